	.target	sm_90a

	.elftype	@"ET_EXEC"


//--------------------- .note.nv.tkinfo           --------------------------
	.section	.note.nv.tkinfo,"",@"SHT_NOTE"
	.sectionflags	@"SHF_NOTE_NV_TKINFO"
	.tkinfo
        /*0018*/ 	.word	0x00000002
        /*0030*/ 	.string	""
        /*0030*/ 	.string	"ptxas"
        /*0030*/ 	.string	"Cuda compilation tools, release 13.0, V13.0.88"
        /*0030*/ 	.string	"Build cuda_13.0.r13.0/compiler.36424714_0"
        /*0030*/ 	.string	"-arch sm_90a -m 64 "



//--------------------- .note.nv.cuinfo           --------------------------
	.section	.note.nv.cuinfo,"",@"SHT_NOTE"
	.sectionflags	@"SHF_NOTE_NV_CUINFO"
        /*0018*/ 	.short	0x0002
        /*001a*/ 	.short	0x005a
        /*001c*/ 	.short	0x0082
	.zero		2


//--------------------- .nv.info                  --------------------------
	.section	.nv.info,"",@"SHT_CUDA_INFO"
	.align	4


	//----- nvinfo : EIATTR_REGCOUNT
	.align		4
        /*0000*/ 	.byte	0x04, 0x2f
        /*0002*/ 	.short	(.L_23 - .L_22)
	.align		4
.L_22:
        /*0004*/ 	.word	index@(_ZN7cutlass13device_kernelIN5flash11enable_sm90INS1_16FlashAttnFwdSm90INS1_25CollectiveMainloopFwdSm90ILi2EN4cute5tupleIJNS5_1CILi1EEES8_S8_EEENS6_IJNS7_ILi128EEENS7_ILi112EEENS7_ILi192EEEEEELi192ENS_6half_tEfNS_4arch4Sm90ELb1ELb0ELb0ELb1ELb0ELb1ELb0ELb1ELb1ELb1ELb1ELb0EEENS1_21CollectiveEpilogueFwdINS6_IJSA_SC_SB_EEES9_SE_SG_Li256ELb1ELb1ELb1ELb0EEENS1_36VarlenDynamicPersistentTileSchedulerILi128ELi112ELi256ELi128ELb1ELb1ELb1ELb1ELb1ELb1EEEEEEEEEvNT_6ParamsE)
        /*0008*/ 	.word	0x000000a8


	//----- nvinfo : EIATTR_FRAME_SIZE
	.align		4
.L_23:
        /*000c*/ 	.byte	0x04, 0x11
        /*000e*/ 	.short	(.L_25 - .L_24)
	.align		4
.L_24:
        /*0010*/ 	.word	index@(_ZN7cutlass13device_kernelIN5flash11enable_sm90INS1_16FlashAttnFwdSm90INS1_25CollectiveMainloopFwdSm90ILi2EN4cute5tupleIJNS5_1CILi1EEES8_S8_EEENS6_IJNS7_ILi128EEENS7_ILi112EEENS7_ILi192EEEEEELi192ENS_6half_tEfNS_4arch4Sm90ELb1ELb0ELb0ELb1ELb0ELb1ELb0ELb1ELb1ELb1ELb1ELb0EEENS1_21CollectiveEpilogueFwdINS6_IJSA_SC_SB_EEES9_SE_SG_Li256ELb1ELb1ELb1ELb0EEENS1_36VarlenDynamicPersistentTileSchedulerILi128ELi112ELi256ELi128ELb1ELb1ELb1ELb1ELb1ELb1EEEEEEEEEvNT_6ParamsE)
        /*0014*/ 	.word	0x00000080


	//----- nvinfo : EIATTR_REGCOUNT
	.align		4
.L_25:
        /*0018*/ 	.byte	0x04, 0x2f
        /*001a*/ 	.short	(.L_27 - .L_26)
	.align		4
.L_26:
        /*001c*/ 	.word	index@(_ZN7cutlass13device_kernelIN5flash11enable_sm90INS1_16FlashAttnFwdSm90INS1_25CollectiveMainloopFwdSm90ILi2EN4cute5tupleIJNS5_1CILi1EEES8_S8_EEENS6_IJNS7_ILi128EEENS7_ILi112EEENS7_ILi192EEEEEELi192ENS_6half_tEfNS_4arch4Sm90ELb1ELb0ELb0ELb1ELb0ELb0ELb0ELb1ELb1ELb1ELb1ELb0EEENS1_21CollectiveEpilogueFwdINS6_IJSA_SC_SB_EEES9_SE_SG_Li256ELb1ELb1ELb1ELb0EEENS1_36VarlenDynamicPersistentTileSchedulerILi128ELi112ELi256ELi128ELb1ELb1ELb1ELb1ELb1ELb1EEEEEEEEEvNT_6ParamsE)
        /*0020*/ 	.word	0x000000a8


	//----- nvinfo : EIATTR_FRAME_SIZE
	.align		4
.L_27:
        /*0024*/ 	.byte	0x04, 0x11
        /*0026*/ 	.short	(.L_29 - .L_28)
	.align		4
.L_28:
        /*0028*/ 	.word	index@(_ZN7cutlass13device_kernelIN5flash11enable_sm90INS1_16FlashAttnFwdSm90INS1_25CollectiveMainloopFwdSm90ILi2EN4cute5tupleIJNS5_1CILi1EEES8_S8_EEENS6_IJNS7_ILi128EEENS7_ILi112EEENS7_ILi192EEEEEELi192ENS_6half_tEfNS_4arch4Sm90ELb1ELb0ELb0ELb1ELb0ELb0ELb0ELb1ELb1ELb1ELb1ELb0EEENS1_21CollectiveEpilogueFwdINS6_IJSA_SC_SB_EEES9_SE_SG_Li256ELb1ELb1ELb1ELb0EEENS1_36VarlenDynamicPersistentTileSchedulerILi128ELi112ELi256ELi128ELb1ELb1ELb1ELb1ELb1ELb1EEEEEEEEEvNT_6ParamsE)
        /*002c*/ 	.word	0x00000068


	//----- nvinfo : EIATTR_REGCOUNT
	.align		4
.L_29:
        /*0030*/ 	.byte	0x04, 0x2f
        /*0032*/ 	.short	(.L_31 - .L_30)
	.align		4
.L_30:
        /*0034*/ 	.word	index@(_ZN7cutlass13device_kernelIN5flash11enable_sm90INS1_16FlashAttnFwdSm90INS1_25CollectiveMainloopFwdSm90ILi2EN4cute5tupleIJNS5_1CILi1EEES8_S8_EEENS6_IJNS7_ILi128EEENS7_ILi112EEENS7_ILi192EEEEEELi192ENS_6half_tEfNS_4arch4Sm90ELb1ELb0ELb0ELb0ELb0ELb0ELb0ELb1ELb1ELb1ELb1ELb0EEENS1_21CollectiveEpilogueFwdINS6_IJSA_SC_SB_EEES9_SE_SG_Li256ELb0ELb1ELb1ELb0EEENS1_19SingleTileSchedulerILb0ELb1ELb1ELi128EEEEEEEEEvNT_6ParamsE)
        /*0038*/ 	.word	0x000000a8


	//----- nvinfo : EIATTR_FRAME_SIZE
	.align		4
.L_31:
        /*003c*/ 	.byte	0x04, 0x11
        /*003e*/ 	.short	(.L_33 - .L_32)
	.align		4
.L_32:
        /*0040*/ 	.word	index@(_ZN7cutlass13device_kernelIN5flash11enable_sm90INS1_16FlashAttnFwdSm90INS1_25CollectiveMainloopFwdSm90ILi2EN4cute5tupleIJNS5_1CILi1EEES8_S8_EEENS6_IJNS7_ILi128EEENS7_ILi112EEENS7_ILi192EEEEEELi192ENS_6half_tEfNS_4arch4Sm90ELb1ELb0ELb0ELb0ELb0ELb0ELb0ELb1ELb1ELb1ELb1ELb0EEENS1_21CollectiveEpilogueFwdINS6_IJSA_SC_SB_EEES9_SE_SG_Li256ELb0ELb1ELb1ELb0EEENS1_19SingleTileSchedulerILb0ELb1ELb1ELi128EEEEEEEEEvNT_6ParamsE)
        /*0044*/ 	.word	0x00000010


	//----- nvinfo : EIATTR_REGCOUNT
	.align		4
.L_33:
        /*0048*/ 	.byte	0x04, 0x2f
        /*004a*/ 	.short	(.L_35 - .L_34)
	.align		4
.L_34:
        /*004c*/ 	.word	index@(_ZN7cutlass13device_kernelIN5flash11enable_sm90INS1_16FlashAttnFwdSm90INS1_25CollectiveMainloopFwdSm90ILi2EN4cute5tupleIJNS5_1CILi1EEES8_S8_EEENS6_IJNS7_ILi128EEENS7_ILi96EEENS7_ILi192EEEEEELi192ENS_6half_tEfNS_4arch4Sm90ELb0ELb1ELb0ELb1ELb0ELb1ELb0ELb1ELb1ELb1ELb1ELb0EEENS1_21CollectiveEpilogueFwdINS6_IJSA_SC_SB_EEES9_SE_SG_Li256ELb1ELb1ELb1ELb0EEENS1_36VarlenDynamicPersistentTileSchedulerILi128ELi96ELi256ELi128ELb1ELb1ELb1ELb1ELb0ELb1EEEEEEEEEvNT_6ParamsE)
        /*0050*/ 	.word	0x000000a8


	//----- nvinfo : EIATTR_FRAME_SIZE
	.align		4
.L_35:
        /*0054*/ 	.byte	0x04, 0x11
        /*0056*/ 	.short	(.L_37 - .L_36)
	.align		4
.L_36:
        /*0058*/ 	.word	index@(_ZN7cutlass13device_kernelIN5flash11enable_sm90INS1_16FlashAttnFwdSm90INS1_25CollectiveMainloopFwdSm90ILi2EN4cute5tupleIJNS5_1CILi1EEES8_S8_EEENS6_IJNS7_ILi128EEENS7_ILi96EEENS7_ILi192EEEEEELi192ENS_6half_tEfNS_4arch4Sm90ELb0ELb1ELb0ELb1ELb0ELb1ELb0ELb1ELb1ELb1ELb1ELb0EEENS1_21CollectiveEpilogueFwdINS6_IJSA_SC_SB_EEES9_SE_SG_Li256ELb1ELb1ELb1ELb0EEENS1_36VarlenDynamicPersistentTileSchedulerILi128ELi96ELi256ELi128ELb1ELb1ELb1ELb1ELb0ELb1EEEEEEEEEvNT_6ParamsE)
        /*005c*/ 	.word	0x00000098


	//----- nvinfo : EIATTR_REGCOUNT
	.align		4
.L_37:
        /*0060*/ 	.byte	0x04, 0x2f
        /*0062*/ 	.short	(.L_39 - .L_38)
	.align		4
.L_38:
        /*0064*/ 	.word	index@(_ZN7cutlass13device_kernelIN5flash11enable_sm90INS1_16FlashAttnFwdSm90INS1_25CollectiveMainloopFwdSm90ILi2EN4cute5tupleIJNS5_1CILi1EEES8_S8_EEENS6_IJNS7_ILi128EEENS7_ILi96EEENS7_ILi192EEEEEELi192ENS_6half_tEfNS_4arch4Sm90ELb0ELb1ELb0ELb1ELb0ELb0ELb0ELb1ELb1ELb1ELb1ELb0EEENS1_21CollectiveEpilogueFwdINS6_IJSA_SC_SB_EEES9_SE_SG_Li256ELb1ELb1ELb1ELb0EEENS1_36VarlenDynamicPersistentTileSchedulerILi128ELi96ELi256ELi128ELb1ELb1ELb1ELb1ELb0ELb1EEEEEEEEEvNT_6ParamsE)
        /*0068*/ 	.word	0x000000a8


	//----- nvinfo : EIATTR_FRAME_SIZE
	.align		4
.L_39:
        /*006c*/ 	.byte	0x04, 0x11
        /*006e*/ 	.short	(.L_41 - .L_40)
	.align		4
.L_40:
        /*0070*/ 	.word	index@(_ZN7cutlass13device_kernelIN5flash11enable_sm90INS1_16FlashAttnFwdSm90INS1_25CollectiveMainloopFwdSm90ILi2EN4cute5tupleIJNS5_1CILi1EEES8_S8_EEENS6_IJNS7_ILi128EEENS7_ILi96EEENS7_ILi192EEEEEELi192ENS_6half_tEfNS_4arch4Sm90ELb0ELb1ELb0ELb1ELb0ELb0ELb0ELb1ELb1ELb1ELb1ELb0EEENS1_21CollectiveEpilogueFwdINS6_IJSA_SC_SB_EEES9_SE_SG_Li256ELb1ELb1ELb1ELb0EEENS1_36VarlenDynamicPersistentTileSchedulerILi128ELi96ELi256ELi128ELb1ELb1ELb1ELb1ELb0ELb1EEEEEEEEEvNT_6ParamsE)
        /*0074*/ 	.word	0x00000060


	//----- nvinfo : EIATTR_REGCOUNT
	.align		4
.L_41:
        /*0078*/ 	.byte	0x04, 0x2f
        /*007a*/ 	.short	(.L_43 - .L_42)
	.align		4
.L_42:
        /*007c*/ 	.word	index@(_ZN7cutlass13device_kernelIN5flash11enable_sm90INS1_16FlashAttnFwdSm90INS1_25CollectiveMainloopFwdSm90ILi2EN4cute5tupleIJNS5_1CILi1EEES8_S8_EEENS6_IJNS7_ILi128EEENS7_ILi96EEENS7_ILi192EEEEEELi192ENS_6half_tEfNS_4arch4Sm90ELb0ELb1ELb0ELb0ELb0ELb0ELb0ELb1ELb1ELb1ELb1ELb0EEENS1_21CollectiveEpilogueFwdINS6_IJSA_SC_SB_EEES9_SE_SG_Li256ELb0ELb1ELb1ELb0EEENS1_19SingleTileSchedulerILb0ELb1ELb1ELi128EEEEEEEEEvNT_6ParamsE)
        /*0080*/ 	.word	0x000000a8


	//----- nvinfo : EIATTR_FRAME_SIZE
	.align		4
.L_43:
        /*0084*/ 	.byte	0x04, 0x11
        /*0086*/ 	.short	(.L_45 - .L_44)
	.align		4
.L_44:
        /*0088*/ 	.word	index@(_ZN7cutlass13device_kernelIN5flash11enable_sm90INS1_16FlashAttnFwdSm90INS1_25CollectiveMainloopFwdSm90ILi2EN4cute5tupleIJNS5_1CILi1EEES8_S8_EEENS6_IJNS7_ILi128EEENS7_ILi96EEENS7_ILi192EEEEEELi192ENS_6half_tEfNS_4arch4Sm90ELb0ELb1ELb0ELb0ELb0ELb0ELb0ELb1ELb1ELb1ELb1ELb0EEENS1_21CollectiveEpilogueFwdINS6_IJSA_SC_SB_EEES9_SE_SG_Li256ELb0ELb1ELb1ELb0EEENS1_19SingleTileSchedulerILb0ELb1ELb1ELi128EEEEEEEEEvNT_6ParamsE)
        /*008c*/ 	.word	0x00000010


	//----- nvinfo : EIATTR_REGCOUNT
	.align		4
.L_45:
        /*0090*/ 	.byte	0x04, 0x2f
        /*0092*/ 	.short	(.L_47 - .L_46)
	.align		4
.L_46:
        /*0094*/ 	.word	index@(_ZN7cutlass13device_kernelIN5flash11enable_sm90INS1_16FlashAttnFwdSm90INS1_25CollectiveMainloopFwdSm90ILi2EN4cute5tupleIJNS5_1CILi1EEES8_S8_EEENS6_IJNS7_ILi128EEENS7_ILi112EEENS7_ILi192EEEEEELi192ENS_6half_tEfNS_4arch4Sm90ELb0ELb0ELb0ELb1ELb0ELb1ELb0ELb1ELb1ELb1ELb1ELb0EEENS1_21CollectiveEpilogueFwdINS6_IJSA_SC_SB_EEES9_SE_SG_Li256ELb1ELb1ELb1ELb0EEENS1_36VarlenDynamicPersistentTileSchedulerILi128ELi112ELi256ELi128ELb1ELb1ELb1ELb0ELb1ELb1EEEEEEEEEvNT_6ParamsE)
        /*0098*/ 	.word	0x000000a8


	//----- nvinfo : EIATTR_FRAME_SIZE
	.align		4
.L_47:
        /*009c*/ 	.byte	0x04, 0x11
        /*009e*/ 	.short	(.L_49 - .L_48)
	.align		4
.L_48:
        /*00a0*/ 	.word	index@(_ZN7cutlass13device_kernelIN5flash11enable_sm90INS1_16FlashAttnFwdSm90INS1_25CollectiveMainloopFwdSm90ILi2EN4cute5tupleIJNS5_1CILi1EEES8_S8_EEENS6_IJNS7_ILi128EEENS7_ILi112EEENS7_ILi192EEEEEELi192ENS_6half_tEfNS_4arch4Sm90ELb0ELb0ELb0ELb1ELb0ELb1ELb0ELb1ELb1ELb1ELb1ELb0EEENS1_21CollectiveEpilogueFwdINS6_IJSA_SC_SB_EEES9_SE_SG_Li256ELb1ELb1ELb1ELb0EEENS1_36VarlenDynamicPersistentTileSchedulerILi128ELi112ELi256ELi128ELb1ELb1ELb1ELb0ELb1ELb1EEEEEEEEEvNT_6ParamsE)
        /*00a4*/ 	.word	0x00000080


	//----- nvinfo : EIATTR_REGCOUNT
	.align		4
.L_49:
        /*00a8*/ 	.byte	0x04, 0x2f
        /*00aa*/ 	.short	(.L_51 - .L_50)
	.align		4
.L_50:
        /*00ac*/ 	.word	index@(_ZN7cutlass13device_kernelIN5flash11enable_sm90INS1_16FlashAttnFwdSm90INS1_25CollectiveMainloopFwdSm90ILi2EN4cute5tupleIJNS5_1CILi1EEES8_S8_EEENS6_IJNS7_ILi128EEENS7_ILi112EEENS7_ILi192EEEEEELi192ENS_6half_tEfNS_4arch4Sm90ELb0ELb0ELb0ELb1ELb0ELb0ELb0ELb1ELb1ELb1ELb1ELb0EEENS1_21CollectiveEpilogueFwdINS6_IJSA_SC_SB_EEES9_SE_SG_Li256ELb1ELb1ELb1ELb0EEENS1_36VarlenDynamicPersistentTileSchedulerILi128ELi112ELi256ELi128ELb1ELb1ELb1ELb0ELb1ELb1EEEEEEEEEvNT_6ParamsE)
        /*00b0*/ 	.word	0x000000a8


	//----- nvinfo : EIATTR_FRAME_SIZE
	.align		4
.L_51:
        /*00b4*/ 	.byte	0x04, 0x11
        /*00b6*/ 	.short	(.L_53 - .L_52)
	.align		4
.L_52:
        /*00b8*/ 	.word	index@(_ZN7cutlass13device_kernelIN5flash11enable_sm90INS1_16FlashAttnFwdSm90INS1_25CollectiveMainloopFwdSm90ILi2EN4cute5tupleIJNS5_1CILi1EEES8_S8_EEENS6_IJNS7_ILi128EEENS7_ILi112EEENS7_ILi192EEEEEELi192ENS_6half_tEfNS_4arch4Sm90ELb0ELb0ELb0ELb1ELb0ELb0ELb0ELb1ELb1ELb1ELb1ELb0EEENS1_21CollectiveEpilogueFwdINS6_IJSA_SC_SB_EEES9_SE_SG_Li256ELb1ELb1ELb1ELb0EEENS1_36VarlenDynamicPersistentTileSchedulerILi128ELi112ELi256ELi128ELb1ELb1ELb1ELb0ELb1ELb1EEEEEEEEEvNT_6ParamsE)
        /*00bc*/ 	.word	0x00000068


	//----- nvinfo : EIATTR_REGCOUNT
	.align		4
.L_53:
        /*00c0*/ 	.byte	0x04, 0x2f
        /*00c2*/ 	.short	(.L_55 - .L_54)
	.align		4
.L_54:
        /*00c4*/ 	.word	index@(_ZN7cutlass13device_kernelIN5flash11enable_sm90INS1_16FlashAttnFwdSm90INS1_25CollectiveMainloopFwdSm90ILi2EN4cute5tupleIJNS5_1CILi1EEES8_S8_EEENS6_IJNS7_ILi128EEENS7_ILi112EEENS7_ILi192EEEEEELi192ENS_6half_tEfNS_4arch4Sm90ELb0ELb0ELb0ELb0ELb0ELb0ELb0ELb1ELb1ELb1ELb1ELb0EEENS1_21CollectiveEpilogueFwdINS6_IJSA_SC_SB_EEES9_SE_SG_Li256ELb0ELb1ELb1ELb0EEENS1_19SingleTileSchedulerILb0ELb1ELb1ELi128EEEEEEEEEvNT_6ParamsE)
        /*00c8*/ 	.word	0x000000a8


	//----- nvinfo : EIATTR_FRAME_SIZE
	.align		4
.L_55:
        /*00cc*/ 	.byte	0x04, 0x11
        /*00ce*/ 	.short	(.L_57 - .L_56)
	.align		4
.L_56:
        /*00d0*/ 	.word	index@(_ZN7cutlass13device_kernelIN5flash11enable_sm90INS1_16FlashAttnFwdSm90INS1_25CollectiveMainloopFwdSm90ILi2EN4cute5tupleIJNS5_1CILi1EEES8_S8_EEENS6_IJNS7_ILi128EEENS7_ILi112EEENS7_ILi192EEEEEELi192ENS_6half_tEfNS_4arch4Sm90ELb0ELb0ELb0ELb0ELb0ELb0ELb0ELb1ELb1ELb1ELb1ELb0EEENS1_21CollectiveEpilogueFwdINS6_IJSA_SC_SB_EEES9_SE_SG_Li256ELb0ELb1ELb1ELb0EEENS1_19SingleTileSchedulerILb0ELb1ELb1ELi128EEEEEEEEEvNT_6ParamsE)
        /*00d4*/ 	.word	0x00000010


	//----- nvinfo : EIATTR_MIN_STACK_SIZE
	.align		4
.L_57:
        /*00d8*/ 	.byte	0x04, 0x12
        /*00da*/ 	.short	(.L_59 - .L_58)
	.align		4
.L_58:
        /*00dc*/ 	.word	index@(_ZN7cutlass13device_kernelIN5flash11enable_sm90INS1_16FlashAttnFwdSm90INS1_25CollectiveMainloopFwdSm90ILi2EN4cute5tupleIJNS5_1CILi1EEES8_S8_EEENS6_IJNS7_ILi128EEENS7_ILi112EEENS7_ILi192EEEEEELi192ENS_6half_tEfNS_4arch4Sm90ELb0ELb0ELb0ELb0ELb0ELb0ELb0ELb1ELb1ELb1ELb1ELb0EEENS1_21CollectiveEpilogueFwdINS6_IJSA_SC_SB_EEES9_SE_SG_Li256ELb0ELb1ELb1ELb0EEENS1_19SingleTileSchedulerILb0ELb1ELb1ELi128EEEEEEEEEvNT_6ParamsE)
        /*00e0*/ 	.word	0x00000010


	//----- nvinfo : EIATTR_MIN_STACK_SIZE
	.align		4
.L_59:
        /*00e4*/ 	.byte	0x04, 0x12
        /*00e6*/ 	.short	(.L_61 - .L_60)
	.align		4
.L_60:
        /*00e8*/ 	.word	index@(_ZN7cutlass13device_kernelIN5flash11enable_sm90INS1_16FlashAttnFwdSm90INS1_25CollectiveMainloopFwdSm90ILi2EN4cute5tupleIJNS5_1CILi1EEES8_S8_EEENS6_IJNS7_ILi128EEENS7_ILi112EEENS7_ILi192EEEEEELi192ENS_6half_tEfNS_4arch4Sm90ELb0ELb0ELb0ELb1ELb0ELb0ELb0ELb1ELb1ELb1ELb1ELb0EEENS1_21CollectiveEpilogueFwdINS6_IJSA_SC_SB_EEES9_SE_SG_Li256ELb1ELb1ELb1ELb0EEENS1_36VarlenDynamicPersistentTileSchedulerILi128ELi112ELi256ELi128ELb1ELb1ELb1ELb0ELb1ELb1EEEEEEEEEvNT_6ParamsE)
        /*00ec*/ 	.word	0x00000068


	//----- nvinfo : EIATTR_MIN_STACK_SIZE
	.align		4
.L_61:
        /*00f0*/ 	.byte	0x04, 0x12
        /*00f2*/ 	.short	(.L_63 - .L_62)
	.align		4
.L_62:
        /*00f4*/ 	.word	index@(_ZN7cutlass13device_kernelIN5flash11enable_sm90INS1_16FlashAttnFwdSm90INS1_25CollectiveMainloopFwdSm90ILi2EN4cute5tupleIJNS5_1CILi1EEES8_S8_EEENS6_IJNS7_ILi128EEENS7_ILi112EEENS7_ILi192EEEEEELi192ENS_6half_tEfNS_4arch4Sm90ELb0ELb0ELb0ELb1ELb0ELb1ELb0ELb1ELb1ELb1ELb1ELb0EEENS1_21CollectiveEpilogueFwdINS6_IJSA_SC_SB_EEES9_SE_SG_Li256ELb1ELb1ELb1ELb0EEENS1_36VarlenDynamicPersistentTileSchedulerILi128ELi112ELi256ELi128ELb1ELb1ELb1ELb0ELb1ELb1EEEEEEEEEvNT_6ParamsE)
        /*00f8*/ 	.word	0x00000080


	//----- nvinfo : EIATTR_MIN_STACK_SIZE
	.align		4
.L_63:
        /*00fc*/ 	.byte	0x04, 0x12
        /*00fe*/ 	.short	(.L_65 - .L_64)
	.align		4
.L_64:
        /*0100*/ 	.word	index@(_ZN7cutlass13device_kernelIN5flash11enable_sm90INS1_16FlashAttnFwdSm90INS1_25CollectiveMainloopFwdSm90ILi2EN4cute5tupleIJNS5_1CILi1EEES8_S8_EEENS6_IJNS7_ILi128EEENS7_ILi96EEENS7_ILi192EEEEEELi192ENS_6half_tEfNS_4arch4Sm90ELb0ELb1ELb0ELb0ELb0ELb0ELb0ELb1ELb1ELb1ELb1ELb0EEENS1_21CollectiveEpilogueFwdINS6_IJSA_SC_SB_EEES9_SE_SG_Li256ELb0ELb1ELb1ELb0EEENS1_19SingleTileSchedulerILb0ELb1ELb1ELi128EEEEEEEEEvNT_6ParamsE)
        /*0104*/ 	.word	0x00000010


	//----- nvinfo : EIATTR_MIN_STACK_SIZE
	.align		4
.L_65:
        /*0108*/ 	.byte	0x04, 0x12
        /*010a*/ 	.short	(.L_67 - .L_66)
	.align		4
.L_66:
        /*010c*/ 	.word	index@(_ZN7cutlass13device_kernelIN5flash11enable_sm90INS1_16FlashAttnFwdSm90INS1_25CollectiveMainloopFwdSm90ILi2EN4cute5tupleIJNS5_1CILi1EEES8_S8_EEENS6_IJNS7_ILi128EEENS7_ILi96EEENS7_ILi192EEEEEELi192ENS_6half_tEfNS_4arch4Sm90ELb0ELb1ELb0ELb1ELb0ELb0ELb0ELb1ELb1ELb1ELb1ELb0EEENS1_21CollectiveEpilogueFwdINS6_IJSA_SC_SB_EEES9_SE_SG_Li256ELb1ELb1ELb1ELb0EEENS1_36VarlenDynamicPersistentTileSchedulerILi128ELi96ELi256ELi128ELb1ELb1ELb1ELb1ELb0ELb1EEEEEEEEEvNT_6ParamsE)
        /*0110*/ 	.word	0x00000060


	//----- nvinfo : EIATTR_MIN_STACK_SIZE
	.align		4
.L_67:
        /*0114*/ 	.byte	0x04, 0x12
        /*0116*/ 	.short	(.L_69 - .L_68)
	.align		4
.L_68:
        /*0118*/ 	.word	index@(_ZN7cutlass13device_kernelIN5flash11enable_sm90INS1_16FlashAttnFwdSm90INS1_25CollectiveMainloopFwdSm90ILi2EN4cute5tupleIJNS5_1CILi1EEES8_S8_EEENS6_IJNS7_ILi128EEENS7_ILi96EEENS7_ILi192EEEEEELi192ENS_6half_tEfNS_4arch4Sm90ELb0ELb1ELb0ELb1ELb0ELb1ELb0ELb1ELb1ELb1ELb1ELb0EEENS1_21CollectiveEpilogueFwdINS6_IJSA_SC_SB_EEES9_SE_SG_Li256ELb1ELb1ELb1ELb0EEENS1_36VarlenDynamicPersistentTileSchedulerILi128ELi96ELi256ELi128ELb1ELb1ELb1ELb1ELb0ELb1EEEEEEEEEvNT_6ParamsE)
        /*011c*/ 	.word	0x00000098


	//----- nvinfo : EIATTR_MIN_STACK_SIZE
	.align		4
.L_69:
        /*0120*/ 	.byte	0x04, 0x12
        /*0122*/ 	.short	(.L_71 - .L_70)
	.align		4
.L_70:
        /*0124*/ 	.word	index@(_ZN7cutlass13device_kernelIN5flash11enable_sm90INS1_16FlashAttnFwdSm90INS1_25CollectiveMainloopFwdSm90ILi2EN4cute5tupleIJNS5_1CILi1EEES8_S8_EEENS6_IJNS7_ILi128EEENS7_ILi112EEENS7_ILi192EEEEEELi192ENS_6half_tEfNS_4arch4Sm90ELb1ELb0ELb0ELb0ELb0ELb0ELb0ELb1ELb1ELb1ELb1ELb0EEENS1_21CollectiveEpilogueFwdINS6_IJSA_SC_SB_EEES9_SE_SG_Li256ELb0ELb1ELb1ELb0EEENS1_19SingleTileSchedulerILb0ELb1ELb1ELi128EEEEEEEEEvNT_6ParamsE)
        /*0128*/ 	.word	0x00000010


	//----- nvinfo : EIATTR_MIN_STACK_SIZE
	.align		4
.L_71:
        /*012c*/ 	.byte	0x04, 0x12
        /*012e*/ 	.short	(.L_73 - .L_72)
	.align		4
.L_72:
        /*0130*/ 	.word	index@(_ZN7cutlass13device_kernelIN5flash11enable_sm90INS1_16FlashAttnFwdSm90INS1_25CollectiveMainloopFwdSm90ILi2EN4cute5tupleIJNS5_1CILi1EEES8_S8_EEENS6_IJNS7_ILi128EEENS7_ILi112EEENS7_ILi192EEEEEELi192ENS_6half_tEfNS_4arch4Sm90ELb1ELb0ELb0ELb1ELb0ELb0ELb0ELb1ELb1ELb1ELb1ELb0EEENS1_21CollectiveEpilogueFwdINS6_IJSA_SC_SB_EEES9_SE_SG_Li256ELb1ELb1ELb1ELb0EEENS1_36VarlenDynamicPersistentTileSchedulerILi128ELi112ELi256ELi128ELb1ELb1ELb1ELb1ELb1ELb1EEEEEEEEEvNT_6ParamsE)
        /*0134*/ 	.word	0x00000068


	//----- nvinfo : EIATTR_MIN_STACK_SIZE
	.align		4
.L_73:
        /*0138*/ 	.byte	0x04, 0x12
        /*013a*/ 	.short	(.L_75 - .L_74)
	.align		4
.L_74:
        /*013c*/ 	.word	index@(_ZN7cutlass13device_kernelIN5flash11enable_sm90INS1_16FlashAttnFwdSm90INS1_25CollectiveMainloopFwdSm90ILi2EN4cute5tupleIJNS5_1CILi1EEES8_S8_EEENS6_IJNS7_ILi128EEENS7_ILi112EEENS7_ILi192EEEEEELi192ENS_6half_tEfNS_4arch4Sm90ELb1ELb0ELb0ELb1ELb0ELb1ELb0ELb1ELb1ELb1ELb1ELb0EEENS1_21CollectiveEpilogueFwdINS6_IJSA_SC_SB_EEES9_SE_SG_Li256ELb1ELb1ELb1ELb0EEENS1_36VarlenDynamicPersistentTileSchedulerILi128ELi112ELi256ELi128ELb1ELb1ELb1ELb1ELb1ELb1EEEEEEEEEvNT_6ParamsE)
        /*0140*/ 	.word	0x00000080
.L_75:


//--------------------- .nv.compat                --------------------------
	.section	.nv.compat,"",@"SHT_CUDA_COMPAT_INFO"
	.align	4
        /*0000*/ 	.byte	0x02, 0x09, 0x01, 0x00, 0x02, 0x02, 0x04, 0x00, 0x02, 0x05, 0x05, 0x00, 0x03, 0x07, 0x01, 0x01
        /*0010*/ 	.byte	0x02, 0x03, 0x01, 0x00, 0x02, 0x06, 0x01, 0x00, 0x04, 0x0b, 0x08, 0x00, 0x00, 0x00, 0x00, 0x00
        /*0020*/ 	.byte	0x00, 0x00, 0x00, 0x00


//--------------------- .nv.info._ZN7cutlass13device_kernelIN5flash11enable_sm90INS1_16FlashAttnFwdSm90INS1_25CollectiveMainloopFwdSm90ILi2EN4cute5tupleIJNS5_1CILi1EEES8_S8_EEENS6_IJNS7_ILi128EEENS7_ILi112EEENS7_ILi192EEEEEELi192ENS_6half_tEfNS_4arch4Sm90ELb0ELb0ELb0ELb0ELb0ELb0ELb0ELb1ELb1ELb1ELb1ELb0EEENS1_21CollectiveEpilogueFwdINS6_IJSA_SC_SB_EEES9_SE_SG_Li256ELb0ELb1ELb1ELb0EEENS1_19SingleTileSchedulerILb0ELb1ELb1ELi128EEEEEEEEEvNT_6ParamsE --------------------------
	.section	.nv.info._ZN7cutlass13device_kernelIN5flash11enable_sm90INS1_16FlashAttnFwdSm90INS1_25CollectiveMainloopFwdSm90ILi2EN4cute5tupleIJNS5_1CILi1EEES8_S8_EEENS6_IJNS7_ILi128EEENS7_ILi112EEENS7_ILi192EEEEEELi192ENS_6half_tEfNS_4arch4Sm90ELb0ELb0ELb0ELb0ELb0ELb0ELb0ELb1ELb1ELb1ELb1ELb0EEENS1_21CollectiveEpilogueFwdINS6_IJSA_SC_SB_EEES9_SE_SG_Li256ELb0ELb1ELb1ELb0EEENS1_19SingleTileSchedulerILb0ELb1ELb1ELi128EEEEEEEEEvNT_6ParamsE,"",@"SHT_CUDA_INFO"
	.sectionflags	@""
	.align	4


	//----- nvinfo : EIATTR_CUDA_API_VERSION
	.align		4
        /*0000*/ 	.byte	0x04, 0x37
        /*0002*/ 	.short	(.L_77 - .L_76)
.L_76:
        /*0004*/ 	.word	0x00000082


	//----- nvinfo : EIATTR_KPARAM_INFO
	.align		4
.L_77:
        /*0008*/ 	.byte	0x04, 0x17
        /*000a*/ 	.short	(.L_79 - .L_78)
.L_78:
        /*000c*/ 	.word	0x00000000
        /*0010*/ 	.short	0x0000
        /*0012*/ 	.short	0x0070
        /*0014*/ 	.byte	0x00, 0xf0, 0x01, 0x28


	//----- nvinfo : EIATTR_SPARSE_MMA_MASK
	.align		4
.L_79:
        /*0018*/ 	.byte	0x03, 0x50
        /*001a*/ 	.short	0x0000


	//----- nvinfo : EIATTR_MAXREG_COUNT
	.align		4
        /*001c*/ 	.byte	0x03, 0x1b
        /*001e*/ 	.short	0x00a8


	//----- nvinfo : EIATTR_NUM_BARRIERS
	.align		4
        /*0020*/ 	.byte	0x02, 0x4c
        /*0022*/ 	.byte	0x09
	.zero		1


	//----- nvinfo : EIATTR_EXTERNS
	.align		4
        /*0024*/ 	.byte	0x04, 0x0f
        /*0026*/ 	.short	(.L_81 - .L_80)


	//   ....[0]....
	.align		4
.L_80:
        /*0028*/ 	.word	index@(__assertfail)


	//----- nvinfo : EIATTR_ANNOTATIONS
	.align		4
.L_81:
        /*002c*/ 	.byte	0x04, 0x55
        /*002e*/ 	.short	(.L_83 - .L_82)


	//   ....[0]....
.L_82:
        /*0030*/ 	.word	0x00000001
        /*0034*/ 	.byte	0x60, 0x09, 0x00, 0x00, 0x01, 0x00, 0x00, 0x00, 0x60, 0x14, 0x00, 0x00, 0x01, 0x00, 0x00, 0x00
        /*0044*/ 	.byte	0x90, 0xd7, 0x00, 0x00, 0x01, 0x00, 0x00, 0x00, 0x80, 0xdc, 0x00, 0x00, 0x01, 0x00, 0x00, 0x00
        /*0054*/ 	.byte	0x00, 0xed, 0x00, 0x00, 0x01, 0x00, 0x00, 0x00, 0xa0, 0xef, 0x00, 0x00, 0x01, 0x00, 0x00, 0x00
        /*0064*/ 	.byte	0x20, 0xf9, 0x00, 0x00, 0x01, 0x00, 0x00, 0x00, 0xf0, 0x02, 0x01, 0x00, 0x01, 0x00, 0x00, 0x00
        /*0074*/ 	.byte	0xd0, 0x11, 0x01, 0x00


	//----- nvinfo : EIATTR_MERCURY_ISA_VERSION
	.align		4
.L_83:
        /*0078*/ 	.byte	0x03, 0x5f
        /*007a*/ 	.short	0x0101


	//----- nvinfo : EIATTR_INT_WARP_WIDE_INSTR_OFFSETS
	.align		4
        /*007c*/ 	.byte	0x04, 0x31
        /*007e*/ 	.short	(.L_85 - .L_84)


	//   ....[0]....
.L_84:
        /*0080*/ 	.word	0x00000130


	//   ....[1]....
        /*0084*/ 	.word	0x00000170


	//   ....[2]....
        /*0088*/ 	.word	0x000001e0


	//----- nvinfo : EIATTR_COOP_GROUP_MASK_REGIDS
	.align		4
.L_85:
        /*008c*/ 	.byte	0x04, 0x29
        /*008e*/ 	.short	(.L_87 - .L_86)


	//   ....[0]....
.L_86:
        /*0090*/ 	.word	0xffffffff


	//   ....[1]....
        /*0094*/ 	.word	0xffffffff


	//   ....[2]....
        /*0098*/ 	.word	0xffffffff


	//   ....[3]....
        /*009c*/ 	.word	0xffffffff


	//   ....[4]....
        /*00a0*/ 	.word	0xffffffff


	//   ....[5]....
        /*00a4*/ 	.word	0xffffffff


	//   ....[6]....
        /*00a8*/ 	.word	0xffffffff


	//   ....[7]....
        /*00ac*/ 	.word	0xffffffff


	//   ....[8]....
        /*00b0*/ 	.word	0xffffffff


	//   ....[9]....
        /*00b4*/ 	.word	0xffffffff


	//   ....[10]....
        /*00b8*/ 	.word	0xffffffff


	//   ....[11]....
        /*00bc*/ 	.word	0xffffffff


	//   ....[12]....
        /*00c0*/ 	.word	0xffffffff


	//   ....[13]....
        /*00c4*/ 	.word	0xffffffff


	//   ....[14]....
        /*00c8*/ 	.word	0xffffffff


	//   ....[15]....
        /*00cc*/ 	.word	0xffffffff


	//   ....[16]....
        /*00d0*/ 	.word	0xffffffff


	//   ....[17]....
        /*00d4*/ 	.word	0xffffffff


	//   ....[18]....
        /*00d8*/ 	.word	0xffffffff


	//   ....[19]....
        /*00dc*/ 	.word	0xffffffff


	//   ....[20]....
        /*00e0*/ 	.word	0xffffffff


	//   ....[21]....
        /*00e4*/ 	.word	0xffffffff


	//   ....[22]....
        /*00e8*/ 	.word	0xffffffff


	//   ....[23]....
        /*00ec*/ 	.word	0xffffffff


	//   ....[24]....
        /*00f0*/ 	.word	0xffffffff


	//   ....[25]....
        /*00f4*/ 	.word	0xffffffff


	//   ....[26]....
        /*00f8*/ 	.word	0xffffffff


	//   ....[27]....
        /*00fc*/ 	.word	0xffffffff


	//   ....[28]....
        /*0100*/ 	.word	0xffffffff


	//   ....[29]....
        /*0104*/ 	.word	0xffffffff


	//   ....[30]....
        /*0108*/ 	.word	0xffffffff


	//   ....[31]....
        /*010c*/ 	.word	0xffffffff


	//   ....[32]....
        /*0110*/ 	.word	0xffffffff


	//   ....[33]....
        /*0114*/ 	.word	0xffffffff


	//   ....[34]....
        /*0118*/ 	.word	0xffffffff


	//   ....[35]....
        /*011c*/ 	.word	0xffffffff


	//   ....[36]....
        /*0120*/ 	.word	0xffffffff


	//   ....[37]....
        /*0124*/ 	.word	0xffffffff


	//   ....[38]....
        /*0128*/ 	.word	0xffffffff


	//   ....[39]....
        /*012c*/ 	.word	0xffffffff


	//   ....[40]....
        /*0130*/ 	.word	0xffffffff


	//   ....[41]....
        /*0134*/ 	.word	0xffffffff


	//   ....[42]....
        /*0138*/ 	.word	0xffffffff


	//   ....[43]....
        /*013c*/ 	.word	0xffffffff


	//   ....[44]....
        /*0140*/ 	.word	0xffffffff


	//   ....[45]....
        /*0144*/ 	.word	0xffffffff


	//   ....[46]....
        /*0148*/ 	.word	0xffffffff


	//   ....[47]....
        /*014c*/ 	.word	0x0500000f


	//   ....[48]....
        /*0150*/ 	.word	0x0500000f


	//   ....[49]....
        /*0154*/ 	.word	0x0500000f


	//   ....[50]....
        /*0158*/ 	.word	0x0500000f


	//   ....[51]....
        /*015c*/ 	.word	0x0500000f


	//   ....[52]....
        /*0160*/ 	.word	0x0500000f


	//   ....[53]....
        /*0164*/ 	.word	0x0500000f


	//   ....[54]....
        /*0168*/ 	.word	0x0500000f


	//   ....[55]....
        /*016c*/ 	.word	0x0500000f


	//   ....[56]....
        /*0170*/ 	.word	0x0500000f


	//   ....[57]....
        /*0174*/ 	.word	0x0500000f


	//   ....[58]....
        /*0178*/ 	.word	0x0500000f


	//   ....[59]....
        /*017c*/ 	.word	0x0500000f


	//   ....[60]....
        /*0180*/ 	.word	0x0500000f


	//   ....[61]....
        /*0184*/ 	.word	0x0500000f


	//   ....[62]....
        /*0188*/ 	.word	0x0500000f


	//   ....[63]....
        /*018c*/ 	.word	0x0500000f


	//   ....[64]....
        /*0190*/ 	.word	0x0500000f


	//----- nvinfo : EIATTR_COOP_GROUP_INSTR_OFFSETS
	.align		4
.L_87:
        /*0194*/ 	.byte	0x04, 0x28
        /*0196*/ 	.short	(.L_89 - .L_88)


	//   ....[0]....
.L_88:
        /*0198*/ 	.word	0x00000060


	//   ....[1]....
        /*019c*/ 	.word	0x00000140


	//   ....[2]....
        /*01a0*/ 	.word	0x00000190


	//   ....[3]....
        /*01a4*/ 	.word	0x000003c0


	//   ....[4]....
        /*01a8*/ 	.word	0x00000520


	//   ....[5]....
        /*01ac*/ 	.word	0x00000640


	//   ....[6]....
        /*01b0*/ 	.word	0x000007a0


	//   ....[7]....
        /*01b4*/ 	.word	0x00001240


	//   ....[8]....
        /*01b8*/ 	.word	0x00004530


	//   ....[9]....
        /*01bc*/ 	.word	0x00004600


	//   ....[10]....
        /*01c0*/ 	.word	0x00004ad0


	//   ....[11]....
        /*01c4*/ 	.word	0x00004b50


	//   ....[12]....
        /*01c8*/ 	.word	0x00008ef0


	//   ....[13]....
        /*01cc*/ 	.word	0x00008f20


	//   ....[14]....
        /*01d0*/ 	.word	0x00009170


	//   ....[15]....
        /*01d4*/ 	.word	0x00009190


	//   ....[16]....
        /*01d8*/ 	.word	0x0000a830


	//   ....[17]....
        /*01dc*/ 	.word	0x0000a840


	//   ....[18]....
        /*01e0*/ 	.word	0x0000a8d0


	//   ....[19]....
        /*01e4*/ 	.word	0x0000a920


	//   ....[20]....
        /*01e8*/ 	.word	0x0000ba30


	//   ....[21]....
        /*01ec*/ 	.word	0x0000ba90


	//   ....[22]....
        /*01f0*/ 	.word	0x0000bad0


	//   ....[23]....
        /*01f4*/ 	.word	0x0000bb10


	//   ....[24]....
        /*01f8*/ 	.word	0x0000bb30


	//   ....[25]....
        /*01fc*/ 	.word	0x0000bb50


	//   ....[26]....
        /*0200*/ 	.word	0x0000c4a0


	//   ....[27]....
        /*0204*/ 	.word	0x0000c4b0


	//   ....[28]....
        /*0208*/ 	.word	0x0000d220


	//   ....[29]....
        /*020c*/ 	.word	0x0000dca0


	//   ....[30]....
        /*0210*/ 	.word	0x0000e6b0


	//   ....[31]....
        /*0214*/ 	.word	0x0000e6c0


	//   ....[32]....
        /*0218*/ 	.word	0x0000e6e0


	//   ....[33]....
        /*021c*/ 	.word	0x0000e740


	//   ....[34]....
        /*0220*/ 	.word	0x0000e7c0


	//   ....[35]....
        /*0224*/ 	.word	0x0000e7f0


	//   ....[36]....
        /*0228*/ 	.word	0x0000e870


	//   ....[37]....
        /*022c*/ 	.word	0x0000e8a0


	//   ....[38]....
        /*0230*/ 	.word	0x0000e920


	//   ....[39]....
        /*0234*/ 	.word	0x0000e960


	//   ....[40]....
        /*0238*/ 	.word	0x0000e9d0


	//   ....[41]....
        /*023c*/ 	.word	0x0000ea00


	//   ....[42]....
        /*0240*/ 	.word	0x0000ea80


	//   ....[43]....
        /*0244*/ 	.word	0x0000eac0


	//   ....[44]....
        /*0248*/ 	.word	0x0000eb30


	//   ....[45]....
        /*024c*/ 	.word	0x0000eb60


	//   ....[46]....
        /*0250*/ 	.word	0x00011160


	//   ....[47]....
        /*0254*/ 	.word	0x00011640


	//   ....[48]....
        /*0258*/ 	.word	0x000117c0


	//   ....[49]....
        /*025c*/ 	.word	0x00011810


	//   ....[50]....
        /*0260*/ 	.word	0x00011950


	//   ....[51]....
        /*0264*/ 	.word	0x000119c0


	//   ....[52]....
        /*0268*/ 	.word	0x00011ac0


	//   ....[53]....
        /*026c*/ 	.word	0x00011b30


	//   ....[54]....
        /*0270*/ 	.word	0x00011c30


	//   ....[55]....
        /*0274*/ 	.word	0x00011ca0


	//   ....[56]....
        /*0278*/ 	.word	0x00011da0


	//   ....[57]....
        /*027c*/ 	.word	0x00011e10


	//   ....[58]....
        /*0280*/ 	.word	0x00011f10


	//   ....[59]....
        /*0284*/ 	.word	0x00011f80


	//   ....[60]....
        /*0288*/ 	.word	0x00012080


	//   ....[61]....
        /*028c*/ 	.word	0x000120e0


	//   ....[62]....
        /*0290*/ 	.word	0x000121d0


	//   ....[63]....
        /*0294*/ 	.word	0x00012220


	//   ....[64]....
        /*0298*/ 	.word	0x00012620


	//----- nvinfo : EIATTR_REG_RECONFIG
	.align		4
.L_89:
        /*029c*/ 	.byte	0x01, 0x54
	.zero		2


	//----- nvinfo : EIATTR_SYSCALL_OFFSETS
	.align		4
        /*02a0*/ 	.byte	0x04, 0x46
        /*02a2*/ 	.short	(.L_91 - .L_90)


	//   ....[0]....
.L_90:
        /*02a4*/ 	.word	0x00001410


	//   ....[1]....
        /*02a8*/ 	.word	0x0000d910


	//   ....[2]....
        /*02ac*/ 	.word	0x0000da50


	//   ....[3]....
        /*02b0*/ 	.word	0x0000db40


	//   ....[4]....
        /*02b4*/ 	.word	0x0000e2b0


	//----- nvinfo : EIATTR_MBARRIER_INSTR_OFFSETS
	.align		4
.L_91:
        /*02b8*/ 	.byte	0x04, 0x39
        /*02ba*/ 	.short	(.L_93 - .L_92)


	//   ....[0]....
.L_92:
        /*02bc*/ 	.word	0x00000270
        /*02c0*/ 	.word	0x000000ff
        /*02c4*/ 	.word	0x00036800
        /*02c8*/ 	.short	0x0100
        /*02ca*/ 	.byte	0x08
	.zero		1


	//   ....[1]....
        /*02cc*/ 	.word	0x00000280
        /*02d0*/ 	.word	0x000000ff
        /*02d4*/ 	.word	0x00036820
        /*02d8*/ 	.short	0x0100
        /*02da*/ 	.byte	0x08
	.zero		1


	//   ....[2]....
        /*02dc*/ 	.word	0x00000370
        /*02e0*/ 	.word	0x000000ff
        /*02e4*/ 	.word	0x00036830
        /*02e8*/ 	.short	0x0100
        /*02ea*/ 	.byte	0x08
	.zero		1


	//   ....[3]....
        /*02ec*/ 	.word	0x00000380
        /*02f0*/ 	.word	0x000000ff
        /*02f4*/ 	.word	0x00036840
        /*02f8*/ 	.short	0x0100
        /*02fa*/ 	.byte	0x08
	.zero		1


	//   ....[4]....
        /*02fc*/ 	.word	0x00000390
        /*0300*/ 	.word	0x000000ff
        /*0304*/ 	.word	0x00036838
        /*0308*/ 	.short	0x0100
        /*030a*/ 	.byte	0x08
	.zero		1


	//   ....[5]....
        /*030c*/ 	.word	0x000003a0
        /*0310*/ 	.word	0x000000ff
        /*0314*/ 	.word	0x00036848
        /*0318*/ 	.short	0x0100
        /*031a*/ 	.byte	0x08
	.zero		1


	//   ....[6]....
        /*031c*/ 	.word	0x000004d0
        /*0320*/ 	.word	0x000000ff
        /*0324*/ 	.word	0x00036850
        /*0328*/ 	.short	0x0100
        /*032a*/ 	.byte	0x08
	.zero		1


	//   ....[7]....
        /*032c*/ 	.word	0x000004e0
        /*0330*/ 	.word	0x000000ff
        /*0334*/ 	.word	0x00036860
        /*0338*/ 	.short	0x0100
        /*033a*/ 	.byte	0x08
	.zero		1


	//   ....[8]....
        /*033c*/ 	.word	0x000004f0
        /*0340*/ 	.word	0x000000ff
        /*0344*/ 	.word	0x00036858
        /*0348*/ 	.short	0x0100
        /*034a*/ 	.byte	0x08
	.zero		1


	//   ....[9]....
        /*034c*/ 	.word	0x00000500
        /*0350*/ 	.word	0x000000ff
        /*0354*/ 	.word	0x00036868
        /*0358*/ 	.short	0x0100
        /*035a*/ 	.byte	0x08
	.zero		1


	//   ....[10]....
        /*035c*/ 	.word	0x000005f0
        /*0360*/ 	.word	0x000000ff
        /*0364*/ 	.word	0x00036870
        /*0368*/ 	.short	0x0100
        /*036a*/ 	.byte	0x06
	.zero		1


	//   ....[11]....
        /*036c*/ 	.word	0x00000600
        /*0370*/ 	.word	0x000000ff
        /*0374*/ 	.word	0x00036880
        /*0378*/ 	.short	0x0100
        /*037a*/ 	.byte	0x06
	.zero		1


	//   ....[12]....
        /*037c*/ 	.word	0x00000610
        /*0380*/ 	.word	0x000000ff
        /*0384*/ 	.word	0x00036878
        /*0388*/ 	.short	0x0100
        /*038a*/ 	.byte	0x06
	.zero		1


	//   ....[13]....
        /*038c*/ 	.word	0x00000620
        /*0390*/ 	.word	0x000000ff
        /*0394*/ 	.word	0x00036888
        /*0398*/ 	.short	0x0100
        /*039a*/ 	.byte	0x06
	.zero		1


	//   ....[14]....
        /*039c*/ 	.word	0x00000750
        /*03a0*/ 	.word	0x000000ff
        /*03a4*/ 	.word	0x00036890
        /*03a8*/ 	.short	0x0100
        /*03aa*/ 	.byte	0x08
	.zero		1


	//   ....[15]....
        /*03ac*/ 	.word	0x00000760
        /*03b0*/ 	.word	0x000000ff
        /*03b4*/ 	.word	0x000368a0
        /*03b8*/ 	.short	0x0100
        /*03ba*/ 	.byte	0x08
	.zero		1


	//   ....[16]....
        /*03bc*/ 	.word	0x00000770
        /*03c0*/ 	.word	0x000000ff
        /*03c4*/ 	.word	0x00036898
        /*03c8*/ 	.short	0x0100
        /*03ca*/ 	.byte	0x08
	.zero		1


	//   ....[17]....
        /*03cc*/ 	.word	0x00000780
        /*03d0*/ 	.word	0x000000ff
        /*03d4*/ 	.word	0x000368a8
        /*03d8*/ 	.short	0x0100
        /*03da*/ 	.byte	0x08
	.zero		1


	//   ....[18]....
        /*03dc*/ 	.word	0x000008b0
        /*03e0*/ 	.word	0x000000ff
        /*03e4*/ 	.word	0x000368b0
        /*03e8*/ 	.short	0x0100
        /*03ea*/ 	.byte	0x08
	.zero		1


	//   ....[19]....
        /*03ec*/ 	.word	0x000008c0
        /*03f0*/ 	.word	0x000000ff
        /*03f4*/ 	.word	0x000368c0
        /*03f8*/ 	.short	0x0100
        /*03fa*/ 	.byte	0x08
	.zero		1


	//   ....[20]....
        /*03fc*/ 	.word	0x000008d0
        /*0400*/ 	.word	0x000000ff
        /*0404*/ 	.word	0x000368b8
        /*0408*/ 	.short	0x0100
        /*040a*/ 	.byte	0x08
	.zero		1


	//   ....[21]....
        /*040c*/ 	.word	0x000008e0
        /*0410*/ 	.word	0x000000ff
        /*0414*/ 	.word	0x000368c8
        /*0418*/ 	.short	0x0100
        /*041a*/ 	.byte	0x08
	.zero		1


	//   ....[22]....
        /*041c*/ 	.word	0x00001440
        /*0420*/ 	.word	0x000000ff
        /*0424*/ 	.word	0x00036800
        /*0428*/ 	.short	0x010a
        /*042a*/ 	.byte	0x04
	.zero		1


	//   ....[23]....
        /*042c*/ 	.word	0x000014e0
        /*0430*/ 	.word	0x000000ff
        /*0434*/ 	.word	0x00036830
        /*0438*/ 	.short	0x010a
        /*043a*/ 	.byte	0x04
	.zero		1


	//   ....[24]....
        /*043c*/ 	.word	0x00001570
        /*0440*/ 	.word	0x000000ff
        /*0444*/ 	.word	0x00036830
        /*0448*/ 	.short	0x010a
        /*044a*/ 	.byte	0x04
	.zero		1


	//   ....[25]....
        /*044c*/ 	.word	0x00005100
        /*0450*/ 	.word	0x00000007
        /*0454*/ 	.word	0x00000000
        /*0458*/ 	.short	0x0101
        /*045a*/ 	.byte	0x3f
	.zero		1


	//   ....[26]....
        /*045c*/ 	.word	0x00005d70
        /*0460*/ 	.word	0x000000ff
        /*0464*/ 	.word	0x00036830
        /*0468*/ 	.short	0x010a
        /*046a*/ 	.byte	0x04
	.zero		1


	//   ....[27]....
        /*046c*/ 	.word	0x00005dc0
        /*0470*/ 	.word	0x000000ff
        /*0474*/ 	.word	0x00036830
        /*0478*/ 	.short	0x010a
        /*047a*/ 	.byte	0x04
	.zero		1


	//   ....[28]....
        /*047c*/ 	.word	0x00008bd0
        /*0480*/ 	.word	0x000000ff
        /*0484*/ 	.word	0x00036850
        /*0488*/ 	.short	0x010a
        /*048a*/ 	.byte	0x05
	.zero		1


	//   ....[29]....
        /*048c*/ 	.word	0x00008c10
        /*0490*/ 	.word	0x000000ff
        /*0494*/ 	.word	0x00036850
        /*0498*/ 	.short	0x010a
        /*049a*/ 	.byte	0x05
	.zero		1


	//   ....[30]....
        /*049c*/ 	.word	0x00009b20
        /*04a0*/ 	.word	0x00000090
        /*04a4*/ 	.word	0x00000000
        /*04a8*/ 	.short	0x0101
        /*04aa*/ 	.byte	0x3f
	.zero		1


	//   ....[31]....
        /*04ac*/ 	.word	0x00009bd0
        /*04b0*/ 	.word	0x00000092
        /*04b4*/ 	.word	0x00000000
        /*04b8*/ 	.short	0x0101
        /*04ba*/ 	.byte	0x3f
	.zero		1


	//   ....[32]....
        /*04bc*/ 	.word	0x0000a790
        /*04c0*/ 	.word	0x00000009
        /*04c4*/ 	.word	0x00036850
        /*04c8*/ 	.short	0x010a
        /*04ca*/ 	.byte	0x3f
	.zero		1


	//   ....[33]....
        /*04cc*/ 	.word	0x0000a7d0
        /*04d0*/ 	.word	0x00000009
        /*04d4*/ 	.word	0x00036850
        /*04d8*/ 	.short	0x010a
        /*04da*/ 	.byte	0x3f
	.zero		1


	//   ....[34]....
        /*04dc*/ 	.word	0x0000ac50
        /*04e0*/ 	.word	0x0000000a
        /*04e4*/ 	.word	0x00000000
        /*04e8*/ 	.short	0x0101
        /*04ea*/ 	.byte	0x3f
	.zero		1


	//   ....[35]....
        /*04ec*/ 	.word	0x0000bb40
        /*04f0*/ 	.word	0x000000ff
        /*04f4*/ 	.word	0x00000000
        /*04f8*/ 	.short	0x0101
        /*04fa*/ 	.byte	0x04
	.zero		1


	//   ....[36]....
        /*04fc*/ 	.word	0x0000dec0
        /*0500*/ 	.word	0x000000ff
        /*0504*/ 	.word	0x00036840
        /*0508*/ 	.short	0x010a
        /*050a*/ 	.byte	0x26
	.zero		1


	//   ....[37]....
        /*050c*/ 	.word	0x0000eca0
        /*0510*/ 	.word	0x000000ff
        /*0514*/ 	.word	0x00036800
        /*0518*/ 	.short	0x0107
        /*051a*/ 	.byte	0x26
	.zero		1


	//   ....[38]....
        /*051c*/ 	.word	0x0000ed10
        /*0520*/ 	.word	0x000000ff
        /*0524*/ 	.word	0x00036800
        /*0528*/ 	.short	0x0101
        /*052a*/ 	.byte	0x26
	.zero		1


	//   ....[39]....
        /*052c*/ 	.word	0x0000ed20
        /*0530*/ 	.word	0x000000ff
        /*0534*/ 	.word	0x00036820
        /*0538*/ 	.short	0x010a
        /*053a*/ 	.byte	0x26
	.zero		1


	//   ....[40]....
        /*053c*/ 	.word	0x0000f130
        /*0540*/ 	.word	0x000000ff
        /*0544*/ 	.word	0x00036848
        /*0548*/ 	.short	0x010a
        /*054a*/ 	.byte	0x26
	.zero		1


	//   ....[41]....
        /*054c*/ 	.word	0x0000f4e0
        /*0550*/ 	.word	0x000000ff
        /*0554*/ 	.word	0x00036860
        /*0558*/ 	.short	0x010a
        /*055a*/ 	.byte	0x26
	.zero		1


	//   ....[42]....
        /*055c*/ 	.word	0x0000fab0
        /*0560*/ 	.word	0x000000ff
        /*0564*/ 	.word	0x00036840
        /*0568*/ 	.short	0x010a
        /*056a*/ 	.byte	0x26
	.zero		1


	//   ....[43]....
        /*056c*/ 	.word	0x0000fe70
        /*0570*/ 	.word	0x000000ff
        /*0574*/ 	.word	0x00036868
        /*0578*/ 	.short	0x010a
        /*057a*/ 	.byte	0x26
	.zero		1


	//   ....[44]....
        /*057c*/ 	.word	0x00010490
        /*0580*/ 	.word	0x000000ff
        /*0584*/ 	.word	0x00036848
        /*0588*/ 	.short	0x010a
        /*058a*/ 	.byte	0x26
	.zero		1


	//   ....[45]....
        /*058c*/ 	.word	0x00010830
        /*0590*/ 	.word	0x000000ff
        /*0594*/ 	.word	0x00036860
        /*0598*/ 	.short	0x010a
        /*059a*/ 	.byte	0x26
	.zero		1


	//   ....[46]....
        /*059c*/ 	.word	0x00010c90
        /*05a0*/ 	.word	0x00000003
        /*05a4*/ 	.word	0x00036860
        /*05a8*/ 	.short	0x010a
        /*05aa*/ 	.byte	0x3f
	.zero		1


	//   ....[47]....
        /*05ac*/ 	.word	0x000110f0
        /*05b0*/ 	.word	0x00000002
        /*05b4*/ 	.word	0x00036820
        /*05b8*/ 	.short	0x010a
        /*05ba*/ 	.byte	0x3f
	.zero		1


	//   ....[48]....
        /*05bc*/ 	.word	0x00011290
        /*05c0*/ 	.word	0x00000007
        /*05c4*/ 	.word	0x00000000
        /*05c8*/ 	.short	0x010a
        /*05ca*/ 	.byte	0x3f
	.zero		1


	//   ....[49]....
        /*05cc*/ 	.word	0x00011300
        /*05d0*/ 	.word	0x00000008
        /*05d4*/ 	.word	0x00000000
        /*05d8*/ 	.short	0x010a
        /*05da*/ 	.byte	0x3f
	.zero		1


	//   ....[50]....
        /*05dc*/ 	.word	0x00011360
        /*05e0*/ 	.word	0x00000007
        /*05e4*/ 	.word	0x00000000
        /*05e8*/ 	.short	0x010a
        /*05ea*/ 	.byte	0x3f
	.zero		1


	//   ....[51]....
        /*05ec*/ 	.word	0x00011390
        /*05f0*/ 	.word	0x00000006
        /*05f4*/ 	.word	0x00000000
        /*05f8*/ 	.short	0x010a
        /*05fa*/ 	.byte	0x3f
	.zero		1


	//   ....[52]....
        /*05fc*/ 	.word	0x00011410
        /*0600*/ 	.word	0x00000003
        /*0604*/ 	.word	0x00036800
        /*0608*/ 	.short	0x010a
        /*060a*/ 	.byte	0x3f
	.zero		1


	//   ....[53]....
        /*060c*/ 	.word	0x00011480
        /*0610*/ 	.word	0x00000003
        /*0614*/ 	.word	0x00036830
        /*0618*/ 	.short	0x010a
        /*061a*/ 	.byte	0x3f
	.zero		1


	//   ....[54]....
        /*061c*/ 	.word	0x000114f0
        /*0620*/ 	.word	0x00000003
        /*0624*/ 	.word	0x00036830
        /*0628*/ 	.short	0x010a
        /*062a*/ 	.byte	0x3f
	.zero		1


	//   ....[55]....
        /*062c*/ 	.word	0x00011550
        /*0630*/ 	.word	0x00000003
        /*0634*/ 	.word	0x00036850
        /*0638*/ 	.short	0x010a
        /*063a*/ 	.byte	0x3f
	.zero		1


	//   ....[56]....
        /*063c*/ 	.word	0x000115a0
        /*0640*/ 	.word	0x00000009
        /*0644*/ 	.word	0x00036850
        /*0648*/ 	.short	0x010a
        /*064a*/ 	.byte	0x3f
	.zero		1


	//   ....[57]....
        /*064c*/ 	.word	0x00011700
        /*0650*/ 	.word	0x00000003
        /*0654*/ 	.word	0x00036840
        /*0658*/ 	.short	0x010a
        /*065a*/ 	.byte	0x3f
	.zero		1


	//   ....[58]....
        /*065c*/ 	.word	0x00012260
        /*0660*/ 	.word	0x00000003
        /*0664*/ 	.word	0x00036820
        /*0668*/ 	.short	0x010a
        /*066a*/ 	.byte	0x3f
	.zero		1


	//   ....[59]....
        /*066c*/ 	.word	0x000122c0
        /*0670*/ 	.word	0x00000003
        /*0674*/ 	.word	0x00036848
        /*0678*/ 	.short	0x010a
        /*067a*/ 	.byte	0x3f
	.zero		1


	//   ....[60]....
        /*067c*/ 	.word	0x00012320
        /*0680*/ 	.word	0x00000003
        /*0684*/ 	.word	0x00036860
        /*0688*/ 	.short	0x010a
        /*068a*/ 	.byte	0x3f
	.zero		1


	//   ....[61]....
        /*068c*/ 	.word	0x00012380
        /*0690*/ 	.word	0x00000003
        /*0694*/ 	.word	0x00036840
        /*0698*/ 	.short	0x010a
        /*069a*/ 	.byte	0x3f
	.zero		1


	//   ....[62]....
        /*069c*/ 	.word	0x000123e0
        /*06a0*/ 	.word	0x00000003
        /*06a4*/ 	.word	0x00036868
        /*06a8*/ 	.short	0x010a
        /*06aa*/ 	.byte	0x3f
	.zero		1


	//   ....[63]....
        /*06ac*/ 	.word	0x00012440
        /*06b0*/ 	.word	0x00000003
        /*06b4*/ 	.word	0x00036848
        /*06b8*/ 	.short	0x010a
        /*06ba*/ 	.byte	0x3f
	.zero		1


	//   ....[64]....
        /*06bc*/ 	.word	0x000124a0
        /*06c0*/ 	.word	0x00000003
        /*06c4*/ 	.word	0x00036860
        /*06c8*/ 	.short	0x010a
        /*06ca*/ 	.byte	0x3f
	.zero		1


	//   ....[65]....
        /*06cc*/ 	.word	0x000124f0
        /*06d0*/ 	.word	0x00000003
        /*06d4*/ 	.word	0x00036860
        /*06d8*/ 	.short	0x010a
        /*06da*/ 	.byte	0x3f
	.zero		1


	//   ....[66]....
        /*06dc*/ 	.word	0x00012540
        /*06e0*/ 	.word	0x00000002
        /*06e4*/ 	.word	0x00036820
        /*06e8*/ 	.short	0x010a
        /*06ea*/ 	.byte	0x3f
	.zero		1


	//   ....[67]....
        /*06ec*/ 	.word	0x000126e0
        /*06f0*/ 	.word	0x00000007
        /*06f4*/ 	.word	0x00000000
        /*06f8*/ 	.short	0x010a
        /*06fa*/ 	.byte	0x3f
	.zero		1


	//   ....[68]....
        /*06fc*/ 	.word	0x00012730
        /*0700*/ 	.word	0x00000008
        /*0704*/ 	.word	0x00000000
        /*0708*/ 	.short	0x010a
        /*070a*/ 	.byte	0x3f
	.zero		1


	//   ....[69]....
        /*070c*/ 	.word	0x00012780
        /*0710*/ 	.word	0x00000007
        /*0714*/ 	.word	0x00000000
        /*0718*/ 	.short	0x010a
        /*071a*/ 	.byte	0x3f
	.zero		1


	//----- nvinfo : EIATTR_NUM_MBARRIERS
	.align		4
.L_93:
        /*071c*/ 	.byte	0x03, 0x38
        /*071e*/ 	.short	0x0016


	//----- nvinfo : EIATTR_EXIT_INSTR_OFFSETS
	.align		4
        /*0720*/ 	.byte	0x04, 0x1c
        /*0722*/ 	.short	(.L_95 - .L_94)


	//   ....[0]....
.L_94:
        /*0724*/ 	.word	0x000113e0


	//----- nvinfo : EIATTR_MAX_THREADS
	.align		4
.L_95:
        /*0728*/ 	.byte	0x04, 0x05
        /*072a*/ 	.short	(.L_97 - .L_96)
.L_96:
        /*072c*/ 	.word	0x00000180
        /*0730*/ 	.word	0x00000001
        /*0734*/ 	.word	0x00000001


	//----- nvinfo : EIATTR_CRS_STACK_SIZE
	.align		4
.L_97:
        /*0738*/ 	.byte	0x04, 0x1e
        /*073a*/ 	.short	(.L_99 - .L_98)
.L_98:
        /*073c*/ 	.word	0x00000000


	//----- nvinfo : EIATTR_CBANK_PARAM_SIZE
	.align		4
.L_99:
        /*0740*/ 	.byte	0x03, 0x19
        /*0742*/ 	.short	0x0a70


	//----- nvinfo : EIATTR_PARAM_CBANK
	.align		4
        /*0744*/ 	.byte	0x04, 0x0a
        /*0746*/ 	.short	(.L_101 - .L_100)
	.align		4
.L_100:
        /*0748*/ 	.word	index@(.nv.constant0._ZN7cutlass13device_kernelIN5flash11enable_sm90INS1_16FlashAttnFwdSm90INS1_25CollectiveMainloopFwdSm90ILi2EN4cute5tupleIJNS5_1CILi1EEES8_S8_EEENS6_IJNS7_ILi128EEENS7_ILi112EEENS7_ILi192EEEEEELi192ENS_6half_tEfNS_4arch4Sm90ELb0ELb0ELb0ELb0ELb0ELb0ELb0ELb1ELb1ELb1ELb1ELb0EEENS1_21CollectiveEpilogueFwdINS6_IJSA_SC_SB_EEES9_SE_SG_Li256ELb0ELb1ELb1ELb0EEENS1_19SingleTileSchedulerILb0ELb1ELb1ELi128EEEEEEEEEvNT_6ParamsE)
        /*074c*/ 	.short	0x0210
        /*074e*/ 	.short	0x0a70


	//----- nvinfo : EIATTR_SW_WAR
	.align		4
.L_101:
        /*0750*/ 	.byte	0x04, 0x36
        /*0752*/ 	.short	(.L_103 - .L_102)
.L_102:
        /*0754*/ 	.word	0x00000008
.L_103:


//--------------------- .nv.info._ZN7cutlass13device_kernelIN5flash11enable_sm90INS1_16FlashAttnFwdSm90INS1_25CollectiveMainloopFwdSm90ILi2EN4cute5tupleIJNS5_1CILi1EEES8_S8_EEENS6_IJNS7_ILi128EEENS7_ILi112EEENS7_ILi192EEEEEELi192ENS_6half_tEfNS_4arch4Sm90ELb0ELb0ELb0ELb1ELb0ELb0ELb0ELb1ELb1ELb1ELb1ELb0EEENS1_21CollectiveEpilogueFwdINS6_IJSA_SC_SB_EEES9_SE_SG_Li256ELb1ELb1ELb1ELb0EEENS1_36VarlenDynamicPersistentTileSchedulerILi128ELi112ELi256ELi128ELb1ELb1ELb1ELb0ELb1ELb1EEEEEEEEEvNT_6ParamsE --------------------------
	.section	.nv.info._ZN7cutlass13device_kernelIN5flash11enable_sm90INS1_16FlashAttnFwdSm90INS1_25CollectiveMainloopFwdSm90ILi2EN4cute5tupleIJNS5_1CILi1EEES8_S8_EEENS6_IJNS7_ILi128EEENS7_ILi112EEENS7_ILi192EEEEEELi192ENS_6half_tEfNS_4arch4Sm90ELb0ELb0ELb0ELb1ELb0ELb0ELb0ELb1ELb1ELb1ELb1ELb0EEENS1_21CollectiveEpilogueFwdINS6_IJSA_SC_SB_EEES9_SE_SG_Li256ELb1ELb1ELb1ELb0EEENS1_36VarlenDynamicPersistentTileSchedulerILi128ELi112ELi256ELi128ELb1ELb1ELb1ELb0ELb1ELb1EEEEEEEEEvNT_6ParamsE,"",@"SHT_CUDA_INFO"
	.sectionflags	@""
	.align	4


	//----- nvinfo : EIATTR_CUDA_API_VERSION
	.align		4
        /*0000*/ 	.byte	0x04, 0x37
        /*0002*/ 	.short	(.L_105 - .L_104)
.L_104:
        /*0004*/ 	.word	0x00000082


	//----- nvinfo : EIATTR_KPARAM_INFO
	.align		4
.L_105:
        /*0008*/ 	.byte	0x04, 0x17
        /*000a*/ 	.short	(.L_107 - .L_106)
.L_106:
        /*000c*/ 	.word	0x00000000
        /*0010*/ 	.short	0x0000
        /*0012*/ 	.short	0x0070
        /*0014*/ 	.byte	0x00, 0xf0, 0x01, 0x2a


	//----- nvinfo : EIATTR_SPARSE_MMA_MASK
	.align		4
.L_107:
        /*0018*/ 	.byte	0x03, 0x50
        /*001a*/ 	.short	0x0000


	//----- nvinfo : EIATTR_MAXREG_COUNT
	.align		4
        /*001c*/ 	.byte	0x03, 0x1b
        /*001e*/ 	.short	0x00a8


	//----- nvinfo : EIATTR_NUM_BARRIERS
	.align		4
        /*0020*/ 	.byte	0x02, 0x4c
        /*0022*/ 	.byte	0x09
	.zero		1


	//----- nvinfo : EIATTR_EXTERNS
	.align		4
        /*0024*/ 	.byte	0x04, 0x0f
        /*0026*/ 	.short	(.L_109 - .L_108)


	//   ....[0]....
	.align		4
.L_108:
        /*0028*/ 	.word	index@(__assertfail)


	//----- nvinfo : EIATTR_ANNOTATIONS
	.align		4
.L_109:
        /*002c*/ 	.byte	0x04, 0x55
        /*002e*/ 	.short	(.L_111 - .L_110)


	//   ....[0]....
.L_110:
        /*0030*/ 	.word	0x00000001
        /*0034*/ 	.byte	0x50, 0x09, 0x00, 0x00, 0x01, 0x00, 0x00, 0x00, 0x60, 0x0a, 0x00, 0x00, 0x01, 0x00, 0x00, 0x00
        /* <DEDUP_REMOVED lines=72> */
        /*04c4*/ 	.byte	0x90, 0x70, 0x01, 0x00


	//----- nvinfo : EIATTR_MERCURY_ISA_VERSION
	.align		4
.L_111:
        /*04c8*/ 	.byte	0x03, 0x5f
        /*04ca*/ 	.short	0x0101


	//----- nvinfo : EIATTR_UNUSED_LOAD_BYTE_OFFSET
	.align		4
        /*04cc*/ 	.byte	0x04, 0x44
        /*04ce*/ 	.short	(.L_113 - .L_112)


	//   ....[0]....
.L_112:
        /*04d0*/ 	.word	0x00000a10
        /*04d4*/ 	.word	0x0000fff0


	//   ....[1]....
        /*04d8*/ 	.word	0x0000b280
        /*04dc*/ 	.word	0x0000fff0


	//----- nvinfo : EIATTR_INT_WARP_WIDE_INSTR_OFFSETS
	.align		4
.L_113:
        /*04e0*/ 	.byte	0x04, 0x31
        /*04e2*/ 	.short	(.L_115 - .L_114)


	//   ....[0]....
.L_114:
        /*04e4*/ 	.word	0x00000130


	//   ....[1]....
        /*04e8*/ 	.word	0x00000170


	//   ....[2]....
        /*04ec*/ 	.word	0x000001e0


	//   ....[3]....
        /*04f0*/ 	.word	0x00008bd0


	//   ....[4]....
        /*04f4*/ 	.word	0x000107d0


	//   ....[5]....
        /*04f8*/ 	.word	0x00010870


	//   ....[6]....
        /*04fc*/ 	.word	0x00014660


	//   ....[7]....
        /*0500*/ 	.word	0x000146d0


	//----- nvinfo : EIATTR_COOP_GROUP_MASK_REGIDS
	.align		4
.L_115:
        /*0504*/ 	.byte	0x04, 0x29
        /*0506*/ 	.short	(.L_117 - .L_116)


	//   ....[0]....
.L_116:
        /*0508*/ 	.word	0xffffffff


	//   ....[1]....
        /*050c*/ 	.word	0xffffffff


	//   ....[2]....
        /*0510*/ 	.word	0xffffffff


	//   ....[3]....
        /*0514*/ 	.word	0xffffffff


	//   ....[4]....
        /*0518*/ 	.word	0xffffffff


	//   ....[5]....
        /*051c*/ 	.word	0xffffffff


	//   ....[6]....
        /*0520*/ 	.word	0xffffffff


	//   ....[7]....
        /*0524*/ 	.word	0xffffffff


	//   ....[8]....
        /*0528*/ 	.word	0xffffffff


	//   ....[9]....
        /*052c*/ 	.word	0xffffffff


	//   ....[10]....
        /*0530*/ 	.word	0xffffffff


	//   ....[11]....
        /*0534*/ 	.word	0xffffffff


	//   ....[12]....
        /*0538*/ 	.word	0xffffffff


	//   ....[13]....
        /*053c*/ 	.word	0xffffffff


	//   ....[14]....
        /*0540*/ 	.word	0xffffffff


	//   ....[15]....
        /*0544*/ 	.word	0xffffffff


	//   ....[16]....
        /*0548*/ 	.word	0xffffffff


	//   ....[17]....
        /*054c*/ 	.word	0xffffffff


	//   ....[18]....
        /*0550*/ 	.word	0xffffffff


	//   ....[19]....
        /*0554*/ 	.word	0xffffffff


	//   ....[20]....
        /*0558*/ 	.word	0xffffffff


	//   ....[21]....
        /*055c*/ 	.word	0xffffffff


	//   ....[22]....
        /*0560*/ 	.word	0xffffffff


	//   ....[23]....
        /*0564*/ 	.word	0xffffffff


	//   ....[24]....
        /*0568*/ 	.word	0xffffffff


	//   ....[25]....
        /*056c*/ 	.word	0xffffffff


	//   ....[26]....
        /*0570*/ 	.word	0xffffffff


	//   ....[27]....
        /*0574*/ 	.word	0xffffffff


	//   ....[28]....
        /*0578*/ 	.word	0xffffffff


	//   ....[29]....
        /*057c*/ 	.word	0xffffffff


	//   ....[30]....
        /*0580*/ 	.word	0xffffffff


	//   ....[31]....
        /*0584*/ 	.word	0xffffffff


	//   ....[32]....
        /*0588*/ 	.word	0xffffffff


	//   ....[33]....
        /*058c*/ 	.word	0xffffffff


	//   ....[34]....
        /*0590*/ 	.word	0xffffffff


	//   ....[35]....
        /*0594*/ 	.word	0xffffffff


	//   ....[36]....
        /*0598*/ 	.word	0xffffffff


	//   ....[37]....
        /*059c*/ 	.word	0xffffffff


	//   ....[38]....
        /*05a0*/ 	.word	0xffffffff


	//   ....[39]....
        /*05a4*/ 	.word	0xffffffff


	//   ....[40]....
        /*05a8*/ 	.word	0xffffffff


	//   ....[41]....
        /*05ac*/ 	.word	0xffffffff


	//   ....[42]....
        /*05b0*/ 	.word	0xffffffff


	//   ....[43]....
        /*05b4*/ 	.word	0xffffffff


	//   ....[44]....
        /*05b8*/ 	.word	0xffffffff


	//   ....[45]....
        /*05bc*/ 	.word	0xffffffff


	//   ....[46]....
        /*05c0*/ 	.word	0xffffffff


	//   ....[47]....
        /*05c4*/ 	.word	0xffffffff


	//   ....[48]....
        /*05c8*/ 	.word	0xffffffff


	//   ....[49]....
        /*05cc*/ 	.word	0xffffffff


	//   ....[50]....
        /*05d0*/ 	.word	0xffffffff


	//   ....[51]....
        /*05d4*/ 	.word	0xffffffff


	//   ....[52]....
        /*05d8*/ 	.word	0xffffffff


	//   ....[53]....
        /*05dc*/ 	.word	0xffffffff


	//   ....[54]....
        /*05e0*/ 	.word	0xffffffff


	//   ....[55]....
        /*05e4*/ 	.word	0xffffffff


	//   ....[56]....
        /*05e8*/ 	.word	0xffffffff


	//   ....[57]....
        /*05ec*/ 	.word	0xffffffff


	//   ....[58]....
        /*05f0*/ 	.word	0xffffffff


	//   ....[59]....
        /*05f4*/ 	.word	0xffffffff


	//   ....[60]....
        /*05f8*/ 	.word	0xffffffff


	//   ....[61]....
        /*05fc*/ 	.word	0xffffffff


	//   ....[62]....
        /*0600*/ 	.word	0xffffffff


	//   ....[63]....
        /*0604*/ 	.word	0xffffffff


	//   ....[64]....
        /*0608*/ 	.word	0xffffffff


	//   ....[65]....
        /*060c*/ 	.word	0xffffffff


	//   ....[66]....
        /*0610*/ 	.word	0xffffffff


	//   ....[67]....
        /*0614*/ 	.word	0xffffffff


	//   ....[68]....
        /*0618*/ 	.word	0xffffffff


	//   ....[69]....
        /*061c*/ 	.word	0xffffffff


	//   ....[70]....
        /*0620*/ 	.word	0xffffffff


	//   ....[71]....
        /*0624*/ 	.word	0xffffffff


	//   ....[72]....
        /*0628*/ 	.word	0xffffffff


	//   ....[73]....
        /*062c*/ 	.word	0xffffffff


	//   ....[74]....
        /*0630*/ 	.word	0xffffffff


	//   ....[75]....
        /*0634*/ 	.word	0xffffffff


	//   ....[76]....
        /*0638*/ 	.word	0xffffffff


	//   ....[77]....
        /*063c*/ 	.word	0xffffffff


	//   ....[78]....
        /*0640*/ 	.word	0xffffffff


	//   ....[79]....
        /*0644*/ 	.word	0xffffffff


	//   ....[80]....
        /*0648*/ 	.word	0xffffffff


	//   ....[81]....
        /*064c*/ 	.word	0xffffffff


	//   ....[82]....
        /*0650*/ 	.word	0xffffffff


	//   ....[83]....
        /*0654*/ 	.word	0xffffffff


	//   ....[84]....
        /*0658*/ 	.word	0xffffffff


	//   ....[85]....
        /*065c*/ 	.word	0xffffffff


	//   ....[86]....
        /*0660*/ 	.word	0xffffffff


	//   ....[87]....
        /*0664*/ 	.word	0xffffffff


	//   ....[88]....
        /*0668*/ 	.word	0xffffffff


	//   ....[89]....
        /*066c*/ 	.word	0xffffffff


	//   ....[90]....
        /*0670*/ 	.word	0xffffffff


	//   ....[91]....
        /*0674*/ 	.word	0xffffffff


	//   ....[92]....
        /*0678*/ 	.word	0xffffffff


	//   ....[93]....
        /*067c*/ 	.word	0xffffffff


	//   ....[94]....
        /*0680*/ 	.word	0xffffffff


	//   ....[95]....
        /*0684*/ 	.word	0xffffffff


	//   ....[96]....
        /*0688*/ 	.word	0xffffffff


	//   ....[97]....
        /*068c*/ 	.word	0x0500000f


	//   ....[98]....
        /*0690*/ 	.word	0x0500000f


	//   ....[99]....
        /*0694*/ 	.word	0x0500000f


	//   ....[100]....
        /*0698*/ 	.word	0x0500000f


	//   ....[101]....
        /*069c*/ 	.word	0x0500000f


	//   ....[102]....
        /*06a0*/ 	.word	0x0500000f


	//   ....[103]....
        /*06a4*/ 	.word	0x0500000f


	//   ....[104]....
        /*06a8*/ 	.word	0x0500000f


	//   ....[105]....
        /*06ac*/ 	.word	0x0500000f


	//   ....[106]....
        /*06b0*/ 	.word	0x0500000f


	//   ....[107]....
        /*06b4*/ 	.word	0x0500000f


	//   ....[108]....
        /*06b8*/ 	.word	0x0500000f


	//   ....[109]....
        /*06bc*/ 	.word	0x0500000f


	//   ....[110]....
        /*06c0*/ 	.word	0x0500000f


	//   ....[111]....
        /*06c4*/ 	.word	0x0500000f


	//   ....[112]....
        /*06c8*/ 	.word	0x0500000f


	//   ....[113]....
        /*06cc*/ 	.word	0x0500000f


	//   ....[114]....
        /*06d0*/ 	.word	0x0500000f


	//   ....[115]....
        /*06d4*/ 	.word	0x0500000f


	//   ....[116]....
        /*06d8*/ 	.word	0x0500000f


	//   ....[117]....
        /*06dc*/ 	.word	0x0500000f


	//   ....[118]....
        /*06e0*/ 	.word	0x0500000f


	//   ....[119]....
        /*06e4*/ 	.word	0x0500000f


	//   ....[120]....
        /*06e8*/ 	.word	0x0500000f


	//   ....[121]....
        /*06ec*/ 	.word	0x0500000f


	//   ....[122]....
        /*06f0*/ 	.word	0x0500000f


	//   ....[123]....
        /*06f4*/ 	.word	0x0500000f


	//   ....[124]....
        /*06f8*/ 	.word	0x0500000f


	//   ....[125]....
        /*06fc*/ 	.word	0x0500000f


	//   ....[126]....
        /*0700*/ 	.word	0x0500000f


	//   ....[127]....
        /*0704*/ 	.word	0x0500000f


	//   ....[128]....
        /*0708*/ 	.word	0x0500000f


	//   ....[129]....
        /*070c*/ 	.word	0x0500000f


	//   ....[130]....
        /*0710*/ 	.word	0x0500000f


	//   ....[131]....
        /*0714*/ 	.word	0x0500000f


	//   ....[132]....
        /*0718*/ 	.word	0x0500000f


	//----- nvinfo : EIATTR_COOP_GROUP_INSTR_OFFSETS
	.align		4
.L_117:
        /*071c*/ 	.byte	0x04, 0x28
        /*071e*/ 	.short	(.L_119 - .L_118)


	//   ....[0]....
.L_118:
        /*0720*/ 	.word	0x00000060


	//   ....[1]....
        /*0724*/ 	.word	0x00000140


	//   ....[2]....
        /*0728*/ 	.word	0x00000190


	//   ....[3]....
        /*072c*/ 	.word	0x000003c0


	//   ....[4]....
        /*0730*/ 	.word	0x00000520


	//   ....[5]....
        /*0734*/ 	.word	0x00000640


	//   ....[6]....
        /*0738*/ 	.word	0x000007a0


	//   ....[7]....
        /*073c*/ 	.word	0x00001c80


	//   ....[8]....
        /*0740*/ 	.word	0x00004c70


	//   ....[9]....
        /*0744*/ 	.word	0x00004ca0


	//   ....[10]....
        /*0748*/ 	.word	0x00005280


	//   ....[11]....
        /*074c*/ 	.word	0x00005390


	//   ....[12]....
        /*0750*/ 	.word	0x00008ea0


	//   ....[13]....
        /*0754*/ 	.word	0x00008ed0


	//   ....[14]....
        /*0758*/ 	.word	0x00009280


	//   ....[15]....
        /*075c*/ 	.word	0x00009540


	//   ....[16]....
        /*0760*/ 	.word	0x0000a6d0


	//   ....[17]....
        /*0764*/ 	.word	0x0000a710


	//   ....[18]....
        /*0768*/ 	.word	0x0000a800


	//   ....[19]....
        /*076c*/ 	.word	0x0000ab00


	//   ....[20]....
        /*0770*/ 	.word	0x0000c180


	//   ....[21]....
        /*0774*/ 	.word	0x0000c190


	//   ....[22]....
        /*0778*/ 	.word	0x0000c1a0


	//   ....[23]....
        /*077c*/ 	.word	0x0000c1d0


	//   ....[24]....
        /*0780*/ 	.word	0x0000cad0


	//   ....[25]....
        /*0784*/ 	.word	0x0000caf0


	//   ....[26]....
        /*0788*/ 	.word	0x0000cc50


	//   ....[27]....
        /*078c*/ 	.word	0x0000cc70


	//   ....[28]....
        /*0790*/ 	.word	0x0000cd80


	//   ....[29]....
        /*0794*/ 	.word	0x0000cda0


	//   ....[30]....
        /*0798*/ 	.word	0x0000cec0


	//   ....[31]....
        /*079c*/ 	.word	0x0000cee0


	//   ....[32]....
        /*07a0*/ 	.word	0x0000d460


	//   ....[33]....
        /*07a4*/ 	.word	0x0000d470


	//   ....[34]....
        /*07a8*/ 	.word	0x0000dac0


	//   ....[35]....
        /*07ac*/ 	.word	0x0000dad0


	//   ....[36]....
        /*07b0*/ 	.word	0x0000eb70


	//   ....[37]....
        /*07b4*/ 	.word	0x0000eba0


	//   ....[38]....
        /*07b8*/ 	.word	0x0000ecd0


	//   ....[39]....
        /*07bc*/ 	.word	0x0000ecf0


	//   ....[40]....
        /*07c0*/ 	.word	0x0000ee00


	//   ....[41]....
        /*07c4*/ 	.word	0x0000ee20


	//   ....[42]....
        /*07c8*/ 	.word	0x0000ef40


	//   ....[43]....
        /*07cc*/ 	.word	0x0000ef60


	//   ....[44]....
        /*07d0*/ 	.word	0x0000f110


	//   ....[45]....
        /*07d4*/ 	.word	0x0000f360


	//   ....[46]....
        /*07d8*/ 	.word	0x0000f390


	//   ....[47]....
        /*07dc*/ 	.word	0x0000f3c0


	//   ....[48]....
        /*07e0*/ 	.word	0x0000f3f0


	//   ....[49]....
        /*07e4*/ 	.word	0x0000f420


	//   ....[50]....
        /*07e8*/ 	.word	0x0000f450


	//   ....[51]....
        /*07ec*/ 	.word	0x0000f600


	//   ....[52]....
        /*07f0*/ 	.word	0x0000f630


	//   ....[53]....
        /*07f4*/ 	.word	0x0000f660


	//   ....[54]....
        /*07f8*/ 	.word	0x0000f690


	//   ....[55]....
        /*07fc*/ 	.word	0x0000f6c0


	//   ....[56]....
        /*0800*/ 	.word	0x0000f6f0


	//   ....[57]....
        /*0804*/ 	.word	0x0000f780


	//   ....[58]....
        /*0808*/ 	.word	0x0000f7b0


	//   ....[59]....
        /*080c*/ 	.word	0x0000f7c0


	//   ....[60]....
        /*0810*/ 	.word	0x0000f870


	//   ....[61]....
        /*0814*/ 	.word	0x00010dd0


	//   ....[62]....
        /*0818*/ 	.word	0x000119e0


	//   ....[63]....
        /*081c*/ 	.word	0x00011a00


	//   ....[64]....
        /*0820*/ 	.word	0x00011a40


	//   ....[65]....
        /*0824*/ 	.word	0x00011a70


	//   ....[66]....
        /*0828*/ 	.word	0x00011b90


	//   ....[67]....
        /*082c*/ 	.word	0x00011ba0


	//   ....[68]....
        /*0830*/ 	.word	0x00011c40


	//   ....[69]....
        /*0834*/ 	.word	0x00011c50


	//   ....[70]....
        /*0838*/ 	.word	0x00011cf0


	//   ....[71]....
        /*083c*/ 	.word	0x00011d00


	//   ....[72]....
        /*0840*/ 	.word	0x00011da0


	//   ....[73]....
        /*0844*/ 	.word	0x00011db0


	//   ....[74]....
        /*0848*/ 	.word	0x00011e30


	//   ....[75]....
        /*084c*/ 	.word	0x00011e60


	//   ....[76]....
        /*0850*/ 	.word	0x00011eb0


	//   ....[77]....
        /*0854*/ 	.word	0x00011ef0


	//   ....[78]....
        /*0858*/ 	.word	0x00014ea0


	//   ....[79]....
        /*085c*/ 	.word	0x00014ed0


	//   ....[80]....
        /*0860*/ 	.word	0x00014f30


	//   ....[81]....
        /*0864*/ 	.word	0x00014f60


	//   ....[82]....
        /*0868*/ 	.word	0x00014f90


	//   ....[83]....
        /*086c*/ 	.word	0x00014fc0


	//   ....[84]....
        /*0870*/ 	.word	0x00014ff0


	//   ....[85]....
        /*0874*/ 	.word	0x00015020


	//   ....[86]....
        /*0878*/ 	.word	0x000151f0


	//   ....[87]....
        /*087c*/ 	.word	0x00015220


	//   ....[88]....
        /*0880*/ 	.word	0x00015250


	//   ....[89]....
        /*0884*/ 	.word	0x00015280


	//   ....[90]....
        /*0888*/ 	.word	0x000152b0


	//   ....[91]....
        /*088c*/ 	.word	0x000152e0


	//   ....[92]....
        /*0890*/ 	.word	0x000153a0


	//   ....[93]....
        /*0894*/ 	.word	0x000153c0


	//   ....[94]....
        /*0898*/ 	.word	0x000153d0


	//   ....[95]....
        /*089c*/ 	.word	0x00015430


	//   ....[96]....
        /*08a0*/ 	.word	0x00015b50


	//   ....[97]....
        /*08a4*/ 	.word	0x00016040


	//   ....[98]....
        /*08a8*/ 	.word	0x000161c0


	//   ....[99]....
        /*08ac*/ 	.word	0x00016210


	//   ....[100]....
        /*08b0*/ 	.word	0x000163d0


	//   ....[101]....
        /*08b4*/ 	.word	0x00016420


	//   ....[102]....
        /*08b8*/ 	.word	0x00016560


	//   ....[103]....
        /*08bc*/ 	.word	0x000165d0


	//   ....[104]....
        /*08c0*/ 	.word	0x00016700


	//   ....[105]....
        /*08c4*/ 	.word	0x00016750


	//   ....[106]....
        /*08c8*/ 	.word	0x00016880


	//   ....[107]....
        /*08cc*/ 	.word	0x000168d0


	//   ....[108]....
        /*08d0*/ 	.word	0x00016a00


	//   ....[109]....
        /*08d4*/ 	.word	0x00016a50


	//   ....[110]....
        /*08d8*/ 	.word	0x00016b60


	//   ....[111]....
        /*08dc*/ 	.word	0x00016bd0


	//   ....[112]....
        /*08e0*/ 	.word	0x00016ce0


	//   ....[113]....
        /*08e4*/ 	.word	0x00016d30


	//   ....[114]....
        /*08e8*/ 	.word	0x00017060


	//   ....[115]....
        /*08ec*/ 	.word	0x00017100


	//   ....[116]....
        /*08f0*/ 	.word	0x000172a0


	//   ....[117]....
        /*08f4*/ 	.word	0x00017320


	//   ....[118]....
        /*08f8*/ 	.word	0x000173a0


	//   ....[119]....
        /*08fc*/ 	.word	0x00017420


	//   ....[120]....
        /*0900*/ 	.word	0x000174a0


	//   ....[121]....
        /*0904*/ 	.word	0x00017530


	//   ....[122]....
        /*0908*/ 	.word	0x000175d0


	//   ....[123]....
        /*090c*/ 	.word	0x00017680


	//   ....[124]....
        /*0910*/ 	.word	0x00017700


	//   ....[125]....
        /*0914*/ 	.word	0x00017780


	//   ....[126]....
        /*0918*/ 	.word	0x00017800


	//   ....[127]....
        /*091c*/ 	.word	0x00017890


	//   ....[128]....
        /*0920*/ 	.word	0x00017910


	//   ....[129]....
        /*0924*/ 	.word	0x000179b0


	//   ....[130]....
        /*0928*/ 	.word	0x00017a00


	//   ....[131]....
        /*092c*/ 	.word	0x00017a90


	//   ....[132]....
        /*0930*/ 	.word	0x00017bc0


	//----- nvinfo : EIATTR_REG_RECONFIG
	.align		4
.L_119:
        /*0934*/ 	.byte	0x01, 0x54
	.zero		2


	//----- nvinfo : EIATTR_SYSCALL_OFFSETS
	.align		4
        /*0938*/ 	.byte	0x04, 0x46
        /*093a*/ 	.short	(.L_121 - .L_120)


	//   ....[0]....
.L_120:
        /*093c*/ 	.word	0x00001e00


	//   ....[1]....
        /*0940*/ 	.word	0x000109e0


	//   ....[2]....
        /*0944*/ 	.word	0x00010b30


	//   ....[3]....
        /*0948*/ 	.word	0x00010c30


	//   ....[4]....
        /*094c*/ 	.word	0x000115c0


	//----- nvinfo : EIATTR_MBARRIER_INSTR_OFFSETS
	.align		4
.L_121:
        /*0950*/ 	.byte	0x04, 0x39
        /*0952*/ 	.short	(.L_123 - .L_122)


	//   ....[0]....
.L_122:
        /*0954*/ 	.word	0x00000270
        /*0958*/ 	.word	0x000000ff
        /*095c*/ 	.word	0x00036800
        /*0960*/ 	.short	0x0100
        /*0962*/ 	.byte	0x08
	.zero		1


	//   ....[1]....
        /*0964*/ 	.word	0x00000280
        /*0968*/ 	.word	0x000000ff
        /*096c*/ 	.word	0x00036820
        /*0970*/ 	.short	0x0100
        /*0972*/ 	.byte	0x08
	.zero		1


	//   ....[2]....
        /*0974*/ 	.word	0x00000370
        /*0978*/ 	.word	0x000000ff
        /*097c*/ 	.word	0x00036830
        /*0980*/ 	.short	0x0100
        /*0982*/ 	.byte	0x08
	.zero		1


	//   ....[3]....
        /*0984*/ 	.word	0x00000380
        /*0988*/ 	.word	0x000000ff
        /*098c*/ 	.word	0x00036840
        /*0990*/ 	.short	0x0100
        /*0992*/ 	.byte	0x08
	.zero		1


	//   ....[4]....
        /*0994*/ 	.word	0x00000390
        /*0998*/ 	.word	0x000000ff
        /*099c*/ 	.word	0x00036838
        /*09a0*/ 	.short	0x0100
        /*09a2*/ 	.byte	0x08
	.zero		1


	//   ....[5]....
        /*09a4*/ 	.word	0x000003a0
        /*09a8*/ 	.word	0x000000ff
        /*09ac*/ 	.word	0x00036848
        /*09b0*/ 	.short	0x0100
        /*09b2*/ 	.byte	0x08
	.zero		1


	//   ....[6]....
        /*09b4*/ 	.word	0x000004d0
        /*09b8*/ 	.word	0x000000ff
        /*09bc*/ 	.word	0x00036850
        /*09c0*/ 	.short	0x0100
        /*09c2*/ 	.byte	0x08
	.zero		1


	//   ....[7]....
        /*09c4*/ 	.word	0x000004e0
        /*09c8*/ 	.word	0x000000ff
        /*09cc*/ 	.word	0x00036860
        /*09d0*/ 	.short	0x0100
        /*09d2*/ 	.byte	0x08
	.zero		1


	//   ....[8]....
        /*09d4*/ 	.word	0x000004f0
        /*09d8*/ 	.word	0x000000ff
        /*09dc*/ 	.word	0x00036858
        /*09e0*/ 	.short	0x0100
        /*09e2*/ 	.byte	0x08
	.zero		1


	//   ....[9]....
        /*09e4*/ 	.word	0x00000500
        /*09e8*/ 	.word	0x000000ff
        /*09ec*/ 	.word	0x00036868
        /*09f0*/ 	.short	0x0100
        /*09f2*/ 	.byte	0x08
	.zero		1


	//   ....[10]....
        /*09f4*/ 	.word	0x000005f0
        /*09f8*/ 	.word	0x000000ff
        /*09fc*/ 	.word	0x00036870
        /*0a00*/ 	.short	0x0100
        /*0a02*/ 	.byte	0x06
	.zero		1


	//   ....[11]....
        /*0a04*/ 	.word	0x00000600
        /*0a08*/ 	.word	0x000000ff
        /*0a0c*/ 	.word	0x00036880
        /*0a10*/ 	.short	0x0100
        /*0a12*/ 	.byte	0x06
	.zero		1


	//   ....[12]....
        /*0a14*/ 	.word	0x00000610
        /*0a18*/ 	.word	0x000000ff
        /*0a1c*/ 	.word	0x00036878
        /*0a20*/ 	.short	0x0100
        /*0a22*/ 	.byte	0x06
	.zero		1


	//   ....[13]....
        /*0a24*/ 	.word	0x00000620
        /*0a28*/ 	.word	0x000000ff
        /*0a2c*/ 	.word	0x00036888
        /*0a30*/ 	.short	0x0100
        /*0a32*/ 	.byte	0x06
	.zero		1


	//   ....[14]....
        /*0a34*/ 	.word	0x00000750
        /*0a38*/ 	.word	0x000000ff
        /*0a3c*/ 	.word	0x00036890
        /*0a40*/ 	.short	0x0100
        /*0a42*/ 	.byte	0x08
	.zero		1


	//   ....[15]....
        /*0a44*/ 	.word	0x00000760
        /*0a48*/ 	.word	0x000000ff
        /*0a4c*/ 	.word	0x000368a0
        /*0a50*/ 	.short	0x0100
        /*0a52*/ 	.byte	0x08
	.zero		1


	//   ....[16]....
        /*0a54*/ 	.word	0x00000770
        /*0a58*/ 	.word	0x000000ff
        /*0a5c*/ 	.word	0x00036898
        /*0a60*/ 	.short	0x0100
        /*0a62*/ 	.byte	0x08
	.zero		1


	//   ....[17]....
        /*0a64*/ 	.word	0x00000780
        /*0a68*/ 	.word	0x000000ff
        /*0a6c*/ 	.word	0x000368a8
        /*0a70*/ 	.short	0x0100
        /*0a72*/ 	.byte	0x08
	.zero		1


	//   ....[18]....
        /*0a74*/ 	.word	0x000008b0
        /*0a78*/ 	.word	0x000000ff
        /*0a7c*/ 	.word	0x000368b0
        /*0a80*/ 	.short	0x0100
        /*0a82*/ 	.byte	0x08
	.zero		1


	//   ....[19]....
        /*0a84*/ 	.word	0x000008c0
        /*0a88*/ 	.word	0x000000ff
        /*0a8c*/ 	.word	0x000368c0
        /*0a90*/ 	.short	0x0100
        /*0a92*/ 	.byte	0x08
	.zero		1


	//   ....[20]....
        /*0a94*/ 	.word	0x000008d0
        /*0a98*/ 	.word	0x000000ff
        /*0a9c*/ 	.word	0x000368b8
        /*0aa0*/ 	.short	0x0100
        /*0aa2*/ 	.byte	0x08
	.zero		1


	//   ....[21]....
        /*0aa4*/ 	.word	0x000008e0
        /*0aa8*/ 	.word	0x000000ff
        /*0aac*/ 	.word	0x000368c8
        /*0ab0*/ 	.short	0x0100
        /*0ab2*/ 	.byte	0x08
	.zero		1


	//   ....[22]....
        /*0ab4*/ 	.word	0x00001eb0
        /*0ab8*/ 	.word	0x00000004
        /*0abc*/ 	.word	0x00036800
        /*0ac0*/ 	.short	0x010a
        /*0ac2*/ 	.byte	0x3f
	.zero		1


	//   ....[23]....
        /*0ac4*/ 	.word	0x00001f50
        /*0ac8*/ 	.word	0x00000000
        /*0acc*/ 	.word	0x00036830
        /*0ad0*/ 	.short	0x010a
        /*0ad2*/ 	.byte	0x3f
	.zero		1


	//   ....[24]....
        /*0ad4*/ 	.word	0x00001fc0
        /*0ad8*/ 	.word	0x00000000
        /*0adc*/ 	.word	0x00036830
        /*0ae0*/ 	.short	0x010a
        /*0ae2*/ 	.byte	0x3f
	.zero		1


	//   ....[25]....
        /*0ae4*/ 	.word	0x00004bc0
        /*0ae8*/ 	.word	0x00000000
        /*0aec*/ 	.word	0x00000000
        /*0af0*/ 	.short	0x0101
        /*0af2*/ 	.byte	0x3f
	.zero		1


	//   ....[26]....
        /*0af4*/ 	.word	0x00006360
        /*0af8*/ 	.word	0x000000ff
        /*0afc*/ 	.word	0x00036830
        /*0b00*/ 	.short	0x010a
        /*0b02*/ 	.byte	0x3c
	.zero		1


	//   ....[27]....
        /*0b04*/ 	.word	0x000063a0
        /*0b08*/ 	.word	0x000000ff
        /*0b0c*/ 	.word	0x00036830
        /*0b10*/ 	.short	0x010a
        /*0b12*/ 	.byte	0x3c
	.zero		1


	//   ....[28]....
        /*0b14*/ 	.word	0x00008b20
        /*0b18*/ 	.word	0x000000ff
        /*0b1c*/ 	.word	0x00036850
        /*0b20*/ 	.short	0x010a
        /*0b22*/ 	.byte	0x0a
	.zero		1


	//   ....[29]....
        /*0b24*/ 	.word	0x00008b60
        /*0b28*/ 	.word	0x000000ff
        /*0b2c*/ 	.word	0x00036850
        /*0b30*/ 	.short	0x010a
        /*0b32*/ 	.byte	0x0a
	.zero		1


	//   ....[30]....
        /*0b34*/ 	.word	0x00009f50
        /*0b38*/ 	.word	0x000000ff
        /*0b3c*/ 	.word	0x00000000
        /*0b40*/ 	.short	0x0101
        /*0b42*/ 	.byte	0x3c
	.zero		1


	//   ....[31]....
        /*0b44*/ 	.word	0x00009fc0
        /*0b48*/ 	.word	0x000000ff
        /*0b4c*/ 	.word	0x00000000
        /*0b50*/ 	.short	0x0101
        /*0b52*/ 	.byte	0x0a
	.zero		1


	//   ....[32]....
        /*0b54*/ 	.word	0x0000a630
        /*0b58*/ 	.word	0x0000000d
        /*0b5c*/ 	.word	0x00036850
        /*0b60*/ 	.short	0x010a
        /*0b62*/ 	.byte	0x3f
	.zero		1


	//   ....[33]....
        /*0b64*/ 	.word	0x0000a670
        /*0b68*/ 	.word	0x0000000d
        /*0b6c*/ 	.word	0x00036850
        /*0b70*/ 	.short	0x010a
        /*0b72*/ 	.byte	0x3f
	.zero		1


	//   ....[34]....
        /*0b74*/ 	.word	0x0000ac20
        /*0b78*/ 	.word	0x0000000b
        /*0b7c*/ 	.word	0x00000000
        /*0b80*/ 	.short	0x0101
        /*0b82*/ 	.byte	0x3f
	.zero		1


	//   ....[35]....
        /*0b84*/ 	.word	0x0000cab0
        /*0b88*/ 	.word	0x000000ff
        /*0b8c*/ 	.word	0x00000000
        /*0b90*/ 	.short	0x0101
        /*0b92*/ 	.byte	0x08
	.zero		1


	//   ....[36]....
        /*0b94*/ 	.word	0x0000d1e0
        /*0b98*/ 	.word	0x000000ff
        /*0b9c*/ 	.word	0x00000000
        /*0ba0*/ 	.short	0x0101
        /*0ba2*/ 	.byte	0x08
	.zero		1


	//   ....[37]....
        /*0ba4*/ 	.word	0x00011050
        /*0ba8*/ 	.word	0x00000000
        /*0bac*/ 	.word	0x00036840
        /*0bb0*/ 	.short	0x010a
        /*0bb2*/ 	.byte	0x3f
	.zero		1


	//   ....[38]....
        /*0bb4*/ 	.word	0x00012010
        /*0bb8*/ 	.word	0x00000012
        /*0bbc*/ 	.word	0x00036800
        /*0bc0*/ 	.short	0x0107
        /*0bc2*/ 	.byte	0x3f
	.zero		1


	//   ....[39]....
        /*0bc4*/ 	.word	0x00012120
        /*0bc8*/ 	.word	0x00000012
        /*0bcc*/ 	.word	0x00036800
        /*0bd0*/ 	.short	0x0101
        /*0bd2*/ 	.byte	0x3f
	.zero		1


	//   ....[40]....
        /*0bd4*/ 	.word	0x00012140
        /*0bd8*/ 	.word	0x00000012
        /*0bdc*/ 	.word	0x00036820
        /*0be0*/ 	.short	0x010a
        /*0be2*/ 	.byte	0x3f
	.zero		1


	//   ....[41]....
        /*0be4*/ 	.word	0x00012510
        /*0be8*/ 	.word	0x00000003
        /*0bec*/ 	.word	0x00036840
        /*0bf0*/ 	.short	0x010a
        /*0bf2*/ 	.byte	0x3f
	.zero		1


	//   ....[42]....
        /*0bf4*/ 	.word	0x000129b0
        /*0bf8*/ 	.word	0x00000003
        /*0bfc*/ 	.word	0x00000060
        /*0c00*/ 	.short	0x010a
        /*0c02*/ 	.byte	0x3f
	.zero		1


	//   ....[43]....
        /*0c04*/ 	.word	0x00013140
        /*0c08*/ 	.word	0x00000003
        /*0c0c*/ 	.word	0x00036840
        /*0c10*/ 	.short	0x010a
        /*0c12*/ 	.byte	0x3f
	.zero		1


	//   ....[44]....
        /*0c14*/ 	.word	0x000135e0
        /*0c18*/ 	.word	0x00000002
        /*0c1c*/ 	.word	0x00000060
        /*0c20*/ 	.short	0x010a
        /*0c22*/ 	.byte	0x3f
	.zero		1


	//   ....[45]....
        /*0c24*/ 	.word	0x00013cb0
        /*0c28*/ 	.word	0x00000002
        /*0c2c*/ 	.word	0x00036840
        /*0c30*/ 	.short	0x010a
        /*0c32*/ 	.byte	0x3f
	.zero		1


	//   ....[46]....
        /*0c34*/ 	.word	0x00014150
        /*0c38*/ 	.word	0x00000002
        /*0c3c*/ 	.word	0x00000060
        /*0c40*/ 	.short	0x010a
        /*0c42*/ 	.byte	0x3f
	.zero		1


	//   ....[47]....
        /*0c44*/ 	.word	0x000147d0
        /*0c48*/ 	.word	0x00000000
        /*0c4c*/ 	.word	0x00036860
        /*0c50*/ 	.short	0x010a
        /*0c52*/ 	.byte	0x3f
	.zero		1


	//   ....[48]....
        /*0c54*/ 	.word	0x00015ad0
        /*0c58*/ 	.word	0x00000000
        /*0c5c*/ 	.word	0x00036820
        /*0c60*/ 	.short	0x010a
        /*0c62*/ 	.byte	0x3f
	.zero		1


	//   ....[49]....
        /*0c64*/ 	.word	0x00015ce0
        /*0c68*/ 	.word	0x00000006
        /*0c6c*/ 	.word	0x00000000
        /*0c70*/ 	.short	0x010a
        /*0c72*/ 	.byte	0x3f
	.zero		1


	//   ....[50]....
        /*0c74*/ 	.word	0x00015d10
        /*0c78*/ 	.word	0x00000007
        /*0c7c*/ 	.word	0x00000000
        /*0c80*/ 	.short	0x010a
        /*0c82*/ 	.byte	0x3f
	.zero		1


	//   ....[51]....
        /*0c84*/ 	.word	0x00015d70
        /*0c88*/ 	.word	0x00000004
        /*0c8c*/ 	.word	0x00000000
        /*0c90*/ 	.short	0x010a
        /*0c92*/ 	.byte	0x3f
	.zero		1


	//   ....[52]....
        /*0c94*/ 	.word	0x00015da0
        /*0c98*/ 	.word	0x00000003
        /*0c9c*/ 	.word	0x00000000
        /*0ca0*/ 	.short	0x010a
        /*0ca2*/ 	.byte	0x3f
	.zero		1


	//   ....[53]....
        /*0ca4*/ 	.word	0x00015e00
        /*0ca8*/ 	.word	0x00000004
        /*0cac*/ 	.word	0x00036800
        /*0cb0*/ 	.short	0x010a
        /*0cb2*/ 	.byte	0x3f
	.zero		1


	//   ....[54]....
        /*0cb4*/ 	.word	0x00015e50
        /*0cb8*/ 	.word	0x00000000
        /*0cbc*/ 	.word	0x00036830
        /*0cc0*/ 	.short	0x010a
        /*0cc2*/ 	.byte	0x3f
	.zero		1


	//   ....[55]....
        /*0cc4*/ 	.word	0x00015eb0
        /*0cc8*/ 	.word	0x00000003
        /*0ccc*/ 	.word	0x00036830
        /*0cd0*/ 	.short	0x010a
        /*0cd2*/ 	.byte	0x3f
	.zero		1


	//   ....[56]....
        /*0cd4*/ 	.word	0x00015f10
        /*0cd8*/ 	.word	0x00000002
        /*0cdc*/ 	.word	0x00036850
        /*0ce0*/ 	.short	0x010a
        /*0ce2*/ 	.byte	0x3f
	.zero		1


	//   ....[57]....
        /*0ce4*/ 	.word	0x00015f60
        /*0ce8*/ 	.word	0x0000000d
        /*0cec*/ 	.word	0x00036850
        /*0cf0*/ 	.short	0x010a
        /*0cf2*/ 	.byte	0x3f
	.zero		1


	//   ....[58]....
        /*0cf4*/ 	.word	0x00016100
        /*0cf8*/ 	.word	0x00000000
        /*0cfc*/ 	.word	0x00036840
        /*0d00*/ 	.short	0x010a
        /*0d02*/ 	.byte	0x3f
	.zero		1


	//   ....[59]....
        /*0d04*/ 	.word	0x00016d70
        /*0d08*/ 	.word	0x00000012
        /*0d0c*/ 	.word	0x00036820
        /*0d10*/ 	.short	0x010a
        /*0d12*/ 	.byte	0x3f
	.zero		1


	//   ....[60]....
        /*0d14*/ 	.word	0x00016dc0
        /*0d18*/ 	.word	0x00000003
        /*0d1c*/ 	.word	0x00036840
        /*0d20*/ 	.short	0x010a
        /*0d22*/ 	.byte	0x3f
	.zero		1


	//   ....[61]....
        /*0d24*/ 	.word	0x00016e10
        /*0d28*/ 	.word	0x00000003
        /*0d2c*/ 	.word	0x00000060
        /*0d30*/ 	.short	0x010a
        /*0d32*/ 	.byte	0x3f
	.zero		1


	//   ....[62]....
        /*0d34*/ 	.word	0x00016e60
        /*0d38*/ 	.word	0x00000003
        /*0d3c*/ 	.word	0x00036840
        /*0d40*/ 	.short	0x010a
        /*0d42*/ 	.byte	0x3f
	.zero		1


	//   ....[63]....
        /*0d44*/ 	.word	0x00016eb0
        /*0d48*/ 	.word	0x00000002
        /*0d4c*/ 	.word	0x00000060
        /*0d50*/ 	.short	0x010a
        /*0d52*/ 	.byte	0x3f
	.zero		1


	//   ....[64]....
        /*0d54*/ 	.word	0x00016f00
        /*0d58*/ 	.word	0x00000002
        /*0d5c*/ 	.word	0x00036840
        /*0d60*/ 	.short	0x010a
        /*0d62*/ 	.byte	0x3f
	.zero		1


	//   ....[65]....
        /*0d64*/ 	.word	0x00016f50
        /*0d68*/ 	.word	0x00000002
        /*0d6c*/ 	.word	0x00000060
        /*0d70*/ 	.short	0x010a
        /*0d72*/ 	.byte	0x3f
	.zero		1


	//   ....[66]....
        /*0d74*/ 	.word	0x00016fa0
        /*0d78*/ 	.word	0x00000000
        /*0d7c*/ 	.word	0x00036860
        /*0d80*/ 	.short	0x010a
        /*0d82*/ 	.byte	0x3f
	.zero		1


	//   ....[67]....
        /*0d84*/ 	.word	0x00017ae0
        /*0d88*/ 	.word	0x00000000
        /*0d8c*/ 	.word	0x00036820
        /*0d90*/ 	.short	0x010a
        /*0d92*/ 	.byte	0x3f
	.zero		1


	//   ....[68]....
        /*0d94*/ 	.word	0x00017c80
        /*0d98*/ 	.word	0x00000006
        /*0d9c*/ 	.word	0x00000000
        /*0da0*/ 	.short	0x010a
        /*0da2*/ 	.byte	0x3f
	.zero		1


	//   ....[69]....
        /*0da4*/ 	.word	0x00017cd0
        /*0da8*/ 	.word	0x00000007
        /*0dac*/ 	.word	0x00000000
        /*0db0*/ 	.short	0x010a
        /*0db2*/ 	.byte	0x3f
	.zero		1


	//   ....[70]....
        /*0db4*/ 	.word	0x00017d20
        /*0db8*/ 	.word	0x00000004
        /*0dbc*/ 	.word	0x00000000
        /*0dc0*/ 	.short	0x010a
        /*0dc2*/ 	.byte	0x3f
	.zero		1


	//----- nvinfo : EIATTR_NUM_MBARRIERS
	.align		4
.L_123:
        /*0dc4*/ 	.byte	0x03, 0x38
        /*0dc6*/ 	.short	0x0016


	//----- nvinfo : EIATTR_EXIT_INSTR_OFFSETS
	.align		4
        /*0dc8*/ 	.byte	0x04, 0x1c
        /*0dca*/ 	.short	(.L_125 - .L_124)


	//   ....[0]....
.L_124:
        /*0dcc*/ 	.word	0x00000a50


	//   ....[1]....
        /*0dd0*/ 	.word	0x0000f0b0


	//   ....[2]....
        /*0dd4*/ 	.word	0x00015df0


	//----- nvinfo : EIATTR_MAX_THREADS
	.align		4
.L_125:
        /*0dd8*/ 	.byte	0x04, 0x05
        /*0dda*/ 	.short	(.L_127 - .L_126)
.L_126:
        /*0ddc*/ 	.word	0x00000180
        /*0de0*/ 	.word	0x00000001
        /*0de4*/ 	.word	0x00000001


	//----- nvinfo : EIATTR_CRS_STACK_SIZE
	.align		4
.L_127:
        /*0de8*/ 	.byte	0x04, 0x1e
        /*0dea*/ 	.short	(.L_129 - .L_128)
.L_128:
        /*0dec*/ 	.word	0x00000000


	//----- nvinfo : EIATTR_CBANK_PARAM_SIZE
	.align		4
.L_129:
        /*0df0*/ 	.byte	0x03, 0x19
        /*0df2*/ 	.short	0x0af0


	//----- nvinfo : EIATTR_PARAM_CBANK
	.align		4
        /*0df4*/ 	.byte	0x04, 0x0a
        /*0df6*/ 	.short	(.L_131 - .L_130)
	.align		4
.L_130:
        /*0df8*/ 	.word	index@(.nv.constant0._ZN7cutlass13device_kernelIN5flash11enable_sm90INS1_16FlashAttnFwdSm90INS1_25CollectiveMainloopFwdSm90ILi2EN4cute5tupleIJNS5_1CILi1EEES8_S8_EEENS6_IJNS7_ILi128EEENS7_ILi112EEENS7_ILi192EEEEEELi192ENS_6half_tEfNS_4arch4Sm90ELb0ELb0ELb0ELb1ELb0ELb0ELb0ELb1ELb1ELb1ELb1ELb0EEENS1_21CollectiveEpilogueFwdINS6_IJSA_SC_SB_EEES9_SE_SG_Li256ELb1ELb1ELb1ELb0EEENS1_36VarlenDynamicPersistentTileSchedulerILi128ELi112ELi256ELi128ELb1ELb1ELb1ELb0ELb1ELb1EEEEEEEEEvNT_6ParamsE)
        /*0dfc*/ 	.short	0x0210
        /*0dfe*/ 	.short	0x0af0


	//----- nvinfo : EIATTR_SW_WAR
	.align		4
.L_131:
        /*0e00*/ 	.byte	0x04, 0x36
        /*0e02*/ 	.short	(.L_133 - .L_132)
.L_132:
        /*0e04*/ 	.word	0x00000008
.L_133:


//--------------------- .nv.info._ZN7cutlass13device_kernelIN5flash11enable_sm90INS1_16FlashAttnFwdSm90INS1_25CollectiveMainloopFwdSm90ILi2EN4cute5tupleIJNS5_1CILi1EEES8_S8_EEENS6_IJNS7_ILi128EEENS7_ILi112EEENS7_ILi192EEEEEELi192ENS_6half_tEfNS_4arch4Sm90ELb0ELb0ELb0ELb1ELb0ELb1ELb0ELb1ELb1ELb1ELb1ELb0EEENS1_21CollectiveEpilogueFwdINS6_IJSA_SC_SB_EEES9_SE_SG_Li256ELb1ELb1ELb1ELb0EEENS1_36VarlenDynamicPersistentTileSchedulerILi128ELi112ELi256ELi128ELb1ELb1ELb1ELb0ELb1ELb1EEEEEEEEEvNT_6ParamsE --------------------------
	.section	.nv.info._ZN7cutlass13device_kernelIN5flash11enable_sm90INS1_16FlashAttnFwdSm90INS1_25CollectiveMainloopFwdSm90ILi2EN4cute5tupleIJNS5_1CILi1EEES8_S8_EEENS6_IJNS7_ILi128EEENS7_ILi112EEENS7_ILi192EEEEEELi192ENS_6half_tEfNS_4arch4Sm90ELb0ELb0ELb0ELb1ELb0ELb1ELb0ELb1ELb1ELb1ELb1ELb0EEENS1_21CollectiveEpilogueFwdINS6_IJSA_SC_SB_EEES9_SE_SG_Li256ELb1ELb1ELb1ELb0EEENS1_36VarlenDynamicPersistentTileSchedulerILi128ELi112ELi256ELi128ELb1ELb1ELb1ELb0ELb1ELb1EEEEEEEEEvNT_6ParamsE,"",@"SHT_CUDA_INFO"
	.sectionflags	@""
	.align	4


	//----- nvinfo : EIATTR_CUDA_API_VERSION
	.align		4
        /*0000*/ 	.byte	0x04, 0x37
        /*0002*/ 	.short	(.L_135 - .L_134)
.L_134:
        /*0004*/ 	.word	0x00000082


	//----- nvinfo : EIATTR_KPARAM_INFO
	.align		4
.L_135:
        /*0008*/ 	.byte	0x04, 0x17
        /*000a*/ 	.short	(.L_137 - .L_136)
.L_136:
        /*000c*/ 	.word	0x00000000
        /*0010*/ 	.short	0x0000
        /*0012*/ 	.short	0x0070
        /*0014*/ 	.byte	0x00, 0xf0, 0x01, 0x2a


	//----- nvinfo : EIATTR_SPARSE_MMA_MASK
	.align		4
.L_137:
        /*0018*/ 	.byte	0x03, 0x50
        /*001a*/ 	.short	0x0000


	//----- nvinfo : EIATTR_MAXREG_COUNT
	.align		4
        /*001c*/ 	.byte	0x03, 0x1b
        /*001e*/ 	.short	0x00a8


	//----- nvinfo : EIATTR_NUM_BARRIERS
	.align		4
        /*0020*/ 	.byte	0x02, 0x4c
        /*0022*/ 	.byte	0x10
	.zero		1


	//----- nvinfo : EIATTR_EXTERNS
	.align		4
        /*0024*/ 	.byte	0x04, 0x0f
        /*0026*/ 	.short	(.L_139 - .L_138)


	//   ....[0]....
	.align		4
.L_138:
        /*0028*/ 	.word	index@(__assertfail)


	//----- nvinfo : EIATTR_ANNOTATIONS
	.align		4
.L_139:
        /*002c*/ 	.byte	0x04, 0x55
        /*002e*/ 	.short	(.L_141 - .L_140)


	//   ....[0]....
.L_140:
        /* <DEDUP_REMOVED lines=107> */
        /*06d4*/ 	.byte	0xf0, 0x9f, 0x02, 0x00, 0x01, 0x00, 0x00, 0x00, 0x90, 0xa0, 0x02, 0x00


	//----- nvinfo : EIATTR_MERCURY_ISA_VERSION
	.align		4
.L_141:
        /*06e0*/ 	.byte	0x03, 0x5f
        /*06e2*/ 	.short	0x0101


	//----- nvinfo : EIATTR_UNUSED_LOAD_BYTE_OFFSET
	.align		4
        /*06e4*/ 	.byte	0x04, 0x44
        /*06e6*/ 	.short	(.L_143 - .L_142)


	//   ....[0]....
.L_142:
        /*06e8*/ 	.word	0x00000ab0
        /*06ec*/ 	.word	0x0000fff0


	//   ....[1]....
        /*06f0*/ 	.word	0x0001c4a0
        /*06f4*/ 	.word	0x0000fff0


	//----- nvinfo : EIATTR_INT_WARP_WIDE_INSTR_OFFSETS
	.align		4
.L_143:
        /*06f8*/ 	.byte	0x04, 0x31
        /*06fa*/ 	.short	(.L_145 - .L_144)


	//   ....[0]....
.L_144:
        /*06fc*/ 	.word	0x00000190


	//   ....[1]....
        /*0700*/ 	.word	0x000001d0


	//   ....[2]....
        /*0704*/ 	.word	0x00000240


	//   ....[3]....
        /*0708*/ 	.word	0x00023090


	//   ....[4]....
        /*070c*/ 	.word	0x00023120


	//   ....[5]....
        /*0710*/ 	.word	0x00026eb0


	//   ....[6]....
        /*0714*/ 	.word	0x00026f10


	//----- nvinfo : EIATTR_COOP_GROUP_MASK_REGIDS
	.align		4
.L_145:
        /*0718*/ 	.byte	0x04, 0x29
        /*071a*/ 	.short	(.L_147 - .L_146)


	//   ....[0]....
.L_146:
        /*071c*/ 	.word	0xffffffff


	//   ....[1]....
        /*0720*/ 	.word	0xffffffff


	//   ....[2]....
        /*0724*/ 	.word	0xffffffff


	//   ....[3]....
        /*0728*/ 	.word	0xffffffff


	//   ....[4]....
        /*072c*/ 	.word	0xffffffff


	//   ....[5]....
        /*0730*/ 	.word	0xffffffff


	//   ....[6]....
        /*0734*/ 	.word	0xffffffff


	//   ....[7]....
        /*0738*/ 	.word	0xffffffff


	//   ....[8]....
        /*073c*/ 	.word	0xffffffff


	//   ....[9]....
        /*0740*/ 	.word	0xffffffff


	//   ....[10]....
        /*0744*/ 	.word	0xffffffff


	//   ....[11]....
        /*0748*/ 	.word	0xffffffff


	//   ....[12]....
        /*074c*/ 	.word	0xffffffff


	//   ....[13]....
        /*0750*/ 	.word	0xffffffff


	//   ....[14]....
        /*0754*/ 	.word	0xffffffff


	//   ....[15]....
        /*0758*/ 	.word	0xffffffff


	//   ....[16]....
        /*075c*/ 	.word	0xffffffff


	//   ....[17]....
        /*0760*/ 	.word	0xffffffff


	//   ....[18]....
        /*0764*/ 	.word	0xffffffff


	//   ....[19]....
        /*0768*/ 	.word	0xffffffff


	//   ....[20]....
        /*076c*/ 	.word	0xffffffff


	//   ....[21]....
        /*0770*/ 	.word	0xffffffff


	//   ....[22]....
        /*0774*/ 	.word	0xffffffff


	//   ....[23]....
        /*0778*/ 	.word	0xffffffff


	//   ....[24]....
        /*077c*/ 	.word	0xffffffff


	//   ....[25]....
        /*0780*/ 	.word	0xffffffff


	//   ....[26]....
        /*0784*/ 	.word	0xffffffff


	//   ....[27]....
        /*0788*/ 	.word	0xffffffff


	//   ....[28]....
        /*078c*/ 	.word	0xffffffff


	//   ....[29]....
        /*0790*/ 	.word	0xffffffff


	//   ....[30]....
        /*0794*/ 	.word	0xffffffff


	//   ....[31]....
        /*0798*/ 	.word	0xffffffff


	//   ....[32]....
        /*079c*/ 	.word	0xffffffff


	//   ....[33]....
        /*07a0*/ 	.word	0xffffffff


	//   ....[34]....
        /*07a4*/ 	.word	0xffffffff


	//   ....[35]....
        /*07a8*/ 	.word	0xffffffff


	//   ....[36]....
        /*07ac*/ 	.word	0xffffffff


	//   ....[37]....
        /*07b0*/ 	.word	0xffffffff


	//   ....[38]....
        /*07b4*/ 	.word	0xffffffff


	//   ....[39]....
        /*07b8*/ 	.word	0xffffffff


	//   ....[40]....
        /*07bc*/ 	.word	0xffffffff


	//   ....[41]....
        /*07c0*/ 	.word	0xffffffff


	//   ....[42]....
        /*07c4*/ 	.word	0xffffffff


	//   ....[43]....
        /*07c8*/ 	.word	0xffffffff


	//   ....[44]....
        /*07cc*/ 	.word	0xffffffff


	//   ....[45]....
        /*07d0*/ 	.word	0xffffffff


	//   ....[46]....
        /*07d4*/ 	.word	0xffffffff


	//   ....[47]....
        /*07d8*/ 	.word	0xffffffff


	//   ....[48]....
        /*07dc*/ 	.word	0xffffffff


	//   ....[49]....
        /*07e0*/ 	.word	0xffffffff


	//   ....[50]....
        /*07e4*/ 	.word	0xffffffff


	//   ....[51]....
        /*07e8*/ 	.word	0xffffffff


	//   ....[52]....
        /*07ec*/ 	.word	0xffffffff


	//   ....[53]....
        /*07f0*/ 	.word	0xffffffff


	//   ....[54]....
        /*07f4*/ 	.word	0xffffffff


	//   ....[55]....
        /*07f8*/ 	.word	0xffffffff


	//   ....[56]....
        /*07fc*/ 	.word	0xffffffff


	//   ....[57]....
        /*0800*/ 	.word	0xffffffff


	//   ....[58]....
        /*0804*/ 	.word	0xffffffff


	//   ....[59]....
        /*0808*/ 	.word	0xffffffff


	//   ....[60]....
        /*080c*/ 	.word	0xffffffff


	//   ....[61]....
        /*0810*/ 	.word	0xffffffff


	//   ....[62]....
        /*0814*/ 	.word	0xffffffff


	//   ....[63]....
        /*0818*/ 	.word	0xffffffff


	//   ....[64]....
        /*081c*/ 	.word	0xffffffff


	//   ....[65]....
        /*0820*/ 	.word	0xffffffff


	//   ....[66]....
        /*0824*/ 	.word	0xffffffff


	//   ....[67]....
        /*0828*/ 	.word	0xffffffff


	//   ....[68]....
        /*082c*/ 	.word	0xffffffff


	//   ....[69]....
        /*0830*/ 	.word	0xffffffff


	//   ....[70]....
        /*0834*/ 	.word	0xffffffff


	//   ....[71]....
        /*0838*/ 	.word	0xffffffff


	//   ....[72]....
        /*083c*/ 	.word	0xffffffff


	//   ....[73]....
        /*0840*/ 	.word	0xffffffff


	//   ....[74]....
        /*0844*/ 	.word	0xffffffff


	//   ....[75]....
        /*0848*/ 	.word	0xffffffff


	//   ....[76]....
        /*084c*/ 	.word	0xffffffff


	//   ....[77]....
        /*0850*/ 	.word	0xffffffff


	//   ....[78]....
        /*0854*/ 	.word	0xffffffff


	//   ....[79]....
        /*0858*/ 	.word	0xffffffff


	//   ....[80]....
        /*085c*/ 	.word	0xffffffff


	//   ....[81]....
        /*0860*/ 	.word	0xffffffff


	//   ....[82]....
        /*0864*/ 	.word	0xffffffff


	//   ....[83]....
        /*0868*/ 	.word	0xffffffff


	//   ....[84]....
        /*086c*/ 	.word	0xffffffff


	//   ....[85]....
        /*0870*/ 	.word	0xffffffff


	//   ....[86]....
        /*0874*/ 	.word	0xffffffff


	//   ....[87]....
        /*0878*/ 	.word	0xffffffff


	//   ....[88]....
        /*087c*/ 	.word	0xffffffff


	//   ....[89]....
        /*0880*/ 	.word	0xffffffff


	//   ....[90]....
        /*0884*/ 	.word	0xffffffff


	//   ....[91]....
        /*0888*/ 	.word	0xffffffff


	//   ....[92]....
        /*088c*/ 	.word	0xffffffff


	//   ....[93]....
        /*0890*/ 	.word	0xffffffff


	//   ....[94]....
        /*0894*/ 	.word	0xffffffff


	//   ....[95]....
        /*0898*/ 	.word	0xffffffff


	//   ....[96]....
        /*089c*/ 	.word	0xffffffff


	//   ....[97]....
        /*08a0*/ 	.word	0xffffffff


	//   ....[98]....
        /*08a4*/ 	.word	0xffffffff


	//   ....[99]....
        /*08a8*/ 	.word	0xffffffff


	//   ....[100]....
        /*08ac*/ 	.word	0xffffffff


	//   ....[101]....
        /*08b0*/ 	.word	0xffffffff


	//   ....[102]....
        /*08b4*/ 	.word	0xffffffff


	//   ....[103]....
        /*08b8*/ 	.word	0xffffffff


	//   ....[104]....
        /*08bc*/ 	.word	0xffffffff


	//   ....[105]....
        /*08c0*/ 	.word	0xffffffff


	//   ....[106]....
        /*08c4*/ 	.word	0x0500000f


	//   ....[107]....
        /*08c8*/ 	.word	0x0500000f


	//   ....[108]....
        /*08cc*/ 	.word	0x0500000f


	//   ....[109]....
        /*08d0*/ 	.word	0x0500000f


	//   ....[110]....
        /*08d4*/ 	.word	0x0500000f


	//   ....[111]....
        /*08d8*/ 	.word	0x0500000f


	//   ....[112]....
        /*08dc*/ 	.word	0x0500000f


	//   ....[113]....
        /*08e0*/ 	.word	0x0500000f


	//   ....[114]....
        /*08e4*/ 	.word	0x0500000f


	//   ....[115]....
        /*08e8*/ 	.word	0x0500000f


	//   ....[116]....
        /*08ec*/ 	.word	0x0500000f


	//   ....[117]....
        /*08f0*/ 	.word	0x0500000f


	//   ....[118]....
        /*08f4*/ 	.word	0x0500000f


	//   ....[119]....
        /*08f8*/ 	.word	0x0500000f


	//   ....[120]....
        /*08fc*/ 	.word	0x0500000f


	//   ....[121]....
        /*0900*/ 	.word	0x0500000f


	//   ....[122]....
        /*0904*/ 	.word	0x0500000f


	//   ....[123]....
        /*0908*/ 	.word	0x0500000f


	//   ....[124]....
        /*090c*/ 	.word	0x0500000f


	//   ....[125]....
        /*0910*/ 	.word	0x0500000f


	//   ....[126]....
        /*0914*/ 	.word	0x0500000f


	//   ....[127]....
        /*0918*/ 	.word	0x0500000f


	//   ....[128]....
        /*091c*/ 	.word	0x0500000f


	//   ....[129]....
        /*0920*/ 	.word	0x0500000f


	//   ....[130]....
        /*0924*/ 	.word	0x0500000f


	//   ....[131]....
        /*0928*/ 	.word	0x0500000f


	//   ....[132]....
        /*092c*/ 	.word	0x0500000f


	//   ....[133]....
        /*0930*/ 	.word	0x0500000f


	//   ....[134]....
        /*0934*/ 	.word	0x0500000f


	//   ....[135]....
        /*0938*/ 	.word	0x0500000f


	//   ....[136]....
        /*093c*/ 	.word	0x0500000f


	//   ....[137]....
        /*0940*/ 	.word	0x0500000f


	//   ....[138]....
        /*0944*/ 	.word	0x0500000f


	//   ....[139]....
        /*0948*/ 	.word	0x0500000f


	//   ....[140]....
        /*094c*/ 	.word	0x0500000f


	//   ....[141]....
        /*0950*/ 	.word	0x0500000f


	//   ....[142]....
        /*0954*/ 	.word	0x0500000f


	//   ....[143]....
        /*0958*/ 	.word	0x0500000f


	//   ....[144]....
        /*095c*/ 	.word	0x0500000f


	//   ....[145]....
        /*0960*/ 	.word	0x0500000f


	//   ....[146]....
        /*0964*/ 	.word	0x0500000f


	//   ....[147]....
        /*0968*/ 	.word	0x0500000f


	//   ....[148]....
        /*096c*/ 	.word	0x0500000f


	//   ....[149]....
        /*0970*/ 	.word	0x0500000f


	//   ....[150]....
        /*0974*/ 	.word	0x0500000f


	//----- nvinfo : EIATTR_COOP_GROUP_INSTR_OFFSETS
	.align		4
.L_147:
        /*0978*/ 	.byte	0x04, 0x28
        /*097a*/ 	.short	(.L_149 - .L_148)


	//   ....[0]....
.L_148:
        /*097c*/ 	.word	0x00000060


	//   ....[1]....
        /*0980*/ 	.word	0x000001a0


	//   ....[2]....
        /*0984*/ 	.word	0x000001f0


	//   ....[3]....
        /*0988*/ 	.word	0x00000420


	//   ....[4]....
        /*098c*/ 	.word	0x00000580


	//   ....[5]....
        /*0990*/ 	.word	0x000006a0


	//   ....[6]....
        /*0994*/ 	.word	0x00000800


	//   ....[7]....
        /*0998*/ 	.word	0x0000af90


	//   ....[8]....
        /*099c*/ 	.word	0x0000b520


	//   ....[9]....
        /*09a0*/ 	.word	0x0000b530


	//   ....[10]....
        /*09a4*/ 	.word	0x0000b540


	//   ....[11]....
        /*09a8*/ 	.word	0x0000b550


	//   ....[12]....
        /*09ac*/ 	.word	0x0000e0e0


	//   ....[13]....
        /*09b0*/ 	.word	0x0000e0f0


	//   ....[14]....
        /*09b4*/ 	.word	0x0000e100


	//   ....[15]....
        /*09b8*/ 	.word	0x0000e110


	//   ....[16]....
        /*09bc*/ 	.word	0x00014e50


	//   ....[17]....
        /*09c0*/ 	.word	0x00014f00


	//   ....[18]....
        /*09c4*/ 	.word	0x00015400


	//   ....[19]....
        /*09c8*/ 	.word	0x00015480


	//   ....[20]....
        /*09cc*/ 	.word	0x0001a000


	//   ....[21]....
        /*09d0*/ 	.word	0x0001a020


	//   ....[22]....
        /*09d4*/ 	.word	0x0001a7f0


	//   ....[23]....
        /*09d8*/ 	.word	0x0001a810


	//   ....[24]....
        /*09dc*/ 	.word	0x0001bc50


	//   ....[25]....
        /*09e0*/ 	.word	0x0001bc60


	//   ....[26]....
        /*09e4*/ 	.word	0x0001bc90


	//   ....[27]....
        /*09e8*/ 	.word	0x0001bca0


	//   ....[28]....
        /*09ec*/ 	.word	0x0001d220


	//   ....[29]....
        /*09f0*/ 	.word	0x0001d230


	//   ....[30]....
        /*09f4*/ 	.word	0x0001d240


	//   ....[31]....
        /*09f8*/ 	.word	0x0001d250


	//   ....[32]....
        /*09fc*/ 	.word	0x0001db20


	//   ....[33]....
        /*0a00*/ 	.word	0x0001db40


	//   ....[34]....
        /*0a04*/ 	.word	0x0001dca0


	//   ....[35]....
        /*0a08*/ 	.word	0x0001dcc0


	//   ....[36]....
        /*0a0c*/ 	.word	0x0001ddc0


	//   ....[37]....
        /*0a10*/ 	.word	0x0001dde0


	//   ....[38]....
        /*0a14*/ 	.word	0x0001def0


	//   ....[39]....
        /*0a18*/ 	.word	0x0001df10


	//   ....[40]....
        /*0a1c*/ 	.word	0x0001e430


	//   ....[41]....
        /*0a20*/ 	.word	0x0001e470


	//   ....[42]....
        /*0a24*/ 	.word	0x0001ec50


	//   ....[43]....
        /*0a28*/ 	.word	0x0001ec60


	//   ....[44]....
        /*0a2c*/ 	.word	0x0001fbe0


	//   ....[45]....
        /*0a30*/ 	.word	0x0001fc10


	//   ....[46]....
        /*0a34*/ 	.word	0x0001fd10


	//   ....[47]....
        /*0a38*/ 	.word	0x0001fd30


	//   ....[48]....
        /*0a3c*/ 	.word	0x0001fe30


	//   ....[49]....
        /*0a40*/ 	.word	0x0001fe50


	//   ....[50]....
        /*0a44*/ 	.word	0x0001ff60


	//   ....[51]....
        /*0a48*/ 	.word	0x0001ff80


	//   ....[52]....
        /*0a4c*/ 	.word	0x00020110


	//   ....[53]....
        /*0a50*/ 	.word	0x00020340


	//   ....[54]....
        /*0a54*/ 	.word	0x00020370


	//   ....[55]....
        /*0a58*/ 	.word	0x000203a0


	//   ....[56]....
        /*0a5c*/ 	.word	0x000203d0


	//   ....[57]....
        /*0a60*/ 	.word	0x00020400


	//   ....[58]....
        /*0a64*/ 	.word	0x00020430


	//   ....[59]....
        /*0a68*/ 	.word	0x000205d0


	//   ....[60]....
        /*0a6c*/ 	.word	0x00020600


	//   ....[61]....
        /*0a70*/ 	.word	0x00020630


	//   ....[62]....
        /*0a74*/ 	.word	0x00020660


	//   ....[63]....
        /*0a78*/ 	.word	0x00020690


	//   ....[64]....
        /*0a7c*/ 	.word	0x000206c0


	//   ....[65]....
        /*0a80*/ 	.word	0x00020750


	//   ....[66]....
        /*0a84*/ 	.word	0x00020780


	//   ....[67]....
        /*0a88*/ 	.word	0x00020790


	//   ....[68]....
        /*0a8c*/ 	.word	0x00020840


	//   ....[69]....
        /*0a90*/ 	.word	0x000218e0


	//   ....[70]....
        /*0a94*/ 	.word	0x00023670


	//   ....[71]....
        /*0a98*/ 	.word	0x00024270


	//   ....[72]....
        /*0a9c*/ 	.word	0x00024290


	//   ....[73]....
        /*0aa0*/ 	.word	0x000242d0


	//   ....[74]....
        /*0aa4*/ 	.word	0x00024300


	//   ....[75]....
        /*0aa8*/ 	.word	0x000243e0


	//   ....[76]....
        /*0aac*/ 	.word	0x00024430


	//   ....[77]....
        /*0ab0*/ 	.word	0x000244d0


	//   ....[78]....
        /*0ab4*/ 	.word	0x000244e0


	//   ....[79]....
        /*0ab8*/ 	.word	0x00024580


	//   ....[80]....
        /*0abc*/ 	.word	0x00024590


	//   ....[81]....
        /*0ac0*/ 	.word	0x00024630


	//   ....[82]....
        /*0ac4*/ 	.word	0x00024640


	//   ....[83]....
        /*0ac8*/ 	.word	0x000246c0


	//   ....[84]....
        /*0acc*/ 	.word	0x000246f0


	//   ....[85]....
        /*0ad0*/ 	.word	0x00024740


	//   ....[86]....
        /*0ad4*/ 	.word	0x00024780


	//   ....[87]....
        /*0ad8*/ 	.word	0x000276e0


	//   ....[88]....
        /*0adc*/ 	.word	0x00027710


	//   ....[89]....
        /*0ae0*/ 	.word	0x00027770


	//   ....[90]....
        /*0ae4*/ 	.word	0x000277a0


	//   ....[91]....
        /*0ae8*/ 	.word	0x000277d0


	//   ....[92]....
        /*0aec*/ 	.word	0x00027800


	//   ....[93]....
        /*0af0*/ 	.word	0x00027830


	//   ....[94]....
        /*0af4*/ 	.word	0x00027860


	//   ....[95]....
        /*0af8*/ 	.word	0x00027a20


	//   ....[96]....
        /*0afc*/ 	.word	0x00027a50


	//   ....[97]....
        /*0b00*/ 	.word	0x00027a80


	//   ....[98]....
        /*0b04*/ 	.word	0x00027ab0


	//   ....[99]....
        /*0b08*/ 	.word	0x00027ae0


	//   ....[100]....
        /*0b0c*/ 	.word	0x00027b10


	//   ....[101]....
        /*0b10*/ 	.word	0x00027bd0


	//   ....[102]....
        /*0b14*/ 	.word	0x00027bf0


	//   ....[103]....
        /*0b18*/ 	.word	0x00027c00


	//   ....[104]....
        /*0b1c*/ 	.word	0x00027c60


	//   ....[105]....
        /*0b20*/ 	.word	0x00028380


	//   ....[106]....
        /*0b24*/ 	.word	0x000287c0


	//   ....[107]....
        /*0b28*/ 	.word	0x00028850


	//   ....[108]....
        /*0b2c*/ 	.word	0x000288a0


	//   ....[109]....
        /*0b30*/ 	.word	0x000288f0


	//   ....[110]....
        /*0b34*/ 	.word	0x000289d0


	//   ....[111]....
        /*0b38*/ 	.word	0x00028a60


	//   ....[112]....
        /*0b3c*/ 	.word	0x00028ac0


	//   ....[113]....
        /*0b40*/ 	.word	0x00028b20


	//   ....[114]....
        /*0b44*/ 	.word	0x00028d70


	//   ....[115]....
        /*0b48*/ 	.word	0x00029050


	//   ....[116]....
        /*0b4c*/ 	.word	0x000291c0


	//   ....[117]....
        /*0b50*/ 	.word	0x00029210


	//   ....[118]....
        /*0b54*/ 	.word	0x00029270


	//   ....[119]....
        /*0b58*/ 	.word	0x00029340


	//   ....[120]....
        /*0b5c*/ 	.word	0x00029480


	//   ....[121]....
        /*0b60*/ 	.word	0x00029570


	//   ....[122]....
        /*0b64*/ 	.word	0x00029650


	//   ....[123]....
        /*0b68*/ 	.word	0x00029760


	//   ....[124]....
        /*0b6c*/ 	.word	0x000297c0


	//   ....[125]....
        /*0b70*/ 	.word	0x000298d0


	//   ....[126]....
        /*0b74*/ 	.word	0x00029930


	//   ....[127]....
        /*0b78*/ 	.word	0x00029a40


	//   ....[128]....
        /*0b7c*/ 	.word	0x00029aa0


	//   ....[129]....
        /*0b80*/ 	.word	0x00029b90


	//   ....[130]....
        /*0b84*/ 	.word	0x00029c10


	//   ....[131]....
        /*0b88*/ 	.word	0x00029cf0


	//   ....[132]....
        /*0b8c*/ 	.word	0x0002a060


	//   ....[133]....
        /*0b90*/ 	.word	0x0002a100


	//   ....[134]....
        /*0b94*/ 	.word	0x0002a2a0


	//   ....[135]....
        /*0b98*/ 	.word	0x0002a320


	//   ....[136]....
        /*0b9c*/ 	.word	0x0002a3a0


	//   ....[137]....
        /*0ba0*/ 	.word	0x0002a420


	//   ....[138]....
        /*0ba4*/ 	.word	0x0002a4a0


	//   ....[139]....
        /*0ba8*/ 	.word	0x0002a530


	//   ....[140]....
        /*0bac*/ 	.word	0x0002a5d0


	//   ....[141]....
        /*0bb0*/ 	.word	0x0002a680


	//   ....[142]....
        /*0bb4*/ 	.word	0x0002a700


	//   ....[143]....
        /*0bb8*/ 	.word	0x0002a780


	//   ....[144]....
        /*0bbc*/ 	.word	0x0002a800


	//   ....[145]....
        /*0bc0*/ 	.word	0x0002a890


	//   ....[146]....
        /*0bc4*/ 	.word	0x0002a910


	//   ....[147]....
        /*0bc8*/ 	.word	0x0002a9b0


	//   ....[148]....
        /*0bcc*/ 	.word	0x0002aa00


	//   ....[149]....
        /*0bd0*/ 	.word	0x0002aa90


	//   ....[150]....
        /*0bd4*/ 	.word	0x0002abc0


	//----- nvinfo : EIATTR_REG_RECONFIG
	.align		4
.L_149:
        /*0bd8*/ 	.byte	0x01, 0x54
	.zero		2


	//----- nvinfo : EIATTR_SYSCALL_OFFSETS
	.align		4
        /*0bdc*/ 	.byte	0x04, 0x46
        /*0bde*/ 	.short	(.L_151 - .L_150)


	//   ....[0]....
.L_150:
        /*0be0*/ 	.word	0x00001cf0


	//   ....[1]....
        /*0be4*/ 	.word	0x00001e40


	//   ....[2]....
        /*0be8*/ 	.word	0x0000b120


	//   ....[3]....
        /*0bec*/ 	.word	0x0000b4a0


	//   ....[4]....
        /*0bf0*/ 	.word	0x00023290


	//   ....[5]....
        /*0bf4*/ 	.word	0x000233e0


	//   ....[6]....
        /*0bf8*/ 	.word	0x000234d0


	//   ....[7]....
        /*0bfc*/ 	.word	0x00023e50


	//----- nvinfo : EIATTR_MBARRIER_INSTR_OFFSETS
	.align		4
.L_151:
        /*0c00*/ 	.byte	0x04, 0x39
        /*0c02*/ 	.short	(.L_153 - .L_152)


	//   ....[0]....
.L_152:
        /*0c04*/ 	.word	0x000002d0
        /*0c08*/ 	.word	0x000000ff
        /*0c0c*/ 	.word	0x00036800
        /*0c10*/ 	.short	0x0100
        /*0c12*/ 	.byte	0x08
	.zero		1


	//   ....[1]....
        /*0c14*/ 	.word	0x000002e0
        /*0c18*/ 	.word	0x000000ff
        /*0c1c*/ 	.word	0x00036820
        /*0c20*/ 	.short	0x0100
        /*0c22*/ 	.byte	0x08
	.zero		1


	//   ....[2]....
        /*0c24*/ 	.word	0x000003d0
        /*0c28*/ 	.word	0x000000ff
        /*0c2c*/ 	.word	0x00036830
        /*0c30*/ 	.short	0x0100
        /*0c32*/ 	.byte	0x08
	.zero		1


	//   ....[3]....
        /*0c34*/ 	.word	0x000003e0
        /*0c38*/ 	.word	0x000000ff
        /*0c3c*/ 	.word	0x00036840
        /*0c40*/ 	.short	0x0100
        /*0c42*/ 	.byte	0x08
	.zero		1


	//   ....[4]....
        /*0c44*/ 	.word	0x000003f0
        /*0c48*/ 	.word	0x000000ff
        /*0c4c*/ 	.word	0x00036838
        /*0c50*/ 	.short	0x0100
        /*0c52*/ 	.byte	0x08
	.zero		1


	//   ....[5]....
        /*0c54*/ 	.word	0x00000400
        /*0c58*/ 	.word	0x000000ff
        /*0c5c*/ 	.word	0x00036848
        /*0c60*/ 	.short	0x0100
        /*0c62*/ 	.byte	0x08
	.zero		1


	//   ....[6]....
        /*0c64*/ 	.word	0x00000530
        /*0c68*/ 	.word	0x000000ff
        /*0c6c*/ 	.word	0x00036850
        /*0c70*/ 	.short	0x0100
        /*0c72*/ 	.byte	0x08
	.zero		1


	//   ....[7]....
        /*0c74*/ 	.word	0x00000540
        /*0c78*/ 	.word	0x000000ff
        /*0c7c*/ 	.word	0x00036860
        /*0c80*/ 	.short	0x0100
        /*0c82*/ 	.byte	0x08
	.zero		1


	//   ....[8]....
        /*0c84*/ 	.word	0x00000550
        /*0c88*/ 	.word	0x000000ff
        /*0c8c*/ 	.word	0x00036858
        /*0c90*/ 	.short	0x0100
        /*0c92*/ 	.byte	0x08
	.zero		1


	//   ....[9]....
        /*0c94*/ 	.word	0x00000560
        /*0c98*/ 	.word	0x000000ff
        /*0c9c*/ 	.word	0x00036868
        /*0ca0*/ 	.short	0x0100
        /*0ca2*/ 	.byte	0x08
	.zero		1


	//   ....[10]....
        /*0ca4*/ 	.word	0x00000650
        /*0ca8*/ 	.word	0x000000ff
        /*0cac*/ 	.word	0x00036870
        /*0cb0*/ 	.short	0x0100
        /*0cb2*/ 	.byte	0x06
	.zero		1


	//   ....[11]....
        /*0cb4*/ 	.word	0x00000660
        /*0cb8*/ 	.word	0x000000ff
        /*0cbc*/ 	.word	0x00036880
        /*0cc0*/ 	.short	0x0100
        /*0cc2*/ 	.byte	0x06
	.zero		1


	//   ....[12]....
        /*0cc4*/ 	.word	0x00000670
        /*0cc8*/ 	.word	0x000000ff
        /*0ccc*/ 	.word	0x00036878
        /*0cd0*/ 	.short	0x0100
        /*0cd2*/ 	.byte	0x06
	.zero		1


	//   ....[13]....
        /*0cd4*/ 	.word	0x00000680
        /*0cd8*/ 	.word	0x000000ff
        /*0cdc*/ 	.word	0x00036888
        /*0ce0*/ 	.short	0x0100
        /*0ce2*/ 	.byte	0x06
	.zero		1


	//   ....[14]....
        /*0ce4*/ 	.word	0x000007b0
        /*0ce8*/ 	.word	0x000000ff
        /*0cec*/ 	.word	0x00036890
        /*0cf0*/ 	.short	0x0100
        /*0cf2*/ 	.byte	0x08
	.zero		1


	//   ....[15]....
        /*0cf4*/ 	.word	0x000007c0
        /*0cf8*/ 	.word	0x000000ff
        /*0cfc*/ 	.word	0x000368a0
        /*0d00*/ 	.short	0x0100
        /*0d02*/ 	.byte	0x08
	.zero		1


	//   ....[16]....
        /*0d04*/ 	.word	0x000007d0
        /*0d08*/ 	.word	0x000000ff
        /*0d0c*/ 	.word	0x00036898
        /*0d10*/ 	.short	0x0100
        /*0d12*/ 	.byte	0x08
	.zero		1


	//   ....[17]....
        /*0d14*/ 	.word	0x000007e0
        /*0d18*/ 	.word	0x000000ff
        /*0d1c*/ 	.word	0x000368a8
        /*0d20*/ 	.short	0x0100
        /*0d22*/ 	.byte	0x08
	.zero		1


	//   ....[18]....
        /*0d24*/ 	.word	0x00000910
        /*0d28*/ 	.word	0x000000ff
        /*0d2c*/ 	.word	0x000368b0
        /*0d30*/ 	.short	0x0100
        /*0d32*/ 	.byte	0x08
	.zero		1


	//   ....[19]....
        /*0d34*/ 	.word	0x00000920
        /*0d38*/ 	.word	0x000000ff
        /*0d3c*/ 	.word	0x000368c0
        /*0d40*/ 	.short	0x0100
        /*0d42*/ 	.byte	0x08
	.zero		1


	//   ....[20]....
        /*0d44*/ 	.word	0x00000930
        /*0d48*/ 	.word	0x000000ff
        /*0d4c*/ 	.word	0x000368b8
        /*0d50*/ 	.short	0x0100
        /*0d52*/ 	.byte	0x08
	.zero		1


	//   ....[21]....
        /*0d54*/ 	.word	0x00000940
        /*0d58*/ 	.word	0x000000ff
        /*0d5c*/ 	.word	0x000368c8
        /*0d60*/ 	.short	0x0100
        /*0d62*/ 	.byte	0x08
	.zero		1


	//   ....[22]....
        /*0d64*/ 	.word	0x000039a0
        /*0d68*/ 	.word	0x00000061
        /*0d6c*/ 	.word	0x00036890
        /*0d70*/ 	.short	0x010a
        /*0d72*/ 	.byte	0x3f
	.zero		1


	//   ....[23]....
        /*0d74*/ 	.word	0x00006d70
        /*0d78*/ 	.word	0x00000061
        /*0d7c*/ 	.word	0x00036890
        /*0d80*/ 	.short	0x010a
        /*0d82*/ 	.byte	0x3f
	.zero		1


	//   ....[24]....
        /*0d84*/ 	.word	0x00009e50
        /*0d88*/ 	.word	0x00000061
        /*0d8c*/ 	.word	0x00036890
        /*0d90*/ 	.short	0x010a
        /*0d92*/ 	.byte	0x3f
	.zero		1


	//   ....[25]....
        /*0d94*/ 	.word	0x0000a220
        /*0d98*/ 	.word	0x00000028
        /*0d9c*/ 	.word	0x00000000
        /*0da0*/ 	.short	0x0101
        /*0da2*/ 	.byte	0x3f
	.zero		1


	//   ....[26]....
        /*0da4*/ 	.word	0x0000a260
        /*0da8*/ 	.word	0x00000061
        /*0dac*/ 	.word	0x000368b0
        /*0db0*/ 	.short	0x010a
        /*0db2*/ 	.byte	0x3f
	.zero		1


	//   ....[27]....
        /*0db4*/ 	.word	0x0000a8e0
        /*0db8*/ 	.word	0x00000061
        /*0dbc*/ 	.word	0x00000000
        /*0dc0*/ 	.short	0x0101
        /*0dc2*/ 	.byte	0x3f
	.zero		1


	//   ....[28]....
        /*0dc4*/ 	.word	0x0000b1a0
        /*0dc8*/ 	.word	0x00000010
        /*0dcc*/ 	.word	0x00036800
        /*0dd0*/ 	.short	0x010a
        /*0dd2*/ 	.byte	0x3f
	.zero		1


	//   ....[29]....
        /*0dd4*/ 	.word	0x0000b1f0
        /*0dd8*/ 	.word	0x00000010
        /*0ddc*/ 	.word	0x00036800
        /*0de0*/ 	.short	0x010a
        /*0de2*/ 	.byte	0x3f
	.zero		1


	//   ....[30]....
        /*0de4*/ 	.word	0x0000bd60
        /*0de8*/ 	.word	0x00000010
        /*0dec*/ 	.word	0x00036800
        /*0df0*/ 	.short	0x010a
        /*0df2*/ 	.byte	0x3f
	.zero		1


	//   ....[31]....
        /*0df4*/ 	.word	0x0000e6b0
        /*0df8*/ 	.word	0x00000010
        /*0dfc*/ 	.word	0x00036800
        /*0e00*/ 	.short	0x010a
        /*0e02*/ 	.byte	0x3f
	.zero		1


	//   ....[32]....
        /*0e04*/ 	.word	0x00011190
        /*0e08*/ 	.word	0x00000003
        /*0e0c*/ 	.word	0x00036830
        /*0e10*/ 	.short	0x010a
        /*0e12*/ 	.byte	0x3f
	.zero		1


	//   ....[33]....
        /*0e14*/ 	.word	0x00011210
        /*0e18*/ 	.word	0x00000003
        /*0e1c*/ 	.word	0x00036830
        /*0e20*/ 	.short	0x010a
        /*0e22*/ 	.byte	0x3f
	.zero		1


	//   ....[34]....
        /*0e24*/ 	.word	0x00014ef0
        /*0e28*/ 	.word	0x00000003
        /*0e2c*/ 	.word	0x00000000
        /*0e30*/ 	.short	0x0101
        /*0e32*/ 	.byte	0x3f
	.zero		1


	//   ....[35]....
        /*0e34*/ 	.word	0x00016570
        /*0e38*/ 	.word	0x0000000b
        /*0e3c*/ 	.word	0x00036830
        /*0e40*/ 	.short	0x010a
        /*0e42*/ 	.byte	0x3f
	.zero		1


	//   ....[36]....
        /*0e44*/ 	.word	0x000165f0
        /*0e48*/ 	.word	0x0000000b
        /*0e4c*/ 	.word	0x00036830
        /*0e50*/ 	.short	0x010a
        /*0e52*/ 	.byte	0x3f
	.zero		1


	//   ....[37]....
        /*0e54*/ 	.word	0x00019c60
        /*0e58*/ 	.word	0x00000009
        /*0e5c*/ 	.word	0x00036850
        /*0e60*/ 	.short	0x010a
        /*0e62*/ 	.byte	0x3f
	.zero		1


	//   ....[38]....
        /*0e64*/ 	.word	0x00019cb0
        /*0e68*/ 	.word	0x00000009
        /*0e6c*/ 	.word	0x00036850
        /*0e70*/ 	.short	0x010a
        /*0e72*/ 	.byte	0x3f
	.zero		1


	//   ....[39]....
        /*0e74*/ 	.word	0x0001b000
        /*0e78*/ 	.word	0x0000000d
        /*0e7c*/ 	.word	0x00000000
        /*0e80*/ 	.short	0x0101
        /*0e82*/ 	.byte	0x3f
	.zero		1


	//   ....[40]....
        /*0e84*/ 	.word	0x0001b060
        /*0e88*/ 	.word	0x00000009
        /*0e8c*/ 	.word	0x00000000
        /*0e90*/ 	.short	0x0101
        /*0e92*/ 	.byte	0x3f
	.zero		1


	//   ....[41]....
        /*0e94*/ 	.word	0x0001b840
        /*0e98*/ 	.word	0x00000006
        /*0e9c*/ 	.word	0x00036850
        /*0ea0*/ 	.short	0x010a
        /*0ea2*/ 	.byte	0x3f
	.zero		1


	//   ....[42]....
        /*0ea4*/ 	.word	0x0001b8e0
        /*0ea8*/ 	.word	0x00000006
        /*0eac*/ 	.word	0x00036850
        /*0eb0*/ 	.short	0x010a
        /*0eb2*/ 	.byte	0x3f
	.zero		1


	//   ....[43]....
        /*0eb4*/ 	.word	0x0001be30
        /*0eb8*/ 	.word	0x0000000c
        /*0ebc*/ 	.word	0x00000000
        /*0ec0*/ 	.short	0x0101
        /*0ec2*/ 	.byte	0x3f
	.zero		1


	//   ....[44]....
        /*0ec4*/ 	.word	0x0001db50
        /*0ec8*/ 	.word	0x00000000
        /*0ecc*/ 	.word	0x00000000
        /*0ed0*/ 	.short	0x0101
        /*0ed2*/ 	.byte	0x3f
	.zero		1


	//   ....[45]....
        /*0ed4*/ 	.word	0x0001e2c0
        /*0ed8*/ 	.word	0x00000004
        /*0edc*/ 	.word	0x00000000
        /*0ee0*/ 	.short	0x0101
        /*0ee2*/ 	.byte	0x3f
	.zero		1


	//   ....[46]....
        /*0ee4*/ 	.word	0x000219c0
        /*0ee8*/ 	.word	0x00000012
        /*0eec*/ 	.word	0x00036820
        /*0ef0*/ 	.short	0x010a
        /*0ef2*/ 	.byte	0x3f
	.zero		1


	//   ....[47]....
        /*0ef4*/ 	.word	0x00021a90
        /*0ef8*/ 	.word	0x00000005
        /*0efc*/ 	.word	0x000368a0
        /*0f00*/ 	.short	0x010a
        /*0f02*/ 	.byte	0x3f
	.zero		1


	//   ....[48]....
        /*0f04*/ 	.word	0x00021ed0
        /*0f08*/ 	.word	0x00000005
        /*0f0c*/ 	.word	0x000368c0
        /*0f10*/ 	.short	0x010a
        /*0f12*/ 	.byte	0x3f
	.zero		1


	//   ....[49]....
        /*0f14*/ 	.word	0x00022460
        /*0f18*/ 	.word	0x00000007
        /*0f1c*/ 	.word	0x000368a0
        /*0f20*/ 	.short	0x010a
        /*0f22*/ 	.byte	0x3f
	.zero		1


	//   ....[50]....
        /*0f24*/ 	.word	0x00022890
        /*0f28*/ 	.word	0x00000007
        /*0f2c*/ 	.word	0x000368c0
        /*0f30*/ 	.short	0x010a
        /*0f32*/ 	.byte	0x3f
	.zero		1


	//   ....[51]....
        /*0f34*/ 	.word	0x000238e0
        /*0f38*/ 	.word	0x00000000
        /*0f3c*/ 	.word	0x00036840
        /*0f40*/ 	.short	0x010a
        /*0f42*/ 	.byte	0x3f
	.zero		1


	//   ....[52]....
        /*0f44*/ 	.word	0x00024890
        /*0f48*/ 	.word	0x00000012
        /*0f4c*/ 	.word	0x00036800
        /*0f50*/ 	.short	0x0107
        /*0f52*/ 	.byte	0x3f
	.zero		1


	//   ....[53]....
        /*0f54*/ 	.word	0x000249a0
        /*0f58*/ 	.word	0x00000012
        /*0f5c*/ 	.word	0x00036800
        /*0f60*/ 	.short	0x0101
        /*0f62*/ 	.byte	0x3f
	.zero		1


	//   ....[54]....
        /*0f64*/ 	.word	0x000249c0
        /*0f68*/ 	.word	0x00000012
        /*0f6c*/ 	.word	0x00036820
        /*0f70*/ 	.short	0x010a
        /*0f72*/ 	.byte	0x3f
	.zero		1


	//   ....[55]....
        /*0f74*/ 	.word	0x00024d80
        /*0f78*/ 	.word	0x00000003
        /*0f7c*/ 	.word	0x00036840
        /*0f80*/ 	.short	0x010a
        /*0f82*/ 	.byte	0x3f
	.zero		1


	//   ....[56]....
        /*0f84*/ 	.word	0x00025220
        /*0f88*/ 	.word	0x00000003
        /*0f8c*/ 	.word	0x00000060
        /*0f90*/ 	.short	0x010a
        /*0f92*/ 	.byte	0x3f
	.zero		1


	//   ....[57]....
        /*0f94*/ 	.word	0x000259a0
        /*0f98*/ 	.word	0x00000003
        /*0f9c*/ 	.word	0x00036840
        /*0fa0*/ 	.short	0x010a
        /*0fa2*/ 	.byte	0x3f
	.zero		1


	//   ....[58]....
        /*0fa4*/ 	.word	0x00025e40
        /*0fa8*/ 	.word	0x00000002
        /*0fac*/ 	.word	0x00000060
        /*0fb0*/ 	.short	0x010a
        /*0fb2*/ 	.byte	0x3f
	.zero		1


	//   ....[59]....
        /*0fb4*/ 	.word	0x00026500
        /*0fb8*/ 	.word	0x00000002
        /*0fbc*/ 	.word	0x00036840
        /*0fc0*/ 	.short	0x010a
        /*0fc2*/ 	.byte	0x3f
	.zero		1


	//   ....[60]....
        /*0fc4*/ 	.word	0x000269a0
        /*0fc8*/ 	.word	0x00000002
        /*0fcc*/ 	.word	0x00000060
        /*0fd0*/ 	.short	0x010a
        /*0fd2*/ 	.byte	0x3f
	.zero		1


	//   ....[61]....
        /*0fd4*/ 	.word	0x00027010
        /*0fd8*/ 	.word	0x00000000
        /*0fdc*/ 	.word	0x00036860
        /*0fe0*/ 	.short	0x010a
        /*0fe2*/ 	.byte	0x3f
	.zero		1


	//   ....[62]....
        /*0fe4*/ 	.word	0x00028300
        /*0fe8*/ 	.word	0x00000000
        /*0fec*/ 	.word	0x00036820
        /*0ff0*/ 	.short	0x010a
        /*0ff2*/ 	.byte	0x3f
	.zero		1


	//   ....[63]....
        /*0ff4*/ 	.word	0x00028500
        /*0ff8*/ 	.word	0x00000006
        /*0ffc*/ 	.word	0x00000000
        /*1000*/ 	.short	0x010a
        /*1002*/ 	.byte	0x3f
	.zero		1


	//   ....[64]....
        /*1004*/ 	.word	0x00028530
        /*1008*/ 	.word	0x00000007
        /*100c*/ 	.word	0x00000000
        /*1010*/ 	.short	0x010a
        /*1012*/ 	.byte	0x3f
	.zero		1


	//   ....[65]....
        /*1014*/ 	.word	0x00028590
        /*1018*/ 	.word	0x00000004
        /*101c*/ 	.word	0x00000000
        /*1020*/ 	.short	0x010a
        /*1022*/ 	.byte	0x3f
	.zero		1


	//   ....[66]....
        /*1024*/ 	.word	0x000285c0
        /*1028*/ 	.word	0x00000003
        /*102c*/ 	.word	0x00000000
        /*1030*/ 	.short	0x010a
        /*1032*/ 	.byte	0x3f
	.zero		1


	//   ....[67]....
        /*1034*/ 	.word	0x00028620
        /*1038*/ 	.word	0x00000061
        /*103c*/ 	.word	0x00036890
        /*1040*/ 	.short	0x010a
        /*1042*/ 	.byte	0x3f
	.zero		1


	//   ....[68]....
        /*1044*/ 	.word	0x00028670
        /*1048*/ 	.word	0x00000061
        /*104c*/ 	.word	0x00036890
        /*1050*/ 	.short	0x010a
        /*1052*/ 	.byte	0x3f
	.zero		1


	//   ....[69]....
        /*1054*/ 	.word	0x000286c0
        /*1058*/ 	.word	0x00000061
        /*105c*/ 	.word	0x00036890
        /*1060*/ 	.short	0x010a
        /*1062*/ 	.byte	0x3f
	.zero		1


	//   ....[70]....
        /*1064*/ 	.word	0x00028710
        /*1068*/ 	.word	0x00000061
        /*106c*/ 	.word	0x000368b0
        /*1070*/ 	.short	0x010a
        /*1072*/ 	.byte	0x3f
	.zero		1


	//   ....[71]....
        /*1074*/ 	.word	0x00028920
        /*1078*/ 	.word	0x00000010
        /*107c*/ 	.word	0x00036800
        /*1080*/ 	.short	0x010a
        /*1082*/ 	.byte	0x3f
	.zero		1


	//   ....[72]....
        /*1084*/ 	.word	0x00028b50
        /*1088*/ 	.word	0x00000010
        /*108c*/ 	.word	0x00036800
        /*1090*/ 	.short	0x010a
        /*1092*/ 	.byte	0x3f
	.zero		1


	//   ....[73]....
        /*1094*/ 	.word	0x00028ba0
        /*1098*/ 	.word	0x00000003
        /*109c*/ 	.word	0x00036830
        /*10a0*/ 	.short	0x010a
        /*10a2*/ 	.byte	0x3f
	.zero		1


	//   ....[74]....
        /*10a4*/ 	.word	0x00028bf0
        /*10a8*/ 	.word	0x0000000b
        /*10ac*/ 	.word	0x00036830
        /*10b0*/ 	.short	0x010a
        /*10b2*/ 	.byte	0x3f
	.zero		1


	//   ....[75]....
        /*10b4*/ 	.word	0x00028c40
        /*10b8*/ 	.word	0x00000009
        /*10bc*/ 	.word	0x00036850
        /*10c0*/ 	.short	0x010a
        /*10c2*/ 	.byte	0x3f
	.zero		1


	//   ....[76]....
        /*10c4*/ 	.word	0x00028c90
        /*10c8*/ 	.word	0x00000006
        /*10cc*/ 	.word	0x00036850
        /*10d0*/ 	.short	0x010a
        /*10d2*/ 	.byte	0x3f
	.zero		1


	//   ....[77]....
        /*10d4*/ 	.word	0x00028e30
        /*10d8*/ 	.word	0x00000012
        /*10dc*/ 	.word	0x00036820
        /*10e0*/ 	.short	0x010a
        /*10e2*/ 	.byte	0x3f
	.zero		1


	//   ....[78]....
        /*10e4*/ 	.word	0x00028e80
        /*10e8*/ 	.word	0x00000005
        /*10ec*/ 	.word	0x000368a0
        /*10f0*/ 	.short	0x010a
        /*10f2*/ 	.byte	0x3f
	.zero		1


	//   ....[79]....
        /*10f4*/ 	.word	0x00028ed0
        /*10f8*/ 	.word	0x00000005
        /*10fc*/ 	.word	0x000368c0
        /*1100*/ 	.short	0x010a
        /*1102*/ 	.byte	0x3f
	.zero		1


	//   ....[80]....
        /*1104*/ 	.word	0x00028f20
        /*1108*/ 	.word	0x00000007
        /*110c*/ 	.word	0x000368a0
        /*1110*/ 	.short	0x010a
        /*1112*/ 	.byte	0x3f
	.zero		1


	//   ....[81]....
        /*1114*/ 	.word	0x00028f70
        /*1118*/ 	.word	0x00000007
        /*111c*/ 	.word	0x000368c0
        /*1120*/ 	.short	0x010a
        /*1122*/ 	.byte	0x3f
	.zero		1


	//   ....[82]....
        /*1124*/ 	.word	0x00029110
        /*1128*/ 	.word	0x00000000
        /*112c*/ 	.word	0x00036840
        /*1130*/ 	.short	0x010a
        /*1132*/ 	.byte	0x3f
	.zero		1


	//   ....[83]....
        /*1134*/ 	.word	0x00029d70
        /*1138*/ 	.word	0x00000012
        /*113c*/ 	.word	0x00036820
        /*1140*/ 	.short	0x010a
        /*1142*/ 	.byte	0x3f
	.zero		1


	//   ....[84]....
        /*1144*/ 	.word	0x00029dc0
        /*1148*/ 	.word	0x00000003
        /*114c*/ 	.word	0x00036840
        /*1150*/ 	.short	0x010a
        /*1152*/ 	.byte	0x3f
	.zero		1


	//   ....[85]....
        /*1154*/ 	.word	0x00029e10
        /*1158*/ 	.word	0x00000003
        /*115c*/ 	.word	0x00000060
        /*1160*/ 	.short	0x010a
        /*1162*/ 	.byte	0x3f
	.zero		1


	//   ....[86]....
        /*1164*/ 	.word	0x00029e60
        /*1168*/ 	.word	0x00000003
        /*116c*/ 	.word	0x00036840
        /*1170*/ 	.short	0x010a
        /*1172*/ 	.byte	0x3f
	.zero		1


	//   ....[87]....
        /*1174*/ 	.word	0x00029eb0
        /*1178*/ 	.word	0x00000002
        /*117c*/ 	.word	0x00000060
        /*1180*/ 	.short	0x010a
        /*1182*/ 	.byte	0x3f
	.zero		1


	//   ....[88]....
        /*1184*/ 	.word	0x00029f00
        /*1188*/ 	.word	0x00000002
        /*118c*/ 	.word	0x00036840
        /*1190*/ 	.short	0x010a
        /*1192*/ 	.byte	0x3f
	.zero		1


	//   ....[89]....
        /*1194*/ 	.word	0x00029f50
        /*1198*/ 	.word	0x00000002
        /*119c*/ 	.word	0x00000060
        /*11a0*/ 	.short	0x010a
        /*11a2*/ 	.byte	0x3f
	.zero		1


	//   ....[90]....
        /*11a4*/ 	.word	0x00029fa0
        /*11a8*/ 	.word	0x00000000
        /*11ac*/ 	.word	0x00036860
        /*11b0*/ 	.short	0x010a
        /*11b2*/ 	.byte	0x3f
	.zero		1


	//   ....[91]....
        /*11b4*/ 	.word	0x0002aae0
        /*11b8*/ 	.word	0x00000000
        /*11bc*/ 	.word	0x00036820
        /*11c0*/ 	.short	0x010a
        /*11c2*/ 	.byte	0x3f
	.zero		1


	//   ....[92]....
        /*11c4*/ 	.word	0x0002ac80
        /*11c8*/ 	.word	0x00000006
        /*11cc*/ 	.word	0x00000000
        /*11d0*/ 	.short	0x010a
        /*11d2*/ 	.byte	0x3f
	.zero		1


	//   ....[93]....
        /*11d4*/ 	.word	0x0002acd0
        /*11d8*/ 	.word	0x00000007
        /*11dc*/ 	.word	0x00000000
        /*11e0*/ 	.short	0x010a
        /*11e2*/ 	.byte	0x3f
	.zero		1


	//   ....[94]....
        /*11e4*/ 	.word	0x0002ad20
        /*11e8*/ 	.word	0x00000004
        /*11ec*/ 	.word	0x00000000
        /*11f0*/ 	.short	0x010a
        /*11f2*/ 	.byte	0x3f
	.zero		1


	//----- nvinfo : EIATTR_NUM_MBARRIERS
	.align		4
.L_153:
        /*11f4*/ 	.byte	0x03, 0x38
        /*11f6*/ 	.short	0x0016


	//----- nvinfo : EIATTR_EXIT_INSTR_OFFSETS
	.align		4
        /*11f8*/ 	.byte	0x04, 0x1c
        /*11fa*/ 	.short	(.L_155 - .L_154)


	//   ....[0]....
.L_154:
        /*11fc*/ 	.word	0x00028610


	//----- nvinfo : EIATTR_MAX_THREADS
	.align		4
.L_155:
        /*1200*/ 	.byte	0x04, 0x05
        /*1202*/ 	.short	(.L_157 - .L_156)
.L_156:
        /*1204*/ 	.word	0x00000180
        /*1208*/ 	.word	0x00000001
        /*120c*/ 	.word	0x00000001


	//----- nvinfo : EIATTR_CRS_STACK_SIZE
	.align		4
.L_157:
        /*1210*/ 	.byte	0x04, 0x1e
        /*1212*/ 	.short	(.L_159 - .L_158)
.L_158:
        /*1214*/ 	.word	0x00000000


	//----- nvinfo : EIATTR_CBANK_PARAM_SIZE
	.align		4
.L_159:
        /*1218*/ 	.byte	0x03, 0x19
        /*121a*/ 	.short	0x0af0


	//----- nvinfo : EIATTR_PARAM_CBANK
	.align		4
        /*121c*/ 	.byte	0x04, 0x0a
        /*121e*/ 	.short	(.L_161 - .L_160)
	.align		4
.L_160:
        /*1220*/ 	.word	index@(.nv.constant0._ZN7cutlass13device_kernelIN5flash11enable_sm90INS1_16FlashAttnFwdSm90INS1_25CollectiveMainloopFwdSm90ILi2EN4cute5tupleIJNS5_1CILi1EEES8_S8_EEENS6_IJNS7_ILi128EEENS7_ILi112EEENS7_ILi192EEEEEELi192ENS_6half_tEfNS_4arch4Sm90ELb0ELb0ELb0ELb1ELb0ELb1ELb0ELb1ELb1ELb1ELb1ELb0EEENS1_21CollectiveEpilogueFwdINS6_IJSA_SC_SB_EEES9_SE_SG_Li256ELb1ELb1ELb1ELb0EEENS1_36VarlenDynamicPersistentTileSchedulerILi128ELi112ELi256ELi128ELb1ELb1ELb1ELb0ELb1ELb1EEEEEEEEEvNT_6ParamsE)
        /*1224*/ 	.short	0x0210
        /*1226*/ 	.short	0x0af0


	//----- nvinfo : EIATTR_SW_WAR
	.align		4
.L_161:
        /*1228*/ 	.byte	0x04, 0x36
        /*122a*/ 	.short	(.L_163 - .L_162)
.L_162:
        /*122c*/ 	.word	0x00000008
.L_163:


//--------------------- .nv.info._ZN7cutlass13device_kernelIN5flash11enable_sm90INS1_16FlashAttnFwdSm90INS1_25CollectiveMainloopFwdSm90ILi2EN4cute5tupleIJNS5_1CILi1EEES8_S8_EEENS6_IJNS7_ILi128EEENS7_ILi96EEENS7_ILi192EEEEEELi192ENS_6half_tEfNS_4arch4Sm90ELb0ELb1ELb0ELb0ELb0ELb0ELb0ELb1ELb1ELb1ELb1ELb0EEENS1_21CollectiveEpilogueFwdINS6_IJSA_SC_SB_EEES9_SE_SG_Li256ELb0ELb1ELb1ELb0EEENS1_19SingleTileSchedulerILb0ELb1ELb1ELi128EEEEEEEEEvNT_6ParamsE --------------------------
	.section	.nv.info._ZN7cutlass13device_kernelIN5flash11enable_sm90INS1_16FlashAttnFwdSm90INS1_25CollectiveMainloopFwdSm90ILi2EN4cute5tupleIJNS5_1CILi1EEES8_S8_EEENS6_IJNS7_ILi128EEENS7_ILi96EEENS7_ILi192EEEEEELi192ENS_6half_tEfNS_4arch4Sm90ELb0ELb1ELb0ELb0ELb0ELb0ELb0ELb1ELb1ELb1ELb1ELb0EEENS1_21CollectiveEpilogueFwdINS6_IJSA_SC_SB_EEES9_SE_SG_Li256ELb0ELb1ELb1ELb0EEENS1_19SingleTileSchedulerILb0ELb1ELb1ELi128EEEEEEEEEvNT_6ParamsE,"",@"SHT_CUDA_INFO"
	.sectionflags	@""
	.align	4


	//----- nvinfo : EIATTR_CUDA_API_VERSION
	.align		4
        /*0000*/ 	.byte	0x04, 0x37
        /*0002*/ 	.short	(.L_165 - .L_164)
.L_164:
        /*0004*/ 	.word	0x00000082


	//----- nvinfo : EIATTR_KPARAM_INFO
	.align		4
.L_165:
        /*0008*/ 	.byte	0x04, 0x17
        /*000a*/ 	.short	(.L_167 - .L_166)
.L_166:
        /*000c*/ 	.word	0x00000000
        /*0010*/ 	.short	0x0000
        /*0012*/ 	.short	0x0070
        /*0014*/ 	.byte	0x00, 0xf0, 0x01, 0x28


	//----- nvinfo : EIATTR_SPARSE_MMA_MASK
	.align		4
.L_167:
        /*0018*/ 	.byte	0x03, 0x50
        /*001a*/ 	.short	0x0000


	//----- nvinfo : EIATTR_MAXREG_COUNT
	.align		4
        /*001c*/ 	.byte	0x03, 0x1b
        /*001e*/ 	.short	0x00a8


	//----- nvinfo : EIATTR_NUM_BARRIERS
	.align		4
        /*0020*/ 	.byte	0x02, 0x4c
        /*0022*/ 	.byte	0x09
	.zero		1


	//----- nvinfo : EIATTR_EXTERNS
	.align		4
        /*0024*/ 	.byte	0x04, 0x0f
        /*0026*/ 	.short	(.L_169 - .L_168)


	//   ....[0]....
	.align		4
.L_168:
        /*0028*/ 	.word	index@(__assertfail)


	//----- nvinfo : EIATTR_ANNOTATIONS
	.align		4
.L_169:
        /*002c*/ 	.byte	0x04, 0x55
        /*002e*/ 	.short	(.L_171 - .L_170)


	//   ....[0]....
.L_170:
        /*0030*/ 	.word	0x00000001
        /*0034*/ 	.byte	0x60, 0x09, 0x00, 0x00, 0x01, 0x00, 0x00, 0x00, 0xb0, 0x18, 0x00, 0x00, 0x01, 0x00, 0x00, 0x00
        /*0044*/ 	.byte	0x70, 0x02, 0x01, 0x00, 0x01, 0x00, 0x00, 0x00, 0x60, 0x07, 0x01, 0x00, 0x01, 0x00, 0x00, 0x00
        /*0054*/ 	.byte	0xc0, 0x17, 0x01, 0x00, 0x01, 0x00, 0x00, 0x00, 0x60, 0x1a, 0x01, 0x00, 0x01, 0x00, 0x00, 0x00
        /*0064*/ 	.byte	0xe0, 0x23, 0x01, 0x00, 0x01, 0x00, 0x00, 0x00, 0xb0, 0x2d, 0x01, 0x00, 0x01, 0x00, 0x00, 0x00
        /*0074*/ 	.byte	0x90, 0x3c, 0x01, 0x00


	//----- nvinfo : EIATTR_MERCURY_ISA_VERSION
	.align		4
.L_171:
        /*0078*/ 	.byte	0x03, 0x5f
        /*007a*/ 	.short	0x0101


	//----- nvinfo : EIATTR_INT_WARP_WIDE_INSTR_OFFSETS
	.align		4
        /*007c*/ 	.byte	0x04, 0x31
        /*007e*/ 	.short	(.L_173 - .L_172)


	//   ....[0]....
.L_172:
        /*0080*/ 	.word	0x00000130


	//   ....[1]....
        /*0084*/ 	.word	0x00000170


	//   ....[2]....
        /*0088*/ 	.word	0x000001e0


	//----- nvinfo : EIATTR_COOP_GROUP_MASK_REGIDS
	.align		4
.L_173:
        /*008c*/ 	.byte	0x04, 0x29
        /*008e*/ 	.short	(.L_175 - .L_174)


	//   ....[0]....
.L_174:
        /*0090*/ 	.word	0xffffffff


	//   ....[1]....
        /*0094*/ 	.word	0xffffffff


	//   ....[2]....
        /*0098*/ 	.word	0xffffffff


	//   ....[3]....
        /*009c*/ 	.word	0xffffffff


	//   ....[4]....
        /*00a0*/ 	.word	0xffffffff


	//   ....[5]....
        /*00a4*/ 	.word	0xffffffff


	//   ....[6]....
        /*00a8*/ 	.word	0xffffffff


	//   ....[7]....
        /*00ac*/ 	.word	0xffffffff


	//   ....[8]....
        /*00b0*/ 	.word	0xffffffff


	//   ....[9]....
        /*00b4*/ 	.word	0xffffffff


	//   ....[10]....
        /*00b8*/ 	.word	0xffffffff


	//   ....[11]....
        /*00bc*/ 	.word	0xffffffff


	//   ....[12]....
        /*00c0*/ 	.word	0xffffffff


	//   ....[13]....
        /*00c4*/ 	.word	0xffffffff


	//   ....[14]....
        /*00c8*/ 	.word	0xffffffff


	//   ....[15]....
        /*00cc*/ 	.word	0xffffffff


	//   ....[16]....
        /*00d0*/ 	.word	0xffffffff


	//   ....[17]....
        /*00d4*/ 	.word	0xffffffff


	//   ....[18]....
        /*00d8*/ 	.word	0xffffffff


	//   ....[19]....
        /*00dc*/ 	.word	0xffffffff


	//   ....[20]....
        /*00e0*/ 	.word	0xffffffff


	//   ....[21]....
        /*00e4*/ 	.word	0xffffffff


	//   ....[22]....
        /*00e8*/ 	.word	0xffffffff


	//   ....[23]....
        /*00ec*/ 	.word	0xffffffff


	//   ....[24]....
        /*00f0*/ 	.word	0xffffffff


	//   ....[25]....
        /*00f4*/ 	.word	0xffffffff


	//   ....[26]....
        /*00f8*/ 	.word	0xffffffff


	//   ....[27]....
        /*00fc*/ 	.word	0xffffffff


	//   ....[28]....
        /*0100*/ 	.word	0xffffffff


	//   ....[29]....
        /*0104*/ 	.word	0xffffffff


	//   ....[30]....
        /*0108*/ 	.word	0xffffffff


	//   ....[31]....
        /*010c*/ 	.word	0xffffffff


	//   ....[32]....
        /*0110*/ 	.word	0xffffffff


	//   ....[33]....
        /*0114*/ 	.word	0xffffffff


	//   ....[34]....
        /*0118*/ 	.word	0xffffffff


	//   ....[35]....
        /*011c*/ 	.word	0xffffffff


	//   ....[36]....
        /*0120*/ 	.word	0xffffffff


	//   ....[37]....
        /*0124*/ 	.word	0xffffffff


	//   ....[38]....
        /*0128*/ 	.word	0xffffffff


	//   ....[39]....
        /*012c*/ 	.word	0xffffffff


	//   ....[40]....
        /*0130*/ 	.word	0xffffffff


	//   ....[41]....
        /*0134*/ 	.word	0xffffffff


	//   ....[42]....
        /*0138*/ 	.word	0xffffffff


	//   ....[43]....
        /*013c*/ 	.word	0xffffffff


	//   ....[44]....
        /*0140*/ 	.word	0xffffffff


	//   ....[45]....
        /*0144*/ 	.word	0xffffffff


	//   ....[46]....
        /*0148*/ 	.word	0xffffffff


	//   ....[47]....
        /*014c*/ 	.word	0xffffffff


	//   ....[48]....
        /*0150*/ 	.word	0xffffffff


	//   ....[49]....
        /*0154*/ 	.word	0xffffffff


	//   ....[50]....
        /*0158*/ 	.word	0xffffffff


	//   ....[51]....
        /*015c*/ 	.word	0xffffffff


	//   ....[52]....
        /*0160*/ 	.word	0xffffffff


	//   ....[53]....
        /*0164*/ 	.word	0xffffffff


	//   ....[54]....
        /*0168*/ 	.word	0xffffffff


	//   ....[55]....
        /*016c*/ 	.word	0xffffffff


	//   ....[56]....
        /*0170*/ 	.word	0xffffffff


	//   ....[57]....
        /*0174*/ 	.word	0xffffffff


	//   ....[58]....
        /*0178*/ 	.word	0xffffffff


	//   ....[59]....
        /*017c*/ 	.word	0xffffffff


	//   ....[60]....
        /*0180*/ 	.word	0xffffffff


	//   ....[61]....
        /*0184*/ 	.word	0x0500000f


	//   ....[62]....
        /*0188*/ 	.word	0x0500000f


	//   ....[63]....
        /*018c*/ 	.word	0x0500000f


	//   ....[64]....
        /*0190*/ 	.word	0x0500000f


	//   ....[65]....
        /*0194*/ 	.word	0x0500000f


	//   ....[66]....
        /*0198*/ 	.word	0x0500000f


	//   ....[67]....
        /*019c*/ 	.word	0x0500000f


	//   ....[68]....
        /*01a0*/ 	.word	0x0500000f


	//   ....[69]....
        /*01a4*/ 	.word	0x0500000f


	//   ....[70]....
        /*01a8*/ 	.word	0x0500000f


	//   ....[71]....
        /*01ac*/ 	.word	0x0500000f


	//   ....[72]....
        /*01b0*/ 	.word	0x0500000f


	//   ....[73]....
        /*01b4*/ 	.word	0x0500000f


	//   ....[74]....
        /*01b8*/ 	.word	0x0500000f


	//   ....[75]....
        /*01bc*/ 	.word	0x0500000f


	//   ....[76]....
        /*01c0*/ 	.word	0x0500000f


	//   ....[77]....
        /*01c4*/ 	.word	0x0500000f


	//   ....[78]....
        /*01c8*/ 	.word	0x0500000f


	//----- nvinfo : EIATTR_COOP_GROUP_INSTR_OFFSETS
	.align		4
.L_175:
        /*01cc*/ 	.byte	0x04, 0x28
        /*01ce*/ 	.short	(.L_177 - .L_176)


	//   ....[0]....
.L_176:
        /*01d0*/ 	.word	0x00000060


	//   ....[1]....
        /*01d4*/ 	.word	0x00000140


	//   ....[2]....
        /*01d8*/ 	.word	0x00000190


	//   ....[3]....
        /*01dc*/ 	.word	0x000003c0


	//   ....[4]....
        /*01e0*/ 	.word	0x00000520


	//   ....[5]....
        /*01e4*/ 	.word	0x00000640


	//   ....[6]....
        /*01e8*/ 	.word	0x000007a0


	//   ....[7]....
        /*01ec*/ 	.word	0x000016b0


	//   ....[8]....
        /*01f0*/ 	.word	0x00002320


	//   ....[9]....
        /*01f4*/ 	.word	0x00002c60


	//   ....[10]....
        /*01f8*/ 	.word	0x000032d0


	//   ....[11]....
        /*01fc*/ 	.word	0x00003400


	//   ....[12]....
        /*0200*/ 	.word	0x000039d0


	//   ....[13]....
        /*0204*/ 	.word	0x00003a60


	//   ....[14]....
        /*0208*/ 	.word	0x000056d0


	//   ....[15]....
        /*020c*/ 	.word	0x00005900


	//   ....[16]....
        /*0210*/ 	.word	0x00006690


	//   ....[17]....
        /*0214*/ 	.word	0x000067a0


	//   ....[18]....
        /*0218*/ 	.word	0x00006d70


	//   ....[19]....
        /*021c*/ 	.word	0x00006de0


	//   ....[20]....
        /*0220*/ 	.word	0x00008910


	//   ....[21]....
        /*0224*/ 	.word	0x00008930


	//   ....[22]....
        /*0228*/ 	.word	0x00008f20


	//   ....[23]....
        /*022c*/ 	.word	0x00008fa0


	//   ....[24]....
        /*0230*/ 	.word	0x0000a730


	//   ....[25]....
        /*0234*/ 	.word	0x0000a960


	//   ....[26]....
        /*0238*/ 	.word	0x0000b700


	//   ....[27]....
        /*023c*/ 	.word	0x0000b820


	//   ....[28]....
        /*0240*/ 	.word	0x0000be70


	//   ....[29]....
        /*0244*/ 	.word	0x0000bee0


	//   ....[30]....
        /*0248*/ 	.word	0x0000ceb0


	//   ....[31]....
        /*024c*/ 	.word	0x0000cee0


	//   ....[32]....
        /*0250*/ 	.word	0x0000cfd0


	//   ....[33]....
        /*0254*/ 	.word	0x0000cfe0


	//   ....[34]....
        /*0258*/ 	.word	0x0000e070


	//   ....[35]....
        /*025c*/ 	.word	0x0000e0b0


	//   ....[36]....
        /*0260*/ 	.word	0x0000e0f0


	//   ....[37]....
        /*0264*/ 	.word	0x0000e130


	//   ....[38]....
        /*0268*/ 	.word	0x0000e170


	//   ....[39]....
        /*026c*/ 	.word	0x0000e190


	//   ....[40]....
        /*0270*/ 	.word	0x0000eb10


	//   ....[41]....
        /*0274*/ 	.word	0x0000eb20


	//   ....[42]....
        /*0278*/ 	.word	0x0000f890


	//   ....[43]....
        /*027c*/ 	.word	0x00010780


	//   ....[44]....
        /*0280*/ 	.word	0x00011140


	//   ....[45]....
        /*0284*/ 	.word	0x00011180


	//   ....[46]....
        /*0288*/ 	.word	0x000111b0


	//   ....[47]....
        /*028c*/ 	.word	0x00011200


	//   ....[48]....
        /*0290*/ 	.word	0x00011290


	//   ....[49]....
        /*0294*/ 	.word	0x000112b0


	//   ....[50]....
        /*0298*/ 	.word	0x00011340


	//   ....[51]....
        /*029c*/ 	.word	0x00011370


	//   ....[52]....
        /*02a0*/ 	.word	0x000113f0


	//   ....[53]....
        /*02a4*/ 	.word	0x00011420


	//   ....[54]....
        /*02a8*/ 	.word	0x000114a0


	//   ....[55]....
        /*02ac*/ 	.word	0x000114d0


	//   ....[56]....
        /*02b0*/ 	.word	0x00011550


	//   ....[57]....
        /*02b4*/ 	.word	0x00011580


	//   ....[58]....
        /*02b8*/ 	.word	0x000115f0


	//   ....[59]....
        /*02bc*/ 	.word	0x00011620


	//   ....[60]....
        /*02c0*/ 	.word	0x00013c20


	//   ....[61]....
        /*02c4*/ 	.word	0x00014260


	//   ....[62]....
        /*02c8*/ 	.word	0x000143d0


	//   ....[63]....
        /*02cc*/ 	.word	0x00014430


	//   ....[64]....
        /*02d0*/ 	.word	0x00014570


	//   ....[65]....
        /*02d4*/ 	.word	0x000145e0


	//   ....[66]....
        /*02d8*/ 	.word	0x000146e0


	//   ....[67]....
        /*02dc*/ 	.word	0x00014750


	//   ....[68]....
        /*02e0*/ 	.word	0x00014850


	//   ....[69]....
        /*02e4*/ 	.word	0x000148c0


	//   ....[70]....
        /*02e8*/ 	.word	0x000149c0


	//   ....[71]....
        /*02ec*/ 	.word	0x00014a30


	//   ....[72]....
        /*02f0*/ 	.word	0x00014b30


	//   ....[73]....
        /*02f4*/ 	.word	0x00014ba0


	//   ....[74]....
        /*02f8*/ 	.word	0x00014ca0


	//   ....[75]....
        /*02fc*/ 	.word	0x00014d00


	//   ....[76]....
        /*0300*/ 	.word	0x00014df0


	//   ....[77]....
        /*0304*/ 	.word	0x00014e40


	//   ....[78]....
        /*0308*/ 	.word	0x00015240


	//----- nvinfo : EIATTR_REG_RECONFIG
	.align		4
.L_177:
        /*030c*/ 	.byte	0x01, 0x54
	.zero		2


	//----- nvinfo : EIATTR_SYSCALL_OFFSETS
	.align		4
        /*0310*/ 	.byte	0x04, 0x46
        /*0312*/ 	.short	(.L_179 - .L_178)


	//   ....[0]....
.L_178:
        /*0314*/ 	.word	0x00001870


	//   ....[1]....
        /*0318*/ 	.word	0x000103f0


	//   ....[2]....
        /*031c*/ 	.word	0x00010530


	//   ....[3]....
        /*0320*/ 	.word	0x00010620


	//   ....[4]....
        /*0324*/ 	.word	0x00010d90


	//----- nvinfo : EIATTR_MBARRIER_INSTR_OFFSETS
	.align		4
.L_179:
        /*0328*/ 	.byte	0x04, 0x39
        /*032a*/ 	.short	(.L_181 - .L_180)


	//   ....[0]....
.L_180:
        /*032c*/ 	.word	0x00000270
        /*0330*/ 	.word	0x000000ff
        /*0334*/ 	.word	0x00030800
        /*0338*/ 	.short	0x0100
        /*033a*/ 	.byte	0x08
	.zero		1


	//   ....[1]....
        /*033c*/ 	.word	0x00000280
        /*0340*/ 	.word	0x000000ff
        /*0344*/ 	.word	0x00030820
        /*0348*/ 	.short	0x0100
        /*034a*/ 	.byte	0x08
	.zero		1


	//   ....[2]....
        /*034c*/ 	.word	0x00000370
        /*0350*/ 	.word	0x000000ff
        /*0354*/ 	.word	0x00030830
        /*0358*/ 	.short	0x0100
        /*035a*/ 	.byte	0x08
	.zero		1


	//   ....[3]....
        /*035c*/ 	.word	0x00000380
        /*0360*/ 	.word	0x000000ff
        /*0364*/ 	.word	0x00030840
        /*0368*/ 	.short	0x0100
        /*036a*/ 	.byte	0x08
	.zero		1


	//   ....[4]....
        /*036c*/ 	.word	0x00000390
        /*0370*/ 	.word	0x000000ff
        /*0374*/ 	.word	0x00030838
        /*0378*/ 	.short	0x0100
        /*037a*/ 	.byte	0x08
	.zero		1


	//   ....[5]....
        /*037c*/ 	.word	0x000003a0
        /*0380*/ 	.word	0x000000ff
        /*0384*/ 	.word	0x00030848
        /*0388*/ 	.short	0x0100
        /*038a*/ 	.byte	0x08
	.zero		1


	//   ....[6]....
        /*038c*/ 	.word	0x000004d0
        /*0390*/ 	.word	0x000000ff
        /*0394*/ 	.word	0x00030850
        /*0398*/ 	.short	0x0100
        /*039a*/ 	.byte	0x08
	.zero		1


	//   ....[7]....
        /*039c*/ 	.word	0x000004e0
        /*03a0*/ 	.word	0x000000ff
        /*03a4*/ 	.word	0x00030860
        /*03a8*/ 	.short	0x0100
        /*03aa*/ 	.byte	0x08
	.zero		1


	//   ....[8]....
        /*03ac*/ 	.word	0x000004f0
        /*03b0*/ 	.word	0x000000ff
        /*03b4*/ 	.word	0x00030858
        /*03b8*/ 	.short	0x0100
        /*03ba*/ 	.byte	0x08
	.zero		1


	//   ....[9]....
        /*03bc*/ 	.word	0x00000500
        /*03c0*/ 	.word	0x000000ff
        /*03c4*/ 	.word	0x00030868
        /*03c8*/ 	.short	0x0100
        /*03ca*/ 	.byte	0x08
	.zero		1


	//   ....[10]....
        /*03cc*/ 	.word	0x000005f0
        /*03d0*/ 	.word	0x000000ff
        /*03d4*/ 	.word	0x00030870
        /*03d8*/ 	.short	0x0100
        /*03da*/ 	.byte	0x06
	.zero		1


	//   ....[11]....
        /*03dc*/ 	.word	0x00000600
        /*03e0*/ 	.word	0x000000ff
        /*03e4*/ 	.word	0x00030880
        /*03e8*/ 	.short	0x0100
        /*03ea*/ 	.byte	0x06
	.zero		1


	//   ....[12]....
        /*03ec*/ 	.word	0x00000610
        /*03f0*/ 	.word	0x000000ff
        /*03f4*/ 	.word	0x00030878
        /*03f8*/ 	.short	0x0100
        /*03fa*/ 	.byte	0x06
	.zero		1


	//   ....[13]....
        /*03fc*/ 	.word	0x00000620
        /*0400*/ 	.word	0x000000ff
        /*0404*/ 	.word	0x00030888
        /*0408*/ 	.short	0x0100
        /*040a*/ 	.byte	0x06
	.zero		1


	//   ....[14]....
        /*040c*/ 	.word	0x00000750
        /*0410*/ 	.word	0x000000ff
        /*0414*/ 	.word	0x00030890
        /*0418*/ 	.short	0x0100
        /*041a*/ 	.byte	0x08
	.zero		1


	//   ....[15]....
        /*041c*/ 	.word	0x00000760
        /*0420*/ 	.word	0x000000ff
        /*0424*/ 	.word	0x000308a0
        /*0428*/ 	.short	0x0100
        /*042a*/ 	.byte	0x08
	.zero		1


	//   ....[16]....
        /*042c*/ 	.word	0x00000770
        /*0430*/ 	.word	0x000000ff
        /*0434*/ 	.word	0x00030898
        /*0438*/ 	.short	0x0100
        /*043a*/ 	.byte	0x08
	.zero		1


	//   ....[17]....
        /*043c*/ 	.word	0x00000780
        /*0440*/ 	.word	0x000000ff
        /*0444*/ 	.word	0x000308a8
        /*0448*/ 	.short	0x0100
        /*044a*/ 	.byte	0x08
	.zero		1


	//   ....[18]....
        /*044c*/ 	.word	0x000008b0
        /*0450*/ 	.word	0x000000ff
        /*0454*/ 	.word	0x000308b0
        /*0458*/ 	.short	0x0100
        /*045a*/ 	.byte	0x08
	.zero		1


	//   ....[19]....
        /*045c*/ 	.word	0x000008c0
        /*0460*/ 	.word	0x000000ff
        /*0464*/ 	.word	0x000308c0
        /*0468*/ 	.short	0x0100
        /*046a*/ 	.byte	0x08
	.zero		1


	//   ....[20]....
        /*046c*/ 	.word	0x000008d0
        /*0470*/ 	.word	0x000000ff
        /*0474*/ 	.word	0x000308b8
        /*0478*/ 	.short	0x0100
        /*047a*/ 	.byte	0x08
	.zero		1


	//   ....[21]....
        /*047c*/ 	.word	0x000008e0
        /*0480*/ 	.word	0x000000ff
        /*0484*/ 	.word	0x000308c8
        /*0488*/ 	.short	0x0100
        /*048a*/ 	.byte	0x08
	.zero		1


	//   ....[22]....
        /*048c*/ 	.word	0x00001890
        /*0490*/ 	.word	0x000000ff
        /*0494*/ 	.word	0x00030800
        /*0498*/ 	.short	0x010a
        /*049a*/ 	.byte	0x39
	.zero		1


	//   ....[23]....
        /*049c*/ 	.word	0x00001920
        /*04a0*/ 	.word	0x000000ff
        /*04a4*/ 	.word	0x00030830
        /*04a8*/ 	.short	0x010a
        /*04aa*/ 	.byte	0x39
	.zero		1


	//   ....[24]....
        /*04ac*/ 	.word	0x000019b0
        /*04b0*/ 	.word	0x000000ff
        /*04b4*/ 	.word	0x00030830
        /*04b8*/ 	.short	0x010a
        /*04ba*/ 	.byte	0x39
	.zero		1


	//   ....[25]....
        /*04bc*/ 	.word	0x00002380
        /*04c0*/ 	.word	0x00000000
        /*04c4*/ 	.word	0x00000000
        /*04c8*/ 	.short	0x0101
        /*04ca*/ 	.byte	0x3f
	.zero		1


	//   ....[26]....
        /*04cc*/ 	.word	0x000048a0
        /*04d0*/ 	.word	0x000000ff
        /*04d4*/ 	.word	0x00030830
        /*04d8*/ 	.short	0x010a
        /*04da*/ 	.byte	0x3d
	.zero		1


	//   ....[27]....
        /*04dc*/ 	.word	0x000048e0
        /*04e0*/ 	.word	0x000000ff
        /*04e4*/ 	.word	0x00030830
        /*04e8*/ 	.short	0x010a
        /*04ea*/ 	.byte	0x3d
	.zero		1


	//   ....[28]....
        /*04ec*/ 	.word	0x00005340
        /*04f0*/ 	.word	0x000000ff
        /*04f4*/ 	.word	0x00030850
        /*04f8*/ 	.short	0x010a
        /*04fa*/ 	.byte	0x0b
	.zero		1


	//   ....[29]....
        /*04fc*/ 	.word	0x00005380
        /*0500*/ 	.word	0x000000ff
        /*0504*/ 	.word	0x00030850
        /*0508*/ 	.short	0x010a
        /*050a*/ 	.byte	0x0b
	.zero		1


	//   ....[30]....
        /*050c*/ 	.word	0x00005700
        /*0510*/ 	.word	0x00000000
        /*0514*/ 	.word	0x00000000
        /*0518*/ 	.short	0x0101
        /*051a*/ 	.byte	0x3f
	.zero		1


	//   ....[31]....
        /*051c*/ 	.word	0x00007200
        /*0520*/ 	.word	0x0000007f
        /*0524*/ 	.word	0x00000000
        /*0528*/ 	.short	0x0101
        /*052a*/ 	.byte	0x3f
	.zero		1


	//   ....[32]....
        /*052c*/ 	.word	0x00007b10
        /*0530*/ 	.word	0x000000ff
        /*0534*/ 	.word	0x00030830
        /*0538*/ 	.short	0x010a
        /*053a*/ 	.byte	0x38
	.zero		1


	//   ....[33]....
        /*053c*/ 	.word	0x00007b50
        /*0540*/ 	.word	0x000000ff
        /*0544*/ 	.word	0x00030830
        /*0548*/ 	.short	0x010a
        /*054a*/ 	.byte	0x38
	.zero		1


	//   ....[34]....
        /*054c*/ 	.word	0x000085b0
        /*0550*/ 	.word	0x000000ff
        /*0554*/ 	.word	0x00030850
        /*0558*/ 	.short	0x010a
        /*055a*/ 	.byte	0x0b
	.zero		1


	//   ....[35]....
        /*055c*/ 	.word	0x000085f0
        /*0560*/ 	.word	0x000000ff
        /*0564*/ 	.word	0x00030850
        /*0568*/ 	.short	0x010a
        /*056a*/ 	.byte	0x0b
	.zero		1


	//   ....[36]....
        /*056c*/ 	.word	0x00009420
        /*0570*/ 	.word	0x00000078
        /*0574*/ 	.word	0x00000000
        /*0578*/ 	.short	0x0101
        /*057a*/ 	.byte	0x3f
	.zero		1


	//   ....[37]....
        /*057c*/ 	.word	0x000094c0
        /*0580*/ 	.word	0x00000078
        /*0584*/ 	.word	0x00000000
        /*0588*/ 	.short	0x0101
        /*058a*/ 	.byte	0x3f
	.zero		1


	//   ....[38]....
        /*058c*/ 	.word	0x00009920
        /*0590*/ 	.word	0x000000ff
        /*0594*/ 	.word	0x00030830
        /*0598*/ 	.short	0x010a
        /*059a*/ 	.byte	0x38
	.zero		1


	//   ....[39]....
        /*059c*/ 	.word	0x00009960
        /*05a0*/ 	.word	0x000000ff
        /*05a4*/ 	.word	0x00030830
        /*05a8*/ 	.short	0x010a
        /*05aa*/ 	.byte	0x38
	.zero		1


	//   ....[40]....
        /*05ac*/ 	.word	0x0000a3c0
        /*05b0*/ 	.word	0x000000ff
        /*05b4*/ 	.word	0x00030850
        /*05b8*/ 	.short	0x010a
        /*05ba*/ 	.byte	0x0b
	.zero		1


	//   ....[41]....
        /*05bc*/ 	.word	0x0000a400
        /*05c0*/ 	.word	0x000000ff
        /*05c4*/ 	.word	0x00030850
        /*05c8*/ 	.short	0x010a
        /*05ca*/ 	.byte	0x0b
	.zero		1


	//   ....[42]....
        /*05cc*/ 	.word	0x0000a760
        /*05d0*/ 	.word	0x00000000
        /*05d4*/ 	.word	0x00000000
        /*05d8*/ 	.short	0x0101
        /*05da*/ 	.byte	0x3f
	.zero		1


	//   ....[43]....
        /*05dc*/ 	.word	0x0000c270
        /*05e0*/ 	.word	0x0000007f
        /*05e4*/ 	.word	0x00000000
        /*05e8*/ 	.short	0x0101
        /*05ea*/ 	.byte	0x3f
	.zero		1


	//   ....[44]....
        /*05ec*/ 	.word	0x0000ce20
        /*05f0*/ 	.word	0x000000ff
        /*05f4*/ 	.word	0x00030850
        /*05f8*/ 	.short	0x010a
        /*05fa*/ 	.byte	0x07
	.zero		1


	//   ....[45]....
        /*05fc*/ 	.word	0x0000ce60
        /*0600*/ 	.word	0x000000ff
        /*0604*/ 	.word	0x00030850
        /*0608*/ 	.short	0x010a
        /*060a*/ 	.byte	0x07
	.zero		1


	//   ....[46]....
        /*060c*/ 	.word	0x0000d2c0
        /*0610*/ 	.word	0x0000000c
        /*0614*/ 	.word	0x00000000
        /*0618*/ 	.short	0x0101
        /*061a*/ 	.byte	0x3f
	.zero		1


	//   ....[47]....
        /*061c*/ 	.word	0x0000e1a0
        /*0620*/ 	.word	0x000000ff
        /*0624*/ 	.word	0x00000000
        /*0628*/ 	.short	0x0101
        /*062a*/ 	.byte	0x04
	.zero		1


	//   ....[48]....
        /*062c*/ 	.word	0x000109a0
        /*0630*/ 	.word	0x000000ff
        /*0634*/ 	.word	0x00030840
        /*0638*/ 	.short	0x010a
        /*063a*/ 	.byte	0x26
	.zero		1


	//   ....[49]....
        /*063c*/ 	.word	0x00011760
        /*0640*/ 	.word	0x000000ff
        /*0644*/ 	.word	0x00030800
        /*0648*/ 	.short	0x0107
        /*064a*/ 	.byte	0x26
	.zero		1


	//   ....[50]....
        /*064c*/ 	.word	0x000117d0
        /*0650*/ 	.word	0x000000ff
        /*0654*/ 	.word	0x00030800
        /*0658*/ 	.short	0x0101
        /*065a*/ 	.byte	0x26
	.zero		1


	//   ....[51]....
        /*065c*/ 	.word	0x000117e0
        /*0660*/ 	.word	0x000000ff
        /*0664*/ 	.word	0x00030820
        /*0668*/ 	.short	0x010a
        /*066a*/ 	.byte	0x26
	.zero		1


	//   ....[52]....
        /*066c*/ 	.word	0x00011bf0
        /*0670*/ 	.word	0x000000ff
        /*0674*/ 	.word	0x00030848
        /*0678*/ 	.short	0x010a
        /*067a*/ 	.byte	0x26
	.zero		1


	//   ....[53]....
        /*067c*/ 	.word	0x00011fa0
        /*0680*/ 	.word	0x000000ff
        /*0684*/ 	.word	0x00030860
        /*0688*/ 	.short	0x010a
        /*068a*/ 	.byte	0x26
	.zero		1


	//   ....[54]....
        /*068c*/ 	.word	0x00012570
        /*0690*/ 	.word	0x000000ff
        /*0694*/ 	.word	0x00030840
        /*0698*/ 	.short	0x010a
        /*069a*/ 	.byte	0x26
	.zero		1


	//   ....[55]....
        /*069c*/ 	.word	0x00012930
        /*06a0*/ 	.word	0x000000ff
        /*06a4*/ 	.word	0x00030868
        /*06a8*/ 	.short	0x010a
        /*06aa*/ 	.byte	0x26
	.zero		1


	//   ....[56]....
        /*06ac*/ 	.word	0x00012f50
        /*06b0*/ 	.word	0x000000ff
        /*06b4*/ 	.word	0x00030848
        /*06b8*/ 	.short	0x010a
        /*06ba*/ 	.byte	0x26
	.zero		1


	//   ....[57]....
        /*06bc*/ 	.word	0x000132f0
        /*06c0*/ 	.word	0x000000ff
        /*06c4*/ 	.word	0x00030860
        /*06c8*/ 	.short	0x010a
        /*06ca*/ 	.byte	0x26
	.zero		1


	//   ....[58]....
        /*06cc*/ 	.word	0x00013750
        /*06d0*/ 	.word	0x00000003
        /*06d4*/ 	.word	0x00030860
        /*06d8*/ 	.short	0x010a
        /*06da*/ 	.byte	0x3f
	.zero		1


	//   ....[59]....
        /*06dc*/ 	.word	0x00013bb0
        /*06e0*/ 	.word	0x00000002
        /*06e4*/ 	.word	0x00030820
        /*06e8*/ 	.short	0x010a
        /*06ea*/ 	.byte	0x3f
	.zero		1


	//   ....[60]....
        /*06ec*/ 	.word	0x00013d50
        /*06f0*/ 	.word	0x00000007
        /*06f4*/ 	.word	0x00000000
        /*06f8*/ 	.short	0x010a
        /*06fa*/ 	.byte	0x3f
	.zero		1


	//   ....[61]....
        /*06fc*/ 	.word	0x00013dc0
        /*0700*/ 	.word	0x00000008
        /*0704*/ 	.word	0x00000000
        /*0708*/ 	.short	0x010a
        /*070a*/ 	.byte	0x3f
	.zero		1


	//   ....[62]....
        /*070c*/ 	.word	0x00013e20
        /*0710*/ 	.word	0x00000007
        /*0714*/ 	.word	0x00000000
        /*0718*/ 	.short	0x010a
        /*071a*/ 	.byte	0x3f
	.zero		1


	//   ....[63]....
        /*071c*/ 	.word	0x00013e50
        /*0720*/ 	.word	0x00000006
        /*0724*/ 	.word	0x00000000
        /*0728*/ 	.short	0x010a
        /*072a*/ 	.byte	0x3f
	.zero		1


	//   ....[64]....
        /*072c*/ 	.word	0x00013ec0
        /*0730*/ 	.word	0x00000003
        /*0734*/ 	.word	0x00030800
        /*0738*/ 	.short	0x010a
        /*073a*/ 	.byte	0x3f
	.zero		1


	//   ....[65]....
        /*073c*/ 	.word	0x00013f20
        /*0740*/ 	.word	0x00000003
        /*0744*/ 	.word	0x00030830
        /*0748*/ 	.short	0x010a
        /*074a*/ 	.byte	0x3f
	.zero		1


	//   ....[66]....
        /*074c*/ 	.word	0x00013f80
        /*0750*/ 	.word	0x0000000f
        /*0754*/ 	.word	0x00030830
        /*0758*/ 	.short	0x010a
        /*075a*/ 	.byte	0x3f
	.zero		1


	//   ....[67]....
        /*075c*/ 	.word	0x00013fe0
        /*0760*/ 	.word	0x00000003
        /*0764*/ 	.word	0x00030850
        /*0768*/ 	.short	0x010a
        /*076a*/ 	.byte	0x3f
	.zero		1


	//   ....[68]....
        /*076c*/ 	.word	0x00014040
        /*0770*/ 	.word	0x00000005
        /*0774*/ 	.word	0x00030830
        /*0778*/ 	.short	0x010a
        /*077a*/ 	.byte	0x3f
	.zero		1


	//   ....[69]....
        /*077c*/ 	.word	0x000140a0
        /*0780*/ 	.word	0x00000003
        /*0784*/ 	.word	0x00030850
        /*0788*/ 	.short	0x010a
        /*078a*/ 	.byte	0x3f
	.zero		1


	//   ....[70]....
        /*078c*/ 	.word	0x00014100
        /*0790*/ 	.word	0x00000005
        /*0794*/ 	.word	0x00030830
        /*0798*/ 	.short	0x010a
        /*079a*/ 	.byte	0x3f
	.zero		1


	//   ....[71]....
        /*079c*/ 	.word	0x00014160
        /*07a0*/ 	.word	0x00000003
        /*07a4*/ 	.word	0x00030850
        /*07a8*/ 	.short	0x010a
        /*07aa*/ 	.byte	0x3f
	.zero		1


	//   ....[72]....
        /*07ac*/ 	.word	0x000141c0
        /*07b0*/ 	.word	0x00000003
        /*07b4*/ 	.word	0x00030850
        /*07b8*/ 	.short	0x010a
        /*07ba*/ 	.byte	0x3f
	.zero		1


	//   ....[73]....
        /*07bc*/ 	.word	0x00014320
        /*07c0*/ 	.word	0x00000003
        /*07c4*/ 	.word	0x00030840
        /*07c8*/ 	.short	0x010a
        /*07ca*/ 	.byte	0x3f
	.zero		1


	//   ....[74]....
        /*07cc*/ 	.word	0x00014e80
        /*07d0*/ 	.word	0x00000003
        /*07d4*/ 	.word	0x00030820
        /*07d8*/ 	.short	0x010a
        /*07da*/ 	.byte	0x3f
	.zero		1


	//   ....[75]....
        /*07dc*/ 	.word	0x00014ee0
        /*07e0*/ 	.word	0x00000003
        /*07e4*/ 	.word	0x00030848
        /*07e8*/ 	.short	0x010a
        /*07ea*/ 	.byte	0x3f
	.zero		1


	//   ....[76]....
        /*07ec*/ 	.word	0x00014f40
        /*07f0*/ 	.word	0x00000003
        /*07f4*/ 	.word	0x00030860
        /*07f8*/ 	.short	0x010a
        /*07fa*/ 	.byte	0x3f
	.zero		1


	//   ....[77]....
        /*07fc*/ 	.word	0x00014fa0
        /*0800*/ 	.word	0x00000003
        /*0804*/ 	.word	0x00030840
        /*0808*/ 	.short	0x010a
        /*080a*/ 	.byte	0x3f
	.zero		1


	//   ....[78]....
        /*080c*/ 	.word	0x00015000
        /*0810*/ 	.word	0x00000003
        /*0814*/ 	.word	0x00030868
        /*0818*/ 	.short	0x010a
        /*081a*/ 	.byte	0x3f
	.zero		1


	//   ....[79]....
        /*081c*/ 	.word	0x00015060
        /*0820*/ 	.word	0x00000003
        /*0824*/ 	.word	0x00030848
        /*0828*/ 	.short	0x010a
        /*082a*/ 	.byte	0x3f
	.zero		1


	//   ....[80]....
        /*082c*/ 	.word	0x000150c0
        /*0830*/ 	.word	0x00000003
        /*0834*/ 	.word	0x00030860
        /*0838*/ 	.short	0x010a
        /*083a*/ 	.byte	0x3f
	.zero		1


	//   ....[81]....
        /*083c*/ 	.word	0x00015110
        /*0840*/ 	.word	0x00000003
        /*0844*/ 	.word	0x00030860
        /*0848*/ 	.short	0x010a
        /*084a*/ 	.byte	0x3f
	.zero		1


	//   ....[82]....
        /*084c*/ 	.word	0x00015160
        /*0850*/ 	.word	0x00000002
        /*0854*/ 	.word	0x00030820
        /*0858*/ 	.short	0x010a
        /*085a*/ 	.byte	0x3f
	.zero		1


	//   ....[83]....
        /*085c*/ 	.word	0x00015300
        /*0860*/ 	.word	0x00000007
        /*0864*/ 	.word	0x00000000
        /*0868*/ 	.short	0x010a
        /*086a*/ 	.byte	0x3f
	.zero		1


	//   ....[84]....
        /*086c*/ 	.word	0x00015350
        /*0870*/ 	.word	0x00000008
        /*0874*/ 	.word	0x00000000
        /*0878*/ 	.short	0x010a
        /*087a*/ 	.byte	0x3f
	.zero		1


	//   ....[85]....
        /*087c*/ 	.word	0x000153a0
        /*0880*/ 	.word	0x00000007
        /*0884*/ 	.word	0x00000000
        /*0888*/ 	.short	0x010a
        /*088a*/ 	.byte	0x3f
	.zero		1


	//----- nvinfo : EIATTR_NUM_MBARRIERS
	.align		4
.L_181:
        /*088c*/ 	.byte	0x03, 0x38
        /*088e*/ 	.short	0x0016


	//----- nvinfo : EIATTR_EXIT_INSTR_OFFSETS
	.align		4
        /*0890*/ 	.byte	0x04, 0x1c
        /*0892*/ 	.short	(.L_183 - .L_182)


	//   ....[0]....
.L_182:
        /*0894*/ 	.word	0x00013ea0


	//----- nvinfo : EIATTR_MAX_THREADS
	.align		4
.L_183:
        /*0898*/ 	.byte	0x04, 0x05
        /*089a*/ 	.short	(.L_185 - .L_184)
.L_184:
        /*089c*/ 	.word	0x00000180
        /*08a0*/ 	.word	0x00000001
        /*08a4*/ 	.word	0x00000001


	//----- nvinfo : EIATTR_CRS_STACK_SIZE
	.align		4
.L_185:
        /*08a8*/ 	.byte	0x04, 0x1e
        /*08aa*/ 	.short	(.L_187 - .L_186)
.L_186:
        /*08ac*/ 	.word	0x00000000


	//----- nvinfo : EIATTR_CBANK_PARAM_SIZE
	.align		4
.L_187:
        /*08b0*/ 	.byte	0x03, 0x19
        /*08b2*/ 	.short	0x0a70


	//----- nvinfo : EIATTR_PARAM_CBANK
	.align		4
        /*08b4*/ 	.byte	0x04, 0x0a
        /*08b6*/ 	.short	(.L_189 - .L_188)
	.align		4
.L_188:
        /*08b8*/ 	.word	index@(.nv.constant0._ZN7cutlass13device_kernelIN5flash11enable_sm90INS1_16FlashAttnFwdSm90INS1_25CollectiveMainloopFwdSm90ILi2EN4cute5tupleIJNS5_1CILi1EEES8_S8_EEENS6_IJNS7_ILi128EEENS7_ILi96EEENS7_ILi192EEEEEELi192ENS_6half_tEfNS_4arch4Sm90ELb0ELb1ELb0ELb0ELb0ELb0ELb0ELb1ELb1ELb1ELb1ELb0EEENS1_21CollectiveEpilogueFwdINS6_IJSA_SC_SB_EEES9_SE_SG_Li256ELb0ELb1ELb1ELb0EEENS1_19SingleTileSchedulerILb0ELb1ELb1ELi128EEEEEEEEEvNT_6ParamsE)
        /*08bc*/ 	.short	0x0210
        /*08be*/ 	.short	0x0a70


	//----- nvinfo : EIATTR_SW_WAR
	.align		4
.L_189:
        /*08c0*/ 	.byte	0x04, 0x36
        /*08c2*/ 	.short	(.L_191 - .L_190)
.L_190:
        /*08c4*/ 	.word	0x00000008
.L_191:


//--------------------- .nv.info._ZN7cutlass13device_kernelIN5flash11enable_sm90INS1_16FlashAttnFwdSm90INS1_25CollectiveMainloopFwdSm90ILi2EN4cute5tupleIJNS5_1CILi1EEES8_S8_EEENS6_IJNS7_ILi128EEENS7_ILi96EEENS7_ILi192EEEEEELi192ENS_6half_tEfNS_4arch4Sm90ELb0ELb1ELb0ELb1ELb0ELb0ELb0ELb1ELb1ELb1ELb1ELb0EEENS1_21CollectiveEpilogueFwdINS6_IJSA_SC_SB_EEES9_SE_SG_Li256ELb1ELb1ELb1ELb0EEENS1_36VarlenDynamicPersistentTileSchedulerILi128ELi96ELi256ELi128ELb1ELb1ELb1ELb1ELb0ELb1EEEEEEEEEvNT_6ParamsE --------------------------
	.section	.nv.info._ZN7cutlass13device_kernelIN5flash11enable_sm90INS1_16FlashAttnFwdSm90INS1_25CollectiveMainloopFwdSm90ILi2EN4cute5tupleIJNS5_1CILi1EEES8_S8_EEENS6_IJNS7_ILi128EEENS7_ILi96EEENS7_ILi192EEEEEELi192ENS_6half_tEfNS_4arch4Sm90ELb0ELb1ELb0ELb1ELb0ELb0ELb0ELb1ELb1ELb1ELb1ELb0EEENS1_21CollectiveEpilogueFwdINS6_IJSA_SC_SB_EEES9_SE_SG_Li256ELb1ELb1ELb1ELb0EEENS1_36VarlenDynamicPersistentTileSchedulerILi128ELi96ELi256ELi128ELb1ELb1ELb1ELb1ELb0ELb1EEEEEEEEEvNT_6ParamsE,"",@"SHT_CUDA_INFO"
	.sectionflags	@""
	.align	4


	//----- nvinfo : EIATTR_CUDA_API_VERSION
	.align		4
        /*0000*/ 	.byte	0x04, 0x37
        /*0002*/ 	.short	(.L_193 - .L_192)
.L_192:
        /*0004*/ 	.word	0x00000082


	//----- nvinfo : EIATTR_KPARAM_INFO
	.align		4
.L_193:
        /*0008*/ 	.byte	0x04, 0x17
        /*000a*/ 	.short	(.L_195 - .L_194)
.L_194:
        /*000c*/ 	.word	0x00000000
        /*0010*/ 	.short	0x0000
        /*0012*/ 	.short	0x0070
        /*0014*/ 	.byte	0x00, 0xf0, 0x01, 0x2a


	//----- nvinfo : EIATTR_SPARSE_MMA_MASK
	.align		4
.L_195:
        /*0018*/ 	.byte	0x03, 0x50
        /*001a*/ 	.short	0x0000


	//----- nvinfo : EIATTR_MAXREG_COUNT
	.align		4
        /*001c*/ 	.byte	0x03, 0x1b
        /*001e*/ 	.short	0x00a8


	//----- nvinfo : EIATTR_NUM_BARRIERS
	.align		4
        /*0020*/ 	.byte	0x02, 0x4c
        /*0022*/ 	.byte	0x09
	.zero		1


	//----- nvinfo : EIATTR_EXTERNS
	.align		4
        /*0024*/ 	.byte	0x04, 0x0f
        /*0026*/ 	.short	(.L_197 - .L_196)


	//   ....[0]....
	.align		4
.L_196:
        /*0028*/ 	.word	index@(__assertfail)


	//----- nvinfo : EIATTR_ANNOTATIONS
	.align		4
.L_197:
        /*002c*/ 	.byte	0x04, 0x55
        /*002e*/ 	.short	(.L_199 - .L_198)


	//   ....[0]....
.L_198:
        /* <DEDUP_REMOVED lines=79> */


	//----- nvinfo : EIATTR_MERCURY_ISA_VERSION
	.align		4
.L_199:
        /*0510*/ 	.byte	0x03, 0x5f
        /*0512*/ 	.short	0x0101


	//----- nvinfo : EIATTR_UNUSED_LOAD_BYTE_OFFSET
	.align		4
        /*0514*/ 	.byte	0x04, 0x44
        /*0516*/ 	.short	(.L_201 - .L_200)


	//   ....[0]....
.L_200:
        /*0518*/ 	.word	0x00000a10
        /*051c*/ 	.word	0x0000fff0


	//   ....[1]....
        /*0520*/ 	.word	0x0000e400
        /*0524*/ 	.word	0x0000fff0


	//----- nvinfo : EIATTR_INT_WARP_WIDE_INSTR_OFFSETS
	.align		4
.L_201:
        /*0528*/ 	.byte	0x04, 0x31
        /*052a*/ 	.short	(.L_203 - .L_202)


	//   ....[0]....
.L_202:
        /*052c*/ 	.word	0x00000130


	//   ....[1]....
        /*0530*/ 	.word	0x00000170


	//   ....[2]....
        /*0534*/ 	.word	0x000001e0


	//   ....[3]....
        /*0538*/ 	.word	0x00013fc0


	//   ....[4]....
        /*053c*/ 	.word	0x00014060


	//   ....[5]....
        /*0540*/ 	.word	0x00017ed0


	//   ....[6]....
        /*0544*/ 	.word	0x00017f40


	//----- nvinfo : EIATTR_COOP_GROUP_MASK_REGIDS
	.align		4
.L_203:
        /*0548*/ 	.byte	0x04, 0x29
        /*054a*/ 	.short	(.L_205 - .L_204)


	//   ....[0]....
.L_204:
        /*054c*/ 	.word	0xffffffff


	//   ....[1]....
        /*0550*/ 	.word	0xffffffff


	//   ....[2]....
        /*0554*/ 	.word	0xffffffff


	//   ....[3]....
        /*0558*/ 	.word	0xffffffff


	//   ....[4]....
        /*055c*/ 	.word	0xffffffff


	//   ....[5]....
        /*0560*/ 	.word	0xffffffff


	//   ....[6]....
        /*0564*/ 	.word	0xffffffff


	//   ....[7]....
        /*0568*/ 	.word	0xffffffff


	//   ....[8]....
        /*056c*/ 	.word	0xffffffff


	//   ....[9]....
        /*0570*/ 	.word	0xffffffff


	//   ....[10]....
        /*0574*/ 	.word	0xffffffff


	//   ....[11]....
        /*0578*/ 	.word	0xffffffff


	//   ....[12]....
        /*057c*/ 	.word	0xffffffff


	//   ....[13]....
        /*0580*/ 	.word	0xffffffff


	//   ....[14]....
        /*0584*/ 	.word	0xffffffff


	//   ....[15]....
        /*0588*/ 	.word	0xffffffff


	//   ....[16]....
        /*058c*/ 	.word	0xffffffff


	//   ....[17]....
        /*0590*/ 	.word	0xffffffff


	//   ....[18]....
        /*0594*/ 	.word	0xffffffff


	//   ....[19]....
        /*0598*/ 	.word	0xffffffff


	//   ....[20]....
        /*059c*/ 	.word	0xffffffff


	//   ....[21]....
        /*05a0*/ 	.word	0xffffffff


	//   ....[22]....
        /*05a4*/ 	.word	0xffffffff


	//   ....[23]....
        /*05a8*/ 	.word	0xffffffff


	//   ....[24]....
        /*05ac*/ 	.word	0xffffffff


	//   ....[25]....
        /*05b0*/ 	.word	0xffffffff


	//   ....[26]....
        /*05b4*/ 	.word	0xffffffff


	//   ....[27]....
        /*05b8*/ 	.word	0xffffffff


	//   ....[28]....
        /*05bc*/ 	.word	0xffffffff


	//   ....[29]....
        /*05c0*/ 	.word	0xffffffff


	//   ....[30]....
        /*05c4*/ 	.word	0xffffffff


	//   ....[31]....
        /*05c8*/ 	.word	0xffffffff


	//   ....[32]....
        /*05cc*/ 	.word	0xffffffff


	//   ....[33]....
        /*05d0*/ 	.word	0xffffffff


	//   ....[34]....
        /*05d4*/ 	.word	0xffffffff


	//   ....[35]....
        /*05d8*/ 	.word	0xffffffff


	//   ....[36]....
        /*05dc*/ 	.word	0xffffffff


	//   ....[37]....
        /*05e0*/ 	.word	0xffffffff


	//   ....[38]....
        /*05e4*/ 	.word	0xffffffff


	//   ....[39]....
        /*05e8*/ 	.word	0xffffffff


	//   ....[40]....
        /*05ec*/ 	.word	0xffffffff


	//   ....[41]....
        /*05f0*/ 	.word	0xffffffff


	//   ....[42]....
        /*05f4*/ 	.word	0xffffffff


	//   ....[43]....
        /*05f8*/ 	.word	0xffffffff


	//   ....[44]....
        /*05fc*/ 	.word	0xffffffff


	//   ....[45]....
        /*0600*/ 	.word	0xffffffff


	//   ....[46]....
        /*0604*/ 	.word	0xffffffff


	//   ....[47]....
        /*0608*/ 	.word	0xffffffff


	//   ....[48]....
        /*060c*/ 	.word	0xffffffff


	//   ....[49]....
        /*0610*/ 	.word	0xffffffff


	//   ....[50]....
        /*0614*/ 	.word	0xffffffff


	//   ....[51]....
        /*0618*/ 	.word	0xffffffff


	//   ....[52]....
        /*061c*/ 	.word	0xffffffff


	//   ....[53]....
        /*0620*/ 	.word	0xffffffff


	//   ....[54]....
        /*0624*/ 	.word	0xffffffff


	//   ....[55]....
        /*0628*/ 	.word	0xffffffff


	//   ....[56]....
        /*062c*/ 	.word	0xffffffff


	//   ....[57]....
        /*0630*/ 	.word	0xffffffff


	//   ....[58]....
        /*0634*/ 	.word	0xffffffff


	//   ....[59]....
        /*0638*/ 	.word	0xffffffff


	//   ....[60]....
        /*063c*/ 	.word	0xffffffff


	//   ....[61]....
        /*0640*/ 	.word	0xffffffff


	//   ....[62]....
        /*0644*/ 	.word	0xffffffff


	//   ....[63]....
        /*0648*/ 	.word	0xffffffff


	//   ....[64]....
        /*064c*/ 	.word	0xffffffff


	//   ....[65]....
        /*0650*/ 	.word	0xffffffff


	//   ....[66]....
        /*0654*/ 	.word	0xffffffff


	//   ....[67]....
        /*0658*/ 	.word	0xffffffff


	//   ....[68]....
        /*065c*/ 	.word	0xffffffff


	//   ....[69]....
        /*0660*/ 	.word	0xffffffff


	//   ....[70]....
        /*0664*/ 	.word	0xffffffff


	//   ....[71]....
        /*0668*/ 	.word	0xffffffff


	//   ....[72]....
        /*066c*/ 	.word	0xffffffff


	//   ....[73]....
        /*0670*/ 	.word	0xffffffff


	//   ....[74]....
        /*0674*/ 	.word	0xffffffff


	//   ....[75]....
        /*0678*/ 	.word	0xffffffff


	//   ....[76]....
        /*067c*/ 	.word	0xffffffff


	//   ....[77]....
        /*0680*/ 	.word	0xffffffff


	//   ....[78]....
        /*0684*/ 	.word	0xffffffff


	//   ....[79]....
        /*0688*/ 	.word	0xffffffff


	//   ....[80]....
        /*068c*/ 	.word	0xffffffff


	//   ....[81]....
        /*0690*/ 	.word	0xffffffff


	//   ....[82]....
        /*0694*/ 	.word	0xffffffff


	//   ....[83]....
        /*0698*/ 	.word	0xffffffff


	//   ....[84]....
        /*069c*/ 	.word	0xffffffff


	//   ....[85]....
        /*06a0*/ 	.word	0xffffffff


	//   ....[86]....
        /*06a4*/ 	.word	0xffffffff


	//   ....[87]....
        /*06a8*/ 	.word	0xffffffff


	//   ....[88]....
        /*06ac*/ 	.word	0xffffffff


	//   ....[89]....
        /*06b0*/ 	.word	0xffffffff


	//   ....[90]....
        /*06b4*/ 	.word	0xffffffff


	//   ....[91]....
        /*06b8*/ 	.word	0xffffffff


	//   ....[92]....
        /*06bc*/ 	.word	0xffffffff


	//   ....[93]....
        /*06c0*/ 	.word	0xffffffff


	//   ....[94]....
        /*06c4*/ 	.word	0xffffffff


	//   ....[95]....
        /*06c8*/ 	.word	0xffffffff


	//   ....[96]....
        /*06cc*/ 	.word	0xffffffff


	//   ....[97]....
        /*06d0*/ 	.word	0xffffffff


	//   ....[98]....
        /*06d4*/ 	.word	0xffffffff


	//   ....[99]....
        /*06d8*/ 	.word	0xffffffff


	//   ....[100]....
        /*06dc*/ 	.word	0xffffffff


	//   ....[101]....
        /*06e0*/ 	.word	0xffffffff


	//   ....[102]....
        /*06e4*/ 	.word	0xffffffff


	//   ....[103]....
        /*06e8*/ 	.word	0xffffffff


	//   ....[104]....
        /*06ec*/ 	.word	0xffffffff


	//   ....[105]....
        /*06f0*/ 	.word	0xffffffff


	//   ....[106]....
        /*06f4*/ 	.word	0xffffffff


	//   ....[107]....
        /*06f8*/ 	.word	0xffffffff


	//   ....[108]....
        /*06fc*/ 	.word	0xffffffff


	//   ....[109]....
        /*0700*/ 	.word	0xffffffff


	//   ....[110]....
        /*0704*/ 	.word	0xffffffff


	//   ....[111]....
        /*0708*/ 	.word	0x0500000f


	//   ....[112]....
        /*070c*/ 	.word	0x0500000f


	//   ....[113]....
        /*0710*/ 	.word	0x0500000f


	//   ....[114]....
        /*0714*/ 	.word	0x0500000f


	//   ....[115]....
        /*0718*/ 	.word	0x0500000f


	//   ....[116]....
        /*071c*/ 	.word	0x0500000f


	//   ....[117]....
        /*0720*/ 	.word	0x0500000f


	//   ....[118]....
        /*0724*/ 	.word	0x0500000f


	//   ....[119]....
        /*0728*/ 	.word	0x0500000f


	//   ....[120]....
        /*072c*/ 	.word	0x0500000f


	//   ....[121]....
        /*0730*/ 	.word	0x0500000f


	//   ....[122]....
        /*0734*/ 	.word	0x0500000f


	//   ....[123]....
        /*0738*/ 	.word	0x0500000f


	//   ....[124]....
        /*073c*/ 	.word	0x0500000f


	//   ....[125]....
        /*0740*/ 	.word	0x0500000f


	//   ....[126]....
        /*0744*/ 	.word	0x0500000f


	//   ....[127]....
        /*0748*/ 	.word	0x0500000f


	//   ....[128]....
        /*074c*/ 	.word	0x0500000f


	//   ....[129]....
        /*0750*/ 	.word	0x0500000f


	//   ....[130]....
        /*0754*/ 	.word	0x0500000f


	//   ....[131]....
        /*0758*/ 	.word	0x0500000f


	//   ....[132]....
        /*075c*/ 	.word	0x0500000f


	//   ....[133]....
        /*0760*/ 	.word	0x0500000f


	//   ....[134]....
        /*0764*/ 	.word	0x0500000f


	//   ....[135]....
        /*0768*/ 	.word	0x0500000f


	//   ....[136]....
        /*076c*/ 	.word	0x0500000f


	//   ....[137]....
        /*0770*/ 	.word	0x0500000f


	//   ....[138]....
        /*0774*/ 	.word	0x0500000f


	//   ....[139]....
        /*0778*/ 	.word	0x0500000f


	//   ....[140]....
        /*077c*/ 	.word	0x0500000f


	//   ....[141]....
        /*0780*/ 	.word	0x0500000f


	//   ....[142]....
        /*0784*/ 	.word	0x0500000f


	//   ....[143]....
        /*0788*/ 	.word	0x0500000f


	//   ....[144]....
        /*078c*/ 	.word	0x0500000f


	//   ....[145]....
        /*0790*/ 	.word	0x0500000f


	//   ....[146]....
        /*0794*/ 	.word	0x0500000f


	//----- nvinfo : EIATTR_COOP_GROUP_INSTR_OFFSETS
	.align		4
.L_205:
        /*0798*/ 	.byte	0x04, 0x28
        /*079a*/ 	.short	(.L_207 - .L_206)


	//   ....[0]....
.L_206:
        /*079c*/ 	.word	0x00000060


	//   ....[1]....
        /*07a0*/ 	.word	0x00000140


	//   ....[2]....
        /*07a4*/ 	.word	0x00000190


	//   ....[3]....
        /*07a8*/ 	.word	0x000003c0


	//   ....[4]....
        /*07ac*/ 	.word	0x00000520


	//   ....[5]....
        /*07b0*/ 	.word	0x00000640


	//   ....[6]....
        /*07b4*/ 	.word	0x000007a0


	//   ....[7]....
        /*07b8*/ 	.word	0x00002170


	//   ....[8]....
        /*07bc*/ 	.word	0x00002940


	//   ....[9]....
        /*07c0*/ 	.word	0x00002de0


	//   ....[10]....
        /*07c4*/ 	.word	0x00003b70


	//   ....[11]....
        /*07c8*/ 	.word	0x00003c80


	//   ....[12]....
        /*07cc*/ 	.word	0x00004360


	//   ....[13]....
        /*07d0*/ 	.word	0x00004410


	//   ....[14]....
        /*07d4*/ 	.word	0x00005f10


	//   ....[15]....
        /*07d8*/ 	.word	0x00006970


	//   ....[16]....
        /*07dc*/ 	.word	0x00006ff0


	//   ....[17]....
        /*07e0*/ 	.word	0x00007110


	//   ....[18]....
        /*07e4*/ 	.word	0x00007720


	//   ....[19]....
        /*07e8*/ 	.word	0x00007780


	//   ....[20]....
        /*07ec*/ 	.word	0x00009200


	//   ....[21]....
        /*07f0*/ 	.word	0x00009230


	//   ....[22]....
        /*07f4*/ 	.word	0x000095b0


	//   ....[23]....
        /*07f8*/ 	.word	0x00009610


	//   ....[24]....
        /*07fc*/ 	.word	0x0000b080


	//   ....[25]....
        /*0800*/ 	.word	0x0000baf0


	//   ....[26]....
        /*0804*/ 	.word	0x0000c190


	//   ....[27]....
        /*0808*/ 	.word	0x0000c2b0


	//   ....[28]....
        /*080c*/ 	.word	0x0000c880


	//   ....[29]....
        /*0810*/ 	.word	0x0000c8f0


	//   ....[30]....
        /*0814*/ 	.word	0x0000d930


	//   ....[31]....
        /*0818*/ 	.word	0x0000d970


	//   ....[32]....
        /*081c*/ 	.word	0x0000daa0


	//   ....[33]....
        /*0820*/ 	.word	0x0000dac0


	//   ....[34]....
        /*0824*/ 	.word	0x0000f2d0


	//   ....[35]....
        /*0828*/ 	.word	0x0000f2e0


	//   ....[36]....
        /*082c*/ 	.word	0x0000f2f0


	//   ....[37]....
        /*0830*/ 	.word	0x0000f300


	//   ....[38]....
        /*0834*/ 	.word	0x0000fbc0


	//   ....[39]....
        /*0838*/ 	.word	0x0000fbf0


	//   ....[40]....
        /*083c*/ 	.word	0x0000fd30


	//   ....[41]....
        /*0840*/ 	.word	0x0000fd50


	//   ....[42]....
        /*0844*/ 	.word	0x0000fe60


	//   ....[43]....
        /*0848*/ 	.word	0x0000fe80


	//   ....[44]....
        /*084c*/ 	.word	0x0000ffa0


	//   ....[45]....
        /*0850*/ 	.word	0x0000ffc0


	//   ....[46]....
        /*0854*/ 	.word	0x00010490


	//   ....[47]....
        /*0858*/ 	.word	0x000104a0


	//   ....[48]....
        /*085c*/ 	.word	0x00010af0


	//   ....[49]....
        /*0860*/ 	.word	0x00010b00


	//   ....[50]....
        /*0864*/ 	.word	0x00011bc0


	//   ....[51]....
        /*0868*/ 	.word	0x00011bf0


	//   ....[52]....
        /*086c*/ 	.word	0x00011d10


	//   ....[53]....
        /*0870*/ 	.word	0x00011d30


	//   ....[54]....
        /*0874*/ 	.word	0x00011e40


	//   ....[55]....
        /*0878*/ 	.word	0x00011e60


	//   ....[56]....
        /*087c*/ 	.word	0x00011f80


	//   ....[57]....
        /*0880*/ 	.word	0x00011fa0


	//   ....[58]....
        /*0884*/ 	.word	0x00012150


	//   ....[59]....
        /*0888*/ 	.word	0x00012370


	//   ....[60]....
        /*088c*/ 	.word	0x000123a0


	//   ....[61]....
        /*0890*/ 	.word	0x000123d0


	//   ....[62]....
        /*0894*/ 	.word	0x00012400


	//   ....[63]....
        /*0898*/ 	.word	0x00012430


	//   ....[64]....
        /*089c*/ 	.word	0x00012460


	//   ....[65]....
        /*08a0*/ 	.word	0x00012610


	//   ....[66]....
        /*08a4*/ 	.word	0x00012640


	//   ....[67]....
        /*08a8*/ 	.word	0x00012670


	//   ....[68]....
        /*08ac*/ 	.word	0x000126a0


	//   ....[69]....
        /*08b0*/ 	.word	0x000126d0


	//   ....[70]....
        /*08b4*/ 	.word	0x00012700


	//   ....[71]....
        /*08b8*/ 	.word	0x000127a0


	//   ....[72]....
        /*08bc*/ 	.word	0x000127d0


	//   ....[73]....
        /*08c0*/ 	.word	0x000127e0


	//   ....[74]....
        /*08c4*/ 	.word	0x00012810


	//   ....[75]....
        /*08c8*/ 	.word	0x000145b0


	//   ....[76]....
        /*08cc*/ 	.word	0x000151d0


	//   ....[77]....
        /*08d0*/ 	.word	0x000151f0


	//   ....[78]....
        /*08d4*/ 	.word	0x00015200


	//   ....[79]....
        /*08d8*/ 	.word	0x00015230


	//   ....[80]....
        /*08dc*/ 	.word	0x00015350


	//   ....[81]....
        /*08e0*/ 	.word	0x00015360


	//   ....[82]....
        /*08e4*/ 	.word	0x00015400


	//   ....[83]....
        /*08e8*/ 	.word	0x00015410


	//   ....[84]....
        /*08ec*/ 	.word	0x000154b0


	//   ....[85]....
        /*08f0*/ 	.word	0x000154c0


	//   ....[86]....
        /*08f4*/ 	.word	0x00015560


	//   ....[87]....
        /*08f8*/ 	.word	0x00015570


	//   ....[88]....
        /*08fc*/ 	.word	0x000155f0


	//   ....[89]....
        /*0900*/ 	.word	0x00015620


	//   ....[90]....
        /*0904*/ 	.word	0x00015670


	//   ....[91]....
        /*0908*/ 	.word	0x000156b0


	//   ....[92]....
        /*090c*/ 	.word	0x00018730


	//   ....[93]....
        /*0910*/ 	.word	0x000187b0


	//   ....[94]....
        /*0914*/ 	.word	0x000187e0


	//   ....[95]....
        /*0918*/ 	.word	0x000187f0


	//   ....[96]....
        /*091c*/ 	.word	0x00018820


	//   ....[97]....
        /*0920*/ 	.word	0x00018850


	//   ....[98]....
        /*0924*/ 	.word	0x00018880


	//   ....[99]....
        /*0928*/ 	.word	0x000188b0


	//   ....[100]....
        /*092c*/ 	.word	0x00018a80


	//   ....[101]....
        /*0930*/ 	.word	0x00018ab0


	//   ....[102]....
        /*0934*/ 	.word	0x00018ae0


	//   ....[103]....
        /*0938*/ 	.word	0x00018b10


	//   ....[104]....
        /*093c*/ 	.word	0x00018b40


	//   ....[105]....
        /*0940*/ 	.word	0x00018b70


	//   ....[106]....
        /*0944*/ 	.word	0x00018c40


	//   ....[107]....
        /*0948*/ 	.word	0x00018c60


	//   ....[108]....
        /*094c*/ 	.word	0x00018c70


	//   ....[109]....
        /*0950*/ 	.word	0x00018cf0


	//   ....[110]....
        /*0954*/ 	.word	0x00019840


	//   ....[111]....
        /*0958*/ 	.word	0x00019ef0


	//   ....[112]....
        /*095c*/ 	.word	0x0001a0d0


	//   ....[113]....
        /*0960*/ 	.word	0x0001a120


	//   ....[114]....
        /*0964*/ 	.word	0x0001a250


	//   ....[115]....
        /*0968*/ 	.word	0x0001a2a0


	//   ....[116]....
        /*096c*/ 	.word	0x0001a3e0


	//   ....[117]....
        /*0970*/ 	.word	0x0001a450


	//   ....[118]....
        /*0974*/ 	.word	0x0001a580


	//   ....[119]....
        /*0978*/ 	.word	0x0001a5d0


	//   ....[120]....
        /*097c*/ 	.word	0x0001a700


	//   ....[121]....
        /*0980*/ 	.word	0x0001a750


	//   ....[122]....
        /*0984*/ 	.word	0x0001a880


	//   ....[123]....
        /*0988*/ 	.word	0x0001a8d0


	//   ....[124]....
        /*098c*/ 	.word	0x0001a9e0


	//   ....[125]....
        /*0990*/ 	.word	0x0001aa50


	//   ....[126]....
        /*0994*/ 	.word	0x0001ab60


	//   ....[127]....
        /*0998*/ 	.word	0x0001abb0


	//   ....[128]....
        /*099c*/ 	.word	0x0001aee0


	//   ....[129]....
        /*09a0*/ 	.word	0x0001af80


	//   ....[130]....
        /*09a4*/ 	.word	0x0001b120


	//   ....[131]....
        /*09a8*/ 	.word	0x0001b1a0


	//   ....[132]....
        /*09ac*/ 	.word	0x0001b220


	//   ....[133]....
        /*09b0*/ 	.word	0x0001b2a0


	//   ....[134]....
        /*09b4*/ 	.word	0x0001b320


	//   ....[135]....
        /*09b8*/ 	.word	0x0001b3b0


	//   ....[136]....
        /*09bc*/ 	.word	0x0001b450


	//   ....[137]....
        /*09c0*/ 	.word	0x0001b500


	//   ....[138]....
        /*09c4*/ 	.word	0x0001b580


	//   ....[139]....
        /*09c8*/ 	.word	0x0001b600


	//   ....[140]....
        /*09cc*/ 	.word	0x0001b680


	//   ....[141]....
        /*09d0*/ 	.word	0x0001b710


	//   ....[142]....
        /*09d4*/ 	.word	0x0001b790


	//   ....[143]....
        /*09d8*/ 	.word	0x0001b840


	//   ....[144]....
        /*09dc*/ 	.word	0x0001b890


	//   ....[145]....
        /*09e0*/ 	.word	0x0001b950


	//   ....[146]....
        /*09e4*/ 	.word	0x0001ba80


	//----- nvinfo : EIATTR_REG_RECONFIG
	.align		4
.L_207:
        /*09e8*/ 	.byte	0x01, 0x54
	.zero		2


	//----- nvinfo : EIATTR_SYSCALL_OFFSETS
	.align		4
        /*09ec*/ 	.byte	0x04, 0x46
        /*09ee*/ 	.short	(.L_209 - .L_208)


	//   ....[0]....
.L_208:
        /*09f0*/ 	.word	0x000022f0


	//   ....[1]....
        /*09f4*/ 	.word	0x000141d0


	//   ....[2]....
        /*09f8*/ 	.word	0x00014320


	//   ....[3]....
        /*09fc*/ 	.word	0x00014410


	//   ....[4]....
        /*0a00*/ 	.word	0x00014cf0


	//----- nvinfo : EIATTR_MBARRIER_INSTR_OFFSETS
	.align		4
.L_209:
        /*0a04*/ 	.byte	0x04, 0x39
        /*0a06*/ 	.short	(.L_211 - .L_210)


	//   ....[0]....
.L_210:
        /*0a08*/ 	.word	0x00000270
        /*0a0c*/ 	.word	0x000000ff
        /*0a10*/ 	.word	0x00030800
        /*0a14*/ 	.short	0x0100
        /*0a16*/ 	.byte	0x08
	.zero		1


	//   ....[1]....
        /*0a18*/ 	.word	0x00000280
        /*0a1c*/ 	.word	0x000000ff
        /*0a20*/ 	.word	0x00030820
        /*0a24*/ 	.short	0x0100
        /*0a26*/ 	.byte	0x08
	.zero		1


	//   ....[2]....
        /*0a28*/ 	.word	0x00000370
        /*0a2c*/ 	.word	0x000000ff
        /*0a30*/ 	.word	0x00030830
        /*0a34*/ 	.short	0x0100
        /*0a36*/ 	.byte	0x08
	.zero		1


	//   ....[3]....
        /*0a38*/ 	.word	0x00000380
        /*0a3c*/ 	.word	0x000000ff
        /*0a40*/ 	.word	0x00030840
        /*0a44*/ 	.short	0x0100
        /*0a46*/ 	.byte	0x08
	.zero		1


	//   ....[4]....
        /*0a48*/ 	.word	0x00000390
        /*0a4c*/ 	.word	0x000000ff
        /*0a50*/ 	.word	0x00030838
        /*0a54*/ 	.short	0x0100
        /*0a56*/ 	.byte	0x08
	.zero		1


	//   ....[5]....
        /*0a58*/ 	.word	0x000003a0
        /*0a5c*/ 	.word	0x000000ff
        /*0a60*/ 	.word	0x00030848
        /*0a64*/ 	.short	0x0100
        /*0a66*/ 	.byte	0x08
	.zero		1


	//   ....[6]....
        /*0a68*/ 	.word	0x000004d0
        /*0a6c*/ 	.word	0x000000ff
        /*0a70*/ 	.word	0x00030850
        /*0a74*/ 	.short	0x0100
        /*0a76*/ 	.byte	0x08
	.zero		1


	//   ....[7]....
        /*0a78*/ 	.word	0x000004e0
        /*0a7c*/ 	.word	0x000000ff
        /*0a80*/ 	.word	0x00030860
        /*0a84*/ 	.short	0x0100
        /*0a86*/ 	.byte	0x08
	.zero		1


	//   ....[8]....
        /*0a88*/ 	.word	0x000004f0
        /*0a8c*/ 	.word	0x000000ff
        /*0a90*/ 	.word	0x00030858
        /*0a94*/ 	.short	0x0100
        /*0a96*/ 	.byte	0x08
	.zero		1


	//   ....[9]....
        /*0a98*/ 	.word	0x00000500
        /*0a9c*/ 	.word	0x000000ff
        /*0aa0*/ 	.word	0x00030868
        /*0aa4*/ 	.short	0x0100
        /*0aa6*/ 	.byte	0x08
	.zero		1


	//   ....[10]....
        /*0aa8*/ 	.word	0x000005f0
        /*0aac*/ 	.word	0x000000ff
        /*0ab0*/ 	.word	0x00030870
        /*0ab4*/ 	.short	0x0100
        /*0ab6*/ 	.byte	0x06
	.zero		1


	//   ....[11]....
        /*0ab8*/ 	.word	0x00000600
        /*0abc*/ 	.word	0x000000ff
        /*0ac0*/ 	.word	0x00030880
        /*0ac4*/ 	.short	0x0100
        /*0ac6*/ 	.byte	0x06
	.zero		1


	//   ....[12]....
        /*0ac8*/ 	.word	0x00000610
        /*0acc*/ 	.word	0x000000ff
        /*0ad0*/ 	.word	0x00030878
        /*0ad4*/ 	.short	0x0100
        /*0ad6*/ 	.byte	0x06
	.zero		1


	//   ....[13]....
        /*0ad8*/ 	.word	0x00000620
        /*0adc*/ 	.word	0x000000ff
        /*0ae0*/ 	.word	0x00030888
        /*0ae4*/ 	.short	0x0100
        /*0ae6*/ 	.byte	0x06
	.zero		1


	//   ....[14]....
        /*0ae8*/ 	.word	0x00000750
        /*0aec*/ 	.word	0x000000ff
        /*0af0*/ 	.word	0x00030890
        /*0af4*/ 	.short	0x0100
        /*0af6*/ 	.byte	0x08
	.zero		1


	//   ....[15]....
        /*0af8*/ 	.word	0x00000760
        /*0afc*/ 	.word	0x000000ff
        /*0b00*/ 	.word	0x000308a0
        /*0b04*/ 	.short	0x0100
        /*0b06*/ 	.byte	0x08
	.zero		1


	//   ....[16]....
        /*0b08*/ 	.word	0x00000770
        /*0b0c*/ 	.word	0x000000ff
        /*0b10*/ 	.word	0x00030898
        /*0b14*/ 	.short	0x0100
        /*0b16*/ 	.byte	0x08
	.zero		1


	//   ....[17]....
        /*0b18*/ 	.word	0x00000780
        /*0b1c*/ 	.word	0x000000ff
        /*0b20*/ 	.word	0x000308a8
        /*0b24*/ 	.short	0x0100
        /*0b26*/ 	.byte	0x08
	.zero		1


	//   ....[18]....
        /*0b28*/ 	.word	0x000008b0
        /*0b2c*/ 	.word	0x000000ff
        /*0b30*/ 	.word	0x000308b0
        /*0b34*/ 	.short	0x0100
        /*0b36*/ 	.byte	0x08
	.zero		1


	//   ....[19]....
        /*0b38*/ 	.word	0x000008c0
        /*0b3c*/ 	.word	0x000000ff
        /*0b40*/ 	.word	0x000308c0
        /*0b44*/ 	.short	0x0100
        /*0b46*/ 	.byte	0x08
	.zero		1


	//   ....[20]....
        /*0b48*/ 	.word	0x000008d0
        /*0b4c*/ 	.word	0x000000ff
        /*0b50*/ 	.word	0x000308b8
        /*0b54*/ 	.short	0x0100
        /*0b56*/ 	.byte	0x08
	.zero		1


	//   ....[21]....
        /*0b58*/ 	.word	0x000008e0
        /*0b5c*/ 	.word	0x000000ff
        /*0b60*/ 	.word	0x000308c8
        /*0b64*/ 	.short	0x0100
        /*0b66*/ 	.byte	0x08
	.zero		1


	//   ....[22]....
        /*0b68*/ 	.word	0x00002370
        /*0b6c*/ 	.word	0x000000ff
        /*0b70*/ 	.word	0x00030800
        /*0b74*/ 	.short	0x010a
        /*0b76*/ 	.byte	0x25
	.zero		1


	//   ....[23]....
        /*0b78*/ 	.word	0x00002420
        /*0b7c*/ 	.word	0x00000003
        /*0b80*/ 	.word	0x00030830
        /*0b84*/ 	.short	0x010a
        /*0b86*/ 	.byte	0x3f
	.zero		1


	//   ....[24]....
        /*0b88*/ 	.word	0x00002490
        /*0b8c*/ 	.word	0x00000003
        /*0b90*/ 	.word	0x00030830
        /*0b94*/ 	.short	0x010a
        /*0b96*/ 	.byte	0x3f
	.zero		1


	//   ....[25]....
        /*0b98*/ 	.word	0x00002c30
        /*0b9c*/ 	.word	0x00000000
        /*0ba0*/ 	.word	0x00000000
        /*0ba4*/ 	.short	0x0101
        /*0ba6*/ 	.byte	0x3f
	.zero		1


	//   ....[26]....
        /*0ba8*/ 	.word	0x000050e0
        /*0bac*/ 	.word	0x000000ff
        /*0bb0*/ 	.word	0x00030830
        /*0bb4*/ 	.short	0x010a
        /*0bb6*/ 	.byte	0x06
	.zero		1


	//   ....[27]....
        /*0bb8*/ 	.word	0x00005140
        /*0bbc*/ 	.word	0x000000ff
        /*0bc0*/ 	.word	0x00030830
        /*0bc4*/ 	.short	0x010a
        /*0bc6*/ 	.byte	0x06
	.zero		1


	//   ....[28]....
        /*0bc8*/ 	.word	0x00005ba0
        /*0bcc*/ 	.word	0x000000ff
        /*0bd0*/ 	.word	0x00030850
        /*0bd4*/ 	.short	0x010a
        /*0bd6*/ 	.byte	0x05
	.zero		1


	//   ....[29]....
        /*0bd8*/ 	.word	0x00005be0
        /*0bdc*/ 	.word	0x000000ff
        /*0be0*/ 	.word	0x00030850
        /*0be4*/ 	.short	0x010a
        /*0be6*/ 	.byte	0x05
	.zero		1


	//   ....[30]....
        /*0be8*/ 	.word	0x00005f30
        /*0bec*/ 	.word	0x00000000
        /*0bf0*/ 	.word	0x00000000
        /*0bf4*/ 	.short	0x0101
        /*0bf6*/ 	.byte	0x3f
	.zero		1


	//   ....[31]....
        /*0bf8*/ 	.word	0x00007600
        /*0bfc*/ 	.word	0x00000085
        /*0c00*/ 	.word	0x00000000
        /*0c04*/ 	.short	0x0101
        /*0c06*/ 	.byte	0x3f
	.zero		1


	//   ....[32]....
        /*0c08*/ 	.word	0x00008470
        /*0c0c*/ 	.word	0x000000ff
        /*0c10*/ 	.word	0x00030830
        /*0c14*/ 	.short	0x010a
        /*0c16*/ 	.byte	0x05
	.zero		1


	//   ....[33]....
        /*0c18*/ 	.word	0x000084d0
        /*0c1c*/ 	.word	0x000000ff
        /*0c20*/ 	.word	0x00030830
        /*0c24*/ 	.short	0x010a
        /*0c26*/ 	.byte	0x05
	.zero		1


	//   ....[34]....
        /*0c28*/ 	.word	0x00008f30
        /*0c2c*/ 	.word	0x000000ff
        /*0c30*/ 	.word	0x00030850
        /*0c34*/ 	.short	0x010a
        /*0c36*/ 	.byte	0x05
	.zero		1


	//   ....[35]....
        /*0c38*/ 	.word	0x00008f70
        /*0c3c*/ 	.word	0x000000ff
        /*0c40*/ 	.word	0x00030850
        /*0c44*/ 	.short	0x010a
        /*0c46*/ 	.byte	0x05
	.zero		1


	//   ....[36]....
        /*0c48*/ 	.word	0x00009c50
        /*0c4c*/ 	.word	0x0000007b
        /*0c50*/ 	.word	0x00000000
        /*0c54*/ 	.short	0x0101
        /*0c56*/ 	.byte	0x3f
	.zero		1


	//   ....[37]....
        /*0c58*/ 	.word	0x00009cd0
        /*0c5c*/ 	.word	0x00000006
        /*0c60*/ 	.word	0x00000000
        /*0c64*/ 	.short	0x0101
        /*0c66*/ 	.byte	0x3f
	.zero		1


	//   ....[38]....
        /*0c68*/ 	.word	0x0000a280
        /*0c6c*/ 	.word	0x000000ff
        /*0c70*/ 	.word	0x00030830
        /*0c74*/ 	.short	0x010a
        /*0c76*/ 	.byte	0x05
	.zero		1


	//   ....[39]....
        /*0c78*/ 	.word	0x0000a2e0
        /*0c7c*/ 	.word	0x000000ff
        /*0c80*/ 	.word	0x00030830
        /*0c84*/ 	.short	0x010a
        /*0c86*/ 	.byte	0x05
	.zero		1


	//   ....[40]....
        /*0c88*/ 	.word	0x0000ad40
        /*0c8c*/ 	.word	0x000000ff
        /*0c90*/ 	.word	0x00030850
        /*0c94*/ 	.short	0x010a
        /*0c96*/ 	.byte	0x05
	.zero		1


	//   ....[41]....
        /*0c98*/ 	.word	0x0000ad80
        /*0c9c*/ 	.word	0x000000ff
        /*0ca0*/ 	.word	0x00030850
        /*0ca4*/ 	.short	0x010a
        /*0ca6*/ 	.byte	0x05
	.zero		1


	//   ....[42]....
        /*0ca8*/ 	.word	0x0000b0d0
        /*0cac*/ 	.word	0x00000000
        /*0cb0*/ 	.word	0x00000000
        /*0cb4*/ 	.short	0x0101
        /*0cb6*/ 	.byte	0x3f
	.zero		1


	//   ....[43]....
        /*0cb8*/ 	.word	0x0000c7a0
        /*0cbc*/ 	.word	0x00000085
        /*0cc0*/ 	.word	0x00000000
        /*0cc4*/ 	.short	0x0101
        /*0cc6*/ 	.byte	0x3f
	.zero		1


	//   ....[44]....
        /*0cc8*/ 	.word	0x0000d8a0
        /*0ccc*/ 	.word	0x000000ff
        /*0cd0*/ 	.word	0x00030850
        /*0cd4*/ 	.short	0x010a
        /*0cd6*/ 	.byte	0x05
	.zero		1


	//   ....[45]....
        /*0cd8*/ 	.word	0x0000d8e0
        /*0cdc*/ 	.word	0x000000ff
        /*0ce0*/ 	.word	0x00030850
        /*0ce4*/ 	.short	0x010a
        /*0ce6*/ 	.byte	0x05
	.zero		1


	//   ....[46]....
        /*0ce8*/ 	.word	0x0000dda0
        /*0cec*/ 	.word	0x0000000a
        /*0cf0*/ 	.word	0x00000000
        /*0cf4*/ 	.short	0x0101
        /*0cf6*/ 	.byte	0x3f
	.zero		1


	//   ....[47]....
        /*0cf8*/ 	.word	0x0000fbd0
        /*0cfc*/ 	.word	0x000000ff
        /*0d00*/ 	.word	0x00000000
        /*0d04*/ 	.short	0x0101
        /*0d06*/ 	.byte	0x08
	.zero		1


	//   ....[48]....
        /*0d08*/ 	.word	0x000102c0
        /*0d0c*/ 	.word	0x000000ff
        /*0d10*/ 	.word	0x00000000
        /*0d14*/ 	.short	0x0101
        /*0d16*/ 	.byte	0x08
	.zero		1


	//   ....[49]....
        /*0d18*/ 	.word	0x00014820
        /*0d1c*/ 	.word	0x00000000
        /*0d20*/ 	.word	0x00030840
        /*0d24*/ 	.short	0x010a
        /*0d26*/ 	.byte	0x3f
	.zero		1


	//   ....[50]....
        /*0d28*/ 	.word	0x000157d0
        /*0d2c*/ 	.word	0x00000013
        /*0d30*/ 	.word	0x00030800
        /*0d34*/ 	.short	0x0107
        /*0d36*/ 	.byte	0x3f
	.zero		1


	//   ....[51]....
        /*0d38*/ 	.word	0x000158e0
        /*0d3c*/ 	.word	0x00000013
        /*0d40*/ 	.word	0x00030800
        /*0d44*/ 	.short	0x0101
        /*0d46*/ 	.byte	0x3f
	.zero		1


	//   ....[52]....
        /*0d48*/ 	.word	0x00015900
        /*0d4c*/ 	.word	0x00000013
        /*0d50*/ 	.word	0x00030820
        /*0d54*/ 	.short	0x010a
        /*0d56*/ 	.byte	0x3f
	.zero		1


	//   ....[53]....
        /*0d58*/ 	.word	0x00015d30
        /*0d5c*/ 	.word	0x00000003
        /*0d60*/ 	.word	0x00030840
        /*0d64*/ 	.short	0x010a
        /*0d66*/ 	.byte	0x3f
	.zero		1


	//   ....[54]....
        /*0d68*/ 	.word	0x000161e0
        /*0d6c*/ 	.word	0x00000003
        /*0d70*/ 	.word	0x00000060
        /*0d74*/ 	.short	0x010a
        /*0d76*/ 	.byte	0x3f
	.zero		1


	//   ....[55]....
        /*0d78*/ 	.word	0x00016980
        /*0d7c*/ 	.word	0x00000003
        /*0d80*/ 	.word	0x00030840
        /*0d84*/ 	.short	0x010a
        /*0d86*/ 	.byte	0x3f
	.zero		1


	//   ....[56]....
        /*0d88*/ 	.word	0x00016e30
        /*0d8c*/ 	.word	0x00000002
        /*0d90*/ 	.word	0x00000060
        /*0d94*/ 	.short	0x010a
        /*0d96*/ 	.byte	0x3f
	.zero		1


	//   ....[57]....
        /*0d98*/ 	.word	0x00017510
        /*0d9c*/ 	.word	0x00000002
        /*0da0*/ 	.word	0x00030840
        /*0da4*/ 	.short	0x010a
        /*0da6*/ 	.byte	0x3f
	.zero		1


	//   ....[58]....
        /*0da8*/ 	.word	0x000179c0
        /*0dac*/ 	.word	0x00000002
        /*0db0*/ 	.word	0x00000060
        /*0db4*/ 	.short	0x010a
        /*0db6*/ 	.byte	0x3f
	.zero		1


	//   ....[59]....
        /*0db8*/ 	.word	0x00018040
        /*0dbc*/ 	.word	0x00000000
        /*0dc0*/ 	.word	0x00030860
        /*0dc4*/ 	.short	0x010a
        /*0dc6*/ 	.byte	0x3f
	.zero		1


	//   ....[60]....
        /*0dc8*/ 	.word	0x000197c0
        /*0dcc*/ 	.word	0x00000000
        /*0dd0*/ 	.word	0x00030820
        /*0dd4*/ 	.short	0x010a
        /*0dd6*/ 	.byte	0x3f
	.zero		1


	//   ....[61]....
        /*0dd8*/ 	.word	0x000199a0
        /*0ddc*/ 	.word	0x00000006
        /*0de0*/ 	.word	0x00000000
        /*0de4*/ 	.short	0x010a
        /*0de6*/ 	.byte	0x3f
	.zero		1


	//   ....[62]....
        /*0de8*/ 	.word	0x00019a10
        /*0dec*/ 	.word	0x00000007
        /*0df0*/ 	.word	0x00000000
        /*0df4*/ 	.short	0x010a
        /*0df6*/ 	.byte	0x3f
	.zero		1


	//   ....[63]....
        /*0df8*/ 	.word	0x00019a80
        /*0dfc*/ 	.word	0x00000004
        /*0e00*/ 	.word	0x00000000
        /*0e04*/ 	.short	0x010a
        /*0e06*/ 	.byte	0x3f
	.zero		1


	//   ....[64]....
        /*0e08*/ 	.word	0x00019ab0
        /*0e0c*/ 	.word	0x00000003
        /*0e10*/ 	.word	0x00000000
        /*0e14*/ 	.short	0x010a
        /*0e16*/ 	.byte	0x3f
	.zero		1


	//   ....[65]....
        /*0e18*/ 	.word	0x00019b20
        /*0e1c*/ 	.word	0x00000003
        /*0e20*/ 	.word	0x00030800
        /*0e24*/ 	.short	0x010a
        /*0e26*/ 	.byte	0x3f
	.zero		1


	//   ....[66]....
        /*0e28*/ 	.word	0x00019b70
        /*0e2c*/ 	.word	0x00000003
        /*0e30*/ 	.word	0x00030830
        /*0e34*/ 	.short	0x010a
        /*0e36*/ 	.byte	0x3f
	.zero		1


	//   ....[67]....
        /*0e38*/ 	.word	0x00019bd0
        /*0e3c*/ 	.word	0x0000000c
        /*0e40*/ 	.word	0x00030830
        /*0e44*/ 	.short	0x010a
        /*0e46*/ 	.byte	0x3f
	.zero		1


	//   ....[68]....
        /*0e48*/ 	.word	0x00019c30
        /*0e4c*/ 	.word	0x00000009
        /*0e50*/ 	.word	0x00030850
        /*0e54*/ 	.short	0x010a
        /*0e56*/ 	.byte	0x3f
	.zero		1


	//   ....[69]....
        /*0e58*/ 	.word	0x00019c90
        /*0e5c*/ 	.word	0x00000003
        /*0e60*/ 	.word	0x00030830
        /*0e64*/ 	.short	0x010a
        /*0e66*/ 	.byte	0x3f
	.zero		1


	//   ....[70]....
        /*0e68*/ 	.word	0x00019cf0
        /*0e6c*/ 	.word	0x00000002
        /*0e70*/ 	.word	0x00030850
        /*0e74*/ 	.short	0x010a
        /*0e76*/ 	.byte	0x3f
	.zero		1


	//   ....[71]....
        /*0e78*/ 	.word	0x00019d50
        /*0e7c*/ 	.word	0x00000003
        /*0e80*/ 	.word	0x00030830
        /*0e84*/ 	.short	0x010a
        /*0e86*/ 	.byte	0x3f
	.zero		1


	//   ....[72]....
        /*0e88*/ 	.word	0x00019db0
        /*0e8c*/ 	.word	0x00000002
        /*0e90*/ 	.word	0x00030850
        /*0e94*/ 	.short	0x010a
        /*0e96*/ 	.byte	0x3f
	.zero		1


	//   ....[73]....
        /*0e98*/ 	.word	0x00019e10
        /*0e9c*/ 	.word	0x00000005
        /*0ea0*/ 	.word	0x00030850
        /*0ea4*/ 	.short	0x010a
        /*0ea6*/ 	.byte	0x3f
	.zero		1


	//   ....[74]....
        /*0ea8*/ 	.word	0x00019fb0
        /*0eac*/ 	.word	0x00000000
        /*0eb0*/ 	.word	0x00030840
        /*0eb4*/ 	.short	0x010a
        /*0eb6*/ 	.byte	0x3f
	.zero		1


	//   ....[75]....
        /*0eb8*/ 	.word	0x0001abf0
        /*0ebc*/ 	.word	0x00000013
        /*0ec0*/ 	.word	0x00030820
        /*0ec4*/ 	.short	0x010a
        /*0ec6*/ 	.byte	0x3f
	.zero		1


	//   ....[76]....
        /*0ec8*/ 	.word	0x0001ac40
        /*0ecc*/ 	.word	0x00000003
        /*0ed0*/ 	.word	0x00030840
        /*0ed4*/ 	.short	0x010a
        /*0ed6*/ 	.byte	0x3f
	.zero		1


	//   ....[77]....
        /*0ed8*/ 	.word	0x0001ac90
        /*0edc*/ 	.word	0x00000003
        /*0ee0*/ 	.word	0x00000060
        /*0ee4*/ 	.short	0x010a
        /*0ee6*/ 	.byte	0x3f
	.zero		1


	//   ....[78]....
        /*0ee8*/ 	.word	0x0001ace0
        /*0eec*/ 	.word	0x00000003
        /*0ef0*/ 	.word	0x00030840
        /*0ef4*/ 	.short	0x010a
        /*0ef6*/ 	.byte	0x3f
	.zero		1


	//   ....[79]....
        /*0ef8*/ 	.word	0x0001ad30
        /*0efc*/ 	.word	0x00000002
        /*0f00*/ 	.word	0x00000060
        /*0f04*/ 	.short	0x010a
        /*0f06*/ 	.byte	0x3f
	.zero		1


	//   ....[80]....
        /*0f08*/ 	.word	0x0001ad80
        /*0f0c*/ 	.word	0x00000002
        /*0f10*/ 	.word	0x00030840
        /*0f14*/ 	.short	0x010a
        /*0f16*/ 	.byte	0x3f
	.zero		1


	//   ....[81]....
        /*0f18*/ 	.word	0x0001add0
        /*0f1c*/ 	.word	0x00000002
        /*0f20*/ 	.word	0x00000060
        /*0f24*/ 	.short	0x010a
        /*0f26*/ 	.byte	0x3f
	.zero		1


	//   ....[82]....
        /*0f28*/ 	.word	0x0001ae20
        /*0f2c*/ 	.word	0x00000000
        /*0f30*/ 	.word	0x00030860
        /*0f34*/ 	.short	0x010a
        /*0f36*/ 	.byte	0x3f
	.zero		1


	//   ....[83]....
        /*0f38*/ 	.word	0x0001b9a0
        /*0f3c*/ 	.word	0x00000000
        /*0f40*/ 	.word	0x00030820
        /*0f44*/ 	.short	0x010a
        /*0f46*/ 	.byte	0x3f
	.zero		1


	//   ....[84]....
        /*0f48*/ 	.word	0x0001bb40
        /*0f4c*/ 	.word	0x00000006
        /*0f50*/ 	.word	0x00000000
        /*0f54*/ 	.short	0x010a
        /*0f56*/ 	.byte	0x3f
	.zero		1


	//   ....[85]....
        /*0f58*/ 	.word	0x0001bb90
        /*0f5c*/ 	.word	0x00000007
        /*0f60*/ 	.word	0x00000000
        /*0f64*/ 	.short	0x010a
        /*0f66*/ 	.byte	0x3f
	.zero		1


	//   ....[86]....
        /*0f68*/ 	.word	0x0001bbe0
        /*0f6c*/ 	.word	0x00000004
        /*0f70*/ 	.word	0x00000000
        /*0f74*/ 	.short	0x010a
        /*0f76*/ 	.byte	0x3f
	.zero		1


	//----- nvinfo : EIATTR_NUM_MBARRIERS
	.align		4
.L_211:
        /*0f78*/ 	.byte	0x03, 0x38
        /*0f7a*/ 	.short	0x0016


	//----- nvinfo : EIATTR_EXIT_INSTR_OFFSETS
	.align		4
        /*0f7c*/ 	.byte	0x04, 0x1c
        /*0f7e*/ 	.short	(.L_213 - .L_212)


	//   ....[0]....
.L_212:
        /*0f80*/ 	.word	0x00000a50


	//   ....[1]....
        /*0f84*/ 	.word	0x000120f0


	//   ....[2]....
        /*0f88*/ 	.word	0x00019b00


	//----- nvinfo : EIATTR_MAX_THREADS
	.align		4
.L_213:
        /*0f8c*/ 	.byte	0x04, 0x05
        /*0f8e*/ 	.short	(.L_215 - .L_214)
.L_214:
        /*0f90*/ 	.word	0x00000180
        /*0f94*/ 	.word	0x00000001
        /*0f98*/ 	.word	0x00000001


	//----- nvinfo : EIATTR_CRS_STACK_SIZE
	.align		4
.L_215:
        /*0f9c*/ 	.byte	0x04, 0x1e
        /*0f9e*/ 	.short	(.L_217 - .L_216)
.L_216:
        /*0fa0*/ 	.word	0x00000000


	//----- nvinfo : EIATTR_CBANK_PARAM_SIZE
	.align		4
.L_217:
        /*0fa4*/ 	.byte	0x03, 0x19
        /*0fa6*/ 	.short	0x0af0


	//----- nvinfo : EIATTR_PARAM_CBANK
	.align		4
        /*0fa8*/ 	.byte	0x04, 0x0a
        /*0faa*/ 	.short	(.L_219 - .L_218)
	.align		4
.L_218:
        /*0fac*/ 	.word	index@(.nv.constant0._ZN7cutlass13device_kernelIN5flash11enable_sm90INS1_16FlashAttnFwdSm90INS1_25CollectiveMainloopFwdSm90ILi2EN4cute5tupleIJNS5_1CILi1EEES8_S8_EEENS6_IJNS7_ILi128EEENS7_ILi96EEENS7_ILi192EEEEEELi192ENS_6half_tEfNS_4arch4Sm90ELb0ELb1ELb0ELb1ELb0ELb0ELb0ELb1ELb1ELb1ELb1ELb0EEENS1_21CollectiveEpilogueFwdINS6_IJSA_SC_SB_EEES9_SE_SG_Li256ELb1ELb1ELb1ELb0EEENS1_36VarlenDynamicPersistentTileSchedulerILi128ELi96ELi256ELi128ELb1ELb1ELb1ELb1ELb0ELb1EEEEEEEEEvNT_6ParamsE)
        /*0fb0*/ 	.short	0x0210
        /*0fb2*/ 	.short	0x0af0


	//----- nvinfo : EIATTR_SW_WAR
	.align		4
.L_219:
        /*0fb4*/ 	.byte	0x04, 0x36
        /*0fb6*/ 	.short	(.L_221 - .L_220)
.L_220:
        /*0fb8*/ 	.word	0x00000008
.L_221:


//--------------------- .nv.info._ZN7cutlass13device_kernelIN5flash11enable_sm90INS1_16FlashAttnFwdSm90INS1_25CollectiveMainloopFwdSm90ILi2EN4cute5tupleIJNS5_1CILi1EEES8_S8_EEENS6_IJNS7_ILi128EEENS7_ILi96EEENS7_ILi192EEEEEELi192ENS_6half_tEfNS_4arch4Sm90ELb0ELb1ELb0ELb1ELb0ELb1ELb0ELb1ELb1ELb1ELb1ELb0EEENS1_21CollectiveEpilogueFwdINS6_IJSA_SC_SB_EEES9_SE_SG_Li256ELb1ELb1ELb1ELb0EEENS1_36VarlenDynamicPersistentTileSchedulerILi128ELi96ELi256ELi128ELb1ELb1ELb1ELb1ELb0ELb1EEEEEEEEEvNT_6ParamsE --------------------------
	.section	.nv.info._ZN7cutlass13device_kernelIN5flash11enable_sm90INS1_16FlashAttnFwdSm90INS1_25CollectiveMainloopFwdSm90ILi2EN4cute5tupleIJNS5_1CILi1EEES8_S8_EEENS6_IJNS7_ILi128EEENS7_ILi96EEENS7_ILi192EEEEEELi192ENS_6half_tEfNS_4arch4Sm90ELb0ELb1ELb0ELb1ELb0ELb1ELb0ELb1ELb1ELb1ELb1ELb0EEENS1_21CollectiveEpilogueFwdINS6_IJSA_SC_SB_EEES9_SE_SG_Li256ELb1ELb1ELb1ELb0EEENS1_36VarlenDynamicPersistentTileSchedulerILi128ELi96ELi256ELi128ELb1ELb1ELb1ELb1ELb0ELb1EEEEEEEEEvNT_6ParamsE,"",@"SHT_CUDA_INFO"
	.sectionflags	@""
	.align	4


	//----- nvinfo : EIATTR_CUDA_API_VERSION
	.align		4
        /*0000*/ 	.byte	0x04, 0x37
        /*0002*/ 	.short	(.L_223 - .L_222)
.L_222:
        /*0004*/ 	.word	0x00000082


	//----- nvinfo : EIATTR_KPARAM_INFO
	.align		4
.L_223:
        /*0008*/ 	.byte	0x04, 0x17
        /*000a*/ 	.short	(.L_225 - .L_224)
.L_224:
        /*000c*/ 	.word	0x00000000
        /*0010*/ 	.short	0x0000
        /*0012*/ 	.short	0x0070
        /*0014*/ 	.byte	0x00, 0xf0, 0x01, 0x2a


	//----- nvinfo : EIATTR_SPARSE_MMA_MASK
	.align		4
.L_225:
        /*0018*/ 	.byte	0x03, 0x50
        /*001a*/ 	.short	0x0000


	//----- nvinfo : EIATTR_MAXREG_COUNT
	.align		4
        /*001c*/ 	.byte	0x03, 0x1b
        /*001e*/ 	.short	0x00a8


	//----- nvinfo : EIATTR_NUM_BARRIERS
	.align		4
        /*0020*/ 	.byte	0x02, 0x4c
        /*0022*/ 	.byte	0x10
	.zero		1


	//----- nvinfo : EIATTR_EXTERNS
	.align		4
        /*0024*/ 	.byte	0x04, 0x0f
        /*0026*/ 	.short	(.L_227 - .L_226)


	//   ....[0]....
	.align		4
.L_226:
        /*0028*/ 	.word	index@(__assertfail)


	//----- nvinfo : EIATTR_ANNOTATIONS
	.align		4
.L_227:
        /*002c*/ 	.byte	0x04, 0x55
        /*002e*/ 	.short	(.L_229 - .L_228)


	//   ....[0]....
.L_228:
        /* <DEDUP_REMOVED lines=115> */


	//----- nvinfo : EIATTR_MERCURY_ISA_VERSION
	.align		4
.L_229:
        /*0750*/ 	.byte	0x03, 0x5f
        /*0752*/ 	.short	0x0101


	//----- nvinfo : EIATTR_UNUSED_LOAD_BYTE_OFFSET
	.align		4
        /*0754*/ 	.byte	0x04, 0x44
        /*0756*/ 	.short	(.L_231 - .L_230)


	//   ....[0]....
.L_230:
        /*0758*/ 	.word	0x00000a80
        /*075c*/ 	.word	0x0000fff0


	//   ....[1]....
        /*0760*/ 	.word	0x0001f3b0
        /*0764*/ 	.word	0x0000fff0


	//----- nvinfo : EIATTR_INT_WARP_WIDE_INSTR_OFFSETS
	.align		4
.L_231:
        /*0768*/ 	.byte	0x04, 0x31
        /*076a*/ 	.short	(.L_233 - .L_232)


	//   ....[0]....
.L_232:
        /*076c*/ 	.word	0x00000180


	//   ....[1]....
        /*0770*/ 	.word	0x000001c0


	//   ....[2]....
        /*0774*/ 	.word	0x00000280


	//   ....[3]....
        /*0778*/ 	.word	0x00026ab0


	//   ....[4]....
        /*077c*/ 	.word	0x00026b40


	//   ....[5]....
        /*0780*/ 	.word	0x0002a940


	//   ....[6]....
        /*0784*/ 	.word	0x0002a9a0


	//----- nvinfo : EIATTR_COOP_GROUP_MASK_REGIDS
	.align		4
.L_233:
        /*0788*/ 	.byte	0x04, 0x29
        /*078a*/ 	.short	(.L_235 - .L_234)


	//   ....[0]....
.L_234:
        /*078c*/ 	.word	0xffffffff


	//   ....[1]....
        /*0790*/ 	.word	0xffffffff


	//   ....[2]....
        /*0794*/ 	.word	0xffffffff


	//   ....[3]....
        /*0798*/ 	.word	0xffffffff


	//   ....[4]....
        /*079c*/ 	.word	0xffffffff


	//   ....[5]....
        /*07a0*/ 	.word	0xffffffff


	//   ....[6]....
        /*07a4*/ 	.word	0xffffffff


	//   ....[7]....
        /*07a8*/ 	.word	0xffffffff


	//   ....[8]....
        /*07ac*/ 	.word	0xffffffff


	//   ....[9]....
        /*07b0*/ 	.word	0xffffffff


	//   ....[10]....
        /*07b4*/ 	.word	0xffffffff


	//   ....[11]....
        /*07b8*/ 	.word	0xffffffff


	//   ....[12]....
        /*07bc*/ 	.word	0xffffffff


	//   ....[13]....
        /*07c0*/ 	.word	0xffffffff


	//   ....[14]....
        /*07c4*/ 	.word	0xffffffff


	//   ....[15]....
        /*07c8*/ 	.word	0xffffffff


	//   ....[16]....
        /*07cc*/ 	.word	0xffffffff


	//   ....[17]....
        /*07d0*/ 	.word	0xffffffff


	//   ....[18]....
        /*07d4*/ 	.word	0xffffffff


	//   ....[19]....
        /*07d8*/ 	.word	0xffffffff


	//   ....[20]....
        /*07dc*/ 	.word	0xffffffff


	//   ....[21]....
        /*07e0*/ 	.word	0xffffffff


	//   ....[22]....
        /*07e4*/ 	.word	0xffffffff


	//   ....[23]....
        /*07e8*/ 	.word	0xffffffff


	//   ....[24]....
        /*07ec*/ 	.word	0xffffffff


	//   ....[25]....
        /*07f0*/ 	.word	0xffffffff


	//   ....[26]....
        /*07f4*/ 	.word	0xffffffff


	//   ....[27]....
        /*07f8*/ 	.word	0xffffffff


	//   ....[28]....
        /*07fc*/ 	.word	0xffffffff


	//   ....[29]....
        /*0800*/ 	.word	0xffffffff


	//   ....[30]....
        /*0804*/ 	.word	0xffffffff


	//   ....[31]....
        /*0808*/ 	.word	0xffffffff


	//   ....[32]....
        /*080c*/ 	.word	0xffffffff


	//   ....[33]....
        /*0810*/ 	.word	0xffffffff


	//   ....[34]....
        /*0814*/ 	.word	0xffffffff


	//   ....[35]....
        /*0818*/ 	.word	0xffffffff


	//   ....[36]....
        /*081c*/ 	.word	0xffffffff


	//   ....[37]....
        /*0820*/ 	.word	0xffffffff


	//   ....[38]....
        /*0824*/ 	.word	0xffffffff


	//   ....[39]....
        /*0828*/ 	.word	0xffffffff


	//   ....[40]....
        /*082c*/ 	.word	0xffffffff


	//   ....[41]....
        /*0830*/ 	.word	0xffffffff


	//   ....[42]....
        /*0834*/ 	.word	0xffffffff


	//   ....[43]....
        /*0838*/ 	.word	0xffffffff


	//   ....[44]....
        /*083c*/ 	.word	0xffffffff


	//   ....[45]....
        /*0840*/ 	.word	0xffffffff


	//   ....[46]....
        /*0844*/ 	.word	0xffffffff


	//   ....[47]....
        /*0848*/ 	.word	0xffffffff


	//   ....[48]....
        /*084c*/ 	.word	0xffffffff


	//   ....[49]....
        /*0850*/ 	.word	0xffffffff


	//   ....[50]....
        /*0854*/ 	.word	0xffffffff


	//   ....[51]....
        /*0858*/ 	.word	0xffffffff


	//   ....[52]....
        /*085c*/ 	.word	0xffffffff


	//   ....[53]....
        /*0860*/ 	.word	0xffffffff


	//   ....[54]....
        /*0864*/ 	.word	0xffffffff


	//   ....[55]....
        /*0868*/ 	.word	0xffffffff


	//   ....[56]....
        /*086c*/ 	.word	0xffffffff


	//   ....[57]....
        /*0870*/ 	.word	0xffffffff


	//   ....[58]....
        /*0874*/ 	.word	0xffffffff


	//   ....[59]....
        /*0878*/ 	.word	0xffffffff


	//   ....[60]....
        /*087c*/ 	.word	0xffffffff


	//   ....[61]....
        /*0880*/ 	.word	0xffffffff


	//   ....[62]....
        /*0884*/ 	.word	0xffffffff


	//   ....[63]....
        /*0888*/ 	.word	0xffffffff


	//   ....[64]....
        /*088c*/ 	.word	0xffffffff


	//   ....[65]....
        /*0890*/ 	.word	0xffffffff


	//   ....[66]....
        /*0894*/ 	.word	0xffffffff


	//   ....[67]....
        /*0898*/ 	.word	0xffffffff


	//   ....[68]....
        /*089c*/ 	.word	0xffffffff


	//   ....[69]....
        /*08a0*/ 	.word	0xffffffff


	//   ....[70]....
        /*08a4*/ 	.word	0xffffffff


	//   ....[71]....
        /*08a8*/ 	.word	0xffffffff


	//   ....[72]....
        /*08ac*/ 	.word	0xffffffff


	//   ....[73]....
        /*08b0*/ 	.word	0xffffffff


	//   ....[74]....
        /*08b4*/ 	.word	0xffffffff


	//   ....[75]....
        /*08b8*/ 	.word	0xffffffff


	//   ....[76]....
        /*08bc*/ 	.word	0xffffffff


	//   ....[77]....
        /*08c0*/ 	.word	0xffffffff


	//   ....[78]....
        /*08c4*/ 	.word	0xffffffff


	//   ....[79]....
        /*08c8*/ 	.word	0xffffffff


	//   ....[80]....
        /*08cc*/ 	.word	0xffffffff


	//   ....[81]....
        /*08d0*/ 	.word	0xffffffff


	//   ....[82]....
        /*08d4*/ 	.word	0xffffffff


	//   ....[83]....
        /*08d8*/ 	.word	0xffffffff


	//   ....[84]....
        /*08dc*/ 	.word	0xffffffff


	//   ....[85]....
        /*08e0*/ 	.word	0xffffffff


	//   ....[86]....
        /*08e4*/ 	.word	0xffffffff


	//   ....[87]....
        /*08e8*/ 	.word	0xffffffff


	//   ....[88]....
        /*08ec*/ 	.word	0xffffffff


	//   ....[89]....
        /*08f0*/ 	.word	0xffffffff


	//   ....[90]....
        /*08f4*/ 	.word	0xffffffff


	//   ....[91]....
        /*08f8*/ 	.word	0xffffffff


	//   ....[92]....
        /*08fc*/ 	.word	0xffffffff


	//   ....[93]....
        /*0900*/ 	.word	0xffffffff


	//   ....[94]....
        /*0904*/ 	.word	0xffffffff


	//   ....[95]....
        /*0908*/ 	.word	0xffffffff


	//   ....[96]....
        /*090c*/ 	.word	0xffffffff


	//   ....[97]....
        /*0910*/ 	.word	0xffffffff


	//   ....[98]....
        /*0914*/ 	.word	0xffffffff


	//   ....[99]....
        /*0918*/ 	.word	0xffffffff


	//   ....[100]....
        /*091c*/ 	.word	0xffffffff


	//   ....[101]....
        /*0920*/ 	.word	0xffffffff


	//   ....[102]....
        /*0924*/ 	.word	0xffffffff


	//   ....[103]....
        /*0928*/ 	.word	0xffffffff


	//   ....[104]....
        /*092c*/ 	.word	0xffffffff


	//   ....[105]....
        /*0930*/ 	.word	0xffffffff


	//   ....[106]....
        /*0934*/ 	.word	0xffffffff


	//   ....[107]....
        /*0938*/ 	.word	0xffffffff


	//   ....[108]....
        /*093c*/ 	.word	0xffffffff


	//   ....[109]....
        /*0940*/ 	.word	0xffffffff


	//   ....[110]....
        /*0944*/ 	.word	0xffffffff


	//   ....[111]....
        /*0948*/ 	.word	0xffffffff


	//   ....[112]....
        /*094c*/ 	.word	0xffffffff


	//   ....[113]....
        /*0950*/ 	.word	0xffffffff


	//   ....[114]....
        /*0954*/ 	.word	0xffffffff


	//   ....[115]....
        /*0958*/ 	.word	0xffffffff


	//   ....[116]....
        /*095c*/ 	.word	0xffffffff


	//   ....[117]....
        /*0960*/ 	.word	0xffffffff


	//   ....[118]....
        /*0964*/ 	.word	0xffffffff


	//   ....[119]....
        /*0968*/ 	.word	0xffffffff


	//   ....[120]....
        /*096c*/ 	.word	0xffffffff


	//   ....[121]....
        /*0970*/ 	.word	0xffffffff


	//   ....[122]....
        /*0974*/ 	.word	0xffffffff


	//   ....[123]....
        /*0978*/ 	.word	0xffffffff


	//   ....[124]....
        /*097c*/ 	.word	0xffffffff


	//   ....[125]....
        /*0980*/ 	.word	0xffffffff


	//   ....[126]....
        /*0984*/ 	.word	0xffffffff


	//   ....[127]....
        /*0988*/ 	.word	0xffffffff


	//   ....[128]....
        /*098c*/ 	.word	0x0500000f


	//   ....[129]....
        /*0990*/ 	.word	0x0500000f


	//   ....[130]....
        /*0994*/ 	.word	0x0500000f


	//   ....[131]....
        /*0998*/ 	.word	0x0500000f


	//   ....[132]....
        /*099c*/ 	.word	0x0500000f


	//   ....[133]....
        /*09a0*/ 	.word	0x0500000f


	//   ....[134]....
        /*09a4*/ 	.word	0x0500000f


	//   ....[135]....
        /*09a8*/ 	.word	0x0500000f


	//   ....[136]....
        /*09ac*/ 	.word	0x0500000f


	//   ....[137]....
        /*09b0*/ 	.word	0x0500000f


	//   ....[138]....
        /*09b4*/ 	.word	0x0500000f


	//   ....[139]....
        /*09b8*/ 	.word	0x0500000f


	//   ....[140]....
        /*09bc*/ 	.word	0x0500000f


	//   ....[141]....
        /*09c0*/ 	.word	0x0500000f


	//   ....[142]....
        /*09c4*/ 	.word	0x0500000f


	//   ....[143]....
        /*09c8*/ 	.word	0x0500000f


	//   ....[144]....
        /*09cc*/ 	.word	0x0500000f


	//   ....[145]....
        /*09d0*/ 	.word	0x0500000f


	//   ....[146]....
        /*09d4*/ 	.word	0x0500000f


	//   ....[147]....
        /*09d8*/ 	.word	0x0500000f


	//   ....[148]....
        /*09dc*/ 	.word	0x0500000f


	//   ....[149]....
        /*09e0*/ 	.word	0x0500000f


	//   ....[150]....
        /*09e4*/ 	.word	0x0500000f


	//   ....[151]....
        /*09e8*/ 	.word	0x0500000f


	//   ....[152]....
        /*09ec*/ 	.word	0x0500000f


	//   ....[153]....
        /*09f0*/ 	.word	0x0500000f


	//   ....[154]....
        /*09f4*/ 	.word	0x0500000f


	//   ....[155]....
        /*09f8*/ 	.word	0x0500000f


	//   ....[156]....
        /*09fc*/ 	.word	0x0500000f


	//   ....[157]....
        /*0a00*/ 	.word	0x0500000f


	//   ....[158]....
        /*0a04*/ 	.word	0x0500000f


	//   ....[159]....
        /*0a08*/ 	.word	0x0500000f


	//   ....[160]....
        /*0a0c*/ 	.word	0x0500000f


	//   ....[161]....
        /*0a10*/ 	.word	0x0500000f


	//   ....[162]....
        /*0a14*/ 	.word	0x0500000f


	//   ....[163]....
        /*0a18*/ 	.word	0x0500000f


	//   ....[164]....
        /*0a1c*/ 	.word	0x0500000f


	//   ....[165]....
        /*0a20*/ 	.word	0x0500000f


	//   ....[166]....
        /*0a24*/ 	.word	0x0500000f


	//   ....[167]....
        /*0a28*/ 	.word	0x0500000f


	//   ....[168]....
        /*0a2c*/ 	.word	0x0500000f


	//   ....[169]....
        /*0a30*/ 	.word	0x0500000f


	//   ....[170]....
        /*0a34*/ 	.word	0x0500000f


	//   ....[171]....
        /*0a38*/ 	.word	0x0500000f


	//   ....[172]....
        /*0a3c*/ 	.word	0x0500000f


	//   ....[173]....
        /*0a40*/ 	.word	0x0500000f


	//   ....[174]....
        /*0a44*/ 	.word	0x0500000f


	//   ....[175]....
        /*0a48*/ 	.word	0x0500000f


	//   ....[176]....
        /*0a4c*/ 	.word	0x0500000f


	//   ....[177]....
        /*0a50*/ 	.word	0x0500000f


	//   ....[178]....
        /*0a54*/ 	.word	0x0500000f


	//   ....[179]....
        /*0a58*/ 	.word	0x0500000f


	//   ....[180]....
        /*0a5c*/ 	.word	0x0500000f


	//----- nvinfo : EIATTR_COOP_GROUP_INSTR_OFFSETS
	.align		4
.L_235:
        /*0a60*/ 	.byte	0x04, 0x28
        /*0a62*/ 	.short	(.L_237 - .L_236)


	//   ....[0]....
.L_236:
        /*0a64*/ 	.word	0x00000060


	//   ....[1]....
        /*0a68*/ 	.word	0x00000190


	//   ....[2]....
        /*0a6c*/ 	.word	0x00000290


	//   ....[3]....
        /*0a70*/ 	.word	0x00000400


	//   ....[4]....
        /*0a74*/ 	.word	0x00000560


	//   ....[5]....
        /*0a78*/ 	.word	0x00000680


	//   ....[6]....
        /*0a7c*/ 	.word	0x000007e0


	//   ....[7]....
        /*0a80*/ 	.word	0x0000b460


	//   ....[8]....
        /*0a84*/ 	.word	0x0000bb80


	//   ....[9]....
        /*0a88*/ 	.word	0x0000bb90


	//   ....[10]....
        /*0a8c*/ 	.word	0x0000bba0


	//   ....[11]....
        /*0a90*/ 	.word	0x0000bbb0


	//   ....[12]....
        /*0a94*/ 	.word	0x0000c360


	//   ....[13]....
        /*0a98*/ 	.word	0x0000c370


	//   ....[14]....
        /*0a9c*/ 	.word	0x0000c380


	//   ....[15]....
        /*0aa0*/ 	.word	0x0000c390


	//   ....[16]....
        /*0aa4*/ 	.word	0x0000f1a0


	//   ....[17]....
        /*0aa8*/ 	.word	0x0000f1b0


	//   ....[18]....
        /*0aac*/ 	.word	0x0000f1c0


	//   ....[19]....
        /*0ab0*/ 	.word	0x0000f1d0


	//   ....[20]....
        /*0ab4*/ 	.word	0x0000f7b0


	//   ....[21]....
        /*0ab8*/ 	.word	0x0000f7c0


	//   ....[22]....
        /*0abc*/ 	.word	0x0000f7d0


	//   ....[23]....
        /*0ac0*/ 	.word	0x0000f7e0


	//   ....[24]....
        /*0ac4*/ 	.word	0x00012fd0


	//   ....[25]....
        /*0ac8*/ 	.word	0x000132c0


	//   ....[26]....
        /*0acc*/ 	.word	0x00013fe0


	//   ....[27]....
        /*0ad0*/ 	.word	0x000140f0


	//   ....[28]....
        /*0ad4*/ 	.word	0x00014640


	//   ....[29]....
        /*0ad8*/ 	.word	0x00014700


	//   ....[30]....
        /*0adc*/ 	.word	0x00016750


	//   ....[31]....
        /*0ae0*/ 	.word	0x00016970


	//   ....[32]....
        /*0ae4*/ 	.word	0x00017810


	//   ....[33]....
        /*0ae8*/ 	.word	0x00017930


	//   ....[34]....
        /*0aec*/ 	.word	0x00017f30


	//   ....[35]....
        /*0af0*/ 	.word	0x00017fb0


	//   ....[36]....
        /*0af4*/ 	.word	0x00019da0


	//   ....[37]....
        /*0af8*/ 	.word	0x00019dc0


	//   ....[38]....
        /*0afc*/ 	.word	0x0001a3a0


	//   ....[39]....
        /*0b00*/ 	.word	0x0001a3c0


	//   ....[40]....
        /*0b04*/ 	.word	0x0001c000


	//   ....[41]....
        /*0b08*/ 	.word	0x0001c200


	//   ....[42]....
        /*0b0c*/ 	.word	0x0001d080


	//   ....[43]....
        /*0b10*/ 	.word	0x0001d1a0


	//   ....[44]....
        /*0b14*/ 	.word	0x0001d750


	//   ....[45]....
        /*0b18*/ 	.word	0x0001d7b0


	//   ....[46]....
        /*0b1c*/ 	.word	0x0001e8d0


	//   ....[47]....
        /*0b20*/ 	.word	0x0001eb40


	//   ....[48]....
        /*0b24*/ 	.word	0x0001ebb0


	//   ....[49]....
        /*0b28*/ 	.word	0x0001ebc0


	//   ....[50]....
        /*0b2c*/ 	.word	0x00020110


	//   ....[51]....
        /*0b30*/ 	.word	0x00020120


	//   ....[52]....
        /*0b34*/ 	.word	0x00020130


	//   ....[53]....
        /*0b38*/ 	.word	0x00020140


	//   ....[54]....
        /*0b3c*/ 	.word	0x00020a30


	//   ....[55]....
        /*0b40*/ 	.word	0x00020a60


	//   ....[56]....
        /*0b44*/ 	.word	0x00020ba0


	//   ....[57]....
        /*0b48*/ 	.word	0x00020bc0


	//   ....[58]....
        /*0b4c*/ 	.word	0x00020cc0


	//   ....[59]....
        /*0b50*/ 	.word	0x00020ce0


	//   ....[60]....
        /*0b54*/ 	.word	0x00020df0


	//   ....[61]....
        /*0b58*/ 	.word	0x00020e10


	//   ....[62]....
        /*0b5c*/ 	.word	0x00021360


	//   ....[63]....
        /*0b60*/ 	.word	0x00021390


	//   ....[64]....
        /*0b64*/ 	.word	0x00021a60


	//   ....[65]....
        /*0b68*/ 	.word	0x00021a70


	//   ....[66]....
        /*0b6c*/ 	.word	0x000229e0


	//   ....[67]....
        /*0b70*/ 	.word	0x00022a10


	//   ....[68]....
        /*0b74*/ 	.word	0x00022b30


	//   ....[69]....
        /*0b78*/ 	.word	0x00022b50


	//   ....[70]....
        /*0b7c*/ 	.word	0x00022c50


	//   ....[71]....
        /*0b80*/ 	.word	0x00022c70


	//   ....[72]....
        /*0b84*/ 	.word	0x00022d80


	//   ....[73]....
        /*0b88*/ 	.word	0x00022da0


	//   ....[74]....
        /*0b8c*/ 	.word	0x00022f30


	//   ....[75]....
        /*0b90*/ 	.word	0x00023140


	//   ....[76]....
        /*0b94*/ 	.word	0x00023170


	//   ....[77]....
        /*0b98*/ 	.word	0x000231a0


	//   ....[78]....
        /*0b9c*/ 	.word	0x000231d0


	//   ....[79]....
        /*0ba0*/ 	.word	0x00023200


	//   ....[80]....
        /*0ba4*/ 	.word	0x00023230


	//   ....[81]....
        /*0ba8*/ 	.word	0x000233d0


	//   ....[82]....
        /*0bac*/ 	.word	0x00023400


	//   ....[83]....
        /*0bb0*/ 	.word	0x00023430


	//   ....[84]....
        /*0bb4*/ 	.word	0x00023460


	//   ....[85]....
        /*0bb8*/ 	.word	0x00023490


	//   ....[86]....
        /*0bbc*/ 	.word	0x000234c0


	//   ....[87]....
        /*0bc0*/ 	.word	0x00023560


	//   ....[88]....
        /*0bc4*/ 	.word	0x00023590


	//   ....[89]....
        /*0bc8*/ 	.word	0x000235a0


	//   ....[90]....
        /*0bcc*/ 	.word	0x000235d0


	//   ....[91]....
        /*0bd0*/ 	.word	0x00024ea0


	//   ....[92]....
        /*0bd4*/ 	.word	0x00027080


	//   ....[93]....
        /*0bd8*/ 	.word	0x00027c80


	//   ....[94]....
        /*0bdc*/ 	.word	0x00027ca0


	//   ....[95]....
        /*0be0*/ 	.word	0x00027cb0


	//   ....[96]....
        /*0be4*/ 	.word	0x00027ce0


	//   ....[97]....
        /*0be8*/ 	.word	0x00027e00


	//   ....[98]....
        /*0bec*/ 	.word	0x00027e10


	//   ....[99]....
        /*0bf0*/ 	.word	0x00027eb0


	//   ....[100]....
        /*0bf4*/ 	.word	0x00027ec0


	//   ....[101]....
        /*0bf8*/ 	.word	0x00027f60


	//   ....[102]....
        /*0bfc*/ 	.word	0x00027f70


	//   ....[103]....
        /*0c00*/ 	.word	0x00028010


	//   ....[104]....
        /*0c04*/ 	.word	0x00028020


	//   ....[105]....
        /*0c08*/ 	.word	0x000280a0


	//   ....[106]....
        /*0c0c*/ 	.word	0x000280d0


	//   ....[107]....
        /*0c10*/ 	.word	0x00028120


	//   ....[108]....
        /*0c14*/ 	.word	0x00028160


	//   ....[109]....
        /*0c18*/ 	.word	0x0002b190


	//   ....[110]....
        /*0c1c*/ 	.word	0x0002b1c0


	//   ....[111]....
        /*0c20*/ 	.word	0x0002b220


	//   ....[112]....
        /*0c24*/ 	.word	0x0002b250


	//   ....[113]....
        /*0c28*/ 	.word	0x0002b280


	//   ....[114]....
        /*0c2c*/ 	.word	0x0002b2b0


	//   ....[115]....
        /*0c30*/ 	.word	0x0002b2e0


	//   ....[116]....
        /*0c34*/ 	.word	0x0002b310


	//   ....[117]....
        /*0c38*/ 	.word	0x0002b4d0


	//   ....[118]....
        /*0c3c*/ 	.word	0x0002b500


	//   ....[119]....
        /*0c40*/ 	.word	0x0002b530


	//   ....[120]....
        /*0c44*/ 	.word	0x0002b560


	//   ....[121]....
        /*0c48*/ 	.word	0x0002b590


	//   ....[122]....
        /*0c4c*/ 	.word	0x0002b5c0


	//   ....[123]....
        /*0c50*/ 	.word	0x0002b690


	//   ....[124]....
        /*0c54*/ 	.word	0x0002b6b0


	//   ....[125]....
        /*0c58*/ 	.word	0x0002b6c0


	//   ....[126]....
        /*0c5c*/ 	.word	0x0002b740


	//   ....[127]....
        /*0c60*/ 	.word	0x0002c280


	//   ....[128]....
        /*0c64*/ 	.word	0x0002c6c0


	//   ....[129]....
        /*0c68*/ 	.word	0x0002c750


	//   ....[130]....
        /*0c6c*/ 	.word	0x0002c7a0


	//   ....[131]....
        /*0c70*/ 	.word	0x0002c7f0


	//   ....[132]....
        /*0c74*/ 	.word	0x0002c880


	//   ....[133]....
        /*0c78*/ 	.word	0x0002c910


	//   ....[134]....
        /*0c7c*/ 	.word	0x0002c960


	//   ....[135]....
        /*0c80*/ 	.word	0x0002c9b0


	//   ....[136]....
        /*0c84*/ 	.word	0x0002caa0


	//   ....[137]....
        /*0c88*/ 	.word	0x0002cb30


	//   ....[138]....
        /*0c8c*/ 	.word	0x0002cb80


	//   ....[139]....
        /*0c90*/ 	.word	0x0002cbe0


	//   ....[140]....
        /*0c94*/ 	.word	0x0002cc80


	//   ....[141]....
        /*0c98*/ 	.word	0x0002cd10


	//   ....[142]....
        /*0c9c*/ 	.word	0x0002cd60


	//   ....[143]....
        /*0ca0*/ 	.word	0x0002cdb0


	//   ....[144]....
        /*0ca4*/ 	.word	0x0002d150


	//   ....[145]....
        /*0ca8*/ 	.word	0x0002d430


	//   ....[146]....
        /*0cac*/ 	.word	0x0002d610


	//   ....[147]....
        /*0cb0*/ 	.word	0x0002d660


	//   ....[148]....
        /*0cb4*/ 	.word	0x0002d6c0


	//   ....[149]....
        /*0cb8*/ 	.word	0x0002d760


	//   ....[150]....
        /*0cbc*/ 	.word	0x0002d830


	//   ....[151]....
        /*0cc0*/ 	.word	0x0002d930


	//   ....[152]....
        /*0cc4*/ 	.word	0x0002da00


	//   ....[153]....
        /*0cc8*/ 	.word	0x0002db10


	//   ....[154]....
        /*0ccc*/ 	.word	0x0002db70


	//   ....[155]....
        /*0cd0*/ 	.word	0x0002dc80


	//   ....[156]....
        /*0cd4*/ 	.word	0x0002dce0


	//   ....[157]....
        /*0cd8*/ 	.word	0x0002ddf0


	//   ....[158]....
        /*0cdc*/ 	.word	0x0002de50


	//   ....[159]....
        /*0ce0*/ 	.word	0x0002df50


	//   ....[160]....
        /*0ce4*/ 	.word	0x0002dfc0


	//   ....[161]....
        /*0ce8*/ 	.word	0x0002e0a0


	//   ....[162]....
        /*0cec*/ 	.word	0x0002e410


	//   ....[163]....
        /*0cf0*/ 	.word	0x0002e4b0


	//   ....[164]....
        /*0cf4*/ 	.word	0x0002e650


	//   ....[165]....
        /*0cf8*/ 	.word	0x0002e6d0


	//   ....[166]....
        /*0cfc*/ 	.word	0x0002e750


	//   ....[167]....
        /*0d00*/ 	.word	0x0002e7d0


	//   ....[168]....
        /*0d04*/ 	.word	0x0002e850


	//   ....[169]....
        /*0d08*/ 	.word	0x0002e8e0


	//   ....[170]....
        /*0d0c*/ 	.word	0x0002e980


	//   ....[171]....
        /*0d10*/ 	.word	0x0002ea30


	//   ....[172]....
        /*0d14*/ 	.word	0x0002eab0


	//   ....[173]....
        /*0d18*/ 	.word	0x0002eb30


	//   ....[174]....
        /*0d1c*/ 	.word	0x0002ebb0


	//   ....[175]....
        /*0d20*/ 	.word	0x0002ec40


	//   ....[176]....
        /*0d24*/ 	.word	0x0002ecc0


	//   ....[177]....
        /*0d28*/ 	.word	0x0002ed70


	//   ....[178]....
        /*0d2c*/ 	.word	0x0002edc0


	//   ....[179]....
        /*0d30*/ 	.word	0x0002ee80


	//   ....[180]....
        /*0d34*/ 	.word	0x0002efb0


	//----- nvinfo : EIATTR_REG_RECONFIG
	.align		4
.L_237:
        /*0d38*/ 	.byte	0x01, 0x54
	.zero		2


	//----- nvinfo : EIATTR_SYSCALL_OFFSETS
	.align		4
        /*0d3c*/ 	.byte	0x04, 0x46
        /*0d3e*/ 	.short	(.L_239 - .L_238)


	//   ....[0]....
.L_238:
        /*0d40*/ 	.word	0x00002000


	//   ....[1]....
        /*0d44*/ 	.word	0x00002150


	//   ....[2]....
        /*0d48*/ 	.word	0x0000b5d0


	//   ....[3]....
        /*0d4c*/ 	.word	0x0000b8c0


	//   ....[4]....
        /*0d50*/ 	.word	0x00026cb0


	//   ....[5]....
        /*0d54*/ 	.word	0x00026e00


	//   ....[6]....
        /*0d58*/ 	.word	0x00026ef0


	//   ....[7]....
        /*0d5c*/ 	.word	0x000277b0


	//----- nvinfo : EIATTR_MBARRIER_INSTR_OFFSETS
	.align		4
.L_239:
        /*0d60*/ 	.byte	0x04, 0x39
        /*0d62*/ 	.short	(.L_241 - .L_240)


	//   ....[0]....
.L_240:
        /*0d64*/ 	.word	0x000002b0
        /*0d68*/ 	.word	0x000000ff
        /*0d6c*/ 	.word	0x00030800
        /*0d70*/ 	.short	0x0100
        /*0d72*/ 	.byte	0x08
	.zero		1


	//   ....[1]....
        /*0d74*/ 	.word	0x000002c0
        /*0d78*/ 	.word	0x000000ff
        /*0d7c*/ 	.word	0x00030820
        /*0d80*/ 	.short	0x0100
        /*0d82*/ 	.byte	0x08
	.zero		1


	//   ....[2]....
        /*0d84*/ 	.word	0x000003b0
        /*0d88*/ 	.word	0x000000ff
        /*0d8c*/ 	.word	0x00030830
        /*0d90*/ 	.short	0x0100
        /*0d92*/ 	.byte	0x08
	.zero		1


	//   ....[3]....
        /*0d94*/ 	.word	0x000003c0
        /*0d98*/ 	.word	0x000000ff
        /*0d9c*/ 	.word	0x00030840
        /*0da0*/ 	.short	0x0100
        /*0da2*/ 	.byte	0x08
	.zero		1


	//   ....[4]....
        /*0da4*/ 	.word	0x000003d0
        /*0da8*/ 	.word	0x000000ff
        /*0dac*/ 	.word	0x00030838
        /*0db0*/ 	.short	0x0100
        /*0db2*/ 	.byte	0x08
	.zero		1


	//   ....[5]....
        /*0db4*/ 	.word	0x000003e0
        /*0db8*/ 	.word	0x000000ff
        /*0dbc*/ 	.word	0x00030848
        /*0dc0*/ 	.short	0x0100
        /*0dc2*/ 	.byte	0x08
	.zero		1


	//   ....[6]....
        /*0dc4*/ 	.word	0x00000510
        /*0dc8*/ 	.word	0x000000ff
        /*0dcc*/ 	.word	0x00030850
        /*0dd0*/ 	.short	0x0100
        /*0dd2*/ 	.byte	0x08
	.zero		1


	//   ....[7]....
        /*0dd4*/ 	.word	0x00000520
        /*0dd8*/ 	.word	0x000000ff
        /*0ddc*/ 	.word	0x00030860
        /*0de0*/ 	.short	0x0100
        /*0de2*/ 	.byte	0x08
	.zero		1


	//   ....[8]....
        /*0de4*/ 	.word	0x00000530
        /*0de8*/ 	.word	0x000000ff
        /*0dec*/ 	.word	0x00030858
        /*0df0*/ 	.short	0x0100
        /*0df2*/ 	.byte	0x08
	.zero		1


	//   ....[9]....
        /*0df4*/ 	.word	0x00000540
        /*0df8*/ 	.word	0x000000ff
        /*0dfc*/ 	.word	0x00030868
        /*0e00*/ 	.short	0x0100
        /*0e02*/ 	.byte	0x08
	.zero		1


	//   ....[10]....
        /*0e04*/ 	.word	0x00000630
        /*0e08*/ 	.word	0x000000ff
        /*0e0c*/ 	.word	0x00030870
        /*0e10*/ 	.short	0x0100
        /*0e12*/ 	.byte	0x06
	.zero		1


	//   ....[11]....
        /*0e14*/ 	.word	0x00000640
        /*0e18*/ 	.word	0x000000ff
        /*0e1c*/ 	.word	0x00030880
        /*0e20*/ 	.short	0x0100
        /*0e22*/ 	.byte	0x06
	.zero		1


	//   ....[12]....
        /*0e24*/ 	.word	0x00000650
        /*0e28*/ 	.word	0x000000ff
        /*0e2c*/ 	.word	0x00030878
        /*0e30*/ 	.short	0x0100
        /*0e32*/ 	.byte	0x06
	.zero		1


	//   ....[13]....
        /*0e34*/ 	.word	0x00000660
        /*0e38*/ 	.word	0x000000ff
        /*0e3c*/ 	.word	0x00030888
        /*0e40*/ 	.short	0x0100
        /*0e42*/ 	.byte	0x06
	.zero		1


	//   ....[14]....
        /*0e44*/ 	.word	0x00000790
        /*0e48*/ 	.word	0x000000ff
        /*0e4c*/ 	.word	0x00030890
        /*0e50*/ 	.short	0x0100
        /*0e52*/ 	.byte	0x08
	.zero		1


	//   ....[15]....
        /*0e54*/ 	.word	0x000007a0
        /*0e58*/ 	.word	0x000000ff
        /*0e5c*/ 	.word	0x000308a0
        /*0e60*/ 	.short	0x0100
        /*0e62*/ 	.byte	0x08
	.zero		1


	//   ....[16]....
        /*0e64*/ 	.word	0x000007b0
        /*0e68*/ 	.word	0x000000ff
        /*0e6c*/ 	.word	0x00030898
        /*0e70*/ 	.short	0x0100
        /*0e72*/ 	.byte	0x08
	.zero		1


	//   ....[17]....
        /*0e74*/ 	.word	0x000007c0
        /*0e78*/ 	.word	0x000000ff
        /*0e7c*/ 	.word	0x000308a8
        /*0e80*/ 	.short	0x0100
        /*0e82*/ 	.byte	0x08
	.zero		1


	//   ....[18]....
        /*0e84*/ 	.word	0x000008f0
        /*0e88*/ 	.word	0x000000ff
        /*0e8c*/ 	.word	0x000308b0
        /*0e90*/ 	.short	0x0100
        /*0e92*/ 	.byte	0x08
	.zero		1


	//   ....[19]....
        /*0e94*/ 	.word	0x00000900
        /*0e98*/ 	.word	0x000000ff
        /*0e9c*/ 	.word	0x000308c0
        /*0ea0*/ 	.short	0x0100
        /*0ea2*/ 	.byte	0x08
	.zero		1


	//   ....[20]....
        /*0ea4*/ 	.word	0x00000910
        /*0ea8*/ 	.word	0x000000ff
        /*0eac*/ 	.word	0x000308b8
        /*0eb0*/ 	.short	0x0100
        /*0eb2*/ 	.byte	0x08
	.zero		1


	//   ....[21]....
        /*0eb4*/ 	.word	0x00000920
        /*0eb8*/ 	.word	0x000000ff
        /*0ebc*/ 	.word	0x000308c8
        /*0ec0*/ 	.short	0x0100
        /*0ec2*/ 	.byte	0x08
	.zero		1


	//   ....[22]....
        /*0ec4*/ 	.word	0x00003c40
        /*0ec8*/ 	.word	0x00000056
        /*0ecc*/ 	.word	0x00030890
        /*0ed0*/ 	.short	0x010a
        /*0ed2*/ 	.byte	0x3f
	.zero		1


	//   ....[23]....
        /*0ed4*/ 	.word	0x00006fa0
        /*0ed8*/ 	.word	0x00000056
        /*0edc*/ 	.word	0x00030890
        /*0ee0*/ 	.short	0x010a
        /*0ee2*/ 	.byte	0x3f
	.zero		1


	//   ....[24]....
        /*0ee4*/ 	.word	0x0000a040
        /*0ee8*/ 	.word	0x00000056
        /*0eec*/ 	.word	0x00030890
        /*0ef0*/ 	.short	0x010a
        /*0ef2*/ 	.byte	0x3f
	.zero		1


	//   ....[25]....
        /*0ef4*/ 	.word	0x0000a410
        /*0ef8*/ 	.word	0x0000001c
        /*0efc*/ 	.word	0x00000000
        /*0f00*/ 	.short	0x0101
        /*0f02*/ 	.byte	0x3f
	.zero		1


	//   ....[26]....
        /*0f04*/ 	.word	0x0000a450
        /*0f08*/ 	.word	0x00000056
        /*0f0c*/ 	.word	0x000308b0
        /*0f10*/ 	.short	0x010a
        /*0f12*/ 	.byte	0x3f
	.zero		1


	//   ....[27]....
        /*0f14*/ 	.word	0x0000a980
        /*0f18*/ 	.word	0x00000056
        /*0f1c*/ 	.word	0x00000000
        /*0f20*/ 	.short	0x0101
        /*0f22*/ 	.byte	0x3f
	.zero		1


	//   ....[28]....
        /*0f24*/ 	.word	0x0000b650
        /*0f28*/ 	.word	0x00000010
        /*0f2c*/ 	.word	0x00030800
        /*0f30*/ 	.short	0x010a
        /*0f32*/ 	.byte	0x3f
	.zero		1


	//   ....[29]....
        /*0f34*/ 	.word	0x0000b6a0
        /*0f38*/ 	.word	0x00000010
        /*0f3c*/ 	.word	0x00030800
        /*0f40*/ 	.short	0x010a
        /*0f42*/ 	.byte	0x3f
	.zero		1


	//   ....[30]....
        /*0f44*/ 	.word	0x0000ca40
        /*0f48*/ 	.word	0x00000010
        /*0f4c*/ 	.word	0x00030800
        /*0f50*/ 	.short	0x010a
        /*0f52*/ 	.byte	0x3f
	.zero		1


	//   ....[31]....
        /*0f54*/ 	.word	0x0000fc00
        /*0f58*/ 	.word	0x00000010
        /*0f5c*/ 	.word	0x00030800
        /*0f60*/ 	.short	0x010a
        /*0f62*/ 	.byte	0x3f
	.zero		1


	//   ....[32]....
        /*0f64*/ 	.word	0x000125f0
        /*0f68*/ 	.word	0x00000005
        /*0f6c*/ 	.word	0x00030830
        /*0f70*/ 	.short	0x010a
        /*0f72*/ 	.byte	0x3f
	.zero		1


	//   ....[33]....
        /*0f74*/ 	.word	0x00012660
        /*0f78*/ 	.word	0x00000005
        /*0f7c*/ 	.word	0x00030830
        /*0f80*/ 	.short	0x010a
        /*0f82*/ 	.byte	0x3f
	.zero		1


	//   ....[34]....
        /*0f84*/ 	.word	0x00013130
        /*0f88*/ 	.word	0x00000000
        /*0f8c*/ 	.word	0x00000000
        /*0f90*/ 	.short	0x0101
        /*0f92*/ 	.byte	0x3f
	.zero		1


	//   ....[35]....
        /*0f94*/ 	.word	0x000155b0
        /*0f98*/ 	.word	0x00000000
        /*0f9c*/ 	.word	0x00030830
        /*0fa0*/ 	.short	0x010a
        /*0fa2*/ 	.byte	0x3f
	.zero		1


	//   ....[36]....
        /*0fa4*/ 	.word	0x00015630
        /*0fa8*/ 	.word	0x00000000
        /*0fac*/ 	.word	0x00030830
        /*0fb0*/ 	.short	0x010a
        /*0fb2*/ 	.byte	0x3f
	.zero		1


	//   ....[37]....
        /*0fb4*/ 	.word	0x00016320
        /*0fb8*/ 	.word	0x00000002
        /*0fbc*/ 	.word	0x00030850
        /*0fc0*/ 	.short	0x010a
        /*0fc2*/ 	.byte	0x3f
	.zero		1


	//   ....[38]....
        /*0fc4*/ 	.word	0x00016370
        /*0fc8*/ 	.word	0x00000002
        /*0fcc*/ 	.word	0x00030850
        /*0fd0*/ 	.short	0x010a
        /*0fd2*/ 	.byte	0x3f
	.zero		1


	//   ....[39]....
        /*0fd4*/ 	.word	0x00016770
        /*0fd8*/ 	.word	0x00000000
        /*0fdc*/ 	.word	0x00000000
        /*0fe0*/ 	.short	0x0101
        /*0fe2*/ 	.byte	0x3f
	.zero		1


	//   ....[40]....
        /*0fe4*/ 	.word	0x000179b0
        /*0fe8*/ 	.word	0x00000002
        /*0fec*/ 	.word	0x00000000
        /*0ff0*/ 	.short	0x0101
        /*0ff2*/ 	.byte	0x3f
	.zero		1


	//   ....[41]....
        /*0ff4*/ 	.word	0x00018cd0
        /*0ff8*/ 	.word	0x00000003
        /*0ffc*/ 	.word	0x00030830
        /*1000*/ 	.short	0x010a
        /*1002*/ 	.byte	0x3f
	.zero		1


	//   ....[42]....
        /*1004*/ 	.word	0x00018d50
        /*1008*/ 	.word	0x00000003
        /*100c*/ 	.word	0x00030830
        /*1010*/ 	.short	0x010a
        /*1012*/ 	.byte	0x3f
	.zero		1


	//   ....[43]....
        /*1014*/ 	.word	0x00019a40
        /*1018*/ 	.word	0x0000000f
        /*101c*/ 	.word	0x00030850
        /*1020*/ 	.short	0x010a
        /*1022*/ 	.byte	0x3f
	.zero		1


	//   ....[44]....
        /*1024*/ 	.word	0x00019a90
        /*1028*/ 	.word	0x0000000f
        /*102c*/ 	.word	0x00030850
        /*1030*/ 	.short	0x010a
        /*1032*/ 	.byte	0x3f
	.zero		1


	//   ....[45]....
        /*1034*/ 	.word	0x0001aa30
        /*1038*/ 	.word	0x00000086
        /*103c*/ 	.word	0x00000000
        /*1040*/ 	.short	0x0101
        /*1042*/ 	.byte	0x3f
	.zero		1


	//   ....[46]....
        /*1044*/ 	.word	0x0001aa80
        /*1048*/ 	.word	0x0000000f
        /*104c*/ 	.word	0x00000000
        /*1050*/ 	.short	0x0101
        /*1052*/ 	.byte	0x3f
	.zero		1


	//   ....[47]....
        /*1054*/ 	.word	0x0001ae50
        /*1058*/ 	.word	0x00000004
        /*105c*/ 	.word	0x00030830
        /*1060*/ 	.short	0x010a
        /*1062*/ 	.byte	0x3f
	.zero		1


	//   ....[48]....
        /*1064*/ 	.word	0x0001aed0
        /*1068*/ 	.word	0x00000004
        /*106c*/ 	.word	0x00030830
        /*1070*/ 	.short	0x010a
        /*1072*/ 	.byte	0x3f
	.zero		1


	//   ....[49]....
        /*1074*/ 	.word	0x0001bba0
        /*1078*/ 	.word	0x0000000e
        /*107c*/ 	.word	0x00030850
        /*1080*/ 	.short	0x010a
        /*1082*/ 	.byte	0x3f
	.zero		1


	//   ....[50]....
        /*1084*/ 	.word	0x0001bbf0
        /*1088*/ 	.word	0x0000000e
        /*108c*/ 	.word	0x00030850
        /*1090*/ 	.short	0x010a
        /*1092*/ 	.byte	0x3f
	.zero		1


	//   ....[51]....
        /*1094*/ 	.word	0x0001c070
        /*1098*/ 	.word	0x00000000
        /*109c*/ 	.word	0x00000000
        /*10a0*/ 	.short	0x0101
        /*10a2*/ 	.byte	0x3f
	.zero		1


	//   ....[52]....
        /*10a4*/ 	.word	0x0001da10
        /*10a8*/ 	.word	0x00000002
        /*10ac*/ 	.word	0x00000000
        /*10b0*/ 	.short	0x0101
        /*10b2*/ 	.byte	0x3f
	.zero		1


	//   ....[53]....
        /*10b4*/ 	.word	0x0001e7d0
        /*10b8*/ 	.word	0x00000002
        /*10bc*/ 	.word	0x00030850
        /*10c0*/ 	.short	0x010a
        /*10c2*/ 	.byte	0x3f
	.zero		1


	//   ....[54]....
        /*10c4*/ 	.word	0x0001e870
        /*10c8*/ 	.word	0x00000002
        /*10cc*/ 	.word	0x00030850
        /*10d0*/ 	.short	0x010a
        /*10d2*/ 	.byte	0x3f
	.zero		1


	//   ....[55]....
        /*10d4*/ 	.word	0x0001ed40
        /*10d8*/ 	.word	0x00000008
        /*10dc*/ 	.word	0x00000000
        /*10e0*/ 	.short	0x0101
        /*10e2*/ 	.byte	0x3f
	.zero		1


	//   ....[56]....
        /*10e4*/ 	.word	0x00020a50
        /*10e8*/ 	.word	0x00000000
        /*10ec*/ 	.word	0x00000000
        /*10f0*/ 	.short	0x0101
        /*10f2*/ 	.byte	0x3f
	.zero		1


	//   ....[57]....
        /*10f4*/ 	.word	0x00021210
        /*10f8*/ 	.word	0x00000002
        /*10fc*/ 	.word	0x00000000
        /*1100*/ 	.short	0x0101
        /*1102*/ 	.byte	0x3f
	.zero		1


	//   ....[58]....
        /*1104*/ 	.word	0x00024f80
        /*1108*/ 	.word	0x00000013
        /*110c*/ 	.word	0x00030820
        /*1110*/ 	.short	0x010a
        /*1112*/ 	.byte	0x3f
	.zero		1


	//   ....[59]....
        /*1114*/ 	.word	0x00025050
        /*1118*/ 	.word	0x00000007
        /*111c*/ 	.word	0x000308a0
        /*1120*/ 	.short	0x010a
        /*1122*/ 	.byte	0x3f
	.zero		1


	//   ....[60]....
        /*1124*/ 	.word	0x00025490
        /*1128*/ 	.word	0x00000007
        /*112c*/ 	.word	0x000308c0
        /*1130*/ 	.short	0x010a
        /*1132*/ 	.byte	0x3f
	.zero		1


	//   ....[61]....
        /*1134*/ 	.word	0x00025a20
        /*1138*/ 	.word	0x00000008
        /*113c*/ 	.word	0x000308a0
        /*1140*/ 	.short	0x010a
        /*1142*/ 	.byte	0x3f
	.zero		1


	//   ....[62]....
        /*1144*/ 	.word	0x00025e50
        /*1148*/ 	.word	0x00000008
        /*114c*/ 	.word	0x000308c0
        /*1150*/ 	.short	0x010a
        /*1152*/ 	.byte	0x3f
	.zero		1


	//   ....[63]....
        /*1154*/ 	.word	0x000272e0
        /*1158*/ 	.word	0x00000000
        /*115c*/ 	.word	0x00030840
        /*1160*/ 	.short	0x010a
        /*1162*/ 	.byte	0x3f
	.zero		1


	//   ....[64]....
        /*1164*/ 	.word	0x00028270
        /*1168*/ 	.word	0x00000013
        /*116c*/ 	.word	0x00030800
        /*1170*/ 	.short	0x0107
        /*1172*/ 	.byte	0x3f
	.zero		1


	//   ....[65]....
        /*1174*/ 	.word	0x00028380
        /*1178*/ 	.word	0x00000013
        /*117c*/ 	.word	0x00030800
        /*1180*/ 	.short	0x0101
        /*1182*/ 	.byte	0x3f
	.zero		1


	//   ....[66]....
        /*1184*/ 	.word	0x000283a0
        /*1188*/ 	.word	0x00000013
        /*118c*/ 	.word	0x00030820
        /*1190*/ 	.short	0x010a
        /*1192*/ 	.byte	0x3f
	.zero		1


	//   ....[67]....
        /*1194*/ 	.word	0x000287c0
        /*1198*/ 	.word	0x00000003
        /*119c*/ 	.word	0x00030840
        /*11a0*/ 	.short	0x010a
        /*11a2*/ 	.byte	0x3f
	.zero		1


	//   ....[68]....
        /*11a4*/ 	.word	0x00028c70
        /*11a8*/ 	.word	0x00000003
        /*11ac*/ 	.word	0x00000060
        /*11b0*/ 	.short	0x010a
        /*11b2*/ 	.byte	0x3f
	.zero		1


	//   ....[69]....
        /*11b4*/ 	.word	0x00029400
        /*11b8*/ 	.word	0x00000003
        /*11bc*/ 	.word	0x00030840
        /*11c0*/ 	.short	0x010a
        /*11c2*/ 	.byte	0x3f
	.zero		1


	//   ....[70]....
        /*11c4*/ 	.word	0x000298b0
        /*11c8*/ 	.word	0x00000002
        /*11cc*/ 	.word	0x00000060
        /*11d0*/ 	.short	0x010a
        /*11d2*/ 	.byte	0x3f
	.zero		1


	//   ....[71]....
        /*11d4*/ 	.word	0x00029f80
        /*11d8*/ 	.word	0x00000002
        /*11dc*/ 	.word	0x00030840
        /*11e0*/ 	.short	0x010a
        /*11e2*/ 	.byte	0x3f
	.zero		1


	//   ....[72]....
        /*11e4*/ 	.word	0x0002a430
        /*11e8*/ 	.word	0x00000002
        /*11ec*/ 	.word	0x00000060
        /*11f0*/ 	.short	0x010a
        /*11f2*/ 	.byte	0x3f
	.zero		1


	//   ....[73]....
        /*11f4*/ 	.word	0x0002aaa0
        /*11f8*/ 	.word	0x00000000
        /*11fc*/ 	.word	0x00030860
        /*1200*/ 	.short	0x010a
        /*1202*/ 	.byte	0x3f
	.zero		1


	//   ....[74]....
        /*1204*/ 	.word	0x0002c200
        /*1208*/ 	.word	0x00000000
        /*120c*/ 	.word	0x00030820
        /*1210*/ 	.short	0x010a
        /*1212*/ 	.byte	0x3f
	.zero		1


	//   ....[75]....
        /*1214*/ 	.word	0x0002c3b0
        /*1218*/ 	.word	0x00000006
        /*121c*/ 	.word	0x00000000
        /*1220*/ 	.short	0x010a
        /*1222*/ 	.byte	0x3f
	.zero		1


	//   ....[76]....
        /*1224*/ 	.word	0x0002c420
        /*1228*/ 	.word	0x00000007
        /*122c*/ 	.word	0x00000000
        /*1230*/ 	.short	0x010a
        /*1232*/ 	.byte	0x3f
	.zero		1


	//   ....[77]....
        /*1234*/ 	.word	0x0002c490
        /*1238*/ 	.word	0x00000004
        /*123c*/ 	.word	0x00000000
        /*1240*/ 	.short	0x010a
        /*1242*/ 	.byte	0x3f
	.zero		1


	//   ....[78]....
        /*1244*/ 	.word	0x0002c4c0
        /*1248*/ 	.word	0x00000003
        /*124c*/ 	.word	0x00000000
        /*1250*/ 	.short	0x010a
        /*1252*/ 	.byte	0x3f
	.zero		1


	//   ....[79]....
        /*1254*/ 	.word	0x0002c520
        /*1258*/ 	.word	0x00000056
        /*125c*/ 	.word	0x00030890
        /*1260*/ 	.short	0x010a
        /*1262*/ 	.byte	0x3f
	.zero		1


	//   ....[80]....
        /*1264*/ 	.word	0x0002c570
        /*1268*/ 	.word	0x00000056
        /*126c*/ 	.word	0x00030890
        /*1270*/ 	.short	0x010a
        /*1272*/ 	.byte	0x3f
	.zero		1


	//   ....[81]....
        /*1274*/ 	.word	0x0002c5c0
        /*1278*/ 	.word	0x00000056
        /*127c*/ 	.word	0x00030890
        /*1280*/ 	.short	0x010a
        /*1282*/ 	.byte	0x3f
	.zero		1


	//   ....[82]....
        /*1284*/ 	.word	0x0002c610
        /*1288*/ 	.word	0x00000056
        /*128c*/ 	.word	0x000308b0
        /*1290*/ 	.short	0x010a
        /*1292*/ 	.byte	0x3f
	.zero		1


	//   ....[83]....
        /*1294*/ 	.word	0x0002c9f0
        /*1298*/ 	.word	0x00000010
        /*129c*/ 	.word	0x00030800
        /*12a0*/ 	.short	0x010a
        /*12a2*/ 	.byte	0x3f
	.zero		1


	//   ....[84]....
        /*12a4*/ 	.word	0x0002cdf0
        /*12a8*/ 	.word	0x00000010
        /*12ac*/ 	.word	0x00030800
        /*12b0*/ 	.short	0x010a
        /*12b2*/ 	.byte	0x3f
	.zero		1


	//   ....[85]....
        /*12b4*/ 	.word	0x0002ce40
        /*12b8*/ 	.word	0x00000005
        /*12bc*/ 	.word	0x00030830
        /*12c0*/ 	.short	0x010a
        /*12c2*/ 	.byte	0x3f
	.zero		1


	//   ....[86]....
        /*12c4*/ 	.word	0x0002ce90
        /*12c8*/ 	.word	0x00000000
        /*12cc*/ 	.word	0x00030830
        /*12d0*/ 	.short	0x010a
        /*12d2*/ 	.byte	0x3f
	.zero		1


	//   ....[87]....
        /*12d4*/ 	.word	0x0002cee0
        /*12d8*/ 	.word	0x00000002
        /*12dc*/ 	.word	0x00030850
        /*12e0*/ 	.short	0x010a
        /*12e2*/ 	.byte	0x3f
	.zero		1


	//   ....[88]....
        /*12e4*/ 	.word	0x0002cf30
        /*12e8*/ 	.word	0x00000003
        /*12ec*/ 	.word	0x00030830
        /*12f0*/ 	.short	0x010a
        /*12f2*/ 	.byte	0x3f
	.zero		1


	//   ....[89]....
        /*12f4*/ 	.word	0x0002cf80
        /*12f8*/ 	.word	0x0000000f
        /*12fc*/ 	.word	0x00030850
        /*1300*/ 	.short	0x010a
        /*1302*/ 	.byte	0x3f
	.zero		1


	//   ....[90]....
        /*1304*/ 	.word	0x0002cfd0
        /*1308*/ 	.word	0x00000004
        /*130c*/ 	.word	0x00030830
        /*1310*/ 	.short	0x010a
        /*1312*/ 	.byte	0x3f
	.zero		1


	//   ....[91]....
        /*1314*/ 	.word	0x0002d020
        /*1318*/ 	.word	0x0000000e
        /*131c*/ 	.word	0x00030850
        /*1320*/ 	.short	0x010a
        /*1322*/ 	.byte	0x3f
	.zero		1


	//   ....[92]....
        /*1324*/ 	.word	0x0002d070
        /*1328*/ 	.word	0x00000002
        /*132c*/ 	.word	0x00030850
        /*1330*/ 	.short	0x010a
        /*1332*/ 	.byte	0x3f
	.zero		1


	//   ....[93]....
        /*1334*/ 	.word	0x0002d210
        /*1338*/ 	.word	0x00000013
        /*133c*/ 	.word	0x00030820
        /*1340*/ 	.short	0x010a
        /*1342*/ 	.byte	0x3f
	.zero		1


	//   ....[94]....
        /*1344*/ 	.word	0x0002d260
        /*1348*/ 	.word	0x00000007
        /*134c*/ 	.word	0x000308a0
        /*1350*/ 	.short	0x010a
        /*1352*/ 	.byte	0x3f
	.zero		1


	//   ....[95]....
        /*1354*/ 	.word	0x0002d2b0
        /*1358*/ 	.word	0x00000007
        /*135c*/ 	.word	0x000308c0
        /*1360*/ 	.short	0x010a
        /*1362*/ 	.byte	0x3f
	.zero		1


	//   ....[96]....
        /*1364*/ 	.word	0x0002d300
        /*1368*/ 	.word	0x00000008
        /*136c*/ 	.word	0x000308a0
        /*1370*/ 	.short	0x010a
        /*1372*/ 	.byte	0x3f
	.zero		1


	//   ....[97]....
        /*1374*/ 	.word	0x0002d350
        /*1378*/ 	.word	0x00000008
        /*137c*/ 	.word	0x000308c0
        /*1380*/ 	.short	0x010a
        /*1382*/ 	.byte	0x3f
	.zero		1


	//   ....[98]....
        /*1384*/ 	.word	0x0002d4f0
        /*1388*/ 	.word	0x00000000
        /*138c*/ 	.word	0x00030840
        /*1390*/ 	.short	0x010a
        /*1392*/ 	.byte	0x3f
	.zero		1


	//   ....[99]....
        /*1394*/ 	.word	0x0002e120
        /*1398*/ 	.word	0x00000013
        /*139c*/ 	.word	0x00030820
        /*13a0*/ 	.short	0x010a
        /*13a2*/ 	.byte	0x3f
	.zero		1


	//   ....[100]....
        /*13a4*/ 	.word	0x0002e170
        /*13a8*/ 	.word	0x00000003
        /*13ac*/ 	.word	0x00030840
        /*13b0*/ 	.short	0x010a
        /*13b2*/ 	.byte	0x3f
	.zero		1


	//   ....[101]....
        /*13b4*/ 	.word	0x0002e1c0
        /*13b8*/ 	.word	0x00000003
        /*13bc*/ 	.word	0x00000060
        /*13c0*/ 	.short	0x010a
        /*13c2*/ 	.byte	0x3f
	.zero		1


	//   ....[102]....
        /*13c4*/ 	.word	0x0002e210
        /*13c8*/ 	.word	0x00000003
        /*13cc*/ 	.word	0x00030840
        /*13d0*/ 	.short	0x010a
        /*13d2*/ 	.byte	0x3f
	.zero		1


	//   ....[103]....
        /*13d4*/ 	.word	0x0002e260
        /*13d8*/ 	.word	0x00000002
        /*13dc*/ 	.word	0x00000060
        /*13e0*/ 	.short	0x010a
        /*13e2*/ 	.byte	0x3f
	.zero		1


	//   ....[104]....
        /*13e4*/ 	.word	0x0002e2b0
        /*13e8*/ 	.word	0x00000002
        /*13ec*/ 	.word	0x00030840
        /*13f0*/ 	.short	0x010a
        /*13f2*/ 	.byte	0x3f
	.zero		1


	//   ....[105]....
        /*13f4*/ 	.word	0x0002e300
        /*13f8*/ 	.word	0x00000002
        /*13fc*/ 	.word	0x00000060
        /*1400*/ 	.short	0x010a
        /*1402*/ 	.byte	0x3f
	.zero		1


	//   ....[106]....
        /*1404*/ 	.word	0x0002e350
        /*1408*/ 	.word	0x00000000
        /*140c*/ 	.word	0x00030860
        /*1410*/ 	.short	0x010a
        /*1412*/ 	.byte	0x3f
	.zero		1


	//   ....[107]....
        /*1414*/ 	.word	0x0002eed0
        /*1418*/ 	.word	0x00000000
        /*141c*/ 	.word	0x00030820
        /*1420*/ 	.short	0x010a
        /*1422*/ 	.byte	0x3f
	.zero		1


	//   ....[108]....
        /*1424*/ 	.word	0x0002f070
        /*1428*/ 	.word	0x00000006
        /*142c*/ 	.word	0x00000000
        /*1430*/ 	.short	0x010a
        /*1432*/ 	.byte	0x3f
	.zero		1


	//   ....[109]....
        /*1434*/ 	.word	0x0002f0c0
        /*1438*/ 	.word	0x00000007
        /*143c*/ 	.word	0x00000000
        /*1440*/ 	.short	0x010a
        /*1442*/ 	.byte	0x3f
	.zero		1


	//   ....[110]....
        /*1444*/ 	.word	0x0002f110
        /*1448*/ 	.word	0x00000004
        /*144c*/ 	.word	0x00000000
        /*1450*/ 	.short	0x010a
        /*1452*/ 	.byte	0x3f
	.zero		1


	//----- nvinfo : EIATTR_NUM_MBARRIERS
	.align		4
.L_241:
        /*1454*/ 	.byte	0x03, 0x38
        /*1456*/ 	.short	0x0016


	//----- nvinfo : EIATTR_EXIT_INSTR_OFFSETS
	.align		4
        /*1458*/ 	.byte	0x04, 0x1c
        /*145a*/ 	.short	(.L_243 - .L_242)


	//   ....[0]....
.L_242:
        /*145c*/ 	.word	0x0002c510


	//----- nvinfo : EIATTR_MAX_THREADS
	.align		4
.L_243:
        /*1460*/ 	.byte	0x04, 0x05
        /*1462*/ 	.short	(.L_245 - .L_244)
.L_244:
        /*1464*/ 	.word	0x00000180
        /*1468*/ 	.word	0x00000001
        /*146c*/ 	.word	0x00000001


	//----- nvinfo : EIATTR_CRS_STACK_SIZE
	.align		4
.L_245:
        /*1470*/ 	.byte	0x04, 0x1e
        /*1472*/ 	.short	(.L_247 - .L_246)
.L_246:
        /*1474*/ 	.word	0x00000000


	//----- nvinfo : EIATTR_CBANK_PARAM_SIZE
	.align		4
.L_247:
        /*1478*/ 	.byte	0x03, 0x19
        /*147a*/ 	.short	0x0af0


	//----- nvinfo : EIATTR_PARAM_CBANK
	.align		4
        /*147c*/ 	.byte	0x04, 0x0a
        /*147e*/ 	.short	(.L_249 - .L_248)
	.align		4
.L_248:
        /*1480*/ 	.word	index@(.nv.constant0._ZN7cutlass13device_kernelIN5flash11enable_sm90INS1_16FlashAttnFwdSm90INS1_25CollectiveMainloopFwdSm90ILi2EN4cute5tupleIJNS5_1CILi1EEES8_S8_EEENS6_IJNS7_ILi128EEENS7_ILi96EEENS7_ILi192EEEEEELi192ENS_6half_tEfNS_4arch4Sm90ELb0ELb1ELb0ELb1ELb0ELb1ELb0ELb1ELb1ELb1ELb1ELb0EEENS1_21CollectiveEpilogueFwdINS6_IJSA_SC_SB_EEES9_SE_SG_Li256ELb1ELb1ELb1ELb0EEENS1_36VarlenDynamicPersistentTileSchedulerILi128ELi96ELi256ELi128ELb1ELb1ELb1ELb1ELb0ELb1EEEEEEEEEvNT_6ParamsE)
        /*1484*/ 	.short	0x0210
        /*1486*/ 	.short	0x0af0


	//----- nvinfo : EIATTR_SW_WAR
	.align		4
.L_249:
        /*1488*/ 	.byte	0x04, 0x36
        /*148a*/ 	.short	(.L_251 - .L_250)
.L_250:
        /*148c*/ 	.word	0x00000008
.L_251:


//--------------------- .nv.info._ZN7cutlass13device_kernelIN5flash11enable_sm90INS1_16FlashAttnFwdSm90INS1_25CollectiveMainloopFwdSm90ILi2EN4cute5tupleIJNS5_1CILi1EEES8_S8_EEENS6_IJNS7_ILi128EEENS7_ILi112EEENS7_ILi192EEEEEELi192ENS_6half_tEfNS_4arch4Sm90ELb1ELb0ELb0ELb0ELb0ELb0ELb0ELb1ELb1ELb1ELb1ELb0EEENS1_21CollectiveEpilogueFwdINS6_IJSA_SC_SB_EEES9_SE_SG_Li256ELb0ELb1ELb1ELb0EEENS1_19SingleTileSchedulerILb0ELb1ELb1ELi128EEEEEEEEEvNT_6ParamsE --------------------------
	.section	.nv.info._ZN7cutlass13device_kernelIN5flash11enable_sm90INS1_16FlashAttnFwdSm90INS1_25CollectiveMainloopFwdSm90ILi2EN4cute5tupleIJNS5_1CILi1EEES8_S8_EEENS6_IJNS7_ILi128EEENS7_ILi112EEENS7_ILi192EEEEEELi192ENS_6half_tEfNS_4arch4Sm90ELb1ELb0ELb0ELb0ELb0ELb0ELb0ELb1ELb1ELb1ELb1ELb0EEENS1_21CollectiveEpilogueFwdINS6_IJSA_SC_SB_EEES9_SE_SG_Li256ELb0ELb1ELb1ELb0EEENS1_19SingleTileSchedulerILb0ELb1ELb1ELi128EEEEEEEEEvNT_6ParamsE,"",@"SHT_CUDA_INFO"
	.sectionflags	@""
	.align	4


	//----- nvinfo : EIATTR_CUDA_API_VERSION
	.align		4
        /*0000*/ 	.byte	0x04, 0x37
        /*0002*/ 	.short	(.L_253 - .L_252)
.L_252:
        /*0004*/ 	.word	0x00000082


	//----- nvinfo : EIATTR_KPARAM_INFO
	.align		4
.L_253:
        /*0008*/ 	.byte	0x04, 0x17
        /*000a*/ 	.short	(.L_255 - .L_254)
.L_254:
        /*000c*/ 	.word	0x00000000
        /*0010*/ 	.short	0x0000
        /*0012*/ 	.short	0x0070
        /*0014*/ 	.byte	0x00, 0xf0, 0x01, 0x28


	//----- nvinfo : EIATTR_SPARSE_MMA_MASK
	.align		4
.L_255:
        /*0018*/ 	.byte	0x03, 0x50
        /*001a*/ 	.short	0x0000


	//----- nvinfo : EIATTR_MAXREG_COUNT
	.align		4
        /*001c*/ 	.byte	0x03, 0x1b
        /*001e*/ 	.short	0x00a8


	//----- nvinfo : EIATTR_NUM_BARRIERS
	.align		4
        /*0020*/ 	.byte	0x02, 0x4c
        /*0022*/ 	.byte	0x09
	.zero		1


	//----- nvinfo : EIATTR_EXTERNS
	.align		4
        /*0024*/ 	.byte	0x04, 0x0f
        /*0026*/ 	.short	(.L_257 - .L_256)


	//   ....[0]....
	.align		4
.L_256:
        /*0028*/ 	.word	index@(__assertfail)


	//----- nvinfo : EIATTR_ANNOTATIONS
	.align		4
.L_257:
        /*002c*/ 	.byte	0x04, 0x55
        /*002e*/ 	.short	(.L_259 - .L_258)


	//   ....[0]....
.L_258:
        /* <DEDUP_REMOVED lines=9> */


	//----- nvinfo : EIATTR_MERCURY_ISA_VERSION
	.align		4
.L_259:
        /*00a8*/ 	.byte	0x03, 0x5f
        /*00aa*/ 	.short	0x0101


	//----- nvinfo : EIATTR_INT_WARP_WIDE_INSTR_OFFSETS
	.align		4
        /*00ac*/ 	.byte	0x04, 0x31
        /*00ae*/ 	.short	(.L_261 - .L_260)


	//   ....[0]....
.L_260:
        /*00b0*/ 	.word	0x00000130


	//   ....[1]....
        /*00b4*/ 	.word	0x00000170


	//   ....[2]....
        /*00b8*/ 	.word	0x000001e0


	//----- nvinfo : EIATTR_COOP_GROUP_MASK_REGIDS
	.align		4
.L_261:
        /*00bc*/ 	.byte	0x04, 0x29
        /*00be*/ 	.short	(.L_263 - .L_262)


	//   ....[0]....
.L_262:
        /*00c0*/ 	.word	0xffffffff


	//   ....[1]....
        /*00c4*/ 	.word	0xffffffff


	//   ....[2]....
        /*00c8*/ 	.word	0xffffffff


	//   ....[3]....
        /*00cc*/ 	.word	0xffffffff


	//   ....[4]....
        /*00d0*/ 	.word	0xffffffff


	//   ....[5]....
        /*00d4*/ 	.word	0xffffffff


	//   ....[6]....
        /*00d8*/ 	.word	0xffffffff


	//   ....[7]....
        /*00dc*/ 	.word	0xffffffff


	//   ....[8]....
        /*00e0*/ 	.word	0xffffffff


	//   ....[9]....
        /*00e4*/ 	.word	0xffffffff


	//   ....[10]....
        /*00e8*/ 	.word	0xffffffff


	//   ....[11]....
        /*00ec*/ 	.word	0xffffffff


	//   ....[12]....
        /*00f0*/ 	.word	0xffffffff


	//   ....[13]....
        /*00f4*/ 	.word	0xffffffff


	//   ....[14]....
        /*00f8*/ 	.word	0xffffffff


	//   ....[15]....
        /*00fc*/ 	.word	0xffffffff


	//   ....[16]....
        /*0100*/ 	.word	0xffffffff


	//   ....[17]....
        /*0104*/ 	.word	0xffffffff


	//   ....[18]....
        /*0108*/ 	.word	0xffffffff


	//   ....[19]....
        /*010c*/ 	.word	0xffffffff


	//   ....[20]....
        /*0110*/ 	.word	0xffffffff


	//   ....[21]....
        /*0114*/ 	.word	0xffffffff


	//   ....[22]....
        /*0118*/ 	.word	0xffffffff


	//   ....[23]....
        /*011c*/ 	.word	0xffffffff


	//   ....[24]....
        /*0120*/ 	.word	0xffffffff


	//   ....[25]....
        /*0124*/ 	.word	0xffffffff


	//   ....[26]....
        /*0128*/ 	.word	0xffffffff


	//   ....[27]....
        /*012c*/ 	.word	0xffffffff


	//   ....[28]....
        /*0130*/ 	.word	0xffffffff


	//   ....[29]....
        /*0134*/ 	.word	0xffffffff


	//   ....[30]....
        /*0138*/ 	.word	0xffffffff


	//   ....[31]....
        /*013c*/ 	.word	0xffffffff


	//   ....[32]....
        /*0140*/ 	.word	0xffffffff


	//   ....[33]....
        /*0144*/ 	.word	0xffffffff


	//   ....[34]....
        /*0148*/ 	.word	0xffffffff


	//   ....[35]....
        /*014c*/ 	.word	0xffffffff


	//   ....[36]....
        /*0150*/ 	.word	0xffffffff


	//   ....[37]....
        /*0154*/ 	.word	0xffffffff


	//   ....[38]....
        /*0158*/ 	.word	0xffffffff


	//   ....[39]....
        /*015c*/ 	.word	0xffffffff


	//   ....[40]....
        /*0160*/ 	.word	0xffffffff


	//   ....[41]....
        /*0164*/ 	.word	0xffffffff


	//   ....[42]....
        /*0168*/ 	.word	0xffffffff


	//   ....[43]....
        /*016c*/ 	.word	0xffffffff


	//   ....[44]....
        /*0170*/ 	.word	0xffffffff


	//   ....[45]....
        /*0174*/ 	.word	0xffffffff


	//   ....[46]....
        /*0178*/ 	.word	0xffffffff


	//   ....[47]....
        /*017c*/ 	.word	0xffffffff


	//   ....[48]....
        /*0180*/ 	.word	0xffffffff


	//   ....[49]....
        /*0184*/ 	.word	0xffffffff


	//   ....[50]....
        /*0188*/ 	.word	0xffffffff


	//   ....[51]....
        /*018c*/ 	.word	0xffffffff


	//   ....[52]....
        /*0190*/ 	.word	0xffffffff


	//   ....[53]....
        /*0194*/ 	.word	0xffffffff


	//   ....[54]....
        /*0198*/ 	.word	0xffffffff


	//   ....[55]....
        /*019c*/ 	.word	0x0500000f


	//   ....[56]....
        /*01a0*/ 	.word	0x0500000f


	//   ....[57]....
        /*01a4*/ 	.word	0x0500000f


	//   ....[58]....
        /*01a8*/ 	.word	0x0500000f


	//   ....[59]....
        /*01ac*/ 	.word	0x0500000f


	//   ....[60]....
        /*01b0*/ 	.word	0x0500000f


	//   ....[61]....
        /*01b4*/ 	.word	0x0500000f


	//   ....[62]....
        /*01b8*/ 	.word	0x0500000f


	//   ....[63]....
        /*01bc*/ 	.word	0x0500000f


	//   ....[64]....
        /*01c0*/ 	.word	0x0500000f


	//   ....[65]....
        /*01c4*/ 	.word	0x0500000f


	//   ....[66]....
        /*01c8*/ 	.word	0x0500000f


	//   ....[67]....
        /*01cc*/ 	.word	0x0500000f


	//   ....[68]....
        /*01d0*/ 	.word	0x0500000f


	//   ....[69]....
        /*01d4*/ 	.word	0x0500000f


	//   ....[70]....
        /*01d8*/ 	.word	0x0500000f


	//   ....[71]....
        /*01dc*/ 	.word	0x0500000f


	//   ....[72]....
        /*01e0*/ 	.word	0x0500000f


	//----- nvinfo : EIATTR_COOP_GROUP_INSTR_OFFSETS
	.align		4
.L_263:
        /*01e4*/ 	.byte	0x04, 0x28
        /*01e6*/ 	.short	(.L_265 - .L_264)


	//   ....[0]....
.L_264:
        /*01e8*/ 	.word	0x00000060


	//   ....[1]....
        /*01ec*/ 	.word	0x00000140


	//   ....[2]....
        /*01f0*/ 	.word	0x00000190


	//   ....[3]....
        /*01f4*/ 	.word	0x000003c0


	//   ....[4]....
        /*01f8*/ 	.word	0x00000520


	//   ....[5]....
        /*01fc*/ 	.word	0x00000640


	//   ....[6]....
        /*0200*/ 	.word	0x000007a0


	//   ....[7]....
        /*0204*/ 	.word	0x00001390


	//   ....[8]....
        /*0208*/ 	.word	0x00003880


	//   ....[9]....
        /*020c*/ 	.word	0x000038c0


	//   ....[10]....
        /*0210*/ 	.word	0x00004130


	//   ....[11]....
        /*0214*/ 	.word	0x00004270


	//   ....[12]....
        /*0218*/ 	.word	0x00004a20


	//   ....[13]....
        /*021c*/ 	.word	0x00004ab0


	//   ....[14]....
        /*0220*/ 	.word	0x000081e0


	//   ....[15]....
        /*0224*/ 	.word	0x00008210


	//   ....[16]....
        /*0228*/ 	.word	0x00008aa0


	//   ....[17]....
        /*022c*/ 	.word	0x00008ae0


	//   ....[18]....
        /*0230*/ 	.word	0x000091a0


	//   ....[19]....
        /*0234*/ 	.word	0x000091f0


	//   ....[20]....
        /*0238*/ 	.word	0x0000c8e0


	//   ....[21]....
        /*023c*/ 	.word	0x0000c910


	//   ....[22]....
        /*0240*/ 	.word	0x0000cd30


	//   ....[23]....
        /*0244*/ 	.word	0x0000cda0


	//   ....[24]....
        /*0248*/ 	.word	0x0000e1f0


	//   ....[25]....
        /*024c*/ 	.word	0x0000e210


	//   ....[26]....
        /*0250*/ 	.word	0x0000e2c0


	//   ....[27]....
        /*0254*/ 	.word	0x0000e320


	//   ....[28]....
        /*0258*/ 	.word	0x0000f410


	//   ....[29]....
        /*025c*/ 	.word	0x0000f450


	//   ....[30]....
        /*0260*/ 	.word	0x0000f490


	//   ....[31]....
        /*0264*/ 	.word	0x0000f4d0


	//   ....[32]....
        /*0268*/ 	.word	0x0000f510


	//   ....[33]....
        /*026c*/ 	.word	0x0000f530


	//   ....[34]....
        /*0270*/ 	.word	0x0000feb0


	//   ....[35]....
        /*0274*/ 	.word	0x0000fec0


	//   ....[36]....
        /*0278*/ 	.word	0x00010c30


	//   ....[37]....
        /*027c*/ 	.word	0x000117c0


	//   ....[38]....
        /*0280*/ 	.word	0x00012190


	//   ....[39]....
        /*0284*/ 	.word	0x000121d0


	//   ....[40]....
        /*0288*/ 	.word	0x00012200


	//   ....[41]....
        /*028c*/ 	.word	0x00012250


	//   ....[42]....
        /*0290*/ 	.word	0x000122d0


	//   ....[43]....
        /*0294*/ 	.word	0x00012300


	//   ....[44]....
        /*0298*/ 	.word	0x00012380


	//   ....[45]....
        /*029c*/ 	.word	0x000123b0


	//   ....[46]....
        /*02a0*/ 	.word	0x00012430


	//   ....[47]....
        /*02a4*/ 	.word	0x00012470


	//   ....[48]....
        /*02a8*/ 	.word	0x000124e0


	//   ....[49]....
        /*02ac*/ 	.word	0x00012510


	//   ....[50]....
        /*02b0*/ 	.word	0x00012590


	//   ....[51]....
        /*02b4*/ 	.word	0x000125d0


	//   ....[52]....
        /*02b8*/ 	.word	0x00012640


	//   ....[53]....
        /*02bc*/ 	.word	0x00012670


	//   ....[54]....
        /*02c0*/ 	.word	0x00014cb0


	//   ....[55]....
        /*02c4*/ 	.word	0x00015250


	//   ....[56]....
        /*02c8*/ 	.word	0x000153d0


	//   ....[57]....
        /*02cc*/ 	.word	0x00015420


	//   ....[58]....
        /*02d0*/ 	.word	0x00015560


	//   ....[59]....
        /*02d4*/ 	.word	0x000155d0


	//   ....[60]....
        /*02d8*/ 	.word	0x000156d0


	//   ....[61]....
        /*02dc*/ 	.word	0x00015740


	//   ....[62]....
        /*02e0*/ 	.word	0x00015840


	//   ....[63]....
        /*02e4*/ 	.word	0x000158b0


	//   ....[64]....
        /*02e8*/ 	.word	0x000159b0


	//   ....[65]....
        /*02ec*/ 	.word	0x00015a20


	//   ....[66]....
        /*02f0*/ 	.word	0x00015b20


	//   ....[67]....
        /*02f4*/ 	.word	0x00015b90


	//   ....[68]....
        /*02f8*/ 	.word	0x00015c90


	//   ....[69]....
        /*02fc*/ 	.word	0x00015cf0


	//   ....[70]....
        /*0300*/ 	.word	0x00015de0


	//   ....[71]....
        /*0304*/ 	.word	0x00015e30


	//   ....[72]....
        /*0308*/ 	.word	0x00016230


	//----- nvinfo : EIATTR_REG_RECONFIG
	.align		4
.L_265:
        /*030c*/ 	.byte	0x01, 0x54
	.zero		2


	//----- nvinfo : EIATTR_SYSCALL_OFFSETS
	.align		4
        /*0310*/ 	.byte	0x04, 0x46
        /*0312*/ 	.short	(.L_267 - .L_266)


	//   ....[0]....
.L_266:
        /*0314*/ 	.word	0x00001560


	//   ....[1]....
        /*0318*/ 	.word	0x00011440


	//   ....[2]....
        /*031c*/ 	.word	0x00011580


	//   ....[3]....
        /*0320*/ 	.word	0x00011670


	//   ....[4]....
        /*0324*/ 	.word	0x00011dd0


	//----- nvinfo : EIATTR_MBARRIER_INSTR_OFFSETS
	.align		4
.L_267:
        /*0328*/ 	.byte	0x04, 0x39
        /*032a*/ 	.short	(.L_269 - .L_268)


	//   ....[0]....
.L_268:
        /*032c*/ 	.word	0x00000270
        /*0330*/ 	.word	0x000000ff
        /*0334*/ 	.word	0x00036800
        /*0338*/ 	.short	0x0100
        /*033a*/ 	.byte	0x08
	.zero		1


	//   ....[1]....
        /*033c*/ 	.word	0x00000280
        /*0340*/ 	.word	0x000000ff
        /*0344*/ 	.word	0x00036820
        /*0348*/ 	.short	0x0100
        /*034a*/ 	.byte	0x08
	.zero		1


	//   ....[2]....
        /*034c*/ 	.word	0x00000370
        /*0350*/ 	.word	0x000000ff
        /*0354*/ 	.word	0x00036830
        /*0358*/ 	.short	0x0100
        /*035a*/ 	.byte	0x08
	.zero		1


	//   ....[3]....
        /*035c*/ 	.word	0x00000380
        /*0360*/ 	.word	0x000000ff
        /*0364*/ 	.word	0x00036840
        /*0368*/ 	.short	0x0100
        /*036a*/ 	.byte	0x08
	.zero		1


	//   ....[4]....
        /*036c*/ 	.word	0x00000390
        /*0370*/ 	.word	0x000000ff
        /*0374*/ 	.word	0x00036838
        /*0378*/ 	.short	0x0100
        /*037a*/ 	.byte	0x08
	.zero		1


	//   ....[5]....
        /*037c*/ 	.word	0x000003a0
        /*0380*/ 	.word	0x000000ff
        /*0384*/ 	.word	0x00036848
        /*0388*/ 	.short	0x0100
        /*038a*/ 	.byte	0x08
	.zero		1


	//   ....[6]....
        /*038c*/ 	.word	0x000004d0
        /*0390*/ 	.word	0x000000ff
        /*0394*/ 	.word	0x00036850
        /*0398*/ 	.short	0x0100
        /*039a*/ 	.byte	0x08
	.zero		1


	//   ....[7]....
        /*039c*/ 	.word	0x000004e0
        /*03a0*/ 	.word	0x000000ff
        /*03a4*/ 	.word	0x00036860
        /*03a8*/ 	.short	0x0100
        /*03aa*/ 	.byte	0x08
	.zero		1


	//   ....[8]....
        /*03ac*/ 	.word	0x000004f0
        /*03b0*/ 	.word	0x000000ff
        /*03b4*/ 	.word	0x00036858
        /*03b8*/ 	.short	0x0100
        /*03ba*/ 	.byte	0x08
	.zero		1


	//   ....[9]....
        /*03bc*/ 	.word	0x00000500
        /*03c0*/ 	.word	0x000000ff
        /*03c4*/ 	.word	0x00036868
        /*03c8*/ 	.short	0x0100
        /*03ca*/ 	.byte	0x08
	.zero		1


	//   ....[10]....
        /*03cc*/ 	.word	0x000005f0
        /*03d0*/ 	.word	0x000000ff
        /*03d4*/ 	.word	0x00036870
        /*03d8*/ 	.short	0x0100
        /*03da*/ 	.byte	0x06
	.zero		1


	//   ....[11]....
        /*03dc*/ 	.word	0x00000600
        /*03e0*/ 	.word	0x000000ff
        /*03e4*/ 	.word	0x00036880
        /*03e8*/ 	.short	0x0100
        /*03ea*/ 	.byte	0x06
	.zero		1


	//   ....[12]....
        /*03ec*/ 	.word	0x00000610
        /*03f0*/ 	.word	0x000000ff
        /*03f4*/ 	.word	0x00036878
        /*03f8*/ 	.short	0x0100
        /*03fa*/ 	.byte	0x06
	.zero		1


	//   ....[13]....
        /*03fc*/ 	.word	0x00000620
        /*0400*/ 	.word	0x000000ff
        /*0404*/ 	.word	0x00036888
        /*0408*/ 	.short	0x0100
        /*040a*/ 	.byte	0x06
	.zero		1


	//   ....[14]....
        /*040c*/ 	.word	0x00000750
        /*0410*/ 	.word	0x000000ff
        /*0414*/ 	.word	0x00036890
        /*0418*/ 	.short	0x0100
        /*041a*/ 	.byte	0x08
	.zero		1


	//   ....[15]....
        /*041c*/ 	.word	0x00000760
        /*0420*/ 	.word	0x000000ff
        /*0424*/ 	.word	0x000368a0
        /*0428*/ 	.short	0x0100
        /*042a*/ 	.byte	0x08
	.zero		1


	//   ....[16]....
        /*042c*/ 	.word	0x00000770
        /*0430*/ 	.word	0x000000ff
        /*0434*/ 	.word	0x00036898
        /*0438*/ 	.short	0x0100
        /*043a*/ 	.byte	0x08
	.zero		1


	//   ....[17]....
        /*043c*/ 	.word	0x00000780
        /*0440*/ 	.word	0x000000ff
        /*0444*/ 	.word	0x000368a8
        /*0448*/ 	.short	0x0100
        /*044a*/ 	.byte	0x08
	.zero		1


	//   ....[18]....
        /*044c*/ 	.word	0x000008b0
        /*0450*/ 	.word	0x000000ff
        /*0454*/ 	.word	0x000368b0
        /*0458*/ 	.short	0x0100
        /*045a*/ 	.byte	0x08
	.zero		1


	//   ....[19]....
        /*045c*/ 	.word	0x000008c0
        /*0460*/ 	.word	0x000000ff
        /*0464*/ 	.word	0x000368c0
        /*0468*/ 	.short	0x0100
        /*046a*/ 	.byte	0x08
	.zero		1


	//   ....[20]....
        /*046c*/ 	.word	0x000008d0
        /*0470*/ 	.word	0x000000ff
        /*0474*/ 	.word	0x000368b8
        /*0478*/ 	.short	0x0100
        /*047a*/ 	.byte	0x08
	.zero		1


	//   ....[21]....
        /*047c*/ 	.word	0x000008e0
        /*0480*/ 	.word	0x000000ff
        /*0484*/ 	.word	0x000368c8
        /*0488*/ 	.short	0x0100
        /*048a*/ 	.byte	0x08
	.zero		1


	//   ....[22]....
        /*048c*/ 	.word	0x00001590
        /*0490*/ 	.word	0x000000ff
        /*0494*/ 	.word	0x00036800
        /*0498*/ 	.short	0x010a
        /*049a*/ 	.byte	0x04
	.zero		1


	//   ....[23]....
        /*049c*/ 	.word	0x00001630
        /*04a0*/ 	.word	0x000000ff
        /*04a4*/ 	.word	0x00036830
        /*04a8*/ 	.short	0x010a
        /*04aa*/ 	.byte	0x04
	.zero		1


	//   ....[24]....
        /*04ac*/ 	.word	0x000016d0
        /*04b0*/ 	.word	0x000000ff
        /*04b4*/ 	.word	0x00036830
        /*04b8*/ 	.short	0x010a
        /*04ba*/ 	.byte	0x04
	.zero		1


	//   ....[25]....
        /*04bc*/ 	.word	0x00005030
        /*04c0*/ 	.word	0x00000003
        /*04c4*/ 	.word	0x00000000
        /*04c8*/ 	.short	0x0101
        /*04ca*/ 	.byte	0x3f
	.zero		1


	//   ....[26]....
        /*04cc*/ 	.word	0x00005890
        /*04d0*/ 	.word	0x000000ff
        /*04d4*/ 	.word	0x00036830
        /*04d8*/ 	.short	0x010a
        /*04da*/ 	.byte	0x3b
	.zero		1


	//   ....[27]....
        /*04dc*/ 	.word	0x000058d0
        /*04e0*/ 	.word	0x000000ff
        /*04e4*/ 	.word	0x00036830
        /*04e8*/ 	.short	0x010a
        /*04ea*/ 	.byte	0x3b
	.zero		1


	//   ....[28]....
        /*04ec*/ 	.word	0x00007f60
        /*04f0*/ 	.word	0x000000ff
        /*04f4*/ 	.word	0x00036850
        /*04f8*/ 	.short	0x010a
        /*04fa*/ 	.byte	0x0b
	.zero		1


	//   ....[29]....
        /*04fc*/ 	.word	0x00007fa0
        /*0500*/ 	.word	0x000000ff
        /*0504*/ 	.word	0x00036850
        /*0508*/ 	.short	0x010a
        /*050a*/ 	.byte	0x0b
	.zero		1


	//   ....[30]....
        /*050c*/ 	.word	0x00009890
        /*0510*/ 	.word	0x0000000e
        /*0514*/ 	.word	0x00000000
        /*0518*/ 	.short	0x0101
        /*051a*/ 	.byte	0x3f
	.zero		1


	//   ....[31]....
        /*051c*/ 	.word	0x000098e0
        /*0520*/ 	.word	0x00000092
        /*0524*/ 	.word	0x00000000
        /*0528*/ 	.short	0x0101
        /*052a*/ 	.byte	0x3f
	.zero		1


	//   ....[32]....
        /*052c*/ 	.word	0x00009e40
        /*0530*/ 	.word	0x000000ff
        /*0534*/ 	.word	0x00036830
        /*0538*/ 	.short	0x010a
        /*053a*/ 	.byte	0x3d
	.zero		1


	//   ....[33]....
        /*053c*/ 	.word	0x00009e80
        /*0540*/ 	.word	0x000000ff
        /*0544*/ 	.word	0x00036830
        /*0548*/ 	.short	0x010a
        /*054a*/ 	.byte	0x3d
	.zero		1


	//   ....[34]....
        /*054c*/ 	.word	0x0000c5a0
        /*0550*/ 	.word	0x000000ff
        /*0554*/ 	.word	0x00036850
        /*0558*/ 	.short	0x010a
        /*055a*/ 	.byte	0x0b
	.zero		1


	//   ....[35]....
        /*055c*/ 	.word	0x0000c5e0
        /*0560*/ 	.word	0x000000ff
        /*0564*/ 	.word	0x00036850
        /*0568*/ 	.short	0x010a
        /*056a*/ 	.byte	0x0b
	.zero		1


	//   ....[36]....
        /*056c*/ 	.word	0x0000d730
        /*0570*/ 	.word	0x00000092
        /*0574*/ 	.word	0x00000000
        /*0578*/ 	.short	0x0101
        /*057a*/ 	.byte	0x3f
	.zero		1


	//   ....[37]....
        /*057c*/ 	.word	0x0000d770
        /*0580*/ 	.word	0x00000094
        /*0584*/ 	.word	0x00000000
        /*0588*/ 	.short	0x0101
        /*058a*/ 	.byte	0x3f
	.zero		1


	//   ....[38]....
        /*058c*/ 	.word	0x0000e160
        /*0590*/ 	.word	0x000000ff
        /*0594*/ 	.word	0x00036850
        /*0598*/ 	.short	0x010a
        /*059a*/ 	.byte	0x05
	.zero		1


	//   ....[39]....
        /*059c*/ 	.word	0x0000e1a0
        /*05a0*/ 	.word	0x000000ff
        /*05a4*/ 	.word	0x00036850
        /*05a8*/ 	.short	0x010a
        /*05aa*/ 	.byte	0x05
	.zero		1


	//   ....[40]....
        /*05ac*/ 	.word	0x0000e660
        /*05b0*/ 	.word	0x0000000b
        /*05b4*/ 	.word	0x00000000
        /*05b8*/ 	.short	0x0101
        /*05ba*/ 	.byte	0x3f
	.zero		1


	//   ....[41]....
        /*05bc*/ 	.word	0x0000f540
        /*05c0*/ 	.word	0x000000ff
        /*05c4*/ 	.word	0x00000000
        /*05c8*/ 	.short	0x0101
        /*05ca*/ 	.byte	0x04
	.zero		1


	//   ....[42]....
        /*05cc*/ 	.word	0x000119e0
        /*05d0*/ 	.word	0x000000ff
        /*05d4*/ 	.word	0x00036840
        /*05d8*/ 	.short	0x010a
        /*05da*/ 	.byte	0x26
	.zero		1


	//   ....[43]....
        /*05dc*/ 	.word	0x000127b0
        /*05e0*/ 	.word	0x000000ff
        /*05e4*/ 	.word	0x00036800
        /*05e8*/ 	.short	0x0107
        /*05ea*/ 	.byte	0x26
	.zero		1


	//   ....[44]....
        /*05ec*/ 	.word	0x00012820
        /*05f0*/ 	.word	0x000000ff
        /*05f4*/ 	.word	0x00036800
        /*05f8*/ 	.short	0x0101
        /*05fa*/ 	.byte	0x26
	.zero		1


	//   ....[45]....
        /*05fc*/ 	.word	0x00012830
        /*0600*/ 	.word	0x000000ff
        /*0604*/ 	.word	0x00036820
        /*0608*/ 	.short	0x010a
        /*060a*/ 	.byte	0x26
	.zero		1


	//   ....[46]....
        /*060c*/ 	.word	0x00012c50
        /*0610*/ 	.word	0x000000ff
        /*0614*/ 	.word	0x00036848
        /*0618*/ 	.short	0x010a
        /*061a*/ 	.byte	0x26
	.zero		1


	//   ....[47]....
        /*061c*/ 	.word	0x00013000
        /*0620*/ 	.word	0x000000ff
        /*0624*/ 	.word	0x00036860
        /*0628*/ 	.short	0x010a
        /*062a*/ 	.byte	0x26
	.zero		1


	//   ....[48]....
        /*062c*/ 	.word	0x000135e0
        /*0630*/ 	.word	0x000000ff
        /*0634*/ 	.word	0x00036840
        /*0638*/ 	.short	0x010a
        /*063a*/ 	.byte	0x26
	.zero		1


	//   ....[49]....
        /*063c*/ 	.word	0x000139a0
        /*0640*/ 	.word	0x000000ff
        /*0644*/ 	.word	0x00036868
        /*0648*/ 	.short	0x010a
        /*064a*/ 	.byte	0x26
	.zero		1


	//   ....[50]....
        /*064c*/ 	.word	0x00013fd0
        /*0650*/ 	.word	0x000000ff
        /*0654*/ 	.word	0x00036848
        /*0658*/ 	.short	0x010a
        /*065a*/ 	.byte	0x26
	.zero		1


	//   ....[51]....
        /*065c*/ 	.word	0x00014370
        /*0660*/ 	.word	0x000000ff
        /*0664*/ 	.word	0x00036860
        /*0668*/ 	.short	0x010a
        /*066a*/ 	.byte	0x26
	.zero		1


	//   ....[52]....
        /*066c*/ 	.word	0x000147e0
        /*0670*/ 	.word	0x00000003
        /*0674*/ 	.word	0x00036860
        /*0678*/ 	.short	0x010a
        /*067a*/ 	.byte	0x3f
	.zero		1


	//   ....[53]....
        /*067c*/ 	.word	0x00014c40
        /*0680*/ 	.word	0x00000002
        /*0684*/ 	.word	0x00036820
        /*0688*/ 	.short	0x010a
        /*068a*/ 	.byte	0x3f
	.zero		1


	//   ....[54]....
        /*068c*/ 	.word	0x00014de0
        /*0690*/ 	.word	0x00000006
        /*0694*/ 	.word	0x00000000
        /*0698*/ 	.short	0x010a
        /*069a*/ 	.byte	0x3f
	.zero		1


	//   ....[55]....
        /*069c*/ 	.word	0x00014e50
        /*06a0*/ 	.word	0x00000003
        /*06a4*/ 	.word	0x00000000
        /*06a8*/ 	.short	0x010a
        /*06aa*/ 	.byte	0x3f
	.zero		1


	//   ....[56]....
        /*06ac*/ 	.word	0x00014eb0
        /*06b0*/ 	.word	0x00000000
        /*06b4*/ 	.word	0x00000000
        /*06b8*/ 	.short	0x010a
        /*06ba*/ 	.byte	0x3f
	.zero		1


	//   ....[57]....
        /*06bc*/ 	.word	0x00014ee0
        /*06c0*/ 	.word	0x00000003
        /*06c4*/ 	.word	0x00000000
        /*06c8*/ 	.short	0x010a
        /*06ca*/ 	.byte	0x3f
	.zero		1


	//   ....[58]....
        /*06cc*/ 	.word	0x00014f60
        /*06d0*/ 	.word	0x00000003
        /*06d4*/ 	.word	0x00036800
        /*06d8*/ 	.short	0x010a
        /*06da*/ 	.byte	0x3f
	.zero		1


	//   ....[59]....
        /*06dc*/ 	.word	0x00014fd0
        /*06e0*/ 	.word	0x00000003
        /*06e4*/ 	.word	0x00036830
        /*06e8*/ 	.short	0x010a
        /*06ea*/ 	.byte	0x3f
	.zero		1


	//   ....[60]....
        /*06ec*/ 	.word	0x00015030
        /*06f0*/ 	.word	0x00000007
        /*06f4*/ 	.word	0x00036830
        /*06f8*/ 	.short	0x010a
        /*06fa*/ 	.byte	0x3f
	.zero		1


	//   ....[61]....
        /*06fc*/ 	.word	0x00015090
        /*0700*/ 	.word	0x00000003
        /*0704*/ 	.word	0x00036850
        /*0708*/ 	.short	0x010a
        /*070a*/ 	.byte	0x3f
	.zero		1


	//   ....[62]....
        /*070c*/ 	.word	0x000150f0
        /*0710*/ 	.word	0x00000007
        /*0714*/ 	.word	0x00036830
        /*0718*/ 	.short	0x010a
        /*071a*/ 	.byte	0x3f
	.zero		1


	//   ....[63]....
        /*071c*/ 	.word	0x00015150
        /*0720*/ 	.word	0x00000003
        /*0724*/ 	.word	0x00036850
        /*0728*/ 	.short	0x010a
        /*072a*/ 	.byte	0x3f
	.zero		1


	//   ....[64]....
        /*072c*/ 	.word	0x000151b0
        /*0730*/ 	.word	0x00000003
        /*0734*/ 	.word	0x00036850
        /*0738*/ 	.short	0x010a
        /*073a*/ 	.byte	0x3f
	.zero		1


	//   ....[65]....
        /*073c*/ 	.word	0x00015310
        /*0740*/ 	.word	0x00000003
        /*0744*/ 	.word	0x00036840
        /*0748*/ 	.short	0x010a
        /*074a*/ 	.byte	0x3f
	.zero		1


	//   ....[66]....
        /*074c*/ 	.word	0x00015e70
        /*0750*/ 	.word	0x00000003
        /*0754*/ 	.word	0x00036820
        /*0758*/ 	.short	0x010a
        /*075a*/ 	.byte	0x3f
	.zero		1


	//   ....[67]....
        /*075c*/ 	.word	0x00015ed0
        /*0760*/ 	.word	0x00000003
        /*0764*/ 	.word	0x00036848
        /*0768*/ 	.short	0x010a
        /*076a*/ 	.byte	0x3f
	.zero		1


	//   ....[68]....
        /*076c*/ 	.word	0x00015f30
        /*0770*/ 	.word	0x00000003
        /*0774*/ 	.word	0x00036860
        /*0778*/ 	.short	0x010a
        /*077a*/ 	.byte	0x3f
	.zero		1


	//   ....[69]....
        /*077c*/ 	.word	0x00015f90
        /*0780*/ 	.word	0x00000003
        /*0784*/ 	.word	0x00036840
        /*0788*/ 	.short	0x010a
        /*078a*/ 	.byte	0x3f
	.zero		1


	//   ....[70]....
        /*078c*/ 	.word	0x00015ff0
        /*0790*/ 	.word	0x00000003
        /*0794*/ 	.word	0x00036868
        /*0798*/ 	.short	0x010a
        /*079a*/ 	.byte	0x3f
	.zero		1


	//   ....[71]....
        /*079c*/ 	.word	0x00016050
        /*07a0*/ 	.word	0x00000003
        /*07a4*/ 	.word	0x00036848
        /*07a8*/ 	.short	0x010a
        /*07aa*/ 	.byte	0x3f
	.zero		1


	//   ....[72]....
        /*07ac*/ 	.word	0x000160b0
        /*07b0*/ 	.word	0x00000003
        /*07b4*/ 	.word	0x00036860
        /*07b8*/ 	.short	0x010a
        /*07ba*/ 	.byte	0x3f
	.zero		1


	//   ....[73]....
        /*07bc*/ 	.word	0x00016100
        /*07c0*/ 	.word	0x00000003
        /*07c4*/ 	.word	0x00036860
        /*07c8*/ 	.short	0x010a
        /*07ca*/ 	.byte	0x3f
	.zero		1


	//   ....[74]....
        /*07cc*/ 	.word	0x00016150
        /*07d0*/ 	.word	0x00000002
        /*07d4*/ 	.word	0x00036820
        /*07d8*/ 	.short	0x010a
        /*07da*/ 	.byte	0x3f
	.zero		1


	//   ....[75]....
        /*07dc*/ 	.word	0x000162f0
        /*07e0*/ 	.word	0x00000006
        /*07e4*/ 	.word	0x00000000
        /*07e8*/ 	.short	0x010a
        /*07ea*/ 	.byte	0x3f
	.zero		1


	//   ....[76]....
        /*07ec*/ 	.word	0x00016340
        /*07f0*/ 	.word	0x00000003
        /*07f4*/ 	.word	0x00000000
        /*07f8*/ 	.short	0x010a
        /*07fa*/ 	.byte	0x3f
	.zero		1


	//   ....[77]....
        /*07fc*/ 	.word	0x00016390
        /*0800*/ 	.word	0x00000000
        /*0804*/ 	.word	0x00000000
        /*0808*/ 	.short	0x010a
        /*080a*/ 	.byte	0x3f
	.zero		1


	//----- nvinfo : EIATTR_NUM_MBARRIERS
	.align		4
.L_269:
        /*080c*/ 	.byte	0x03, 0x38
        /*080e*/ 	.short	0x0016


	//----- nvinfo : EIATTR_EXIT_INSTR_OFFSETS
	.align		4
        /*0810*/ 	.byte	0x04, 0x1c
        /*0812*/ 	.short	(.L_271 - .L_270)


	//   ....[0]....
.L_270:
        /*0814*/ 	.word	0x00014f30


	//----- nvinfo : EIATTR_MAX_THREADS
	.align		4
.L_271:
        /*0818*/ 	.byte	0x04, 0x05
        /*081a*/ 	.short	(.L_273 - .L_272)
.L_272:
        /*081c*/ 	.word	0x00000180
        /*0820*/ 	.word	0x00000001
        /*0824*/ 	.word	0x00000001


	//----- nvinfo : EIATTR_CRS_STACK_SIZE
	.align		4
.L_273:
        /*0828*/ 	.byte	0x04, 0x1e
        /*082a*/ 	.short	(.L_275 - .L_274)
.L_274:
        /*082c*/ 	.word	0x00000000


	//----- nvinfo : EIATTR_CBANK_PARAM_SIZE
	.align		4
.L_275:
        /*0830*/ 	.byte	0x03, 0x19
        /*0832*/ 	.short	0x0a70


	//----- nvinfo : EIATTR_PARAM_CBANK
	.align		4
        /*0834*/ 	.byte	0x04, 0x0a
        /*0836*/ 	.short	(.L_277 - .L_276)
	.align		4
.L_276:
        /*0838*/ 	.word	index@(.nv.constant0._ZN7cutlass13device_kernelIN5flash11enable_sm90INS1_16FlashAttnFwdSm90INS1_25CollectiveMainloopFwdSm90ILi2EN4cute5tupleIJNS5_1CILi1EEES8_S8_EEENS6_IJNS7_ILi128EEENS7_ILi112EEENS7_ILi192EEEEEELi192ENS_6half_tEfNS_4arch4Sm90ELb1ELb0ELb0ELb0ELb0ELb0ELb0ELb1ELb1ELb1ELb1ELb0EEENS1_21CollectiveEpilogueFwdINS6_IJSA_SC_SB_EEES9_SE_SG_Li256ELb0ELb1ELb1ELb0EEENS1_19SingleTileSchedulerILb0ELb1ELb1ELi128EEEEEEEEEvNT_6ParamsE)
        /*083c*/ 	.short	0x0210
        /*083e*/ 	.short	0x0a70


	//----- nvinfo : EIATTR_SW_WAR
	.align		4
.L_277:
        /*0840*/ 	.byte	0x04, 0x36
        /*0842*/ 	.short	(.L_279 - .L_278)
.L_278:
        /*0844*/ 	.word	0x00000008
.L_279:


//--------------------- .nv.info._ZN7cutlass13device_kernelIN5flash11enable_sm90INS1_16FlashAttnFwdSm90INS1_25CollectiveMainloopFwdSm90ILi2EN4cute5tupleIJNS5_1CILi1EEES8_S8_EEENS6_IJNS7_ILi128EEENS7_ILi112EEENS7_ILi192EEEEEELi192ENS_6half_tEfNS_4arch4Sm90ELb1ELb0ELb0ELb1ELb0ELb0ELb0ELb1ELb1ELb1ELb1ELb0EEENS1_21CollectiveEpilogueFwdINS6_IJSA_SC_SB_EEES9_SE_SG_Li256ELb1ELb1ELb1ELb0EEENS1_36VarlenDynamicPersistentTileSchedulerILi128ELi112ELi256ELi128ELb1ELb1ELb1ELb1ELb1ELb1EEEEEEEEEvNT_6ParamsE --------------------------
	.section	.nv.info._ZN7cutlass13device_kernelIN5flash11enable_sm90INS1_16FlashAttnFwdSm90INS1_25CollectiveMainloopFwdSm90ILi2EN4cute5tupleIJNS5_1CILi1EEES8_S8_EEENS6_IJNS7_ILi128EEENS7_ILi112EEENS7_ILi192EEEEEELi192ENS_6half_tEfNS_4arch4Sm90ELb1ELb0ELb0ELb1ELb0ELb0ELb0ELb1ELb1ELb1ELb1ELb0EEENS1_21CollectiveEpilogueFwdINS6_IJSA_SC_SB_EEES9_SE_SG_Li256ELb1ELb1ELb1ELb0EEENS1_36VarlenDynamicPersistentTileSchedulerILi128ELi112ELi256ELi128ELb1ELb1ELb1ELb1ELb1ELb1EEEEEEEEEvNT_6ParamsE,"",@"SHT_CUDA_INFO"
	.sectionflags	@""
	.align	4


	//----- nvinfo : EIATTR_CUDA_API_VERSION
	.align		4
        /*0000*/ 	.byte	0x04, 0x37
        /*0002*/ 	.short	(.L_281 - .L_280)
.L_280:
        /*0004*/ 	.word	0x00000082


	//----- nvinfo : EIATTR_KPARAM_INFO
	.align		4
.L_281:
        /*0008*/ 	.byte	0x04, 0x17
        /*000a*/ 	.short	(.L_283 - .L_282)
.L_282:
        /*000c*/ 	.word	0x00000000
        /*0010*/ 	.short	0x0000
        /*0012*/ 	.short	0x0070
        /*0014*/ 	.byte	0x00, 0xf0, 0x01, 0x2a


	//----- nvinfo : EIATTR_SPARSE_MMA_MASK
	.align		4
.L_283:
        /*0018*/ 	.byte	0x03, 0x50
        /*001a*/ 	.short	0x0000


	//----- nvinfo : EIATTR_MAXREG_COUNT
	.align		4
        /*001c*/ 	.byte	0x03, 0x1b
        /*001e*/ 	.short	0x00a8


	//----- nvinfo : EIATTR_NUM_BARRIERS
	.align		4
        /*0020*/ 	.byte	0x02, 0x4c
        /*0022*/ 	.byte	0x09
	.zero		1


	//----- nvinfo : EIATTR_EXTERNS
	.align		4
        /*0024*/ 	.byte	0x04, 0x0f
        /*0026*/ 	.short	(.L_285 - .L_284)


	//   ....[0]....
	.align		4
.L_284:
        /*0028*/ 	.word	index@(__assertfail)


	//----- nvinfo : EIATTR_ANNOTATIONS
	.align		4
.L_285:
        /*002c*/ 	.byte	0x04, 0x55
        /*002e*/ 	.short	(.L_287 - .L_286)


	//   ....[0]....
.L_286:
        /* <DEDUP_REMOVED lines=76> */


	//----- nvinfo : EIATTR_MERCURY_ISA_VERSION
	.align		4
.L_287:
        /*04d8*/ 	.byte	0x03, 0x5f
        /*04da*/ 	.short	0x0101


	//----- nvinfo : EIATTR_UNUSED_LOAD_BYTE_OFFSET
	.align		4
        /*04dc*/ 	.byte	0x04, 0x44
        /*04de*/ 	.short	(.L_289 - .L_288)


	//   ....[0]....
.L_288:
        /*04e0*/ 	.word	0x00000a10
        /*04e4*/ 	.word	0x0000fff0


	//   ....[1]....
        /*04e8*/ 	.word	0x0000f4f0
        /*04ec*/ 	.word	0x0000fff0


	//----- nvinfo : EIATTR_INT_WARP_WIDE_INSTR_OFFSETS
	.align		4
.L_289:
        /*04f0*/ 	.byte	0x04, 0x31
        /*04f2*/ 	.short	(.L_291 - .L_290)


	//   ....[0]....
.L_290:
        /*04f4*/ 	.word	0x00000130


	//   ....[1]....
        /*04f8*/ 	.word	0x00000170


	//   ....[2]....
        /*04fc*/ 	.word	0x000001e0


	//   ....[3]....
        /*0500*/ 	.word	0x00014f40


	//   ....[4]....
        /*0504*/ 	.word	0x00014fe0


	//   ....[5]....
        /*0508*/ 	.word	0x00018dd0


	//   ....[6]....
        /*050c*/ 	.word	0x00018e40


	//----- nvinfo : EIATTR_COOP_GROUP_MASK_REGIDS
	.align		4
.L_291:
        /*0510*/ 	.byte	0x04, 0x29
        /*0512*/ 	.short	(.L_293 - .L_292)


	//   ....[0]....
.L_292:
        /*0514*/ 	.word	0xffffffff


	//   ....[1]....
        /*0518*/ 	.word	0xffffffff


	//   ....[2]....
        /*051c*/ 	.word	0xffffffff


	//   ....[3]....
        /*0520*/ 	.word	0xffffffff


	//   ....[4]....
        /*0524*/ 	.word	0xffffffff


	//   ....[5]....
        /*0528*/ 	.word	0xffffffff


	//   ....[6]....
        /*052c*/ 	.word	0xffffffff


	//   ....[7]....
        /*0530*/ 	.word	0xffffffff


	//   ....[8]....
        /*0534*/ 	.word	0xffffffff


	//   ....[9]....
        /*0538*/ 	.word	0xffffffff


	//   ....[10]....
        /*053c*/ 	.word	0xffffffff


	//   ....[11]....
        /*0540*/ 	.word	0xffffffff


	//   ....[12]....
        /*0544*/ 	.word	0xffffffff


	//   ....[13]....
        /*0548*/ 	.word	0xffffffff


	//   ....[14]....
        /*054c*/ 	.word	0xffffffff


	//   ....[15]....
        /*0550*/ 	.word	0xffffffff


	//   ....[16]....
        /*0554*/ 	.word	0xffffffff


	//   ....[17]....
        /*0558*/ 	.word	0xffffffff


	//   ....[18]....
        /*055c*/ 	.word	0xffffffff


	//   ....[19]....
        /*0560*/ 	.word	0xffffffff


	//   ....[20]....
        /*0564*/ 	.word	0xffffffff


	//   ....[21]....
        /*0568*/ 	.word	0xffffffff


	//   ....[22]....
        /*056c*/ 	.word	0xffffffff


	//   ....[23]....
        /*0570*/ 	.word	0xffffffff


	//   ....[24]....
        /*0574*/ 	.word	0xffffffff


	//   ....[25]....
        /*0578*/ 	.word	0xffffffff


	//   ....[26]....
        /*057c*/ 	.word	0xffffffff


	//   ....[27]....
        /*0580*/ 	.word	0xffffffff


	//   ....[28]....
        /*0584*/ 	.word	0xffffffff


	//   ....[29]....
        /*0588*/ 	.word	0xffffffff


	//   ....[30]....
        /*058c*/ 	.word	0xffffffff


	//   ....[31]....
        /*0590*/ 	.word	0xffffffff


	//   ....[32]....
        /*0594*/ 	.word	0xffffffff


	//   ....[33]....
        /*0598*/ 	.word	0xffffffff


	//   ....[34]....
        /*059c*/ 	.word	0xffffffff


	//   ....[35]....
        /*05a0*/ 	.word	0xffffffff


	//   ....[36]....
        /*05a4*/ 	.word	0xffffffff


	//   ....[37]....
        /*05a8*/ 	.word	0xffffffff


	//   ....[38]....
        /*05ac*/ 	.word	0xffffffff


	//   ....[39]....
        /*05b0*/ 	.word	0xffffffff


	//   ....[40]....
        /*05b4*/ 	.word	0xffffffff


	//   ....[41]....
        /*05b8*/ 	.word	0xffffffff


	//   ....[42]....
        /*05bc*/ 	.word	0xffffffff


	//   ....[43]....
        /*05c0*/ 	.word	0xffffffff


	//   ....[44]....
        /*05c4*/ 	.word	0xffffffff


	//   ....[45]....
        /*05c8*/ 	.word	0xffffffff


	//   ....[46]....
        /*05cc*/ 	.word	0xffffffff


	//   ....[47]....
        /*05d0*/ 	.word	0xffffffff


	//   ....[48]....
        /*05d4*/ 	.word	0xffffffff


	//   ....[49]....
        /*05d8*/ 	.word	0xffffffff


	//   ....[50]....
        /*05dc*/ 	.word	0xffffffff


	//   ....[51]....
        /*05e0*/ 	.word	0xffffffff


	//   ....[52]....
        /*05e4*/ 	.word	0xffffffff


	//   ....[53]....
        /*05e8*/ 	.word	0xffffffff


	//   ....[54]....
        /*05ec*/ 	.word	0xffffffff


	//   ....[55]....
        /*05f0*/ 	.word	0xffffffff


	//   ....[56]....
        /*05f4*/ 	.word	0xffffffff


	//   ....[57]....
        /*05f8*/ 	.word	0xffffffff


	//   ....[58]....
        /*05fc*/ 	.word	0xffffffff


	//   ....[59]....
        /*0600*/ 	.word	0xffffffff


	//   ....[60]....
        /*0604*/ 	.word	0xffffffff


	//   ....[61]....
        /*0608*/ 	.word	0xffffffff


	//   ....[62]....
        /*060c*/ 	.word	0xffffffff


	//   ....[63]....
        /*0610*/ 	.word	0xffffffff


	//   ....[64]....
        /*0614*/ 	.word	0xffffffff


	//   ....[65]....
        /*0618*/ 	.word	0xffffffff


	//   ....[66]....
        /*061c*/ 	.word	0xffffffff


	//   ....[67]....
        /*0620*/ 	.word	0xffffffff


	//   ....[68]....
        /*0624*/ 	.word	0xffffffff


	//   ....[69]....
        /*0628*/ 	.word	0xffffffff


	//   ....[70]....
        /*062c*/ 	.word	0xffffffff


	//   ....[71]....
        /*0630*/ 	.word	0xffffffff


	//   ....[72]....
        /*0634*/ 	.word	0xffffffff


	//   ....[73]....
        /*0638*/ 	.word	0xffffffff


	//   ....[74]....
        /*063c*/ 	.word	0xffffffff


	//   ....[75]....
        /*0640*/ 	.word	0xffffffff


	//   ....[76]....
        /*0644*/ 	.word	0xffffffff


	//   ....[77]....
        /*0648*/ 	.word	0xffffffff


	//   ....[78]....
        /*064c*/ 	.word	0xffffffff


	//   ....[79]....
        /*0650*/ 	.word	0xffffffff


	//   ....[80]....
        /*0654*/ 	.word	0xffffffff


	//   ....[81]....
        /*0658*/ 	.word	0xffffffff


	//   ....[82]....
        /*065c*/ 	.word	0xffffffff


	//   ....[83]....
        /*0660*/ 	.word	0xffffffff


	//   ....[84]....
        /*0664*/ 	.word	0xffffffff


	//   ....[85]....
        /*0668*/ 	.word	0xffffffff


	//   ....[86]....
        /*066c*/ 	.word	0xffffffff


	//   ....[87]....
        /*0670*/ 	.word	0xffffffff


	//   ....[88]....
        /*0674*/ 	.word	0xffffffff


	//   ....[89]....
        /*0678*/ 	.word	0xffffffff


	//   ....[90]....
        /*067c*/ 	.word	0xffffffff


	//   ....[91]....
        /*0680*/ 	.word	0xffffffff


	//   ....[92]....
        /*0684*/ 	.word	0xffffffff


	//   ....[93]....
        /*0688*/ 	.word	0xffffffff


	//   ....[94]....
        /*068c*/ 	.word	0xffffffff


	//   ....[95]....
        /*0690*/ 	.word	0xffffffff


	//   ....[96]....
        /*0694*/ 	.word	0xffffffff


	//   ....[97]....
        /*0698*/ 	.word	0xffffffff


	//   ....[98]....
        /*069c*/ 	.word	0xffffffff


	//   ....[99]....
        /*06a0*/ 	.word	0xffffffff


	//   ....[100]....
        /*06a4*/ 	.word	0xffffffff


	//   ....[101]....
        /*06a8*/ 	.word	0xffffffff


	//   ....[102]....
        /*06ac*/ 	.word	0xffffffff


	//   ....[103]....
        /*06b0*/ 	.word	0xffffffff


	//   ....[104]....
        /*06b4*/ 	.word	0xffffffff


	//   ....[105]....
        /*06b8*/ 	.word	0x0500000f


	//   ....[106]....
        /*06bc*/ 	.word	0x0500000f


	//   ....[107]....
        /*06c0*/ 	.word	0x0500000f


	//   ....[108]....
        /*06c4*/ 	.word	0x0500000f


	//   ....[109]....
        /*06c8*/ 	.word	0x0500000f


	//   ....[110]....
        /*06cc*/ 	.word	0x0500000f


	//   ....[111]....
        /*06d0*/ 	.word	0x0500000f


	//   ....[112]....
        /*06d4*/ 	.word	0x0500000f


	//   ....[113]....
        /*06d8*/ 	.word	0x0500000f


	//   ....[114]....
        /*06dc*/ 	.word	0x0500000f


	//   ....[115]....
        /*06e0*/ 	.word	0x0500000f


	//   ....[116]....
        /*06e4*/ 	.word	0x0500000f


	//   ....[117]....
        /*06e8*/ 	.word	0x0500000f


	//   ....[118]....
        /*06ec*/ 	.word	0x0500000f


	//   ....[119]....
        /*06f0*/ 	.word	0x0500000f


	//   ....[120]....
        /*06f4*/ 	.word	0x0500000f


	//   ....[121]....
        /*06f8*/ 	.word	0x0500000f


	//   ....[122]....
        /*06fc*/ 	.word	0x0500000f


	//   ....[123]....
        /*0700*/ 	.word	0x0500000f


	//   ....[124]....
        /*0704*/ 	.word	0x0500000f


	//   ....[125]....
        /*0708*/ 	.word	0x0500000f


	//   ....[126]....
        /*070c*/ 	.word	0x0500000f


	//   ....[127]....
        /*0710*/ 	.word	0x0500000f


	//   ....[128]....
        /*0714*/ 	.word	0x0500000f


	//   ....[129]....
        /*0718*/ 	.word	0x0500000f


	//   ....[130]....
        /*071c*/ 	.word	0x0500000f


	//   ....[131]....
        /*0720*/ 	.word	0x0500000f


	//   ....[132]....
        /*0724*/ 	.word	0x0500000f


	//   ....[133]....
        /*0728*/ 	.word	0x0500000f


	//   ....[134]....
        /*072c*/ 	.word	0x0500000f


	//   ....[135]....
        /*0730*/ 	.word	0x0500000f


	//   ....[136]....
        /*0734*/ 	.word	0x0500000f


	//   ....[137]....
        /*0738*/ 	.word	0x0500000f


	//   ....[138]....
        /*073c*/ 	.word	0x0500000f


	//   ....[139]....
        /*0740*/ 	.word	0x0500000f


	//   ....[140]....
        /*0744*/ 	.word	0x0500000f


	//----- nvinfo : EIATTR_COOP_GROUP_INSTR_OFFSETS
	.align		4
.L_293:
        /*0748*/ 	.byte	0x04, 0x28
        /*074a*/ 	.short	(.L_295 - .L_294)


	//   ....[0]....
.L_294:
        /*074c*/ 	.word	0x00000060


	//   ....[1]....
        /*0750*/ 	.word	0x00000140


	//   ....[2]....
        /*0754*/ 	.word	0x00000190


	//   ....[3]....
        /*0758*/ 	.word	0x000003c0


	//   ....[4]....
        /*075c*/ 	.word	0x00000520


	//   ....[5]....
        /*0760*/ 	.word	0x00000640


	//   ....[6]....
        /*0764*/ 	.word	0x000007a0


	//   ....[7]....
        /*0768*/ 	.word	0x00001f70


	//   ....[8]....
        /*076c*/ 	.word	0x00004310


	//   ....[9]....
        /*0770*/ 	.word	0x00004340


	//   ....[10]....
        /*0774*/ 	.word	0x00004c50


	//   ....[11]....
        /*0778*/ 	.word	0x00004d10


	//   ....[12]....
        /*077c*/ 	.word	0x000054a0


	//   ....[13]....
        /*0780*/ 	.word	0x00005500


	//   ....[14]....
        /*0784*/ 	.word	0x00008b20


	//   ....[15]....
        /*0788*/ 	.word	0x00008b50


	//   ....[16]....
        /*078c*/ 	.word	0x00009160


	//   ....[17]....
        /*0790*/ 	.word	0x00009260


	//   ....[18]....
        /*0794*/ 	.word	0x000098c0


	//   ....[19]....
        /*0798*/ 	.word	0x00009990


	//   ....[20]....
        /*079c*/ 	.word	0x0000d140


	//   ....[21]....
        /*07a0*/ 	.word	0x0000d160


	//   ....[22]....
        /*07a4*/ 	.word	0x0000d580


	//   ....[23]....
        /*07a8*/ 	.word	0x0000d5f0


	//   ....[24]....
        /*07ac*/ 	.word	0x0000e9d0


	//   ....[25]....
        /*07b0*/ 	.word	0x0000ea10


	//   ....[26]....
        /*07b4*/ 	.word	0x0000eb30


	//   ....[27]....
        /*07b8*/ 	.word	0x0000eb60


	//   ....[28]....
        /*07bc*/ 	.word	0x000103d0


	//   ....[29]....
        /*07c0*/ 	.word	0x000103e0


	//   ....[30]....
        /*07c4*/ 	.word	0x000103f0


	//   ....[31]....
        /*07c8*/ 	.word	0x00010400


	//   ....[32]....
        /*07cc*/ 	.word	0x00010d10


	//   ....[33]....
        /*07d0*/ 	.word	0x00010d30


	//   ....[34]....
        /*07d4*/ 	.word	0x00010e70


	//   ....[35]....
        /*07d8*/ 	.word	0x00010e90


	//   ....[36]....
        /*07dc*/ 	.word	0x00010fa0


	//   ....[37]....
        /*07e0*/ 	.word	0x00010fc0


	//   ....[38]....
        /*07e4*/ 	.word	0x000110e0


	//   ....[39]....
        /*07e8*/ 	.word	0x00011100


	//   ....[40]....
        /*07ec*/ 	.word	0x00011650


	//   ....[41]....
        /*07f0*/ 	.word	0x00011660


	//   ....[42]....
        /*07f4*/ 	.word	0x00011cf0


	//   ....[43]....
        /*07f8*/ 	.word	0x00011d00


	//   ....[44]....
        /*07fc*/ 	.word	0x00012db0


	//   ....[45]....
        /*0800*/ 	.word	0x00012de0


	//   ....[46]....
        /*0804*/ 	.word	0x00012f10


	//   ....[47]....
        /*0808*/ 	.word	0x00012f30


	//   ....[48]....
        /*080c*/ 	.word	0x00013040


	//   ....[49]....
        /*0810*/ 	.word	0x00013060


	//   ....[50]....
        /*0814*/ 	.word	0x00013180


	//   ....[51]....
        /*0818*/ 	.word	0x000131a0


	//   ....[52]....
        /*081c*/ 	.word	0x00013340


	//   ....[53]....
        /*0820*/ 	.word	0x00013580


	//   ....[54]....
        /*0824*/ 	.word	0x000135b0


	//   ....[55]....
        /*0828*/ 	.word	0x000135e0


	//   ....[56]....
        /*082c*/ 	.word	0x00013610


	//   ....[57]....
        /*0830*/ 	.word	0x00013640


	//   ....[58]....
        /*0834*/ 	.word	0x00013670


	//   ....[59]....
        /*0838*/ 	.word	0x00013820


	//   ....[60]....
        /*083c*/ 	.word	0x00013850


	//   ....[61]....
        /*0840*/ 	.word	0x00013880


	//   ....[62]....
        /*0844*/ 	.word	0x000138b0


	//   ....[63]....
        /*0848*/ 	.word	0x000138e0


	//   ....[64]....
        /*084c*/ 	.word	0x00013910


	//   ....[65]....
        /*0850*/ 	.word	0x000139b0


	//   ....[66]....
        /*0854*/ 	.word	0x000139e0


	//   ....[67]....
        /*0858*/ 	.word	0x000139f0


	//   ....[68]....
        /*085c*/ 	.word	0x00013a20


	//   ....[69]....
        /*0860*/ 	.word	0x00015540


	//   ....[70]....
        /*0864*/ 	.word	0x00016160


	//   ....[71]....
        /*0868*/ 	.word	0x00016190


	//   ....[72]....
        /*086c*/ 	.word	0x000161b0


	//   ....[73]....
        /*0870*/ 	.word	0x000161d0


	//   ....[74]....
        /*0874*/ 	.word	0x000162b0


	//   ....[75]....
        /*0878*/ 	.word	0x00016310


	//   ....[76]....
        /*087c*/ 	.word	0x000163b0


	//   ....[77]....
        /*0880*/ 	.word	0x000163c0


	//   ....[78]....
        /*0884*/ 	.word	0x00016460


	//   ....[79]....
        /*0888*/ 	.word	0x00016470


	//   ....[80]....
        /*088c*/ 	.word	0x00016510


	//   ....[81]....
        /*0890*/ 	.word	0x00016520


	//   ....[82]....
        /*0894*/ 	.word	0x000165a0


	//   ....[83]....
        /*0898*/ 	.word	0x000165d0


	//   ....[84]....
        /*089c*/ 	.word	0x00016620


	//   ....[85]....
        /*08a0*/ 	.word	0x00016660


	//   ....[86]....
        /*08a4*/ 	.word	0x00019610


	//   ....[87]....
        /*08a8*/ 	.word	0x00019640


	//   ....[88]....
        /*08ac*/ 	.word	0x00019690


	//   ....[89]....
        /*08b0*/ 	.word	0x000196d0


	//   ....[90]....
        /*08b4*/ 	.word	0x00019700


	//   ....[91]....
        /*08b8*/ 	.word	0x00019730


	//   ....[92]....
        /*08bc*/ 	.word	0x00019760


	//   ....[93]....
        /*08c0*/ 	.word	0x00019790


	//   ....[94]....
        /*08c4*/ 	.word	0x00019960


	//   ....[95]....
        /*08c8*/ 	.word	0x00019990


	//   ....[96]....
        /*08cc*/ 	.word	0x000199c0


	//   ....[97]....
        /*08d0*/ 	.word	0x000199f0


	//   ....[98]....
        /*08d4*/ 	.word	0x00019a20


	//   ....[99]....
        /*08d8*/ 	.word	0x00019a50


	//   ....[100]....
        /*08dc*/ 	.word	0x00019b20


	//   ....[101]....
        /*08e0*/ 	.word	0x00019b40


	//   ....[102]....
        /*08e4*/ 	.word	0x00019b50


	//   ....[103]....
        /*08e8*/ 	.word	0x00019bd0


	//   ....[104]....
        /*08ec*/ 	.word	0x0001a720


	//   ....[105]....
        /*08f0*/ 	.word	0x0001acf0


	//   ....[106]....
        /*08f4*/ 	.word	0x0001aec0


	//   ....[107]....
        /*08f8*/ 	.word	0x0001af10


	//   ....[108]....
        /*08fc*/ 	.word	0x0001b040


	//   ....[109]....
        /*0900*/ 	.word	0x0001b090


	//   ....[110]....
        /*0904*/ 	.word	0x0001b1d0


	//   ....[111]....
        /*0908*/ 	.word	0x0001b240


	//   ....[112]....
        /*090c*/ 	.word	0x0001b370


	//   ....[113]....
        /*0910*/ 	.word	0x0001b3c0


	//   ....[114]....
        /*0914*/ 	.word	0x0001b4f0


	//   ....[115]....
        /*0918*/ 	.word	0x0001b540


	//   ....[116]....
        /*091c*/ 	.word	0x0001b670


	//   ....[117]....
        /*0920*/ 	.word	0x0001b6c0


	//   ....[118]....
        /*0924*/ 	.word	0x0001b7d0


	//   ....[119]....
        /*0928*/ 	.word	0x0001b840


	//   ....[120]....
        /*092c*/ 	.word	0x0001b950


	//   ....[121]....
        /*0930*/ 	.word	0x0001b9a0


	//   ....[122]....
        /*0934*/ 	.word	0x0001bcd0


	//   ....[123]....
        /*0938*/ 	.word	0x0001bd70


	//   ....[124]....
        /*093c*/ 	.word	0x0001bf10


	//   ....[125]....
        /*0940*/ 	.word	0x0001bf90


	//   ....[126]....
        /*0944*/ 	.word	0x0001c010


	//   ....[127]....
        /*0948*/ 	.word	0x0001c090


	//   ....[128]....
        /*094c*/ 	.word	0x0001c110


	//   ....[129]....
        /*0950*/ 	.word	0x0001c1a0


	//   ....[130]....
        /*0954*/ 	.word	0x0001c240


	//   ....[131]....
        /*0958*/ 	.word	0x0001c2f0


	//   ....[132]....
        /*095c*/ 	.word	0x0001c370


	//   ....[133]....
        /*0960*/ 	.word	0x0001c3f0


	//   ....[134]....
        /*0964*/ 	.word	0x0001c470


	//   ....[135]....
        /*0968*/ 	.word	0x0001c500


	//   ....[136]....
        /*096c*/ 	.word	0x0001c580


	//   ....[137]....
        /*0970*/ 	.word	0x0001c630


	//   ....[138]....
        /*0974*/ 	.word	0x0001c680


	//   ....[139]....
        /*0978*/ 	.word	0x0001c740


	//   ....[140]....
        /*097c*/ 	.word	0x0001c870


	//----- nvinfo : EIATTR_REG_RECONFIG
	.align		4
.L_295:
        /*0980*/ 	.byte	0x01, 0x54
	.zero		2


	//----- nvinfo : EIATTR_SYSCALL_OFFSETS
	.align		4
        /*0984*/ 	.byte	0x04, 0x46
        /*0986*/ 	.short	(.L_297 - .L_296)


	//   ....[0]....
.L_296:
        /*0988*/ 	.word	0x000020f0


	//   ....[1]....
        /*098c*/ 	.word	0x00015150


	//   ....[2]....
        /*0990*/ 	.word	0x000152a0


	//   ....[3]....
        /*0994*/ 	.word	0x000153a0


	//   ....[4]....
        /*0998*/ 	.word	0x00015cf0


	//----- nvinfo : EIATTR_MBARRIER_INSTR_OFFSETS
	.align		4
.L_297:
        /*099c*/ 	.byte	0x04, 0x39
        /*099e*/ 	.short	(.L_299 - .L_298)


	//   ....[0]....
.L_298:
        /*09a0*/ 	.word	0x00000270
        /*09a4*/ 	.word	0x000000ff
        /*09a8*/ 	.word	0x00036800
        /*09ac*/ 	.short	0x0100
        /*09ae*/ 	.byte	0x08
	.zero		1


	//   ....[1]....
        /*09b0*/ 	.word	0x00000280
        /*09b4*/ 	.word	0x000000ff
        /*09b8*/ 	.word	0x00036820
        /*09bc*/ 	.short	0x0100
        /*09be*/ 	.byte	0x08
	.zero		1


	//   ....[2]....
        /*09c0*/ 	.word	0x00000370
        /*09c4*/ 	.word	0x000000ff
        /*09c8*/ 	.word	0x00036830
        /*09cc*/ 	.short	0x0100
        /*09ce*/ 	.byte	0x08
	.zero		1


	//   ....[3]....
        /*09d0*/ 	.word	0x00000380
        /*09d4*/ 	.word	0x000000ff
        /*09d8*/ 	.word	0x00036840
        /*09dc*/ 	.short	0x0100
        /*09de*/ 	.byte	0x08
	.zero		1


	//   ....[4]....
        /*09e0*/ 	.word	0x00000390
        /*09e4*/ 	.word	0x000000ff
        /*09e8*/ 	.word	0x00036838
        /*09ec*/ 	.short	0x0100
        /*09ee*/ 	.byte	0x08
	.zero		1


	//   ....[5]....
        /*09f0*/ 	.word	0x000003a0
        /*09f4*/ 	.word	0x000000ff
        /*09f8*/ 	.word	0x00036848
        /*09fc*/ 	.short	0x0100
        /*09fe*/ 	.byte	0x08
	.zero		1


	//   ....[6]....
        /*0a00*/ 	.word	0x000004d0
        /*0a04*/ 	.word	0x000000ff
        /*0a08*/ 	.word	0x00036850
        /*0a0c*/ 	.short	0x0100
        /*0a0e*/ 	.byte	0x08
	.zero		1


	//   ....[7]....
        /*0a10*/ 	.word	0x000004e0
        /*0a14*/ 	.word	0x000000ff
        /*0a18*/ 	.word	0x00036860
        /*0a1c*/ 	.short	0x0100
        /*0a1e*/ 	.byte	0x08
	.zero		1


	//   ....[8]....
        /*0a20*/ 	.word	0x000004f0
        /*0a24*/ 	.word	0x000000ff
        /*0a28*/ 	.word	0x00036858
        /*0a2c*/ 	.short	0x0100
        /*0a2e*/ 	.byte	0x08
	.zero		1


	//   ....[9]....
        /*0a30*/ 	.word	0x00000500
        /*0a34*/ 	.word	0x000000ff
        /*0a38*/ 	.word	0x00036868
        /*0a3c*/ 	.short	0x0100
        /*0a3e*/ 	.byte	0x08
	.zero		1


	//   ....[10]....
        /*0a40*/ 	.word	0x000005f0
        /*0a44*/ 	.word	0x000000ff
        /*0a48*/ 	.word	0x00036870
        /*0a4c*/ 	.short	0x0100
        /*0a4e*/ 	.byte	0x06
	.zero		1


	//   ....[11]....
        /*0a50*/ 	.word	0x00000600
        /*0a54*/ 	.word	0x000000ff
        /*0a58*/ 	.word	0x00036880
        /*0a5c*/ 	.short	0x0100
        /*0a5e*/ 	.byte	0x06
	.zero		1


	//   ....[12]....
        /*0a60*/ 	.word	0x00000610
        /*0a64*/ 	.word	0x000000ff
        /*0a68*/ 	.word	0x00036878
        /*0a6c*/ 	.short	0x0100
        /*0a6e*/ 	.byte	0x06
	.zero		1


	//   ....[13]....
        /*0a70*/ 	.word	0x00000620
        /*0a74*/ 	.word	0x000000ff
        /*0a78*/ 	.word	0x00036888
        /*0a7c*/ 	.short	0x0100
        /*0a7e*/ 	.byte	0x06
	.zero		1


	//   ....[14]....
        /*0a80*/ 	.word	0x00000750
        /*0a84*/ 	.word	0x000000ff
        /*0a88*/ 	.word	0x00036890
        /*0a8c*/ 	.short	0x0100
        /*0a8e*/ 	.byte	0x08
	.zero		1


	//   ....[15]....
        /*0a90*/ 	.word	0x00000760
        /*0a94*/ 	.word	0x000000ff
        /*0a98*/ 	.word	0x000368a0
        /*0a9c*/ 	.short	0x0100
        /*0a9e*/ 	.byte	0x08
	.zero		1


	//   ....[16]....
        /*0aa0*/ 	.word	0x00000770
        /*0aa4*/ 	.word	0x000000ff
        /*0aa8*/ 	.word	0x00036898
        /*0aac*/ 	.short	0x0100
        /*0aae*/ 	.byte	0x08
	.zero		1


	//   ....[17]....
        /*0ab0*/ 	.word	0x00000780
        /*0ab4*/ 	.word	0x000000ff
        /*0ab8*/ 	.word	0x000368a8
        /*0abc*/ 	.short	0x0100
        /*0abe*/ 	.byte	0x08
	.zero		1


	//   ....[18]....
        /*0ac0*/ 	.word	0x000008b0
        /*0ac4*/ 	.word	0x000000ff
        /*0ac8*/ 	.word	0x000368b0
        /*0acc*/ 	.short	0x0100
        /*0ace*/ 	.byte	0x08
	.zero		1


	//   ....[19]....
        /*0ad0*/ 	.word	0x000008c0
        /*0ad4*/ 	.word	0x000000ff
        /*0ad8*/ 	.word	0x000368c0
        /*0adc*/ 	.short	0x0100
        /*0ade*/ 	.byte	0x08
	.zero		1


	//   ....[20]....
        /*0ae0*/ 	.word	0x000008d0
        /*0ae4*/ 	.word	0x000000ff
        /*0ae8*/ 	.word	0x000368b8
        /*0aec*/ 	.short	0x0100
        /*0aee*/ 	.byte	0x08
	.zero		1


	//   ....[21]....
        /*0af0*/ 	.word	0x000008e0
        /*0af4*/ 	.word	0x000000ff
        /*0af8*/ 	.word	0x000368c8
        /*0afc*/ 	.short	0x0100
        /*0afe*/ 	.byte	0x08
	.zero		1


	//   ....[22]....
        /*0b00*/ 	.word	0x00002170
        /*0b04*/ 	.word	0x000000ff
        /*0b08*/ 	.word	0x00036800
        /*0b0c*/ 	.short	0x010a
        /*0b0e*/ 	.byte	0x27
	.zero		1


	//   ....[23]....
        /*0b10*/ 	.word	0x00002220
        /*0b14*/ 	.word	0x00000000
        /*0b18*/ 	.word	0x00036830
        /*0b1c*/ 	.short	0x010a
        /*0b1e*/ 	.byte	0x3f
	.zero		1


	//   ....[24]....
        /*0b20*/ 	.word	0x00002280
        /*0b24*/ 	.word	0x00000000
        /*0b28*/ 	.word	0x00036830
        /*0b2c*/ 	.short	0x010a
        /*0b2e*/ 	.byte	0x3f
	.zero		1


	//   ....[25]....
        /*0b30*/ 	.word	0x00004b70
        /*0b34*/ 	.word	0x00000000
        /*0b38*/ 	.word	0x00000000
        /*0b3c*/ 	.short	0x0101
        /*0b3e*/ 	.byte	0x3f
	.zero		1


	//   ....[26]....
        /*0b40*/ 	.word	0x00006150
        /*0b44*/ 	.word	0x000000ff
        /*0b48*/ 	.word	0x00036830
        /*0b4c*/ 	.short	0x010a
        /*0b4e*/ 	.byte	0x26
	.zero		1


	//   ....[27]....
        /*0b50*/ 	.word	0x00006190
        /*0b54*/ 	.word	0x000000ff
        /*0b58*/ 	.word	0x00036830
        /*0b5c*/ 	.short	0x010a
        /*0b5e*/ 	.byte	0x26
	.zero		1


	//   ....[28]....
        /*0b60*/ 	.word	0x00008850
        /*0b64*/ 	.word	0x000000ff
        /*0b68*/ 	.word	0x00036850
        /*0b6c*/ 	.short	0x010a
        /*0b6e*/ 	.byte	0x0a
	.zero		1


	//   ....[29]....
        /*0b70*/ 	.word	0x00008890
        /*0b74*/ 	.word	0x000000ff
        /*0b78*/ 	.word	0x00036850
        /*0b7c*/ 	.short	0x010a
        /*0b7e*/ 	.byte	0x0a
	.zero		1


	//   ....[30]....
        /*0b80*/ 	.word	0x00009fd0
        /*0b84*/ 	.word	0x0000000a
        /*0b88*/ 	.word	0x00000000
        /*0b8c*/ 	.short	0x0101
        /*0b8e*/ 	.byte	0x3f
	.zero		1


	//   ....[31]....
        /*0b90*/ 	.word	0x0000a010
        /*0b94*/ 	.word	0x00000088
        /*0b98*/ 	.word	0x00000000
        /*0b9c*/ 	.short	0x0101
        /*0b9e*/ 	.byte	0x3f
	.zero		1


	//   ....[32]....
        /*0ba0*/ 	.word	0x0000a6b0
        /*0ba4*/ 	.word	0x000000ff
        /*0ba8*/ 	.word	0x00036830
        /*0bac*/ 	.short	0x010a
        /*0bae*/ 	.byte	0x06
	.zero		1


	//   ....[33]....
        /*0bb0*/ 	.word	0x0000a6f0
        /*0bb4*/ 	.word	0x000000ff
        /*0bb8*/ 	.word	0x00036830
        /*0bbc*/ 	.short	0x010a
        /*0bbe*/ 	.byte	0x06
	.zero		1


	//   ....[34]....
        /*0bc0*/ 	.word	0x0000ce10
        /*0bc4*/ 	.word	0x000000ff
        /*0bc8*/ 	.word	0x00036850
        /*0bcc*/ 	.short	0x010a
        /*0bce*/ 	.byte	0x0a
	.zero		1


	//   ....[35]....
        /*0bd0*/ 	.word	0x0000ce50
        /*0bd4*/ 	.word	0x000000ff
        /*0bd8*/ 	.word	0x00036850
        /*0bdc*/ 	.short	0x010a
        /*0bde*/ 	.byte	0x0a
	.zero		1


	//   ....[36]....
        /*0be0*/ 	.word	0x0000dd60
        /*0be4*/ 	.word	0x00000091
        /*0be8*/ 	.word	0x00000000
        /*0bec*/ 	.short	0x0101
        /*0bee*/ 	.byte	0x3f
	.zero		1


	//   ....[37]....
        /*0bf0*/ 	.word	0x0000ddb0
        /*0bf4*/ 	.word	0x00000092
        /*0bf8*/ 	.word	0x00000000
        /*0bfc*/ 	.short	0x0101
        /*0bfe*/ 	.byte	0x3f
	.zero		1


	//   ....[38]....
        /*0c00*/ 	.word	0x0000e940
        /*0c04*/ 	.word	0x000000ff
        /*0c08*/ 	.word	0x00036850
        /*0c0c*/ 	.short	0x010a
        /*0c0e*/ 	.byte	0x05
	.zero		1


	//   ....[39]....
        /*0c10*/ 	.word	0x0000e980
        /*0c14*/ 	.word	0x000000ff
        /*0c18*/ 	.word	0x00036850
        /*0c1c*/ 	.short	0x010a
        /*0c1e*/ 	.byte	0x05
	.zero		1


	//   ....[40]....
        /*0c20*/ 	.word	0x0000ee90
        /*0c24*/ 	.word	0x0000000b
        /*0c28*/ 	.word	0x00000000
        /*0c2c*/ 	.short	0x0101
        /*0c2e*/ 	.byte	0x3f
	.zero		1


	//   ....[41]....
        /*0c30*/ 	.word	0x00010d00
        /*0c34*/ 	.word	0x000000ff
        /*0c38*/ 	.word	0x00000000
        /*0c3c*/ 	.short	0x0101
        /*0c3e*/ 	.byte	0x08
	.zero		1


	//   ....[42]....
        /*0c40*/ 	.word	0x00011400
        /*0c44*/ 	.word	0x000000ff
        /*0c48*/ 	.word	0x00000000
        /*0c4c*/ 	.short	0x0101
        /*0c4e*/ 	.byte	0x08
	.zero		1


	//   ....[43]....
        /*0c50*/ 	.word	0x000157a0
        /*0c54*/ 	.word	0x00000000
        /*0c58*/ 	.word	0x00036840
        /*0c5c*/ 	.short	0x010a
        /*0c5e*/ 	.byte	0x3f
	.zero		1


	//   ....[44]....
        /*0c60*/ 	.word	0x00016780
        /*0c64*/ 	.word	0x00000012
        /*0c68*/ 	.word	0x00036800
        /*0c6c*/ 	.short	0x0107
        /*0c6e*/ 	.byte	0x3f
	.zero		1


	//   ....[45]....
        /*0c70*/ 	.word	0x00016890
        /*0c74*/ 	.word	0x00000012
        /*0c78*/ 	.word	0x00036800
        /*0c7c*/ 	.short	0x0101
        /*0c7e*/ 	.byte	0x3f
	.zero		1


	//   ....[46]....
        /*0c80*/ 	.word	0x000168b0
        /*0c84*/ 	.word	0x00000012
        /*0c88*/ 	.word	0x00036820
        /*0c8c*/ 	.short	0x010a
        /*0c8e*/ 	.byte	0x3f
	.zero		1


	//   ....[47]....
        /*0c90*/ 	.word	0x00016c80
        /*0c94*/ 	.word	0x00000003
        /*0c98*/ 	.word	0x00036840
        /*0c9c*/ 	.short	0x010a
        /*0c9e*/ 	.byte	0x3f
	.zero		1


	//   ....[48]....
        /*0ca0*/ 	.word	0x00017120
        /*0ca4*/ 	.word	0x00000003
        /*0ca8*/ 	.word	0x00000060
        /*0cac*/ 	.short	0x010a
        /*0cae*/ 	.byte	0x3f
	.zero		1


	//   ....[49]....
        /*0cb0*/ 	.word	0x000178b0
        /*0cb4*/ 	.word	0x00000003
        /*0cb8*/ 	.word	0x00036840
        /*0cbc*/ 	.short	0x010a
        /*0cbe*/ 	.byte	0x3f
	.zero		1


	//   ....[50]....
        /*0cc0*/ 	.word	0x00017d50
        /*0cc4*/ 	.word	0x00000002
        /*0cc8*/ 	.word	0x00000060
        /*0ccc*/ 	.short	0x010a
        /*0cce*/ 	.byte	0x3f
	.zero		1


	//   ....[51]....
        /*0cd0*/ 	.word	0x00018420
        /*0cd4*/ 	.word	0x00000002
        /*0cd8*/ 	.word	0x00036840
        /*0cdc*/ 	.short	0x010a
        /*0cde*/ 	.byte	0x3f
	.zero		1


	//   ....[52]....
        /*0ce0*/ 	.word	0x000188c0
        /*0ce4*/ 	.word	0x00000002
        /*0ce8*/ 	.word	0x00000060
        /*0cec*/ 	.short	0x010a
        /*0cee*/ 	.byte	0x3f
	.zero		1


	//   ....[53]....
        /*0cf0*/ 	.word	0x00018f40
        /*0cf4*/ 	.word	0x00000000
        /*0cf8*/ 	.word	0x00036860
        /*0cfc*/ 	.short	0x010a
        /*0cfe*/ 	.byte	0x3f
	.zero		1


	//   ....[54]....
        /*0d00*/ 	.word	0x0001a6a0
        /*0d04*/ 	.word	0x00000000
        /*0d08*/ 	.word	0x00036820
        /*0d0c*/ 	.short	0x010a
        /*0d0e*/ 	.byte	0x3f
	.zero		1


	//   ....[55]....
        /*0d10*/ 	.word	0x0001a8b0
        /*0d14*/ 	.word	0x00000006
        /*0d18*/ 	.word	0x00000000
        /*0d1c*/ 	.short	0x010a
        /*0d1e*/ 	.byte	0x3f
	.zero		1


	//   ....[56]....
        /*0d20*/ 	.word	0x0001a8e0
        /*0d24*/ 	.word	0x00000007
        /*0d28*/ 	.word	0x00000000
        /*0d2c*/ 	.short	0x010a
        /*0d2e*/ 	.byte	0x3f
	.zero		1


	//   ....[57]....
        /*0d30*/ 	.word	0x0001a940
        /*0d34*/ 	.word	0x00000004
        /*0d38*/ 	.word	0x00000000
        /*0d3c*/ 	.short	0x010a
        /*0d3e*/ 	.byte	0x3f
	.zero		1


	//   ....[58]....
        /*0d40*/ 	.word	0x0001a970
        /*0d44*/ 	.word	0x00000003
        /*0d48*/ 	.word	0x00000000
        /*0d4c*/ 	.short	0x010a
        /*0d4e*/ 	.byte	0x3f
	.zero		1


	//   ....[59]....
        /*0d50*/ 	.word	0x0001a9e0
        /*0d54*/ 	.word	0x00000003
        /*0d58*/ 	.word	0x00036800
        /*0d5c*/ 	.short	0x010a
        /*0d5e*/ 	.byte	0x3f
	.zero		1


	//   ....[60]....
        /*0d60*/ 	.word	0x0001aa30
        /*0d64*/ 	.word	0x00000000
        /*0d68*/ 	.word	0x00036830
        /*0d6c*/ 	.short	0x010a
        /*0d6e*/ 	.byte	0x3f
	.zero		1


	//   ....[61]....
        /*0d70*/ 	.word	0x0001aa90
        /*0d74*/ 	.word	0x00000004
        /*0d78*/ 	.word	0x00036830
        /*0d7c*/ 	.short	0x010a
        /*0d7e*/ 	.byte	0x3f
	.zero		1


	//   ....[62]....
        /*0d80*/ 	.word	0x0001aaf0
        /*0d84*/ 	.word	0x00000002
        /*0d88*/ 	.word	0x00036850
        /*0d8c*/ 	.short	0x010a
        /*0d8e*/ 	.byte	0x3f
	.zero		1


	//   ....[63]....
        /*0d90*/ 	.word	0x0001ab50
        /*0d94*/ 	.word	0x00000004
        /*0d98*/ 	.word	0x00036830
        /*0d9c*/ 	.short	0x010a
        /*0d9e*/ 	.byte	0x3f
	.zero		1


	//   ....[64]....
        /*0da0*/ 	.word	0x0001abb0
        /*0da4*/ 	.word	0x00000002
        /*0da8*/ 	.word	0x00036850
        /*0dac*/ 	.short	0x010a
        /*0dae*/ 	.byte	0x3f
	.zero		1


	//   ....[65]....
        /*0db0*/ 	.word	0x0001ac10
        /*0db4*/ 	.word	0x00000007
        /*0db8*/ 	.word	0x00036850
        /*0dbc*/ 	.short	0x010a
        /*0dbe*/ 	.byte	0x3f
	.zero		1


	//   ....[66]....
        /*0dc0*/ 	.word	0x0001adb0
        /*0dc4*/ 	.word	0x00000000
        /*0dc8*/ 	.word	0x00036840
        /*0dcc*/ 	.short	0x010a
        /*0dce*/ 	.byte	0x3f
	.zero		1


	//   ....[67]....
        /*0dd0*/ 	.word	0x0001b9e0
        /*0dd4*/ 	.word	0x00000012
        /*0dd8*/ 	.word	0x00036820
        /*0ddc*/ 	.short	0x010a
        /*0dde*/ 	.byte	0x3f
	.zero		1


	//   ....[68]....
        /*0de0*/ 	.word	0x0001ba30
        /*0de4*/ 	.word	0x00000003
        /*0de8*/ 	.word	0x00036840
        /*0dec*/ 	.short	0x010a
        /*0dee*/ 	.byte	0x3f
	.zero		1


	//   ....[69]....
        /*0df0*/ 	.word	0x0001ba80
        /*0df4*/ 	.word	0x00000003
        /*0df8*/ 	.word	0x00000060
        /*0dfc*/ 	.short	0x010a
        /*0dfe*/ 	.byte	0x3f
	.zero		1


	//   ....[70]....
        /*0e00*/ 	.word	0x0001bad0
        /*0e04*/ 	.word	0x00000003
        /*0e08*/ 	.word	0x00036840
        /*0e0c*/ 	.short	0x010a
        /*0e0e*/ 	.byte	0x3f
	.zero		1


	//   ....[71]....
        /*0e10*/ 	.word	0x0001bb20
        /*0e14*/ 	.word	0x00000002
        /*0e18*/ 	.word	0x00000060
        /*0e1c*/ 	.short	0x010a
        /*0e1e*/ 	.byte	0x3f
	.zero		1


	//   ....[72]....
        /*0e20*/ 	.word	0x0001bb70
        /*0e24*/ 	.word	0x00000002
        /*0e28*/ 	.word	0x00036840
        /*0e2c*/ 	.short	0x010a
        /*0e2e*/ 	.byte	0x3f
	.zero		1


	//   ....[73]....
        /*0e30*/ 	.word	0x0001bbc0
        /*0e34*/ 	.word	0x00000002
        /*0e38*/ 	.word	0x00000060
        /*0e3c*/ 	.short	0x010a
        /*0e3e*/ 	.byte	0x3f
	.zero		1


	//   ....[74]....
        /*0e40*/ 	.word	0x0001bc10
        /*0e44*/ 	.word	0x00000000
        /*0e48*/ 	.word	0x00036860
        /*0e4c*/ 	.short	0x010a
        /*0e4e*/ 	.byte	0x3f
	.zero		1


	//   ....[75]....
        /*0e50*/ 	.word	0x0001c790
        /*0e54*/ 	.word	0x00000000
        /*0e58*/ 	.word	0x00036820
        /*0e5c*/ 	.short	0x010a
        /*0e5e*/ 	.byte	0x3f
	.zero		1


	//   ....[76]....
        /*0e60*/ 	.word	0x0001c930
        /*0e64*/ 	.word	0x00000006
        /*0e68*/ 	.word	0x00000000
        /*0e6c*/ 	.short	0x010a
        /*0e6e*/ 	.byte	0x3f
	.zero		1


	//   ....[77]....
        /*0e70*/ 	.word	0x0001c980
        /*0e74*/ 	.word	0x00000007
        /*0e78*/ 	.word	0x00000000
        /*0e7c*/ 	.short	0x010a
        /*0e7e*/ 	.byte	0x3f
	.zero		1


	//   ....[78]....
        /*0e80*/ 	.word	0x0001c9d0
        /*0e84*/ 	.word	0x00000004
        /*0e88*/ 	.word	0x00000000
        /*0e8c*/ 	.short	0x010a
        /*0e8e*/ 	.byte	0x3f
	.zero		1


	//----- nvinfo : EIATTR_NUM_MBARRIERS
	.align		4
.L_299:
        /*0e90*/ 	.byte	0x03, 0x38
        /*0e92*/ 	.short	0x0016


	//----- nvinfo : EIATTR_EXIT_INSTR_OFFSETS
	.align		4
        /*0e94*/ 	.byte	0x04, 0x1c
        /*0e96*/ 	.short	(.L_301 - .L_300)


	//   ....[0]....
.L_300:
        /*0e98*/ 	.word	0x00000a50


	//   ....[1]....
        /*0e9c*/ 	.word	0x000132f0


	//   ....[2]....
        /*0ea0*/ 	.word	0x0001a9c0


	//----- nvinfo : EIATTR_MAX_THREADS
	.align		4
.L_301:
        /*0ea4*/ 	.byte	0x04, 0x05
        /*0ea6*/ 	.short	(.L_303 - .L_302)
.L_302:
        /*0ea8*/ 	.word	0x00000180
        /*0eac*/ 	.word	0x00000001
        /*0eb0*/ 	.word	0x00000001


	//----- nvinfo : EIATTR_CRS_STACK_SIZE
	.align		4
.L_303:
        /*0eb4*/ 	.byte	0x04, 0x1e
        /*0eb6*/ 	.short	(.L_305 - .L_304)
.L_304:
        /*0eb8*/ 	.word	0x00000000


	//----- nvinfo : EIATTR_CBANK_PARAM_SIZE
	.align		4
.L_305:
        /*0ebc*/ 	.byte	0x03, 0x19
        /*0ebe*/ 	.short	0x0af0


	//----- nvinfo : EIATTR_PARAM_CBANK
	.align		4
        /*0ec0*/ 	.byte	0x04, 0x0a
        /*0ec2*/ 	.short	(.L_307 - .L_306)
	.align		4
.L_306:
        /*0ec4*/ 	.word	index@(.nv.constant0._ZN7cutlass13device_kernelIN5flash11enable_sm90INS1_16FlashAttnFwdSm90INS1_25CollectiveMainloopFwdSm90ILi2EN4cute5tupleIJNS5_1CILi1EEES8_S8_EEENS6_IJNS7_ILi128EEENS7_ILi112EEENS7_ILi192EEEEEELi192ENS_6half_tEfNS_4arch4Sm90ELb1ELb0ELb0ELb1ELb0ELb0ELb0ELb1ELb1ELb1ELb1ELb0EEENS1_21CollectiveEpilogueFwdINS6_IJSA_SC_SB_EEES9_SE_SG_Li256ELb1ELb1ELb1ELb0EEENS1_36VarlenDynamicPersistentTileSchedulerILi128ELi112ELi256ELi128ELb1ELb1ELb1ELb1ELb1ELb1EEEEEEEEEvNT_6ParamsE)
        /*0ec8*/ 	.short	0x0210
        /*0eca*/ 	.short	0x0af0


	//----- nvinfo : EIATTR_SW_WAR
	.align		4
.L_307:
        /*0ecc*/ 	.byte	0x04, 0x36
        /*0ece*/ 	.short	(.L_309 - .L_308)
.L_308:
        /*0ed0*/ 	.word	0x00000008
.L_309:


//--------------------- .nv.info._ZN7cutlass13device_kernelIN5flash11enable_sm90INS1_16FlashAttnFwdSm90INS1_25CollectiveMainloopFwdSm90ILi2EN4cute5tupleIJNS5_1CILi1EEES8_S8_EEENS6_IJNS7_ILi128EEENS7_ILi112EEENS7_ILi192EEEEEELi192ENS_6half_tEfNS_4arch4Sm90ELb1ELb0ELb0ELb1ELb0ELb1ELb0ELb1ELb1ELb1ELb1ELb0EEENS1_21CollectiveEpilogueFwdINS6_IJSA_SC_SB_EEES9_SE_SG_Li256ELb1ELb1ELb1ELb0EEENS1_36VarlenDynamicPersistentTileSchedulerILi128ELi112ELi256ELi128ELb1ELb1ELb1ELb1ELb1ELb1EEEEEEEEEvNT_6ParamsE --------------------------
	.section	.nv.info._ZN7cutlass13device_kernelIN5flash11enable_sm90INS1_16FlashAttnFwdSm90INS1_25CollectiveMainloopFwdSm90ILi2EN4cute5tupleIJNS5_1CILi1EEES8_S8_EEENS6_IJNS7_ILi128EEENS7_ILi112EEENS7_ILi192EEEEEELi192ENS_6half_tEfNS_4arch4Sm90ELb1ELb0ELb0ELb1ELb0ELb1ELb0ELb1ELb1ELb1ELb1ELb0EEENS1_21CollectiveEpilogueFwdINS6_IJSA_SC_SB_EEES9_SE_SG_Li256ELb1ELb1ELb1ELb0EEENS1_36VarlenDynamicPersistentTileSchedulerILi128ELi112ELi256ELi128ELb1ELb1ELb1ELb1ELb1ELb1EEEEEEEEEvNT_6ParamsE,"",@"SHT_CUDA_INFO"
	.sectionflags	@""
	.align	4


	//----- nvinfo : EIATTR_CUDA_API_VERSION
	.align		4
        /*0000*/ 	.byte	0x04, 0x37
        /*0002*/ 	.short	(.L_311 - .L_310)
.L_310:
        /*0004*/ 	.word	0x00000082


	//----- nvinfo : EIATTR_KPARAM_INFO
	.align		4
.L_311:
        /*0008*/ 	.byte	0x04, 0x17
        /*000a*/ 	.short	(.L_313 - .L_312)
.L_312:
        /*000c*/ 	.word	0x00000000
        /*0010*/ 	.short	0x0000
        /*0012*/ 	.short	0x0070
        /*0014*/ 	.byte	0x00, 0xf0, 0x01, 0x2a


	//----- nvinfo : EIATTR_SPARSE_MMA_MASK
	.align		4
.L_313:
        /*0018*/ 	.byte	0x03, 0x50
        /*001a*/ 	.short	0x0000


	//----- nvinfo : EIATTR_MAXREG_COUNT
	.align		4
        /*001c*/ 	.byte	0x03, 0x1b
        /*001e*/ 	.short	0x00a8


	//----- nvinfo : EIATTR_NUM_BARRIERS
	.align		4
        /*0020*/ 	.byte	0x02, 0x4c
        /*0022*/ 	.byte	0x10
	.zero		1


	//----- nvinfo : EIATTR_EXTERNS
	.align		4
        /*0024*/ 	.byte	0x04, 0x0f
        /*0026*/ 	.short	(.L_315 - .L_314)


	//   ....[0]....
	.align		4
.L_314:
        /*0028*/ 	.word	index@(__assertfail)


	//----- nvinfo : EIATTR_ANNOTATIONS
	.align		4
.L_315:
        /*002c*/ 	.byte	0x04, 0x55
        /*002e*/ 	.short	(.L_317 - .L_316)


	//   ....[0]....
.L_316:
        /* <DEDUP_REMOVED lines=114> */


	//----- nvinfo : EIATTR_MERCURY_ISA_VERSION
	.align		4
.L_317:
        /*0740*/ 	.byte	0x03, 0x5f
        /*0742*/ 	.short	0x0101


	//----- nvinfo : EIATTR_UNUSED_LOAD_BYTE_OFFSET
	.align		4
        /*0744*/ 	.byte	0x04, 0x44
        /*0746*/ 	.short	(.L_319 - .L_318)


	//   ....[0]....
.L_318:
        /*0748*/ 	.word	0x00000ab0
        /*074c*/ 	.word	0x0000fff0


	//   ....[1]....
        /*0750*/ 	.word	0x000228a0
        /*0754*/ 	.word	0x0000fff0


	//----- nvinfo : EIATTR_INT_WARP_WIDE_INSTR_OFFSETS
	.align		4
.L_319:
        /*0758*/ 	.byte	0x04, 0x31
        /*075a*/ 	.short	(.L_321 - .L_320)


	//   ....[0]....
.L_320:
        /*075c*/ 	.word	0x00000190


	//   ....[1]....
        /*0760*/ 	.word	0x000001d0


	//   ....[2]....
        /*0764*/ 	.word	0x00000240


	//   ....[3]....
        /*0768*/ 	.word	0x00029b60


	//   ....[4]....
        /*076c*/ 	.word	0x00029bf0


	//   ....[5]....
        /*0770*/ 	.word	0x0002d9b0


	//   ....[6]....
        /*0774*/ 	.word	0x0002da10


	//----- nvinfo : EIATTR_COOP_GROUP_MASK_REGIDS
	.align		4
.L_321:
        /*0778*/ 	.byte	0x04, 0x29
        /*077a*/ 	.short	(.L_323 - .L_322)


	//   ....[0]....
.L_322:
        /*077c*/ 	.word	0xffffffff


	//   ....[1]....
        /*0780*/ 	.word	0xffffffff


	//   ....[2]....
        /*0784*/ 	.word	0xffffffff


	//   ....[3]....
        /*0788*/ 	.word	0xffffffff


	//   ....[4]....
        /*078c*/ 	.word	0xffffffff


	//   ....[5]....
        /*0790*/ 	.word	0xffffffff


	//   ....[6]....
        /*0794*/ 	.word	0xffffffff


	//   ....[7]....
        /*0798*/ 	.word	0xffffffff


	//   ....[8]....
        /*079c*/ 	.word	0xffffffff


	//   ....[9]....
        /*07a0*/ 	.word	0xffffffff


	//   ....[10]....
        /*07a4*/ 	.word	0xffffffff


	//   ....[11]....
        /*07a8*/ 	.word	0xffffffff


	//   ....[12]....
        /*07ac*/ 	.word	0xffffffff


	//   ....[13]....
        /*07b0*/ 	.word	0xffffffff


	//   ....[14]....
        /*07b4*/ 	.word	0xffffffff


	//   ....[15]....
        /*07b8*/ 	.word	0xffffffff


	//   ....[16]....
        /*07bc*/ 	.word	0xffffffff


	//   ....[17]....
        /*07c0*/ 	.word	0xffffffff


	//   ....[18]....
        /*07c4*/ 	.word	0xffffffff


	//   ....[19]....
        /*07c8*/ 	.word	0xffffffff


	//   ....[20]....
        /*07cc*/ 	.word	0xffffffff


	//   ....[21]....
        /*07d0*/ 	.word	0xffffffff


	//   ....[22]....
        /*07d4*/ 	.word	0xffffffff


	//   ....[23]....
        /*07d8*/ 	.word	0xffffffff


	//   ....[24]....
        /*07dc*/ 	.word	0xffffffff


	//   ....[25]....
        /*07e0*/ 	.word	0xffffffff


	//   ....[26]....
        /*07e4*/ 	.word	0xffffffff


	//   ....[27]....
        /*07e8*/ 	.word	0xffffffff


	//   ....[28]....
        /*07ec*/ 	.word	0xffffffff


	//   ....[29]....
        /*07f0*/ 	.word	0xffffffff


	//   ....[30]....
        /*07f4*/ 	.word	0xffffffff


	//   ....[31]....
        /*07f8*/ 	.word	0xffffffff


	//   ....[32]....
        /*07fc*/ 	.word	0xffffffff


	//   ....[33]....
        /*0800*/ 	.word	0xffffffff


	//   ....[34]....
        /*0804*/ 	.word	0xffffffff


	//   ....[35]....
        /*0808*/ 	.word	0xffffffff


	//   ....[36]....
        /*080c*/ 	.word	0xffffffff


	//   ....[37]....
        /*0810*/ 	.word	0xffffffff


	//   ....[38]....
        /*0814*/ 	.word	0xffffffff


	//   ....[39]....
        /*0818*/ 	.word	0xffffffff


	//   ....[40]....
        /*081c*/ 	.word	0xffffffff


	//   ....[41]....
        /*0820*/ 	.word	0xffffffff


	//   ....[42]....
        /*0824*/ 	.word	0xffffffff


	//   ....[43]....
        /*0828*/ 	.word	0xffffffff


	//   ....[44]....
        /*082c*/ 	.word	0xffffffff


	//   ....[45]....
        /*0830*/ 	.word	0xffffffff


	//   ....[46]....
        /*0834*/ 	.word	0xffffffff


	//   ....[47]....
        /*0838*/ 	.word	0xffffffff


	//   ....[48]....
        /*083c*/ 	.word	0xffffffff


	//   ....[49]....
        /*0840*/ 	.word	0xffffffff


	//   ....[50]....
        /*0844*/ 	.word	0xffffffff


	//   ....[51]....
        /*0848*/ 	.word	0xffffffff


	//   ....[52]....
        /*084c*/ 	.word	0xffffffff


	//   ....[53]....
        /*0850*/ 	.word	0xffffffff


	//   ....[54]....
        /*0854*/ 	.word	0xffffffff


	//   ....[55]....
        /*0858*/ 	.word	0xffffffff


	//   ....[56]....
        /*085c*/ 	.word	0xffffffff


	//   ....[57]....
        /*0860*/ 	.word	0xffffffff


	//   ....[58]....
        /*0864*/ 	.word	0xffffffff


	//   ....[59]....
        /*0868*/ 	.word	0xffffffff


	//   ....[60]....
        /*086c*/ 	.word	0xffffffff


	//   ....[61]....
        /*0870*/ 	.word	0xffffffff


	//   ....[62]....
        /*0874*/ 	.word	0xffffffff


	//   ....[63]....
        /*0878*/ 	.word	0xffffffff


	//   ....[64]....
        /*087c*/ 	.word	0xffffffff


	//   ....[65]....
        /*0880*/ 	.word	0xffffffff


	//   ....[66]....
        /*0884*/ 	.word	0xffffffff


	//   ....[67]....
        /*0888*/ 	.word	0xffffffff


	//   ....[68]....
        /*088c*/ 	.word	0xffffffff


	//   ....[69]....
        /*0890*/ 	.word	0xffffffff


	//   ....[70]....
        /*0894*/ 	.word	0xffffffff


	//   ....[71]....
        /*0898*/ 	.word	0xffffffff


	//   ....[72]....
        /*089c*/ 	.word	0xffffffff


	//   ....[73]....
        /*08a0*/ 	.word	0xffffffff


	//   ....[74]....
        /*08a4*/ 	.word	0xffffffff


	//   ....[75]....
        /*08a8*/ 	.word	0xffffffff


	//   ....[76]....
        /*08ac*/ 	.word	0xffffffff


	//   ....[77]....
        /*08b0*/ 	.word	0xffffffff


	//   ....[78]....
        /*08b4*/ 	.word	0xffffffff


	//   ....[79]....
        /*08b8*/ 	.word	0xffffffff


	//   ....[80]....
        /*08bc*/ 	.word	0xffffffff


	//   ....[81]....
        /*08c0*/ 	.word	0xffffffff


	//   ....[82]....
        /*08c4*/ 	.word	0xffffffff


	//   ....[83]....
        /*08c8*/ 	.word	0xffffffff


	//   ....[84]....
        /*08cc*/ 	.word	0xffffffff


	//   ....[85]....
        /*08d0*/ 	.word	0xffffffff


	//   ....[86]....
        /*08d4*/ 	.word	0xffffffff


	//   ....[87]....
        /*08d8*/ 	.word	0xffffffff


	//   ....[88]....
        /*08dc*/ 	.word	0xffffffff


	//   ....[89]....
        /*08e0*/ 	.word	0xffffffff


	//   ....[90]....
        /*08e4*/ 	.word	0xffffffff


	//   ....[91]....
        /*08e8*/ 	.word	0xffffffff


	//   ....[92]....
        /*08ec*/ 	.word	0xffffffff


	//   ....[93]....
        /*08f0*/ 	.word	0xffffffff


	//   ....[94]....
        /*08f4*/ 	.word	0xffffffff


	//   ....[95]....
        /*08f8*/ 	.word	0xffffffff


	//   ....[96]....
        /*08fc*/ 	.word	0xffffffff


	//   ....[97]....
        /*0900*/ 	.word	0xffffffff


	//   ....[98]....
        /*0904*/ 	.word	0xffffffff


	//   ....[99]....
        /*0908*/ 	.word	0xffffffff


	//   ....[100]....
        /*090c*/ 	.word	0xffffffff


	//   ....[101]....
        /*0910*/ 	.word	0xffffffff


	//   ....[102]....
        /*0914*/ 	.word	0xffffffff


	//   ....[103]....
        /*0918*/ 	.word	0xffffffff


	//   ....[104]....
        /*091c*/ 	.word	0xffffffff


	//   ....[105]....
        /*0920*/ 	.word	0xffffffff


	//   ....[106]....
        /*0924*/ 	.word	0xffffffff


	//   ....[107]....
        /*0928*/ 	.word	0xffffffff


	//   ....[108]....
        /*092c*/ 	.word	0xffffffff


	//   ....[109]....
        /*0930*/ 	.word	0xffffffff


	//   ....[110]....
        /*0934*/ 	.word	0xffffffff


	//   ....[111]....
        /*0938*/ 	.word	0xffffffff


	//   ....[112]....
        /*093c*/ 	.word	0xffffffff


	//   ....[113]....
        /*0940*/ 	.word	0xffffffff


	//   ....[114]....
        /*0944*/ 	.word	0xffffffff


	//   ....[115]....
        /*0948*/ 	.word	0xffffffff


	//   ....[116]....
        /*094c*/ 	.word	0xffffffff


	//   ....[117]....
        /*0950*/ 	.word	0xffffffff


	//   ....[118]....
        /*0954*/ 	.word	0xffffffff


	//   ....[119]....
        /*0958*/ 	.word	0xffffffff


	//   ....[120]....
        /*095c*/ 	.word	0xffffffff


	//   ....[121]....
        /*0960*/ 	.word	0xffffffff


	//   ....[122]....
        /*0964*/ 	.word	0x0500000f


	//   ....[123]....
        /*0968*/ 	.word	0x0500000f


	//   ....[124]....
        /*096c*/ 	.word	0x0500000f


	//   ....[125]....
        /*0970*/ 	.word	0x0500000f


	//   ....[126]....
        /*0974*/ 	.word	0x0500000f


	//   ....[127]....
        /*0978*/ 	.word	0x0500000f


	//   ....[128]....
        /*097c*/ 	.word	0x0500000f


	//   ....[129]....
        /*0980*/ 	.word	0x0500000f


	//   ....[130]....
        /*0984*/ 	.word	0x0500000f


	//   ....[131]....
        /*0988*/ 	.word	0x0500000f


	//   ....[132]....
        /*098c*/ 	.word	0x0500000f


	//   ....[133]....
        /*0990*/ 	.word	0x0500000f


	//   ....[134]....
        /*0994*/ 	.word	0x0500000f


	//   ....[135]....
        /*0998*/ 	.word	0x0500000f


	//   ....[136]....
        /*099c*/ 	.word	0x0500000f


	//   ....[137]....
        /*09a0*/ 	.word	0x0500000f


	//   ....[138]....
        /*09a4*/ 	.word	0x0500000f


	//   ....[139]....
        /*09a8*/ 	.word	0x0500000f


	//   ....[140]....
        /*09ac*/ 	.word	0x0500000f


	//   ....[141]....
        /*09b0*/ 	.word	0x0500000f


	//   ....[142]....
        /*09b4*/ 	.word	0x0500000f


	//   ....[143]....
        /*09b8*/ 	.word	0x0500000f


	//   ....[144]....
        /*09bc*/ 	.word	0x0500000f


	//   ....[145]....
        /*09c0*/ 	.word	0x0500000f


	//   ....[146]....
        /*09c4*/ 	.word	0x0500000f


	//   ....[147]....
        /*09c8*/ 	.word	0x0500000f


	//   ....[148]....
        /*09cc*/ 	.word	0x0500000f


	//   ....[149]....
        /*09d0*/ 	.word	0x0500000f


	//   ....[150]....
        /*09d4*/ 	.word	0x0500000f


	//   ....[151]....
        /*09d8*/ 	.word	0x0500000f


	//   ....[152]....
        /*09dc*/ 	.word	0x0500000f


	//   ....[153]....
        /*09e0*/ 	.word	0x0500000f


	//   ....[154]....
        /*09e4*/ 	.word	0x0500000f


	//   ....[155]....
        /*09e8*/ 	.word	0x0500000f


	//   ....[156]....
        /*09ec*/ 	.word	0x0500000f


	//   ....[157]....
        /*09f0*/ 	.word	0x0500000f


	//   ....[158]....
        /*09f4*/ 	.word	0x0500000f


	//   ....[159]....
        /*09f8*/ 	.word	0x0500000f


	//   ....[160]....
        /*09fc*/ 	.word	0x0500000f


	//   ....[161]....
        /*0a00*/ 	.word	0x0500000f


	//   ....[162]....
        /*0a04*/ 	.word	0x0500000f


	//   ....[163]....
        /*0a08*/ 	.word	0x0500000f


	//   ....[164]....
        /*0a0c*/ 	.word	0x0500000f


	//   ....[165]....
        /*0a10*/ 	.word	0x0500000f


	//   ....[166]....
        /*0a14*/ 	.word	0x0500000f


	//   ....[167]....
        /*0a18*/ 	.word	0x0500000f


	//   ....[168]....
        /*0a1c*/ 	.word	0x0500000f


	//   ....[169]....
        /*0a20*/ 	.word	0x0500000f


	//   ....[170]....
        /*0a24*/ 	.word	0x0500000f


	//   ....[171]....
        /*0a28*/ 	.word	0x0500000f


	//   ....[172]....
        /*0a2c*/ 	.word	0x0500000f


	//   ....[173]....
        /*0a30*/ 	.word	0x0500000f


	//   ....[174]....
        /*0a34*/ 	.word	0x0500000f


	//----- nvinfo : EIATTR_COOP_GROUP_INSTR_OFFSETS
	.align		4
.L_323:
        /*0a38*/ 	.byte	0x04, 0x28
        /*0a3a*/ 	.short	(.L_325 - .L_324)


	//   ....[0]....
.L_324:
        /*0a3c*/ 	.word	0x00000060


	//   ....[1]....
        /*0a40*/ 	.word	0x000001a0


	//   ....[2]....
        /*0a44*/ 	.word	0x000001f0


	//   ....[3]....
        /*0a48*/ 	.word	0x00000420


	//   ....[4]....
        /*0a4c*/ 	.word	0x00000580


	//   ....[5]....
        /*0a50*/ 	.word	0x000006a0


	//   ....[6]....
        /*0a54*/ 	.word	0x00000800


	//   ....[7]....
        /*0a58*/ 	.word	0x0000b0c0


	//   ....[8]....
        /*0a5c*/ 	.word	0x0000b800


	//   ....[9]....
        /*0a60*/ 	.word	0x0000b810


	//   ....[10]....
        /*0a64*/ 	.word	0x0000b820


	//   ....[11]....
        /*0a68*/ 	.word	0x0000b830


	//   ....[12]....
        /*0a6c*/ 	.word	0x0000c030


	//   ....[13]....
        /*0a70*/ 	.word	0x0000c040


	//   ....[14]....
        /*0a74*/ 	.word	0x0000c050


	//   ....[15]....
        /*0a78*/ 	.word	0x0000c060


	//   ....[16]....
        /*0a7c*/ 	.word	0x0000eeb0


	//   ....[17]....
        /*0a80*/ 	.word	0x0000eec0


	//   ....[18]....
        /*0a84*/ 	.word	0x0000eed0


	//   ....[19]....
        /*0a88*/ 	.word	0x0000eee0


	//   ....[20]....
        /*0a8c*/ 	.word	0x0000f4e0


	//   ....[21]....
        /*0a90*/ 	.word	0x0000f4f0


	//   ....[22]....
        /*0a94*/ 	.word	0x0000f500


	//   ....[23]....
        /*0a98*/ 	.word	0x0000f510


	//   ....[24]....
        /*0a9c*/ 	.word	0x00015300


	//   ....[25]....
        /*0aa0*/ 	.word	0x00015b70


	//   ....[26]....
        /*0aa4*/ 	.word	0x00015d30


	//   ....[27]....
        /*0aa8*/ 	.word	0x00015d70


	//   ....[28]....
        /*0aac*/ 	.word	0x000165b0


	//   ....[29]....
        /*0ab0*/ 	.word	0x00016630


	//   ....[30]....
        /*0ab4*/ 	.word	0x0001ada0


	//   ....[31]....
        /*0ab8*/ 	.word	0x0001ae10


	//   ....[32]....
        /*0abc*/ 	.word	0x0001b3a0


	//   ....[33]....
        /*0ac0*/ 	.word	0x0001b410


	//   ....[34]....
        /*0ac4*/ 	.word	0x0001bc60


	//   ....[35]....
        /*0ac8*/ 	.word	0x0001bcb0


	//   ....[36]....
        /*0acc*/ 	.word	0x000205c0


	//   ....[37]....
        /*0ad0*/ 	.word	0x000205e0


	//   ....[38]....
        /*0ad4*/ 	.word	0x000207c0


	//   ....[39]....
        /*0ad8*/ 	.word	0x00020b20


	//   ....[40]....
        /*0adc*/ 	.word	0x00022040


	//   ....[41]....
        /*0ae0*/ 	.word	0x00022050


	//   ....[42]....
        /*0ae4*/ 	.word	0x000220a0


	//   ....[43]....
        /*0ae8*/ 	.word	0x000220b0


	//   ....[44]....
        /*0aec*/ 	.word	0x00023600


	//   ....[45]....
        /*0af0*/ 	.word	0x00023610


	//   ....[46]....
        /*0af4*/ 	.word	0x00023620


	//   ....[47]....
        /*0af8*/ 	.word	0x00023630


	//   ....[48]....
        /*0afc*/ 	.word	0x00023f10


	//   ....[49]....
        /*0b00*/ 	.word	0x00023f70


	//   ....[50]....
        /*0b04*/ 	.word	0x00024090


	//   ....[51]....
        /*0b08*/ 	.word	0x000240b0


	//   ....[52]....
        /*0b0c*/ 	.word	0x000241b0


	//   ....[53]....
        /*0b10*/ 	.word	0x000241d0


	//   ....[54]....
        /*0b14*/ 	.word	0x000242e0


	//   ....[55]....
        /*0b18*/ 	.word	0x00024300


	//   ....[56]....
        /*0b1c*/ 	.word	0x00024810


	//   ....[57]....
        /*0b20*/ 	.word	0x00024850


	//   ....[58]....
        /*0b24*/ 	.word	0x000250f0


	//   ....[59]....
        /*0b28*/ 	.word	0x00025100


	//   ....[60]....
        /*0b2c*/ 	.word	0x00026080


	//   ....[61]....
        /*0b30*/ 	.word	0x000260b0


	//   ....[62]....
        /*0b34*/ 	.word	0x000261c0


	//   ....[63]....
        /*0b38*/ 	.word	0x000261e0


	//   ....[64]....
        /*0b3c*/ 	.word	0x000262e0


	//   ....[65]....
        /*0b40*/ 	.word	0x00026300


	//   ....[66]....
        /*0b44*/ 	.word	0x00026410


	//   ....[67]....
        /*0b48*/ 	.word	0x00026430


	//   ....[68]....
        /*0b4c*/ 	.word	0x000265c0


	//   ....[69]....
        /*0b50*/ 	.word	0x000267f0


	//   ....[70]....
        /*0b54*/ 	.word	0x00026820


	//   ....[71]....
        /*0b58*/ 	.word	0x00026850


	//   ....[72]....
        /*0b5c*/ 	.word	0x00026880


	//   ....[73]....
        /*0b60*/ 	.word	0x000268b0


	//   ....[74]....
        /*0b64*/ 	.word	0x000268e0


	//   ....[75]....
        /*0b68*/ 	.word	0x00026a80


	//   ....[76]....
        /*0b6c*/ 	.word	0x00026ab0


	//   ....[77]....
        /*0b70*/ 	.word	0x00026ae0


	//   ....[78]....
        /*0b74*/ 	.word	0x00026b10


	//   ....[79]....
        /*0b78*/ 	.word	0x00026b40


	//   ....[80]....
        /*0b7c*/ 	.word	0x00026b70


	//   ....[81]....
        /*0b80*/ 	.word	0x00026c10


	//   ....[82]....
        /*0b84*/ 	.word	0x00026c40


	//   ....[83]....
        /*0b88*/ 	.word	0x00026c50


	//   ....[84]....
        /*0b8c*/ 	.word	0x00026c80


	//   ....[85]....
        /*0b90*/ 	.word	0x000282c0


	//   ....[86]....
        /*0b94*/ 	.word	0x0002a140


	//   ....[87]....
        /*0b98*/ 	.word	0x0002ada0


	//   ....[88]....
        /*0b9c*/ 	.word	0x0002adc0


	//   ....[89]....
        /*0ba0*/ 	.word	0x0002add0


	//   ....[90]....
        /*0ba4*/ 	.word	0x0002ae00


	//   ....[91]....
        /*0ba8*/ 	.word	0x0002af20


	//   ....[92]....
        /*0bac*/ 	.word	0x0002af30


	//   ....[93]....
        /*0bb0*/ 	.word	0x0002afd0


	//   ....[94]....
        /*0bb4*/ 	.word	0x0002afe0


	//   ....[95]....
        /*0bb8*/ 	.word	0x0002b080


	//   ....[96]....
        /*0bbc*/ 	.word	0x0002b090


	//   ....[97]....
        /*0bc0*/ 	.word	0x0002b130


	//   ....[98]....
        /*0bc4*/ 	.word	0x0002b140


	//   ....[99]....
        /*0bc8*/ 	.word	0x0002b1c0


	//   ....[100]....
        /*0bcc*/ 	.word	0x0002b1f0


	//   ....[101]....
        /*0bd0*/ 	.word	0x0002b240


	//   ....[102]....
        /*0bd4*/ 	.word	0x0002b280


	//   ....[103]....
        /*0bd8*/ 	.word	0x0002e1e0


	//   ....[104]....
        /*0bdc*/ 	.word	0x0002e210


	//   ....[105]....
        /*0be0*/ 	.word	0x0002e270


	//   ....[106]....
        /*0be4*/ 	.word	0x0002e2a0


	//   ....[107]....
        /*0be8*/ 	.word	0x0002e2d0


	//   ....[108]....
        /*0bec*/ 	.word	0x0002e300


	//   ....[109]....
        /*0bf0*/ 	.word	0x0002e330


	//   ....[110]....
        /*0bf4*/ 	.word	0x0002e360


	//   ....[111]....
        /*0bf8*/ 	.word	0x0002e520


	//   ....[112]....
        /*0bfc*/ 	.word	0x0002e550


	//   ....[113]....
        /*0c00*/ 	.word	0x0002e580


	//   ....[114]....
        /*0c04*/ 	.word	0x0002e5b0


	//   ....[115]....
        /*0c08*/ 	.word	0x0002e5e0


	//   ....[116]....
        /*0c0c*/ 	.word	0x0002e610


	//   ....[117]....
        /*0c10*/ 	.word	0x0002e6e0


	//   ....[118]....
        /*0c14*/ 	.word	0x0002e700


	//   ....[119]....
        /*0c18*/ 	.word	0x0002e710


	//   ....[120]....
        /*0c1c*/ 	.word	0x0002e790


	//   ....[121]....
        /*0c20*/ 	.word	0x0002f2d0


	//   ....[122]....
        /*0c24*/ 	.word	0x0002f710


	//   ....[123]....
        /*0c28*/ 	.word	0x0002f7a0


	//   ....[124]....
        /*0c2c*/ 	.word	0x0002f7f0


	//   ....[125]....
        /*0c30*/ 	.word	0x0002f840


	//   ....[126]....
        /*0c34*/ 	.word	0x0002f8d0


	//   ....[127]....
        /*0c38*/ 	.word	0x0002f960


	//   ....[128]....
        /*0c3c*/ 	.word	0x0002f9b0


	//   ....[129]....
        /*0c40*/ 	.word	0x0002fa00


	//   ....[130]....
        /*0c44*/ 	.word	0x0002faf0


	//   ....[131]....
        /*0c48*/ 	.word	0x0002fb80


	//   ....[132]....
        /*0c4c*/ 	.word	0x0002fbe0


	//   ....[133]....
        /*0c50*/ 	.word	0x0002fc40


	//   ....[134]....
        /*0c54*/ 	.word	0x0002fcd0


	//   ....[135]....
        /*0c58*/ 	.word	0x0002fd60


	//   ....[136]....
        /*0c5c*/ 	.word	0x0002fdb0


	//   ....[137]....
        /*0c60*/ 	.word	0x0002fe00


	//   ....[138]....
        /*0c64*/ 	.word	0x00030100


	//   ....[139]....
        /*0c68*/ 	.word	0x000303e0


	//   ....[140]....
        /*0c6c*/ 	.word	0x000305c0


	//   ....[141]....
        /*0c70*/ 	.word	0x00030610


	//   ....[142]....
        /*0c74*/ 	.word	0x00030670


	//   ....[143]....
        /*0c78*/ 	.word	0x00030750


	//   ....[144]....
        /*0c7c*/ 	.word	0x00030810


	//   ....[145]....
        /*0c80*/ 	.word	0x00030930


	//   ....[146]....
        /*0c84*/ 	.word	0x000309b0


	//   ....[147]....
        /*0c88*/ 	.word	0x00030ac0


	//   ....[148]....
        /*0c8c*/ 	.word	0x00030b20


	//   ....[149]....
        /*0c90*/ 	.word	0x00030c30


	//   ....[150]....
        /*0c94*/ 	.word	0x00030c90


	//   ....[151]....
        /*0c98*/ 	.word	0x00030da0


	//   ....[152]....
        /*0c9c*/ 	.word	0x00030e00


	//   ....[153]....
        /*0ca0*/ 	.word	0x00030ef0


	//   ....[154]....
        /*0ca4*/ 	.word	0x00030f70


	//   ....[155]....
        /*0ca8*/ 	.word	0x00031050


	//   ....[156]....
        /*0cac*/ 	.word	0x000313c0


	//   ....[157]....
        /*0cb0*/ 	.word	0x00031460


	//   ....[158]....
        /*0cb4*/ 	.word	0x00031600


	//   ....[159]....
        /*0cb8*/ 	.word	0x00031680


	//   ....[160]....
        /*0cbc*/ 	.word	0x00031700


	//   ....[161]....
        /*0cc0*/ 	.word	0x00031780


	//   ....[162]....
        /*0cc4*/ 	.word	0x00031800


	//   ....[163]....
        /*0cc8*/ 	.word	0x00031890


	//   ....[164]....
        /*0ccc*/ 	.word	0x00031930


	//   ....[165]....
        /*0cd0*/ 	.word	0x000319e0


	//   ....[166]....
        /*0cd4*/ 	.word	0x00031a60


	//   ....[167]....
        /*0cd8*/ 	.word	0x00031ae0


	//   ....[168]....
        /*0cdc*/ 	.word	0x00031b60


	//   ....[169]....
        /*0ce0*/ 	.word	0x00031bf0


	//   ....[170]....
        /*0ce4*/ 	.word	0x00031c70


	//   ....[171]....
        /*0ce8*/ 	.word	0x00031d20


	//   ....[172]....
        /*0cec*/ 	.word	0x00031d70


	//   ....[173]....
        /*0cf0*/ 	.word	0x00031e30


	//   ....[174]....
        /*0cf4*/ 	.word	0x00031f60


	//----- nvinfo : EIATTR_REG_RECONFIG
	.align		4
.L_325:
        /*0cf8*/ 	.byte	0x01, 0x54
	.zero		2


	//----- nvinfo : EIATTR_SYSCALL_OFFSETS
	.align		4
        /*0cfc*/ 	.byte	0x04, 0x46
        /*0cfe*/ 	.short	(.L_327 - .L_326)


	//   ....[0]....
.L_326:
        /*0d00*/ 	.word	0x00001db0


	//   ....[1]....
        /*0d04*/ 	.word	0x00001f00


	//   ....[2]....
        /*0d08*/ 	.word	0x0000b230


	//   ....[3]....
        /*0d0c*/ 	.word	0x0000b550


	//   ....[4]....
        /*0d10*/ 	.word	0x00029d60


	//   ....[5]....
        /*0d14*/ 	.word	0x00029eb0


	//   ....[6]....
        /*0d18*/ 	.word	0x00029fa0


	//   ....[7]....
        /*0d1c*/ 	.word	0x0002a920


	//----- nvinfo : EIATTR_MBARRIER_INSTR_OFFSETS
	.align		4
.L_327:
        /*0d20*/ 	.byte	0x04, 0x39
        /*0d22*/ 	.short	(.L_329 - .L_328)


	//   ....[0]....
.L_328:
        /*0d24*/ 	.word	0x000002d0
        /*0d28*/ 	.word	0x000000ff
        /*0d2c*/ 	.word	0x00036800
        /*0d30*/ 	.short	0x0100
        /*0d32*/ 	.byte	0x08
	.zero		1


	//   ....[1]....
        /*0d34*/ 	.word	0x000002e0
        /*0d38*/ 	.word	0x000000ff
        /*0d3c*/ 	.word	0x00036820
        /*0d40*/ 	.short	0x0100
        /*0d42*/ 	.byte	0x08
	.zero		1


	//   ....[2]....
        /*0d44*/ 	.word	0x000003d0
        /*0d48*/ 	.word	0x000000ff
        /*0d4c*/ 	.word	0x00036830
        /*0d50*/ 	.short	0x0100
        /*0d52*/ 	.byte	0x08
	.zero		1


	//   ....[3]....
        /*0d54*/ 	.word	0x000003e0
        /*0d58*/ 	.word	0x000000ff
        /*0d5c*/ 	.word	0x00036840
        /*0d60*/ 	.short	0x0100
        /*0d62*/ 	.byte	0x08
	.zero		1


	//   ....[4]....
        /*0d64*/ 	.word	0x000003f0
        /*0d68*/ 	.word	0x000000ff
        /*0d6c*/ 	.word	0x00036838
        /*0d70*/ 	.short	0x0100
        /*0d72*/ 	.byte	0x08
	.zero		1


	//   ....[5]....
        /*0d74*/ 	.word	0x00000400
        /*0d78*/ 	.word	0x000000ff
        /*0d7c*/ 	.word	0x00036848
        /*0d80*/ 	.short	0x0100
        /*0d82*/ 	.byte	0x08
	.zero		1


	//   ....[6]....
        /*0d84*/ 	.word	0x00000530
        /*0d88*/ 	.word	0x000000ff
        /*0d8c*/ 	.word	0x00036850
        /*0d90*/ 	.short	0x0100
        /*0d92*/ 	.byte	0x08
	.zero		1


	//   ....[7]....
        /*0d94*/ 	.word	0x00000540
        /*0d98*/ 	.word	0x000000ff
        /*0d9c*/ 	.word	0x00036860
        /*0da0*/ 	.short	0x0100
        /*0da2*/ 	.byte	0x08
	.zero		1


	//   ....[8]....
        /*0da4*/ 	.word	0x00000550
        /*0da8*/ 	.word	0x000000ff
        /*0dac*/ 	.word	0x00036858
        /*0db0*/ 	.short	0x0100
        /*0db2*/ 	.byte	0x08
	.zero		1


	//   ....[9]....
        /*0db4*/ 	.word	0x00000560
        /*0db8*/ 	.word	0x000000ff
        /*0dbc*/ 	.word	0x00036868
        /*0dc0*/ 	.short	0x0100
        /*0dc2*/ 	.byte	0x08
	.zero		1


	//   ....[10]....
        /*0dc4*/ 	.word	0x00000650
        /*0dc8*/ 	.word	0x000000ff
        /*0dcc*/ 	.word	0x00036870
        /*0dd0*/ 	.short	0x0100
        /*0dd2*/ 	.byte	0x06
	.zero		1


	//   ....[11]....
        /*0dd4*/ 	.word	0x00000660
        /*0dd8*/ 	.word	0x000000ff
        /*0ddc*/ 	.word	0x00036880
        /*0de0*/ 	.short	0x0100
        /*0de2*/ 	.byte	0x06
	.zero		1


	//   ....[12]....
        /*0de4*/ 	.word	0x00000670
        /*0de8*/ 	.word	0x000000ff
        /*0dec*/ 	.word	0x00036878
        /*0df0*/ 	.short	0x0100
        /*0df2*/ 	.byte	0x06
	.zero		1


	//   ....[13]....
        /*0df4*/ 	.word	0x00000680
        /*0df8*/ 	.word	0x000000ff
        /*0dfc*/ 	.word	0x00036888
        /*0e00*/ 	.short	0x0100
        /*0e02*/ 	.byte	0x06
	.zero		1


	//   ....[14]....
        /*0e04*/ 	.word	0x000007b0
        /*0e08*/ 	.word	0x000000ff
        /*0e0c*/ 	.word	0x00036890
        /*0e10*/ 	.short	0x0100
        /*0e12*/ 	.byte	0x08
	.zero		1


	//   ....[15]....
        /*0e14*/ 	.word	0x000007c0
        /*0e18*/ 	.word	0x000000ff
        /*0e1c*/ 	.word	0x000368a0
        /*0e20*/ 	.short	0x0100
        /*0e22*/ 	.byte	0x08
	.zero		1


	//   ....[16]....
        /*0e24*/ 	.word	0x000007d0
        /*0e28*/ 	.word	0x000000ff
        /*0e2c*/ 	.word	0x00036898
        /*0e30*/ 	.short	0x0100
        /*0e32*/ 	.byte	0x08
	.zero		1


	//   ....[17]....
        /*0e34*/ 	.word	0x000007e0
        /*0e38*/ 	.word	0x000000ff
        /*0e3c*/ 	.word	0x000368a8
        /*0e40*/ 	.short	0x0100
        /*0e42*/ 	.byte	0x08
	.zero		1


	//   ....[18]....
        /*0e44*/ 	.word	0x00000910
        /*0e48*/ 	.word	0x000000ff
        /*0e4c*/ 	.word	0x000368b0
        /*0e50*/ 	.short	0x0100
        /*0e52*/ 	.byte	0x08
	.zero		1


	//   ....[19]....
        /*0e54*/ 	.word	0x00000920
        /*0e58*/ 	.word	0x000000ff
        /*0e5c*/ 	.word	0x000368c0
        /*0e60*/ 	.short	0x0100
        /*0e62*/ 	.byte	0x08
	.zero		1


	//   ....[20]....
        /*0e64*/ 	.word	0x00000930
        /*0e68*/ 	.word	0x000000ff
        /*0e6c*/ 	.word	0x000368b8
        /*0e70*/ 	.short	0x0100
        /*0e72*/ 	.byte	0x08
	.zero		1


	//   ....[21]....
        /*0e74*/ 	.word	0x00000940
        /*0e78*/ 	.word	0x000000ff
        /*0e7c*/ 	.word	0x000368c8
        /*0e80*/ 	.short	0x0100
        /*0e82*/ 	.byte	0x08
	.zero		1


	//   ....[22]....
        /*0e84*/ 	.word	0x00003a40
        /*0e88*/ 	.word	0x00000060
        /*0e8c*/ 	.word	0x00036890
        /*0e90*/ 	.short	0x010a
        /*0e92*/ 	.byte	0x3f
	.zero		1


	//   ....[23]....
        /*0e94*/ 	.word	0x00006df0
        /*0e98*/ 	.word	0x00000060
        /*0e9c*/ 	.word	0x00036890
        /*0ea0*/ 	.short	0x010a
        /*0ea2*/ 	.byte	0x3f
	.zero		1


	//   ....[24]....
        /*0ea4*/ 	.word	0x00009e90
        /*0ea8*/ 	.word	0x00000060
        /*0eac*/ 	.word	0x00036890
        /*0eb0*/ 	.short	0x010a
        /*0eb2*/ 	.byte	0x3f
	.zero		1


	//   ....[25]....
        /*0eb4*/ 	.word	0x0000a260
        /*0eb8*/ 	.word	0x00000028
        /*0ebc*/ 	.word	0x00000000
        /*0ec0*/ 	.short	0x0101
        /*0ec2*/ 	.byte	0x3f
	.zero		1


	//   ....[26]....
        /*0ec4*/ 	.word	0x0000a2a0
        /*0ec8*/ 	.word	0x00000060
        /*0ecc*/ 	.word	0x000368b0
        /*0ed0*/ 	.short	0x010a
        /*0ed2*/ 	.byte	0x3f
	.zero		1


	//   ....[27]....
        /*0ed4*/ 	.word	0x0000a910
        /*0ed8*/ 	.word	0x00000060
        /*0edc*/ 	.word	0x00000000
        /*0ee0*/ 	.short	0x0101
        /*0ee2*/ 	.byte	0x3f
	.zero		1


	//   ....[28]....
        /*0ee4*/ 	.word	0x0000b2b0
        /*0ee8*/ 	.word	0x00000010
        /*0eec*/ 	.word	0x00036800
        /*0ef0*/ 	.short	0x010a
        /*0ef2*/ 	.byte	0x3f
	.zero		1


	//   ....[29]....
        /*0ef4*/ 	.word	0x0000b300
        /*0ef8*/ 	.word	0x00000010
        /*0efc*/ 	.word	0x00036800
        /*0f00*/ 	.short	0x010a
        /*0f02*/ 	.byte	0x3f
	.zero		1


	//   ....[30]....
        /*0f04*/ 	.word	0x0000c760
        /*0f08*/ 	.word	0x00000010
        /*0f0c*/ 	.word	0x00036800
        /*0f10*/ 	.short	0x010a
        /*0f12*/ 	.byte	0x3f
	.zero		1


	//   ....[31]....
        /*0f14*/ 	.word	0x0000f930
        /*0f18*/ 	.word	0x00000010
        /*0f1c*/ 	.word	0x00036800
        /*0f20*/ 	.short	0x010a
        /*0f22*/ 	.byte	0x3f
	.zero		1


	//   ....[32]....
        /*0f24*/ 	.word	0x000123d0
        /*0f28*/ 	.word	0x00000003
        /*0f2c*/ 	.word	0x00036830
        /*0f30*/ 	.short	0x010a
        /*0f32*/ 	.byte	0x3f
	.zero		1


	//   ....[33]....
        /*0f34*/ 	.word	0x00012440
        /*0f38*/ 	.word	0x00000003
        /*0f3c*/ 	.word	0x00036830
        /*0f40*/ 	.short	0x010a
        /*0f42*/ 	.byte	0x3f
	.zero		1


	//   ....[34]....
        /*0f44*/ 	.word	0x00016880
        /*0f48*/ 	.word	0x00000006
        /*0f4c*/ 	.word	0x00000000
        /*0f50*/ 	.short	0x0101
        /*0f52*/ 	.byte	0x3f
	.zero		1


	//   ....[35]....
        /*0f54*/ 	.word	0x000173a0
        /*0f58*/ 	.word	0x0000000d
        /*0f5c*/ 	.word	0x00036830
        /*0f60*/ 	.short	0x010a
        /*0f62*/ 	.byte	0x3f
	.zero		1


	//   ....[36]....
        /*0f64*/ 	.word	0x00017420
        /*0f68*/ 	.word	0x0000000d
        /*0f6c*/ 	.word	0x00036830
        /*0f70*/ 	.short	0x010a
        /*0f72*/ 	.byte	0x3f
	.zero		1


	//   ....[37]....
        /*0f74*/ 	.word	0x0001aa90
        /*0f78*/ 	.word	0x0000000b
        /*0f7c*/ 	.word	0x00036850
        /*0f80*/ 	.short	0x010a
        /*0f82*/ 	.byte	0x3f
	.zero		1


	//   ....[38]....
        /*0f84*/ 	.word	0x0001aae0
        /*0f88*/ 	.word	0x0000000b
        /*0f8c*/ 	.word	0x00036850
        /*0f90*/ 	.short	0x010a
        /*0f92*/ 	.byte	0x3f
	.zero		1


	//   ....[39]....
        /*0f94*/ 	.word	0x0001c260
        /*0f98*/ 	.word	0x0000000d
        /*0f9c*/ 	.word	0x00000000
        /*0fa0*/ 	.short	0x0101
        /*0fa2*/ 	.byte	0x3f
	.zero		1


	//   ....[40]....
        /*0fa4*/ 	.word	0x0001c2b0
        /*0fa8*/ 	.word	0x0000000b
        /*0fac*/ 	.word	0x00000000
        /*0fb0*/ 	.short	0x0101
        /*0fb2*/ 	.byte	0x3f
	.zero		1


	//   ....[41]....
        /*0fb4*/ 	.word	0x0001c960
        /*0fb8*/ 	.word	0x00000004
        /*0fbc*/ 	.word	0x00036830
        /*0fc0*/ 	.short	0x010a
        /*0fc2*/ 	.byte	0x3f
	.zero		1


	//   ....[42]....
        /*0fc4*/ 	.word	0x0001c9e0
        /*0fc8*/ 	.word	0x00000004
        /*0fcc*/ 	.word	0x00036830
        /*0fd0*/ 	.short	0x010a
        /*0fd2*/ 	.byte	0x3f
	.zero		1


	//   ....[43]....
        /*0fd4*/ 	.word	0x00020050
        /*0fd8*/ 	.word	0x0000000b
        /*0fdc*/ 	.word	0x00036850
        /*0fe0*/ 	.short	0x010a
        /*0fe2*/ 	.byte	0x3f
	.zero		1


	//   ....[44]....
        /*0fe4*/ 	.word	0x000200a0
        /*0fe8*/ 	.word	0x0000000b
        /*0fec*/ 	.word	0x00036850
        /*0ff0*/ 	.short	0x010a
        /*0ff2*/ 	.byte	0x3f
	.zero		1


	//   ....[45]....
        /*0ff4*/ 	.word	0x00021050
        /*0ff8*/ 	.word	0x00000078
        /*0ffc*/ 	.word	0x00000000
        /*1000*/ 	.short	0x0101
        /*1002*/ 	.byte	0x3f
	.zero		1


	//   ....[46]....
        /*1004*/ 	.word	0x000210a0
        /*1008*/ 	.word	0x0000000b
        /*100c*/ 	.word	0x00000000
        /*1010*/ 	.short	0x0101
        /*1012*/ 	.byte	0x3f
	.zero		1


	//   ....[47]....
        /*1014*/ 	.word	0x00021c40
        /*1018*/ 	.word	0x00000008
        /*101c*/ 	.word	0x00036850
        /*1020*/ 	.short	0x010a
        /*1022*/ 	.byte	0x3f
	.zero		1


	//   ....[48]....
        /*1024*/ 	.word	0x00021ce0
        /*1028*/ 	.word	0x00000008
        /*102c*/ 	.word	0x00036850
        /*1030*/ 	.short	0x010a
        /*1032*/ 	.byte	0x3f
	.zero		1


	//   ....[49]....
        /*1034*/ 	.word	0x00022230
        /*1038*/ 	.word	0x0000000c
        /*103c*/ 	.word	0x00000000
        /*1040*/ 	.short	0x0101
        /*1042*/ 	.byte	0x3f
	.zero		1


	//   ....[50]....
        /*1044*/ 	.word	0x00023f30
        /*1048*/ 	.word	0x00000000
        /*104c*/ 	.word	0x00000000
        /*1050*/ 	.short	0x0101
        /*1052*/ 	.byte	0x3f
	.zero		1


	//   ....[51]....
        /*1054*/ 	.word	0x000247f0
        /*1058*/ 	.word	0x00000006
        /*105c*/ 	.word	0x00000000
        /*1060*/ 	.short	0x0101
        /*1062*/ 	.byte	0x3f
	.zero		1


	//   ....[52]....
        /*1064*/ 	.word	0x000283a0
        /*1068*/ 	.word	0x00000012
        /*106c*/ 	.word	0x00036820
        /*1070*/ 	.short	0x010a
        /*1072*/ 	.byte	0x3f
	.zero		1


	//   ....[53]....
        /*1074*/ 	.word	0x00028470
        /*1078*/ 	.word	0x00000005
        /*107c*/ 	.word	0x000368a0
        /*1080*/ 	.short	0x010a
        /*1082*/ 	.byte	0x3f
	.zero		1


	//   ....[54]....
        /*1084*/ 	.word	0x000288b0
        /*1088*/ 	.word	0x00000005
        /*108c*/ 	.word	0x000368c0
        /*1090*/ 	.short	0x010a
        /*1092*/ 	.byte	0x3f
	.zero		1


	//   ....[55]....
        /*1094*/ 	.word	0x00028e40
        /*1098*/ 	.word	0x00000007
        /*109c*/ 	.word	0x000368a0
        /*10a0*/ 	.short	0x010a
        /*10a2*/ 	.byte	0x3f
	.zero		1


	//   ....[56]....
        /*10a4*/ 	.word	0x00029270
        /*10a8*/ 	.word	0x00000007
        /*10ac*/ 	.word	0x000368c0
        /*10b0*/ 	.short	0x010a
        /*10b2*/ 	.byte	0x3f
	.zero		1


	//   ....[57]....
        /*10b4*/ 	.word	0x0002a3b0
        /*10b8*/ 	.word	0x00000000
        /*10bc*/ 	.word	0x00036840
        /*10c0*/ 	.short	0x010a
        /*10c2*/ 	.byte	0x3f
	.zero		1


	//   ....[58]....
        /*10c4*/ 	.word	0x0002b390
        /*10c8*/ 	.word	0x00000012
        /*10cc*/ 	.word	0x00036800
        /*10d0*/ 	.short	0x0107
        /*10d2*/ 	.byte	0x3f
	.zero		1


	//   ....[59]....
        /*10d4*/ 	.word	0x0002b4a0
        /*10d8*/ 	.word	0x00000012
        /*10dc*/ 	.word	0x00036800
        /*10e0*/ 	.short	0x0101
        /*10e2*/ 	.byte	0x3f
	.zero		1


	//   ....[60]....
        /*10e4*/ 	.word	0x0002b4c0
        /*10e8*/ 	.word	0x00000012
        /*10ec*/ 	.word	0x00036820
        /*10f0*/ 	.short	0x010a
        /*10f2*/ 	.byte	0x3f
	.zero		1


	//   ....[61]....
        /*10f4*/ 	.word	0x0002b880
        /*10f8*/ 	.word	0x00000003
        /*10fc*/ 	.word	0x00036840
        /*1100*/ 	.short	0x010a
        /*1102*/ 	.byte	0x3f
	.zero		1


	//   ....[62]....
        /*1104*/ 	.word	0x0002bd20
        /*1108*/ 	.word	0x00000003
        /*110c*/ 	.word	0x00000060
        /*1110*/ 	.short	0x010a
        /*1112*/ 	.byte	0x3f
	.zero		1


	//   ....[63]....
        /*1114*/ 	.word	0x0002c4a0
        /*1118*/ 	.word	0x00000003
        /*111c*/ 	.word	0x00036840
        /*1120*/ 	.short	0x010a
        /*1122*/ 	.byte	0x3f
	.zero		1


	//   ....[64]....
        /*1124*/ 	.word	0x0002c940
        /*1128*/ 	.word	0x00000002
        /*112c*/ 	.word	0x00000060
        /*1130*/ 	.short	0x010a
        /*1132*/ 	.byte	0x3f
	.zero		1


	//   ....[65]....
        /*1134*/ 	.word	0x0002d000
        /*1138*/ 	.word	0x00000002
        /*113c*/ 	.word	0x00036840
        /*1140*/ 	.short	0x010a
        /*1142*/ 	.byte	0x3f
	.zero		1


	//   ....[66]....
        /*1144*/ 	.word	0x0002d4a0
        /*1148*/ 	.word	0x00000002
        /*114c*/ 	.word	0x00000060
        /*1150*/ 	.short	0x010a
        /*1152*/ 	.byte	0x3f
	.zero		1


	//   ....[67]....
        /*1154*/ 	.word	0x0002db10
        /*1158*/ 	.word	0x00000000
        /*115c*/ 	.word	0x00036860
        /*1160*/ 	.short	0x010a
        /*1162*/ 	.byte	0x3f
	.zero		1


	//   ....[68]....
        /*1164*/ 	.word	0x0002f250
        /*1168*/ 	.word	0x00000000
        /*116c*/ 	.word	0x00036820
        /*1170*/ 	.short	0x010a
        /*1172*/ 	.byte	0x3f
	.zero		1


	//   ....[69]....
        /*1174*/ 	.word	0x0002f440
        /*1178*/ 	.word	0x00000006
        /*117c*/ 	.word	0x00000000
        /*1180*/ 	.short	0x010a
        /*1182*/ 	.byte	0x3f
	.zero		1


	//   ....[70]....
        /*1184*/ 	.word	0x0002f480
        /*1188*/ 	.word	0x00000007
        /*118c*/ 	.word	0x00000000
        /*1190*/ 	.short	0x010a
        /*1192*/ 	.byte	0x3f
	.zero		1


	//   ....[71]....
        /*1194*/ 	.word	0x0002f4e0
        /*1198*/ 	.word	0x00000004
        /*119c*/ 	.word	0x00000000
        /*11a0*/ 	.short	0x010a
        /*11a2*/ 	.byte	0x3f
	.zero		1


	//   ....[72]....
        /*11a4*/ 	.word	0x0002f510
        /*11a8*/ 	.word	0x00000003
        /*11ac*/ 	.word	0x00000000
        /*11b0*/ 	.short	0x010a
        /*11b2*/ 	.byte	0x3f
	.zero		1


	//   ....[73]....
        /*11b4*/ 	.word	0x0002f570
        /*11b8*/ 	.word	0x00000060
        /*11bc*/ 	.word	0x00036890
        /*11c0*/ 	.short	0x010a
        /*11c2*/ 	.byte	0x3f
	.zero		1


	//   ....[74]....
        /*11c4*/ 	.word	0x0002f5c0
        /*11c8*/ 	.word	0x00000060
        /*11cc*/ 	.word	0x00036890
        /*11d0*/ 	.short	0x010a
        /*11d2*/ 	.byte	0x3f
	.zero		1


	//   ....[75]....
        /*11d4*/ 	.word	0x0002f610
        /*11d8*/ 	.word	0x00000060
        /*11dc*/ 	.word	0x00036890
        /*11e0*/ 	.short	0x010a
        /*11e2*/ 	.byte	0x3f
	.zero		1


	//   ....[76]....
        /*11e4*/ 	.word	0x0002f660
        /*11e8*/ 	.word	0x00000060
        /*11ec*/ 	.word	0x000368b0
        /*11f0*/ 	.short	0x010a
        /*11f2*/ 	.byte	0x3f
	.zero		1


	//   ....[77]....
        /*11f4*/ 	.word	0x0002fa40
        /*11f8*/ 	.word	0x00000010
        /*11fc*/ 	.word	0x00036800
        /*1200*/ 	.short	0x010a
        /*1202*/ 	.byte	0x3f
	.zero		1


	//   ....[78]....
        /*1204*/ 	.word	0x0002fe40
        /*1208*/ 	.word	0x00000010
        /*120c*/ 	.word	0x00036800
        /*1210*/ 	.short	0x010a
        /*1212*/ 	.byte	0x3f
	.zero		1


	//   ....[79]....
        /*1214*/ 	.word	0x0002fe90
        /*1218*/ 	.word	0x00000003
        /*121c*/ 	.word	0x00036830
        /*1220*/ 	.short	0x010a
        /*1222*/ 	.byte	0x3f
	.zero		1


	//   ....[80]....
        /*1224*/ 	.word	0x0002fee0
        /*1228*/ 	.word	0x0000000d
        /*122c*/ 	.word	0x00036830
        /*1230*/ 	.short	0x010a
        /*1232*/ 	.byte	0x3f
	.zero		1


	//   ....[81]....
        /*1234*/ 	.word	0x0002ff30
        /*1238*/ 	.word	0x0000000b
        /*123c*/ 	.word	0x00036850
        /*1240*/ 	.short	0x010a
        /*1242*/ 	.byte	0x3f
	.zero		1


	//   ....[82]....
        /*1244*/ 	.word	0x0002ff80
        /*1248*/ 	.word	0x00000004
        /*124c*/ 	.word	0x00036830
        /*1250*/ 	.short	0x010a
        /*1252*/ 	.byte	0x3f
	.zero		1


	//   ....[83]....
        /*1254*/ 	.word	0x0002ffd0
        /*1258*/ 	.word	0x0000000b
        /*125c*/ 	.word	0x00036850
        /*1260*/ 	.short	0x010a
        /*1262*/ 	.byte	0x3f
	.zero		1


	//   ....[84]....
        /*1264*/ 	.word	0x00030020
        /*1268*/ 	.word	0x00000008
        /*126c*/ 	.word	0x00036850
        /*1270*/ 	.short	0x010a
        /*1272*/ 	.byte	0x3f
	.zero		1


	//   ....[85]....
        /*1274*/ 	.word	0x000301c0
        /*1278*/ 	.word	0x00000012
        /*127c*/ 	.word	0x00036820
        /*1280*/ 	.short	0x010a
        /*1282*/ 	.byte	0x3f
	.zero		1


	//   ....[86]....
        /*1284*/ 	.word	0x00030210
        /*1288*/ 	.word	0x00000005
        /*128c*/ 	.word	0x000368a0
        /*1290*/ 	.short	0x010a
        /*1292*/ 	.byte	0x3f
	.zero		1


	//   ....[87]....
        /*1294*/ 	.word	0x00030260
        /*1298*/ 	.word	0x00000005
        /*129c*/ 	.word	0x000368c0
        /*12a0*/ 	.short	0x010a
        /*12a2*/ 	.byte	0x3f
	.zero		1


	//   ....[88]....
        /*12a4*/ 	.word	0x000302b0
        /*12a8*/ 	.word	0x00000007
        /*12ac*/ 	.word	0x000368a0
        /*12b0*/ 	.short	0x010a
        /*12b2*/ 	.byte	0x3f
	.zero		1


	//   ....[89]....
        /*12b4*/ 	.word	0x00030300
        /*12b8*/ 	.word	0x00000007
        /*12bc*/ 	.word	0x000368c0
        /*12c0*/ 	.short	0x010a
        /*12c2*/ 	.byte	0x3f
	.zero		1


	//   ....[90]....
        /*12c4*/ 	.word	0x000304a0
        /*12c8*/ 	.word	0x00000000
        /*12cc*/ 	.word	0x00036840
        /*12d0*/ 	.short	0x010a
        /*12d2*/ 	.byte	0x3f
	.zero		1


	//   ....[91]....
        /*12d4*/ 	.word	0x000310d0
        /*12d8*/ 	.word	0x00000012
        /*12dc*/ 	.word	0x00036820
        /*12e0*/ 	.short	0x010a
        /*12e2*/ 	.byte	0x3f
	.zero		1


	//   ....[92]....
        /*12e4*/ 	.word	0x00031120
        /*12e8*/ 	.word	0x00000003
        /*12ec*/ 	.word	0x00036840
        /*12f0*/ 	.short	0x010a
        /*12f2*/ 	.byte	0x3f
	.zero		1


	//   ....[93]....
        /*12f4*/ 	.word	0x00031170
        /*12f8*/ 	.word	0x00000003
        /*12fc*/ 	.word	0x00000060
        /*1300*/ 	.short	0x010a
        /*1302*/ 	.byte	0x3f
	.zero		1


	//   ....[94]....
        /*1304*/ 	.word	0x000311c0
        /*1308*/ 	.word	0x00000003
        /*130c*/ 	.word	0x00036840
        /*1310*/ 	.short	0x010a
        /*1312*/ 	.byte	0x3f
	.zero		1


	//   ....[95]....
        /*1314*/ 	.word	0x00031210
        /*1318*/ 	.word	0x00000002
        /*131c*/ 	.word	0x00000060
        /*1320*/ 	.short	0x010a
        /*1322*/ 	.byte	0x3f
	.zero		1


	//   ....[96]....
        /*1324*/ 	.word	0x00031260
        /*1328*/ 	.word	0x00000002
        /*132c*/ 	.word	0x00036840
        /*1330*/ 	.short	0x010a
        /*1332*/ 	.byte	0x3f
	.zero		1


	//   ....[97]....
        /*1334*/ 	.word	0x000312b0
        /*1338*/ 	.word	0x00000002
        /*133c*/ 	.word	0x00000060
        /*1340*/ 	.short	0x010a
        /*1342*/ 	.byte	0x3f
	.zero		1


	//   ....[98]....
        /*1344*/ 	.word	0x00031300
        /*1348*/ 	.word	0x00000000
        /*134c*/ 	.word	0x00036860
        /*1350*/ 	.short	0x010a
        /*1352*/ 	.byte	0x3f
	.zero		1


	//   ....[99]....
        /*1354*/ 	.word	0x00031e80
        /*1358*/ 	.word	0x00000000
        /*135c*/ 	.word	0x00036820
        /*1360*/ 	.short	0x010a
        /*1362*/ 	.byte	0x3f
	.zero		1


	//   ....[100]....
        /*1364*/ 	.word	0x00032020
        /*1368*/ 	.word	0x00000006
        /*136c*/ 	.word	0x00000000
        /*1370*/ 	.short	0x010a
        /*1372*/ 	.byte	0x3f
	.zero		1


	//   ....[101]....
        /*1374*/ 	.word	0x00032070
        /*1378*/ 	.word	0x00000007
        /*137c*/ 	.word	0x00000000
        /*1380*/ 	.short	0x010a
        /*1382*/ 	.byte	0x3f
	.zero		1


	//   ....[102]....
        /*1384*/ 	.word	0x000320c0
        /*1388*/ 	.word	0x00000004
        /*138c*/ 	.word	0x00000000
        /*1390*/ 	.short	0x010a
        /*1392*/ 	.byte	0x3f
	.zero		1


	//----- nvinfo : EIATTR_NUM_MBARRIERS
	.align		4
.L_329:
        /*1394*/ 	.byte	0x03, 0x38
        /*1396*/ 	.short	0x0016


	//----- nvinfo : EIATTR_EXIT_INSTR_OFFSETS
	.align		4
        /*1398*/ 	.byte	0x04, 0x1c
        /*139a*/ 	.short	(.L_331 - .L_330)


	//   ....[0]....
.L_330:
        /*139c*/ 	.word	0x0002f560


	//----- nvinfo : EIATTR_MAX_THREADS
	.align		4
.L_331:
        /*13a0*/ 	.byte	0x04, 0x05
        /*13a2*/ 	.short	(.L_333 - .L_332)
.L_332:
        /*13a4*/ 	.word	0x00000180
        /*13a8*/ 	.word	0x00000001
        /*13ac*/ 	.word	0x00000001


	//----- nvinfo : EIATTR_CRS_STACK_SIZE
	.align		4
.L_333:
        /*13b0*/ 	.byte	0x04, 0x1e
        /*13b2*/ 	.short	(.L_335 - .L_334)
.L_334:
        /*13b4*/ 	.word	0x00000000


	//----- nvinfo : EIATTR_CBANK_PARAM_SIZE
	.align		4
.L_335:
        /*13b8*/ 	.byte	0x03, 0x19
        /*13ba*/ 	.short	0x0af0


	//----- nvinfo : EIATTR_PARAM_CBANK
	.align		4
        /*13bc*/ 	.byte	0x04, 0x0a
        /*13be*/ 	.short	(.L_337 - .L_336)
	.align		4
.L_336:
        /*13c0*/ 	.word	index@(.nv.constant0._ZN7cutlass13device_kernelIN5flash11enable_sm90INS1_16FlashAttnFwdSm90INS1_25CollectiveMainloopFwdSm90ILi2EN4cute5tupleIJNS5_1CILi1EEES8_S8_EEENS6_IJNS7_ILi128EEENS7_ILi112EEENS7_ILi192EEEEEELi192ENS_6half_tEfNS_4arch4Sm90ELb1ELb0ELb0ELb1ELb0ELb1ELb0ELb1ELb1ELb1ELb1ELb0EEENS1_21CollectiveEpilogueFwdINS6_IJSA_SC_SB_EEES9_SE_SG_Li256ELb1ELb1ELb1ELb0EEENS1_36VarlenDynamicPersistentTileSchedulerILi128ELi112ELi256ELi128ELb1ELb1ELb1ELb1ELb1ELb1EEEEEEEEEvNT_6ParamsE)
        /*13c4*/ 	.short	0x0210
        /*13c6*/ 	.short	0x0af0


	//----- nvinfo : EIATTR_SW_WAR
	.align		4
.L_337:
        /*13c8*/ 	.byte	0x04, 0x36
        /*13ca*/ 	.short	(.L_339 - .L_338)
.L_338:
        /*13cc*/ 	.word	0x00000008
.L_339:


//--------------------- .nv.callgraph             --------------------------
	.section	.nv.callgraph,"",@"SHT_CUDA_CALLGRAPH"
	.align	4
	.sectionentsize	8
	.align		4
        /*0000*/ 	.word	0x00000000
	.align		4
        /*0004*/ 	.word	0xffffffff
	.align		4
        /*0008*/ 	.word	index@(_ZN7cutlass13device_kernelIN5flash11enable_sm90INS1_16FlashAttnFwdSm90INS1_25CollectiveMainloopFwdSm90ILi2EN4cute5tupleIJNS5_1CILi1EEES8_S8_EEENS6_IJNS7_ILi128EEENS7_ILi112EEENS7_ILi192EEEEEELi192ENS_6half_tEfNS_4arch4Sm90ELb0ELb0ELb0ELb0ELb0ELb0ELb0ELb1ELb1ELb1ELb1ELb0EEENS1_21CollectiveEpilogueFwdINS6_IJSA_SC_SB_EEES9_SE_SG_Li256ELb0ELb1ELb1ELb0EEENS1_19SingleTileSchedulerILb0ELb1ELb1ELi128EEEEEEEEEvNT_6ParamsE)
	.align		4
        /*000c*/ 	.word	index@(__assertfail)
	.align		4
        /*0010*/ 	.word	index@(_ZN7cutlass13device_kernelIN5flash11enable_sm90INS1_16FlashAttnFwdSm90INS1_25CollectiveMainloopFwdSm90ILi2EN4cute5tupleIJNS5_1CILi1EEES8_S8_EEENS6_IJNS7_ILi128EEENS7_ILi112EEENS7_ILi192EEEEEELi192ENS_6half_tEfNS_4arch4Sm90ELb0ELb0ELb0ELb1ELb0ELb0ELb0ELb1ELb1ELb1ELb1ELb0EEENS1_21CollectiveEpilogueFwdINS6_IJSA_SC_SB_EEES9_SE_SG_Li256ELb1ELb1ELb1ELb0EEENS1_36VarlenDynamicPersistentTileSchedulerILi128ELi112ELi256ELi128ELb1ELb1ELb1ELb0ELb1ELb1EEEEEEEEEvNT_6ParamsE)
	.align		4
        /*0014*/ 	.word	index@(__assertfail)
	.align		4
        /*0018*/ 	.word	index@(_ZN7cutlass13device_kernelIN5flash11enable_sm90INS1_16FlashAttnFwdSm90INS1_25CollectiveMainloopFwdSm90ILi2EN4cute5tupleIJNS5_1CILi1EEES8_S8_EEENS6_IJNS7_ILi128EEENS7_ILi112EEENS7_ILi192EEEEEELi192ENS_6half_tEfNS_4arch4Sm90ELb0ELb0ELb0ELb1ELb0ELb1ELb0ELb1ELb1ELb1ELb1ELb0EEENS1_21CollectiveEpilogueFwdINS6_IJSA_SC_SB_EEES9_SE_SG_Li256ELb1ELb1ELb1ELb0EEENS1_36VarlenDynamicPersistentTileSchedulerILi128ELi112ELi256ELi128ELb1ELb1ELb1ELb0ELb1ELb1EEEEEEEEEvNT_6ParamsE)
	.align		4
        /*001c*/ 	.word	index@(__assertfail)
	.align		4
        /*0020*/ 	.word	index@(_ZN7cutlass13device_kernelIN5flash11enable_sm90INS1_16FlashAttnFwdSm90INS1_25CollectiveMainloopFwdSm90ILi2EN4cute5tupleIJNS5_1CILi1EEES8_S8_EEENS6_IJNS7_ILi128EEENS7_ILi96EEENS7_ILi192EEEEEELi192ENS_6half_tEfNS_4arch4Sm90ELb0ELb1ELb0ELb0ELb0ELb0ELb0ELb1ELb1ELb1ELb1ELb0EEENS1_21CollectiveEpilogueFwdINS6_IJSA_SC_SB_EEES9_SE_SG_Li256ELb0ELb1ELb1ELb0EEENS1_19SingleTileSchedulerILb0ELb1ELb1ELi128EEEEEEEEEvNT_6ParamsE)
	.align		4
        /*0024*/ 	.word	index@(__assertfail)
	.align		4
        /*0028*/ 	.word	index@(_ZN7cutlass13device_kernelIN5flash11enable_sm90INS1_16FlashAttnFwdSm90INS1_25CollectiveMainloopFwdSm90ILi2EN4cute5tupleIJNS5_1CILi1EEES8_S8_EEENS6_IJNS7_ILi128EEENS7_ILi96EEENS7_ILi192EEEEEELi192ENS_6half_tEfNS_4arch4Sm90ELb0ELb1ELb0ELb1ELb0ELb0ELb0ELb1ELb1ELb1ELb1ELb0EEENS1_21CollectiveEpilogueFwdINS6_IJSA_SC_SB_EEES9_SE_SG_Li256ELb1ELb1ELb1ELb0EEENS1_36VarlenDynamicPersistentTileSchedulerILi128ELi96ELi256ELi128ELb1ELb1ELb1ELb1ELb0ELb1EEEEEEEEEvNT_6ParamsE)
	.align		4
        /*002c*/ 	.word	index@(__assertfail)
	.align		4
        /*0030*/ 	.word	index@(_ZN7cutlass13device_kernelIN5flash11enable_sm90INS1_16FlashAttnFwdSm90INS1_25CollectiveMainloopFwdSm90ILi2EN4cute5tupleIJNS5_1CILi1EEES8_S8_EEENS6_IJNS7_ILi128EEENS7_ILi96EEENS7_ILi192EEEEEELi192ENS_6half_tEfNS_4arch4Sm90ELb0ELb1ELb0ELb1ELb0ELb1ELb0ELb1ELb1ELb1ELb1ELb0EEENS1_21CollectiveEpilogueFwdINS6_IJSA_SC_SB_EEES9_SE_SG_Li256ELb1ELb1ELb1ELb0EEENS1_36VarlenDynamicPersistentTileSchedulerILi128ELi96ELi256ELi128ELb1ELb1ELb1ELb1ELb0ELb1EEEEEEEEEvNT_6ParamsE)
	.align		4
        /*0034*/ 	.word	index@(__assertfail)
	.align		4
        /*0038*/ 	.word	index@(_ZN7cutlass13device_kernelIN5flash11enable_sm90INS1_16FlashAttnFwdSm90INS1_25CollectiveMainloopFwdSm90ILi2EN4cute5tupleIJNS5_1CILi1EEES8_S8_EEENS6_IJNS7_ILi128EEENS7_ILi112EEENS7_ILi192EEEEEELi192ENS_6half_tEfNS_4arch4Sm90ELb1ELb0ELb0ELb0ELb0ELb0ELb0ELb1ELb1ELb1ELb1ELb0EEENS1_21CollectiveEpilogueFwdINS6_IJSA_SC_SB_EEES9_SE_SG_Li256ELb0ELb1ELb1ELb0EEENS1_19SingleTileSchedulerILb0ELb1ELb1ELi128EEEEEEEEEvNT_6ParamsE)
	.align		4
        /*003c*/ 	.word	index@(__assertfail)
	.align		4
        /*0040*/ 	.word	index@(_ZN7cutlass13device_kernelIN5flash11enable_sm90INS1_16FlashAttnFwdSm90INS1_25CollectiveMainloopFwdSm90ILi2EN4cute5tupleIJNS5_1CILi1EEES8_S8_EEENS6_IJNS7_ILi128EEENS7_ILi112EEENS7_ILi192EEEEEELi192ENS_6half_tEfNS_4arch4Sm90ELb1ELb0ELb0ELb1ELb0ELb0ELb0ELb1ELb1ELb1ELb1ELb0EEENS1_21CollectiveEpilogueFwdINS6_IJSA_SC_SB_EEES9_SE_SG_Li256ELb1ELb1ELb1ELb0EEENS1_36VarlenDynamicPersistentTileSchedulerILi128ELi112ELi256ELi128ELb1ELb1ELb1ELb1ELb1ELb1EEEEEEEEEvNT_6ParamsE)
	.align		4
        /*0044*/ 	.word	index@(__assertfail)
	.align		4
        /*0048*/ 	.word	index@(_ZN7cutlass13device_kernelIN5flash11enable_sm90INS1_16FlashAttnFwdSm90INS1_25CollectiveMainloopFwdSm90ILi2EN4cute5tupleIJNS5_1CILi1EEES8_S8_EEENS6_IJNS7_ILi128EEENS7_ILi112EEENS7_ILi192EEEEEELi192ENS_6half_tEfNS_4arch4Sm90ELb1ELb0ELb0ELb1ELb0ELb1ELb0ELb1ELb1ELb1ELb1ELb0EEENS1_21CollectiveEpilogueFwdINS6_IJSA_SC_SB_EEES9_SE_SG_Li256ELb1ELb1ELb1ELb0EEENS1_36VarlenDynamicPersistentTileSchedulerILi128ELi112ELi256ELi128ELb1ELb1ELb1ELb1ELb1ELb1EEEEEEEEEvNT_6ParamsE)
	.align		4
        /*004c*/ 	.word	index@(__assertfail)
	.align		4
        /*0050*/ 	.word	0x00000000
	.align		4
        /*0054*/ 	.word	0xfffffffe
	.align		4
        /*0058*/ 	.word	0x00000000
	.align		4
        /*005c*/ 	.word	0xfffffffd
	.align		4
        /*0060*/ 	.word	0x00000000
	.align		4
        /*0064*/ 	.word	0xfffffffc


//--------------------- .nv.constant4             --------------------------
	.section	.nv.constant4,"a",@progbits
	.align	8
	.align		8
.nv.constant4:
        /*0000*/ 	.dword	__assertfail
	.align		8
        /*0008*/ 	.dword	__unnamed_1
	.align		8
        /*0010*/ 	.dword	__unnamed_2
	.align		8
        /*0018*/ 	.dword	__unnamed_3
	.align		8
        /*0020*/ 	.dword	__unnamed_4
	.align		8
        /*0028*/ 	.dword	__unnamed_5
	.align		8
        /*0030*/ 	.dword	__unnamed_6
	.align		8
        /*0038*/ 	.dword	__unnamed_7
	.align		8
        /*0040*/ 	.dword	__unnamed_8
	.align		8
        /*0048*/ 	.dword	__unnamed_9
	.align		8
        /*0050*/ 	.dword	_ZN72_INTERNAL_8379c483_36_flash_fwd_hdim192_fp16_split_sm90_cu_ceb34e2a_34274cuda3std3__45__cpo5beginE
	.align		8
        /*0058*/ 	.dword	_ZN72_INTERNAL_8379c483_36_flash_fwd_hdim192_fp16_split_sm90_cu_ceb34e2a_34274cuda3std3__45__cpo3endE
	.align		8
        /*0060*/ 	.dword	_ZN72_INTERNAL_8379c483_36_flash_fwd_hdim192_fp16_split_sm90_cu_ceb34e2a_34274cuda3std3__45__cpo6cbeginE
	.align		8
        /*0068*/ 	.dword	_ZN72_INTERNAL_8379c483_36_flash_fwd_hdim192_fp16_split_sm90_cu_ceb34e2a_34274cuda3std3__45__cpo4cendE
	.align		8
        /*0070*/ 	.dword	_ZN72_INTERNAL_8379c483_36_flash_fwd_hdim192_fp16_split_sm90_cu_ceb34e2a_34274cuda3std3__474_GLOBAL__N__8379c483_36_flash_fwd_hdim192_fp16_split_sm90_cu_ceb34e2a_34276ignoreE
	.align		8
        /*0078*/ 	.dword	_ZN72_INTERNAL_8379c483_36_flash_fwd_hdim192_fp16_split_sm90_cu_ceb34e2a_34274cuda3std3__419piecewise_constructE
	.align		8
        /*0080*/ 	.dword	_ZN72_INTERNAL_8379c483_36_flash_fwd_hdim192_fp16_split_sm90_cu_ceb34e2a_34274cuda3std3__48in_placeE
	.align		8
        /*0088*/ 	.dword	_ZN72_INTERNAL_8379c483_36_flash_fwd_hdim192_fp16_split_sm90_cu_ceb34e2a_34274cuda3std6ranges3__45__cpo4swapE
	.align		8
        /*0090*/ 	.dword	_ZN72_INTERNAL_8379c483_36_flash_fwd_hdim192_fp16_split_sm90_cu_ceb34e2a_34274cuda3std6ranges3__45__cpo9iter_moveE
	.align		8
        /*0098*/ 	.dword	_ZN72_INTERNAL_8379c483_36_flash_fwd_hdim192_fp16_split_sm90_cu_ceb34e2a_34274cute7productE
	.align		8
        /*00a0*/ 	.dword	_ZN72_INTERNAL_8379c483_36_flash_fwd_hdim192_fp16_split_sm90_cu_ceb34e2a_34274cute1_E
	.align		8
        /*00a8*/ 	.dword	$str$20
	.align		8
        /*00b0*/ 	.dword	$str$21


//--------------------- .text._ZN7cutlass13device_kernelIN5flash11enable_sm90INS1_16FlashAttnFwdSm90INS1_25CollectiveMainloopFwdSm90ILi2EN4cute5tupleIJNS5_1CILi1EEES8_S8_EEENS6_IJNS7_ILi128EEENS7_ILi112EEENS7_ILi192EEEEEELi192ENS_6half_tEfNS_4arch4Sm90ELb0ELb0ELb0ELb0ELb0ELb0ELb0ELb1ELb1ELb1ELb1ELb0EEENS1_21CollectiveEpilogueFwdINS6_IJSA_SC_SB_EEES9_SE_SG_Li256ELb0ELb1ELb1ELb0EEENS1_19SingleTileSchedulerILb0ELb1ELb1ELi128EEEEEEEEEvNT_6ParamsE --------------------------
	.section	.text._ZN7cutlass13device_kernelIN5flash11enable_sm90INS1_16FlashAttnFwdSm90INS1_25CollectiveMainloopFwdSm90ILi2EN4cute5tupleIJNS5_1CILi1EEES8_S8_EEENS6_IJNS7_ILi128EEENS7_ILi112EEENS7_ILi192EEEEEELi192ENS_6half_tEfNS_4arch4Sm90ELb0ELb0ELb0ELb0ELb0ELb0ELb0ELb1ELb1ELb1ELb1ELb0EEENS1_21CollectiveEpilogueFwdINS6_IJSA_SC_SB_EEES9_SE_SG_Li256ELb0ELb1ELb1ELb0EEENS1_19SingleTileSchedulerILb0ELb1ELb1ELi128EEEEEEEEEvNT_6ParamsE,"ax",@progbits
	.align	128
.text._ZN7cutlass13device_kernelIN5flash11enable_sm90INS1_16FlashAttnFwdSm90INS1_25CollectiveMainloopFwdSm90ILi2EN4cute5tupleIJNS5_1CILi1EEES8_S8_EEENS6_IJNS7_ILi128EEENS7_ILi112EEENS7_ILi192EEEEEELi192ENS_6half_tEfNS_4arch4Sm90ELb0ELb0ELb0ELb0ELb0ELb0ELb0ELb1ELb1ELb1ELb1ELb0EEENS1_21CollectiveEpilogueFwdINS6_IJSA_SC_SB_EEES9_SE_SG_Li256ELb0ELb1ELb1ELb0EEENS1_19SingleTileSchedulerILb0ELb1ELb1ELi128EEEEEEEEEvNT_6ParamsE:
        .type           _ZN7cutlass13device_kernelIN5flash11enable_sm90INS1_16FlashAttnFwdSm90INS1_25CollectiveMainloopFwdSm90ILi2EN4cute5tupleIJNS5_1CILi1EEES8_S8_EEENS6_IJNS7_ILi128EEENS7_ILi112EEENS7_ILi192EEEEEELi192ENS_6half_tEfNS_4arch4Sm90ELb0ELb0ELb0ELb0ELb0ELb0ELb0ELb1ELb1ELb1ELb1ELb0EEENS1_21CollectiveEpilogueFwdINS6_IJSA_SC_SB_EEES9_SE_SG_Li256ELb0ELb1ELb1ELb0EEENS1_19SingleTileSchedulerILb0ELb1ELb1ELi128EEEEEEEEEvNT_6ParamsE,@function
        .size           _ZN7cutlass13device_kernelIN5flash11enable_sm90INS1_16FlashAttnFwdSm90INS1_25CollectiveMainloopFwdSm90ILi2EN4cute5tupleIJNS5_1CILi1EEES8_S8_EEENS6_IJNS7_ILi128EEENS7_ILi112EEENS7_ILi192EEEEEELi192ENS_6half_tEfNS_4arch4Sm90ELb0ELb0ELb0ELb0ELb0ELb0ELb0ELb1ELb1ELb1ELb1ELb0EEENS1_21CollectiveEpilogueFwdINS6_IJSA_SC_SB_EEES9_SE_SG_Li256ELb0ELb1ELb1ELb0EEENS1_19SingleTileSchedulerILb0ELb1ELb1ELi128EEEEEEEEEvNT_6ParamsE,(.L_x_3022 - _ZN7cutlass13device_kernelIN5flash11enable_sm90INS1_16FlashAttnFwdSm90INS1_25CollectiveMainloopFwdSm90ILi2EN4cute5tupleIJNS5_1CILi1EEES8_S8_EEENS6_IJNS7_ILi128EEENS7_ILi112EEENS7_ILi192EEEEEELi192ENS_6half_tEfNS_4arch4Sm90ELb0ELb0ELb0ELb0ELb0ELb0ELb0ELb1ELb1ELb1ELb1ELb0EEENS1_21CollectiveEpilogueFwdINS6_IJSA_SC_SB_EEES9_SE_SG_Li256ELb0ELb1ELb1ELb0EEENS1_19SingleTileSchedulerILb0ELb1ELb1ELi128EEEEEEEEEvNT_6ParamsE)
        .other          _ZN7cutlass13device_kernelIN5flash11enable_sm90INS1_16FlashAttnFwdSm90INS1_25CollectiveMainloopFwdSm90ILi2EN4cute5tupleIJNS5_1CILi1EEES8_S8_EEENS6_IJNS7_ILi128EEENS7_ILi112EEENS7_ILi192EEEEEELi192ENS_6half_tEfNS_4arch4Sm90ELb0ELb0ELb0ELb0ELb0ELb0ELb0ELb1ELb1ELb1ELb1ELb0EEENS1_21CollectiveEpilogueFwdINS6_IJSA_SC_SB_EEES9_SE_SG_Li256ELb0ELb1ELb1ELb0EEENS1_19SingleTileSchedulerILb0ELb1ELb1ELi128EEEEEEEEEvNT_6ParamsE,@"STO_CUDA_ENTRY STV_DEFAULT"
_ZN7cutlass13device_kernelIN5flash11enable_sm90INS1_16FlashAttnFwdSm90INS1_25CollectiveMainloopFwdSm90ILi2EN4cute5tupleIJNS5_1CILi1EEES8_S8_EEENS6_IJNS7_ILi128EEENS7_ILi112EEENS7_ILi192EEEEEELi192ENS_6half_tEfNS_4arch4Sm90ELb0ELb0ELb0ELb0ELb0ELb0ELb0ELb1ELb1ELb1ELb1ELb0EEENS1_21CollectiveEpilogueFwdINS6_IJSA_SC_SB_EEES9_SE_SG_Li256ELb0ELb1ELb1ELb0EEENS1_19SingleTileSchedulerILb0ELb1ELb1ELi128EEEEEEEEEvNT_6ParamsE:
[----:B------:R-:W0:Y:S02]  /*0000*/  LDC R1, c[0x0][0x28] ;  /* 0x00000a00ff017b82 */ /* 0x000e240000000800 */
[----:B0-----:R-:W-:Y:S01]  /*0010*/  VIADD R1, R1, 0xfffffff0 ;  /* 0xfffffff001017836 */ /* 0x001fe20000000000 */
[----:B------:R-:W0:Y:S01]  /*0020*/  S2R R3, SR_TID.X ;  /* 0x0000000000037919 */ /* 0x000e220000002100 */
[----:B------:R-:W-:Y:S01]  /*0030*/  ELECT P0, URZ, PT ;  /* 0x00000000003f782f */ /* 0x000fe20003800000 */
[----:B------:R-:W-:Y:S01]  /*0040*/  BSSY B0, `(.L_x_0) ;  /* 0x000000e000007945 */ /* 0x000fe20003800000 */
[----:B0-----:R-:W-:-:S05]  /*0050*/  SHF.R.U32.HI R0, RZ, 0x5, R3 ;  /* 0x00000005ff007819 */ /* 0x001fca0000011603 */
[----:B------:R-:W0:Y:S02]  /*0060*/  SHFL.IDX PT, R2, R0, RZ, 0x1f ;  /* 0x00001fff00027589 */ /* 0x000e2400000e0000 */
[----:B0-----:R-:W-:Y:S02]  /*0070*/  ISETP.EQ.AND P0, PT, R2, RZ, P0 ;  /* 0x000000ff0200720c */ /* 0x001fe40000702270 */
[----:B------:R-:W-:-:S11]  /*0080*/  SHF.R.U32.HI R2, RZ, 0x7, R3 ;  /* 0x00000007ff027819 */ /* 0x000fd60000011603 */
[----:B------:R-:W-:Y:S05]  /*0090*/  @!P0 BRA `(.L_x_1) ;  /* 0x0000000000208947 */ /* 0x000fea0003800000 */
[----:B------:R-:W-:Y:S02]  /*00a0*/  ULDC.64 UR4, c[0x0][0x198] ;  /* 0x0000660000047ab9 */ /* 0x000fe40000000a00 */
[----:B------:R-:W-:Y:S02]  /*00b0*/  UIADD3 UR6, UP0, UR4, 0x370, URZ ;  /* 0x0000037004067890 */ /* 0x000fe4000ff1e03f */
[----:B------:R-:W-:Y:S02]  /*00c0*/  UIADD3 UR4, UP1, UR4, 0x470, URZ ;  /* 0x0000047004047890 */ /* 0x000fe4000ff3e03f */
[----:B------:R-:W-:Y:S02]  /*00d0*/  UIADD3.X UR7, URZ, UR5, URZ, UP0, !UPT ;  /* 0x000000053f077290 */ /* 0x000fe400087fe43f */
[----:B------:R-:W-:-:S07]  /*00e0*/  UIADD3.X UR5, URZ, UR5, URZ, UP1, !UPT ;  /* 0x000000053f057290 */ /* 0x000fce0008ffe43f */
[----:B------:R0:W-:Y:S02]  /*00f0*/  UTMACCTL.PF [UR6] ;  /* 0x00000000060079b9 */ /* 0x0001e40008040000 */
[----:B------:R0:W-:Y:S02]  /*0100*/  UTMACCTL.PF [UR4] ;  /* 0x00000000040079b9 */ /* 0x0001e40008040000 */
[----:B0-----:R-:W-:Y:S01]  /*0110*/  NOP ;  /* 0x0000000000007918 */ /* 0x001fe20000000000 */
.L_x_1:
[----:B------:R-:W-:Y:S05]  /*0120*/  BSYNC B0 ;  /* 0x0000000000007941 */ /* 0x000fea0003800000 */
.L_x_0:
[----:B------:R-:W-:Y:S01]  /*0130*/  VOTEU.ANY UP0, P0 ;  /* 0x00000000003f7886 */ /* 0x000fe20000000100 */
[----:B------:R-:W0:Y:S01]  /*0140*/  SHFL.IDX PT, R2, R2, RZ, 0x1f ;  /* 0x00001fff02027589 */ /* 0x000e2200000e0000 */
[----:B------:R-:W-:Y:S01]  /*0150*/  UMOV UR4, 0x80 ;  /* 0x0000008000047882 */ /* 0x000fe20000000000 */
[----:B------:R-:W-:Y:S01]  /*0160*/  UMOV UR7, 0x100 ;  /* 0x0000010000077882 */ /* 0x000fe20000000000 */
[----:B------:R-:W-:Y:S01]  /*0170*/  VOTEU.ANY UP1, P0 ;  /* 0x00000000003f7886 */ /* 0x000fe20000020100 */
[----:B------:R-:W1:Y:S01]  /*0180*/  @UP0 S2UR UR8, SR_CgaCtaId ;  /* 0x00000000000809c3 */ /* 0x000e620000008800 */
[----:B------:R-:W2:Y:S01]  /*0190*/  SHFL.IDX PT, R3, R0, RZ, 0x1f ;  /* 0x00001fff00037589 */ /* 0x000ea200000e0000 */
[----:B------:R-:W-:Y:S01]  /*01a0*/  @UP0 UMOV UR6, 0x400 ;  /* 0x0000040000060882 */ /* 0x000fe20000000000 */
[----:B------:R-:W-:-:S04]  /*01b0*/  @UP0 UIADD3 UR4, -UR4, 0x100000, URZ ;  /* 0x0010000004040890 */ /* 0x000fc8000fffe13f */
[----:B------:R-:W-:Y:S02]  /*01c0*/  @UP0 USHF.L.U32 UR5, UR4, 0xb, URZ ;  /* 0x0000000b04050899 */ /* 0x000fe4000800063f */
[----:B------:R-:W-:Y:S01]  /*01d0*/  @UP0 USHF.L.U32 UR4, UR4, 0x1, URZ ;  /* 0x0000000104040899 */ /* 0x000fe2000800063f */
[----:B------:R-:W-:Y:S01]  /*01e0*/  VOTEU.ANY UP2, P0 ;  /* 0x00000000003f7886 */ /* 0x000fe20000040100 */
[----:B0-----:R-:W-:Y:S01]  /*01f0*/  R2UR UR9, R2 ;  /* 0x00000000020972ca */ /* 0x001fe200000e0000 */
[----:B-1----:R-:W-:Y:S01]  /*0200*/  @UP0 ULEA UR8, UR8, UR6, 0x18 ;  /* 0x0000000608080291 */ /* 0x002fe2000f8ec03f */
[----:B--2---:R-:W-:Y:S01]  /*0210*/  ISETP.NE.AND P1, PT, R3, RZ, PT ;  /* 0x000000ff0300720c */ /* 0x004fe20003f25270 */
[----:B------:R-:W-:-:S04]  /*0220*/  @UP0 UIADD3 UR6, -UR7, 0x100000, URZ ;  /* 0x0010000007060890 */ /* 0x000fc8000fffe13f */
[----:B------:R-:W-:Y:S02]  /*0230*/  @UP0 USHF.L.U32 UR7, UR6, 0xb, URZ ;  /* 0x0000000b06070899 */ /* 0x000fe4000800063f */
[----:B------:R-:W-:-:S04]  /*0240*/  @UP0 USHF.L.U32 UR6, UR6, 0x1, URZ ;  /* 0x0000000106060899 */ /* 0x000fc8000800063f */
[----:B------:R-:W-:Y:S01]  /*0250*/  UISETP.NE.AND UP0, UPT, UR9, URZ, UPT ;  /* 0x0000003f0900728c */ /* 0x000fe2000bf05270 */
[----:B------:R-:W0:Y:S02]  /*0260*/  FENCE.VIEW.ASYNC.S ;  /* 0x00000000000073c6 */ /* 0x000e240000000000 */
[----:B0-----:R0:W1:Y:S05]  /*0270*/  @UP1 SYNCS.EXCH.64 URZ, [UR8+0x36800], UR4 ;  /* 0x03680004083f15b2 */ /* 0x00106a0008000100 */
[----:B------:R0:W2:Y:S01]  /*0280*/  @UP2 SYNCS.EXCH.64 URZ, [UR8+0x36820], UR6 ;  /* 0x03682006083f25b2 */ /* 0x0000a20008000100 */
[----:B------:R-:W-:Y:S05]  /*0290*/  @P1 BRA `(.L_x_2) ;  /* 0x0000000000481947 */ /* 0x000fea0003800000 */
[----:B0-----:R-:W0:Y:S01]  /*02a0*/  S2UR UR5, SR_CgaCtaId ;  /* 0x00000000000579c3 */ /* 0x001e220000008800 */
[----:B------:R-:W-:Y:S01]  /*02b0*/  UMOV UR4, 0x400 ;  /* 0x0000040000047882 */ /* 0x000fe20000000000 */
[----:B------:R-:W-:Y:S01]  /*02c0*/  UMOV UR6, 0x1 ;  /* 0x0000000100067882 */ /* 0x000fe20000000000 */
[----:B------:R-:W-:Y:S01]  /*02d0*/  UMOV UR7, 0x2 ;  /* 0x0000000200077882 */ /* 0x000fe20000000000 */
[----:B------:R-:W-:Y:S01]  /*02e0*/  ELECT P0, URZ, PT ;  /* 0x00000000003f782f */ /* 0x000fe20003800000 */
[----:B0-----:R-:W-:Y:S02]  /*02f0*/  ULEA UR8, UR5, UR4, 0x18 ;  /* 0x0000000405087291 */ /* 0x001fe4000f8ec03f */
[----:B------:R-:W-:-:S04]  /*0300*/  UIADD3 UR4, -UR6, 0x100000, URZ ;  /* 0x0010000006047890 */ /* 0x000fc8000fffe13f */
[----:B------:R-:W-:Y:S02]  /*0310*/  USHF.L.U32 UR5, UR4, 0xb, URZ ;  /* 0x0000000b04057899 */ /* 0x000fe4000800063f */
[----:B------:R-:W-:Y:S02]  /*0320*/  USHF.L.U32 UR4, UR4, 0x1, URZ ;  /* 0x0000000104047899 */ /* 0x000fe4000800063f */
[----:B------:R-:W-:-:S04]  /*0330*/  UIADD3 UR6, -UR7, 0x100000, URZ ;  /* 0x0010000007067890 */ /* 0x000fc8000fffe13f */
[----:B------:R-:W-:Y:S02]  /*0340*/  USHF.L.U32 UR7, UR6, 0xb, URZ ;  /* 0x0000000b06077899 */ /* 0x000fe4000800063f */
[----:B------:R-:W-:Y:S01]  /*0350*/  USHF.L.U32 UR6, UR6, 0x1, URZ ;  /* 0x0000000106067899 */ /* 0x000fe2000800063f */
[----:B------:R-:W0:Y:S03]  /*0360*/  FENCE.VIEW.ASYNC.S ;  /* 0x00000000000073c6 */ /* 0x000e260000000000 */
[----:B0-----:R3:W4:Y:S08]  /*0370*/  SYNCS.EXCH.64 URZ, [UR8+0x36830], UR4 ;  /* 0x03683004083f75b2 */ /* 0x0017300008000100 */
[----:B------:R3:W0:Y:S01]  /*0380*/  SYNCS.EXCH.64 URZ, [UR8+0x36840], UR6 ;  /* 0x03684006083f75b2 */ /* 0x0006220008000100 */
[----:B------:R3:W0:Y:S01]  /*0390*/  SYNCS.EXCH.64 URZ, [UR8+0x36838], UR4 ;  /* 0x03683804083f75b2 */ /* 0x0006220008000100 */
[----:B------:R3:W0:Y:S02]  /*03a0*/  SYNCS.EXCH.64 URZ, [UR8+0x36848], UR6 ;  /* 0x03684806083f75b2 */ /* 0x0006240008000100 */
[----:B---3--:R-:W-:Y:S01]  /*03b0*/  NOP ;  /* 0x0000000000007918 */ /* 0x008fe20000000000 */
.L_x_2:
[----:B------:R-:W3:Y:S01]  /*03c0*/  SHFL.IDX PT, R2, R0, RZ, 0x1f ;  /* 0x00001fff00027589 */ /* 0x000ee200000e0000 */
[----:B------:R-:W-:Y:S01]  /*03d0*/  NOP ;  /* 0x0000000000007918 */ /* 0x000fe20000000000 */
[----:B---3--:R-:W-:-:S13]  /*03e0*/  ISETP.NE.AND P0, PT, R2, RZ, PT ;  /* 0x000000ff0200720c */ /* 0x008fda0003f05270 */
        /* <DEDUP_REMOVED lines=14> */
[----:B0-----:R3:W0:Y:S08]  /*04d0*/  SYNCS.EXCH.64 URZ, [UR8+0x36850], UR4 ;  /* 0x03685004083f75b2 */ /* 0x0016300008000100 */
[----:B------:R3:W0:Y:S01]  /*04e0*/  SYNCS.EXCH.64 URZ, [UR8+0x36860], UR6 ;  /* 0x03686006083f75b2 */ /* 0x0006220008000100 */
[----:B------:R3:W0:Y:S01]  /*04f0*/  SYNCS.EXCH.64 URZ, [UR8+0x36858], UR4 ;  /* 0x03685804083f75b2 */ /* 0x0006220008000100 */
[----:B------:R3:W0:Y:S02]  /*0500*/  SYNCS.EXCH.64 URZ, [UR8+0x36868], UR6 ;  /* 0x03686806083f75b2 */ /* 0x0006240008000100 */
[----:B---3--:R-:W-:Y:S01]  /*0510*/  NOP ;  /* 0x0000000000007918 */ /* 0x008fe20000000000 */
.L_x_3:
[----:B------:R-:W3:Y:S01]  /*0520*/  SHFL.IDX PT, R2, R0, RZ, 0x1f ;  /* 0x00001fff00027589 */ /* 0x000ee200000e0000 */
[----:B------:R-:W-:Y:S01]  /*0530*/  NOP ;  /* 0x0000000000007918 */ /* 0x000fe20000000000 */
[----:B---3--:R-:W-:-:S13]  /*0540*/  ISETP.NE.AND P0, PT, R2, RZ, PT ;  /* 0x000000ff0200720c */ /* 0x008fda0003f05270 */
[----:B------:R-:W-:Y:S05]  /*0550*/  @P0 BRA `(.L_x_4) ;  /* 0x0000000000380947 */ /* 0x000fea0003800000 */
[----:B0-----:R-:W0:Y:S01]  /*0560*/  S2UR UR5, SR_CgaCtaId ;  /* 0x00000000000579c3 */ /* 0x001e220000008800 */
[----:B------:R-:W-:Y:S01]  /*0570*/  UMOV UR4, 0x400 ;  /* 0x0000040000047882 */ /* 0x000fe20000000000 */
[----:B------:R-:W-:Y:S01]  /*0580*/  UMOV UR7, 0x1 ;  /* 0x0000000100077882 */ /* 0x000fe20000000000 */
[----:B------:R-:W-:Y:S01]  /*0590*/  ELECT P0, URZ, PT ;  /* 0x00000000003f782f */ /* 0x000fe20003800000 */
[----:B0-----:R-:W-:Y:S02]  /*05a0*/  ULEA UR6, UR5, UR4, 0x18 ;  /* 0x0000000405067291 */ /* 0x001fe4000f8ec03f */
[----:B------:R-:W-:-:S04]  /*05b0*/  UIADD3 UR4, -UR7, 0x100000, URZ ;  /* 0x0010000007047890 */ /* 0x000fc8000fffe13f */
[----:B------:R-:W-:Y:S02]  /*05c0*/  USHF.L.U32 UR5, UR4, 0xb, URZ ;  /* 0x0000000b04057899 */ /* 0x000fe4000800063f */
[----:B------:R-:W-:Y:S01]  /*05d0*/  USHF.L.U32 UR4, UR4, 0x1, URZ ;  /* 0x0000000104047899 */ /* 0x000fe2000800063f */
[----:B------:R-:W0:Y:S11]  /*05e0*/  FENCE.VIEW.ASYNC.S ;  /* 0x00000000000073c6 */ /* 0x000e360000000000 */
[----:B0-----:R3:W0:Y:S01]  /*05f0*/  SYNCS.EXCH.64 URZ, [UR6+0x36870], UR4 ;  /* 0x03687004063f75b2 */ /* 0x0016220008000100 */
[----:B------:R3:W0:Y:S01]  /*0600*/  SYNCS.EXCH.64 URZ, [UR6+0x36880], UR4 ;  /* 0x03688004063f75b2 */ /* 0x0006220008000100 */
[----:B------:R3:W0:Y:S01]  /*0610*/  SYNCS.EXCH.64 URZ, [UR6+0x36878], UR4 ;  /* 0x03687804063f75b2 */ /* 0x0006220008000100 */
[----:B------:R3:W0:Y:S02]  /*0620*/  SYNCS.EXCH.64 URZ, [UR6+0x36888], UR4 ;  /* 0x03688804063f75b2 */ /* 0x0006240008000100 */
[----:B---3--:R-:W-:Y:S01]  /*0630*/  NOP ;  /* 0x0000000000007918 */ /* 0x008fe20000000000 */
.L_x_4:
        /* <DEDUP_REMOVED lines=22> */
.L_x_5:
        /* <DEDUP_REMOVED lines=22> */
.L_x_6:
[----:B0-----:R-:W-:Y:S01]  /*0900*/  UMOV UR4, 0x1 ;  /* 0x0000000100047882 */ /* 0x001fe20000000000 */
[----:B------:R-:W-:Y:S01]  /*0910*/  PLOP3.LUT P0, PT, PT, PT, UP0, 0x80, 0x0 ;  /* 0x000000000000781c */ /* 0x000fe20003f0f008 */
[----:B------:R-:W-:Y:S01]  /*0920*/  USEL UR4, UR4, 0x2, !UP0 ;  /* 0x0000000204047887 */ /* 0x000fe2000c000000 */
[----:B------:R-:W-:Y:S01]  /*0930*/  NOP ;  /* 0x0000000000007918 */ /* 0x000fe20000000000 */
[----:B------:R-:W-:Y:S04]  /*0940*/  BSSY B6, `(.L_x_7) ;  /* 0x00010a9000067945 */ /* 0x000fe80003800000 */
[----:B------:R-:W-:-:S05]  /*0950*/  IMAD.U32 R2, RZ, RZ, UR4 ;  /* 0x00000004ff027e24 */ /* 0x000fca000f8e00ff */
[----:B------:R0:W-:Y:S01]  /*0960*/  STL [R1+0x8], R2 ;  /* 0x0000080201007387 */ /* 0x0001e20000100800 */
[----:B-12-4-:R-:W-:Y:S06]  /*0970*/  BAR.SYNC.DEFER_BLOCKING 0x0 ;  /* 0x0000000000007b1d */ /* 0x016fec0000010000 */
[----:B------:R-:W-:Y:S05]  /*0980*/  @!P0 BRA `(.L_x_8) ;  /* 0x000000c800108947 */ /* 0x000fea0003800000 */
.L_x_9:
[----:B------:R-:W-:-:S08]  /*0990*/  NOP ;  /* 0x0000000000007918 */ /* 0x000fd00000000000 */
[----:B------:R-:W1:Y:S02]  /*09a0*/  USETMAXREG.TRY_ALLOC.CTAPOOL UP0, 0xf0 ;  /* 0x000000f0000079c8 */ /* 0x000e640008000600 */
[----:B-1----:R-:W-:-:S13]  /*09b0*/  PLOP3.LUT P0, PT, PT, PT, UP0, 0x80, 0x0 ;  /* 0x000000000000781c */ /* 0x002fda0003f0f008 */
[----:B------:R-:W-:Y:S05]  /*09c0*/  @!P0 BRA `(.L_x_9) ;  /* 0xfffffffc00f08947 */ /* 0x000fea000383ffff */
[----:B------:R-:W1:Y:S01]  /*09d0*/  S2UR UR6, SR_CTAID.Y ;  /* 0x00000000000679c3 */ /* 0x000e620000002600 */
[----:B------:R-:W-:Y:S02]  /*09e0*/  ULDC UR7, c[0x0][0xc50] ;  /* 0x0003140000077ab9 */ /* 0x000fe40000000800 */
[----:B------:R-:W-:-:S05]  /*09f0*/  UISETP.NE.AND UP0, UPT, UR7, 0x1, UPT ;  /* 0x000000010700788c */ /* 0x000fca000bf05270 */
[----:B------:R-:W2:Y:S06]  /*0a00*/  S2UR UR8, SR_CTAID.Z ;  /* 0x00000000000879c3 */ /* 0x000eac0000002700 */
[----:B------:R-:W-:Y:S01]  /*0a10*/  @UP0 ULDC UR4, c[0x0][0xc54] ;  /* 0x0003150000040ab9 */ /* 0x000fe20000000800 */
[----:B------:R-:W-:Y:S01]  /*0a20*/  @UP0 ULDC UR9, c[0x0][0xc58] ;  /* 0x0003160000090ab9 */ /* 0x000fe20000000800 */
[----:B-1----:R-:W-:Y:S02]  /*0a30*/  UIMAD.WIDE.U32 UR4, UR6, UR4, URZ ;  /* 0x00000004060472a5 */ /* 0x002fe4000f8e003f */
[----:B------:R-:W-:-:S02]  /*0a40*/  UMOV UR10, UR6 ;  /* 0x00000006000a7c82 */ /* 0x000fc40008000000 */
[----:B------:R-:W-:Y:S01]  /*0a50*/  @UP0 USHF.R.U32.HI UR10, URZ, UR9, UR5 ;  /* 0x000000093f0a0299 */ /* 0x000fe20008011605 */
[----:B------:R-:W-:Y:S06]  /*0a60*/  BAR.ARV 0x8, 0x180 ;  /* 0x0206000000007b1d */ /* 0x000fec0000002000 */
[----:B--2---:R-:W-:Y:S01]  /*0a70*/  ISETP.LE.AND P0, PT, RZ, UR8, PT ;  /* 0x00000008ff007c0c */ /* 0x004fe2000bf03270 */
[----:B------:R-:W-:Y:S02]  /*0a80*/  UIADD3 UR4, -UR10, URZ, URZ ;  /* 0x0000003f0a047290 */ /* 0x000fe4000fffe13f */
[----:B------:R-:W-:-:S02]  /*0a90*/  IMAD.U32 R18, RZ, RZ, UR10 ;  /* 0x0000000aff127e24 */ /* 0x000fc4000f8e00ff */
[----:B------:R-:W-:-:S08]  /*0aa0*/  UIMAD UR7, UR7, UR4, UR6 ;  /* 0x00000004070772a4 */ /* 0x000fd0000f8e0206 */
[----:B------:R-:W-:Y:S05]  /*0ab0*/  @!P0 BRA `(.L_x_10) ;  /* 0x0000010800448947 */ /* 0x000fea0003800000 */
[----:B------:R-:W-:Y:S01]  /*0ac0*/  ULDC.64 UR4, c[0x0][0x418] ;  /* 0x0001060000047ab9 */ /* 0x000fe20000000a00 */
[----:B------:R-:W-:Y:S01]  /*0ad0*/  ULDC UR39, c[0x0][0x424] ;  /* 0x0001090000277ab9 */ /* 0x000fe20000000800 */
[----:B------:R-:W-:Y:S02]  /*0ae0*/  UISETP.NE.U32.AND UP0, UPT, UR4, URZ, UPT ;  /* 0x0000003f0400728c */ /* 0x000fe4000bf05070 */
[----:B------:R-:W-:Y:S02]  /*0af0*/  ULOP3.LUT UR9, UR7, 0xffff, URZ, 0xc0, !UPT ;  /* 0x0000ffff07097892 */ /* 0x000fe4000f8ec03f */
[----:B------:R-:W-:Y:S01]  /*0b00*/  UISETP.NE.AND.EX UP0, UPT, UR5, URZ, UPT, UP0 ;  /* 0x0000003f0500728c */ /* 0x000fe2000bf05300 */
[----:B------:R-:W-:-:S03]  /*0b10*/  ULDC UR4, c[0x0][0x2f0] ;  /* 0x0000bc0000047ab9 */ /* 0x000fc60000000800 */
[----:B------:R-:W-:-:S04]  /*0b20*/  USEL UR39, UR39, 0x1, UP0 ;  /* 0x0000000127277887 */ /* 0x000fc80008000000 */
[----:B------:R-:W-:-:S03]  /*0b30*/  UIMAD UR39, UR39, UR4, URZ ;  /* 0x00000004272772a4 */ /* 0x000fc6000f8e023f */
[----:B------:R-:W-:Y:S01]  /*0b40*/  UMOV UR4, URZ ;  /* 0x0000003f00047c82 */ /* 0x000fe20008000000 */
[----:B------:R-:W-:Y:S02]  /*0b50*/  UISETP.GE.AND UP0, UPT, UR39, 0x1, UPT ;  /* 0x000000012700788c */ /* 0x000fe4000bf06270 */
[----:B------:R-:W-:-:S04]  /*0b60*/  UIADD3 UR5, UR39, 0x6f, URZ ;  /* 0x0000006f27057890 */ /* 0x000fc8000fffe03f */
[----:B------:R-:W-:Y:S01]  /*0b70*/  PLOP3.LUT P0, PT, PT, PT, UP0, 0x80, 0x0 ;  /* 0x000000000000781c */ /* 0x000fe20003f0f008 */
[----:B------:R-:W-:-:S04]  /*0b80*/  UIMAD.WIDE UR4, UR5, -0x6db6db6d, UR4 ;  /* 0x92492493050478a5 */ /* 0x000fc8000f8e0204 */
[----:B------:R-:W-:-:S03]  /*0b90*/  USHF.R.U32.HI UR6, URZ, 0x1f, UR5 ;  /* 0x0000001f3f067899 */ /* 0x000fc60008011605 */
[----:B------:R-:W-:Y:S01]  /*0ba0*/  UMOV UR4, URZ ;  /* 0x0000003f00047c82 */ /* 0x000fe20008000000 */
[----:B------:R-:W-:-:S04]  /*0bb0*/  ULEA.HI.SX32 UR6, UR5, UR6, 0x1a ;  /* 0x0000000605067291 */ /* 0x000fc8000f8fd23f */
[----:B------:R-:W-:Y:S08]  /*0bc0*/  @!P0 BRA `(.L_x_11) ;  /* 0x0000000000908947 */ /* 0x000ff00003800000 */
[----:B------:R-:W-:Y:S01]  /*0bd0*/  USHF.R.U32.HI UR7, URZ, 0x10, UR7 ;  /* 0x000000103f077899 */ /* 0x000fe20008011607 */
[----:B------:R-:W-:-:S03]  /*0be0*/  UMOV UR4, URZ ;  /* 0x0000003f00047c82 */ /* 0x000fc60008000000 */
[----:B------:R-:W-:-:S11]  /*0bf0*/  UISETP.NE.AND UP0, UPT, UR7, URZ, UPT ;  /* 0x0000003f0700728c */ /* 0x000fd6000bf05270 */
[----:B------:R-:W-:Y:S02]  /*0c00*/  @!UP0 ULDC UR7, c[0x0][0x9f0] ;  /* 0x00027c0000078ab9 */ /* 0x000fe40000000800 */
[----:B------:R-:W-:Y:S01]  /*0c10*/  IMAD.U32 R3, RZ, RZ, UR7 ;  /* 0x00000007ff037e24 */ /* 0x000fe2000f8e00ff */
[----:B------:R-:W-:-:S04]  /*0c20*/  UIADD3 UR8, UR6, -0x1, UR7 ;  /* 0xffffffff06087890 */ /* 0x000fc8000fffe007 */
[-C--:B------:R-:W-:Y:S02]  /*0c30*/  IABS R0, R3.reuse ;  /* 0x0000000300007213 */ /* 0x080fe40000000000 */
[----:B------:R-:W-:Y:S01]  /*0c40*/  IMAD.U32 R4, RZ, RZ, UR8 ;  /* 0x00000008ff047e24 */ /* 0x000fe2000f8e00ff */
[----:B------:R-:W-:Y:S01]  /*0c50*/  IABS R5, R3 ;  /* 0x0000000300057213 */ /* 0x000fe20000000000 */
[----:B------:R-:W-:Y:S01]  /*0c60*/  ULOP3.LUT UR8, UR8, UR7, URZ, 0x3c, !UPT ;  /* 0x0000000708087292 */ /* 0x000fe2000f8e3c3f */
[----:B------:R-:W-:Y:S02]  /*0c70*/  R2UR UR12, R0 ;  /* 0x00000000000c72ca */ /* 0x000fe400000e0000 */
[----:B------:R-:W-:-:S05]  /*0c80*/  IABS R4, R4 ;  /* 0x0000000400047213 */ /* 0x000fca0000000000 */
[----:B------:R-:W-:-:S05]  /*0c90*/  IMAD.MOV.U32 R3, RZ, RZ, R4 ;  /* 0x000000ffff037224 */ /* 0x000fca00078e0004 */
[----:B------:R-:W-:Y:S01]  /*0ca0*/  R2UR UR11, R3 ;  /* 0x00000000030b72ca */ /* 0x000fe200000e0000 */
[----:B------:R-:W1:Y:S08]  /*0cb0*/  I2F.RP R0, UR12 ;  /* 0x0000000c00007d06 */ /* 0x000e700008209400 */
[----:B-1----:R-:W0:Y:S02]  /*0cc0*/  MUFU.RCP R0, R0 ;  /* 0x0000000000007308 */ /* 0x002e240000001000 */
[----:B0-----:R-:W-:Y:S01]  /*0cd0*/  VIADD R2, R0, 0xffffffe ;  /* 0x0ffffffe00027836 */ /* 0x001fe20000000000 */
[----:B------:R-:W-:-:S05]  /*0ce0*/  IADD3 R0, RZ, -R5, RZ ;  /* 0x80000005ff007210 */ /* 0x000fca0007ffe0ff */
[----:B------:R-:W0:Y:S02]  /*0cf0*/  F2I.FTZ.U32.TRUNC.NTZ R2, R2 ;  /* 0x0000000200027305 */ /* 0x000e24000021f000 */
[----:B0-----:R-:W-:-:S13]  /*0d00*/  R2UR UR5, R2 ;  /* 0x00000000020572ca */ /* 0x001fda00000e0000 */
[----:B------:R-:W-:-:S04]  /*0d10*/  UIADD3 UR10, URZ, -UR5, URZ ;  /* 0x800000053f0a7290 */ /* 0x000fc8000fffe03f */
[----:B------:R-:W-:-:S04]  /*0d20*/  UIMAD UR10, UR10, UR12, URZ ;  /* 0x0000000c0a0a72a4 */ /* 0x000fc8000f8e023f */
[----:B------:R-:W-:-:S03]  /*0d30*/  UIMAD.WIDE.U32 UR4, UR5, UR10, UR4 ;  /* 0x0000000a050472a5 */ /* 0x000fc6000f8e0004 */
[----:B------:R-:W-:Y:S01]  /*0d40*/  R2UR UR10, R0 ;  /* 0x00000000000a72ca */ /* 0x000fe200000e0000 */
[----:B------:R-:W-:-:S12]  /*0d50*/  UIMAD.WIDE.U32 UR4, UR5, UR11, URZ ;  /* 0x0000000b050472a5 */ /* 0x000fd8000f8e003f */
[----:B------:R-:W-:-:S04]  /*0d60*/  UIMAD UR4, UR5, UR10, UR11 ;  /* 0x0000000a050472a4 */ /* 0x000fc8000f8e020b */
[----:B------:R-:W-:-:S11]  /*0d70*/  UISETP.GT.U32.AND UP1, UPT, UR12, UR4, UPT ;  /* 0x000000040c00728c */ /* 0x000fd6000bf24070 */
[----:B------:R-:W-:Y:S02]  /*0d80*/  @!UP1 UIADD3 UR4, UR4, -UR12, URZ ;  /* 0x8000000c04049290 */ /* 0x000fe4000fffe03f */
[----:B------:R-:W-:Y:S02]  /*0d90*/  @!UP1 UIADD3 UR5, UR5, 0x1, URZ ;  /* 0x0000000105059890 */ /* 0x000fe4000fffe03f */
[----:B------:R-:W-:Y:S02]  /*0da0*/  UISETP.GE.U32.AND UP0, UPT, UR4, UR12, UPT ;  /* 0x0000000c0400728c */ /* 0x000fe4000bf06070 */
[----:B------:R-:W-:-:S09]  /*0db0*/  UISETP.GE.AND UP1, UPT, UR8, URZ, UPT ;  /* 0x0000003f0800728c */ /* 0x000fd2000bf26270 */
[----:B------:R-:W-:Y:S02]  /*0dc0*/  @UP0 UIADD3 UR5, UR5, 0x1, URZ ;  /* 0x0000000105050890 */ /* 0x000fe4000fffe03f */
[----:B------:R-:W-:-:S05]  /*0dd0*/  UISETP.NE.AND UP0, UPT, UR7, URZ, UPT ;  /* 0x0000003f0700728c */ /* 0x000fca000bf05270 */
[----:B------:R-:W-:Y:S02]  /*0de0*/  UMOV UR4, UR5 ;  /* 0x0000000500047c82 */ /* 0x000fe40008000000 */
[----:B------:R-:W-:-:S04]  /*0df0*/  @!UP1 UIADD3 UR4, -UR4, URZ, URZ ;  /* 0x0000003f04049290 */ /* 0x000fc8000fffe13f */
[----:B------:R-:W-:-:S12]  /*0e00*/  @!UP0 ULOP3.LUT UR4, URZ, UR7, URZ, 0x33, !UPT ;  /* 0x000000073f048292 */ /* 0x000fd8000f8e333f */
.L_x_11:
[----:B------:R-:W-:Y:S01]  /*0e10*/  UIMAD UR5, UR9, UR4, URZ ;  /* 0x00000004090572a4 */ /* 0x000fe2000f8e023f */
[----:B------:R-:W-:Y:S01]  /*0e20*/  IMAD.U32 R0, RZ, RZ, UR6 ;  /* 0x00000006ff007e24 */ /* 0x000fe2000f8e00ff */
[----:B0-----:R-:W0:Y:S01]  /*0e30*/  S2R R2, SR_TID.X ;  /* 0x0000000000027919 */ /* 0x001e220000002100 */
[----:B------:R-:W-:Y:S01]  /*0e40*/  IMAD.U32 R3, RZ, RZ, UR4 ;  /* 0x00000004ff037e24 */ /* 0x000fe2000f8e00ff */
[----:B------:R-:W-:Y:S01]  /*0e50*/  PLOP3.LUT P0, PT, PT, PT, PT, 0x80, 0x0 ;  /* 0x000000000000781c */ /* 0x000fe20003f0f070 */
[----:B------:R-:W-:Y:S01]  /*0e60*/  IMAD.MOV.U32 R4, RZ, RZ, RZ ;  /* 0x000000ffff047224 */ /* 0x000fe200078e00ff */
[----:B------:R-:W-:Y:S01]  /*0e70*/  CS2R R118, SRZ ;  /* 0x0000000000767805 */ /* 0x000fe2000001ff00 */
[----:B------:R-:W-:Y:S01]  /*0e80*/  IMAD.U32 R17, RZ, RZ, UR5 ;  /* 0x00000005ff117e24 */ /* 0x000fe2000f8e00ff */
[----:B------:R-:W-:Y:S02]  /*0e90*/  VIADDMNMX R0, R3, UR5, R0, PT ;  /* 0x0000000503007c46 */ /* 0x000fe4000b800100 */
[----:B------:R-:W-:-:S02]  /*0ea0*/  CS2R R116, SRZ ;  /* 0x0000000000747805 */ /* 0x000fc4000001ff00 */
[----:B------:R-:W-:Y:S02]  /*0eb0*/  CS2R R114, SRZ ;  /* 0x0000000000727805 */ /* 0x000fe4000001ff00 */
[----:B------:R-:W-:Y:S02]  /*0ec0*/  CS2R R112, SRZ ;  /* 0x0000000000707805 */ /* 0x000fe4000001ff00 */
[----:B------:R-:W-:Y:S02]  /*0ed0*/  R2UR UR38, R0 ;  /* 0x00000000002672ca */ /* 0x000fe400000e0000 */
[----:B------:R-:W-:Y:S02]  /*0ee0*/  CS2R R110, SRZ ;  /* 0x00000000006e7805 */ /* 0x000fe4000001ff00 */
[----:B------:R-:W-:Y:S02]  /*0ef0*/  CS2R R108, SRZ ;  /* 0x00000000006c7805 */ /* 0x000fe4000001ff00 */
[----:B------:R-:W-:-:S02]  /*0f00*/  CS2R R106, SRZ ;  /* 0x00000000006a7805 */ /* 0x000fc4000001ff00 */
[----:B------:R-:W-:Y:S02]  /*0f10*/  CS2R R104, SRZ ;  /* 0x0000000000687805 */ /* 0x000fe4000001ff00 */
[----:B------:R-:W-:Y:S02]  /*0f20*/  CS2R R102, SRZ ;  /* 0x0000000000667805 */ /* 0x000fe4000001ff00 */
[----:B------:R-:W-:Y:S02]  /*0f30*/  CS2R R100, SRZ ;  /* 0x0000000000647805 */ /* 0x000fe4000001ff00 */
[----:B------:R-:W-:Y:S02]  /*0f40*/  CS2R R98, SRZ ;  /* 0x0000000000627805 */ /* 0x000fe4000001ff00 */
[----:B------:R-:W-:Y:S02]  /*0f50*/  CS2R R96, SRZ ;  /* 0x0000000000607805 */ /* 0x000fe4000001ff00 */
[----:B------:R-:W-:-:S02]  /*0f60*/  CS2R R94, SRZ ;  /* 0x00000000005e7805 */ /* 0x000fc4000001ff00 */
[----:B------:R-:W-:Y:S02]  /*0f70*/  CS2R R92, SRZ ;  /* 0x00000000005c7805 */ /* 0x000fe4000001ff00 */
[----:B------:R-:W-:Y:S02]  /*0f80*/  CS2R R90, SRZ ;  /* 0x00000000005a7805 */ /* 0x000fe4000001ff00 */
[----:B------:R-:W-:Y:S01]  /*0f90*/  CS2R R88, SRZ ;  /* 0x0000000000587805 */ /* 0x000fe2000001ff00 */
[----:B------:R-:W-:Y:S01]  /*0fa0*/  UISETP.GT.AND UP0, UPT, UR38, UR5, UPT ;  /* 0x000000052600728c */ /* 0x000fe2000bf04270 */
[----:B------:R-:W-:Y:S02]  /*0fb0*/  CS2R R86, SRZ ;  /* 0x0000000000567805 */ /* 0x000fe4000001ff00 */
[----:B------:R-:W-:Y:S02]  /*0fc0*/  CS2R R84, SRZ ;  /* 0x0000000000547805 */ /* 0x000fe4000001ff00 */
[----:B------:R-:W-:-:S02]  /*0fd0*/  CS2R R82, SRZ ;  /* 0x0000000000527805 */ /* 0x000fc4000001ff00 */
[----:B------:R-:W-:Y:S02]  /*0fe0*/  CS2R R80, SRZ ;  /* 0x0000000000507805 */ /* 0x000fe4000001ff00 */
[----:B------:R-:W-:Y:S02]  /*0ff0*/  CS2R R78, SRZ ;  /* 0x00000000004e7805 */ /* 0x000fe4000001ff00 */
[----:B------:R-:W-:Y:S02]  /*1000*/  PLOP3.LUT P1, PT, PT, PT, UP0, 0x80, 0x0 ;  /* 0x000000000000781c */ /* 0x000fe40003f2f008 */
[----:B------:R-:W-:Y:S02]  /*1010*/  CS2R R76, SRZ ;  /* 0x00000000004c7805 */ /* 0x000fe4000001ff00 */
[----:B------:R-:W-:Y:S01]  /*1020*/  CS2R R74, SRZ ;  /* 0x00000000004a7805 */ /* 0x000fe2000001ff00 */
[----:B0-----:R-:W-:Y:S01]  /*1030*/  VIADD R19, R2, 0xffffff80 ;  /* 0xffffff8002137836 */ /* 0x001fe20000000000 */
[----:B------:R-:W-:Y:S01]  /*1040*/  CS2R R72, SRZ ;  /* 0x0000000000487805 */ /* 0x000fe2000001ff00 */
[----:B------:R-:W-:Y:S01]  /*1050*/  IMAD.MOV.U32 R2, RZ, RZ, RZ ;  /* 0x000000ffff027224 */ /* 0x000fe200078e00ff */
        /* <DEDUP_REMOVED lines=23> */
[----:B------:R-:W-:Y:S01]  /*11d0*/  CS2R R24, SRZ ;  /* 0x0000000000187805 */ /* 0x000fe2000001ff00 */
[----:B------:R-:W-:Y:S06]  /*11e0*/  @!P1 BRA `(.L_x_12) ;  /* 0x000000a0001c9947 */ /* 0x000fec0003800000 */
[----:B------:R-:W-:Y:S01]  /*11f0*/  SHF.R.S32.HI R0, RZ, 0x1f, R19 ;  /* 0x0000001fff007819 */ /* 0x000fe20000011413 */
[----:B------:R-:W0:Y:S01]  /*1200*/  S2UR UR7, SR_CgaCtaId ;  /* 0x00000000000779c3 */ /* 0x000e220000008800 */
[----:B------:R-:W-:Y:S02]  /*1210*/  UMOV UR6, 0x400 ;  /* 0x0000040000067882 */ /* 0x000fe40000000000 */
[----:B------:R-:W-:-:S04]  /*1220*/  LEA.HI R22, R0, R19, RZ, 0x7 ;  /* 0x0000001300167211 */ /* 0x000fc800078f38ff */
[----:B------:R-:W-:-:S06]  /*1230*/  SHF.R.S32.HI R0, RZ, 0x7, R22 ;  /* 0x00000007ff007819 */ /* 0x000fcc0000011416 */
[----:B------:R-:W1:Y:S01]  /*1240*/  SHFL.IDX PT, R0, R0, RZ, 0x1f ;  /* 0x00001fff00007589 */ /* 0x000e6200000e0000 */
[----:B0-----:R-:W-:-:S04]  /*1250*/  ULEA UR8, UR7, UR6, 0x18 ;  /* 0x0000000607087291 */ /* 0x001fc8000f8ec03f */
[----:B------:R-:W-:Y:S02]  /*1260*/  UIADD3 UR6, UR8, 0x15400, URZ ;  /* 0x0001540008067890 */ /* 0x000fe4000fffe03f */
[----:B------:R-:W-:Y:S02]  /*1270*/  IMAD.U32 R16, RZ, RZ, UR8 ;  /* 0x00000008ff107e24 */ /* 0x000fe4000f8e00ff */
[----:B------:R-:W-:Y:S01]  /*1280*/  ULOP3.LUT UP0, URZ, UR6, 0x9f, URZ, 0xc0, !UPT ;  /* 0x0000009f063f7892 */ /* 0x000fe2000f80c03f */
[----:B-1----:R-:W-:-:S05]  /*1290*/  R2UR UR4, R0 ;  /* 0x00000000000472ca */ /* 0x002fca00000e0000 */
[----:B------:R-:W-:-:S08]  /*12a0*/  PLOP3.LUT P0, PT, PT, PT, UP0, 0x80, 0x0 ;  /* 0x000000000000781c */ /* 0x000fd00003f0f008 */
[----:B------:R-:W-:-:S04]  /*12b0*/  ULEA.HI UR5, UR4, UR4, URZ, 0x1 ;  /* 0x0000000404057291 */ /* 0x000fc8000f8f083f */
[----:B------:R-:W-:-:S04]  /*12c0*/  ULOP3.LUT UR5, UR5, 0x1e, URZ, 0xc0, !UPT ;  /* 0x0000001e05057892 */ /* 0x000fc8000f8ec03f */
[----:B------:R-:W-:-:S04]  /*12d0*/  UIADD3 UR5, UR4, -UR5, URZ ;  /* 0x8000000504057290 */ /* 0x000fc8000fffe03f */
[----:B------:R-:W-:-:S04]  /*12e0*/  ULEA UR5, UR5, UR6, 0xd ;  /* 0x0000000605057291 */ /* 0x000fc8000f8e683f */
[----:B------:R-:W-:-:S04]  /*12f0*/  USHF.R.U32.HI UR5, URZ, 0x4, UR5 ;  /* 0x000000043f057899 */ /* 0x000fc80008011605 */
[----:B------:R-:W-:Y:S01]  /*1300*/  ULOP3.LUT UR36, UR5, 0x3fff, URZ, 0xc0, !UPT ;  /* 0x00003fff05247892 */ /* 0x000fe2000f8ec03f */
[----:B------:R-:W-:Y:S11]  /*1310*/  @!P0 BRA `(.L_x_13) ;  /* 0x0000000000408947 */ /* 0x000ff60003800000 */
[----:B------:R-:W-:Y:S01]  /*1320*/  MOV R0, 0x0 ;  /* 0x0000000000007802 */ /* 0x000fe20000000f00 */
[----:B------:R-:W-:Y:S01]  /*1330*/  ULDC.64 UR4, c[0x4][0xa8] ;  /* 0x01002a0000047ab9 */ /* 0x000fe20000000a00 */
[----:B------:R-:W-:Y:S01]  /*1340*/  ULDC.64 UR6, c[0x4][0x28] ;  /* 0x01000a0000067ab9 */ /* 0x000fe20000000a00 */
[----:B------:R-:W-:Y:S01]  /*1350*/  MOV R4, UR4 ;  /* 0x0000000400047c02 */ /* 0x000fe20008000f00 */
[----:B------:R0:W1:Y:S01]  /*1360*/  LDC.64 R2, c[0x4][R0] ;  /* 0x0100000000027b82 */ /* 0x0000620000000a00 */
[----:B------:R-:W-:Y:S01]  /*1370*/  IMAD.U32 R5, RZ, RZ, UR5 ;  /* 0x00000005ff057e24 */ /* 0x000fe2000f8e00ff */
[----:B------:R-:W-:Y:S01]  /*1380*/  ULDC.64 UR4, c[0x4][0xb0] ;  /* 0x01002c0000047ab9 */ /* 0x000fe20000000a00 */
[----:B------:R-:W-:Y:S01]  /*1390*/  IMAD.U32 R10, RZ, RZ, UR6 ;  /* 0x00000006ff0a7e24 */ /* 0x000fe2000f8e00ff */
[----:B------:R-:W-:Y:S01]  /*13a0*/  MOV R13, RZ ;  /* 0x000000ff000d7202 */ /* 0x000fe20000000f00 */
[----:B------:R-:W-:Y:S02]  /*13b0*/  IMAD.U32 R6, RZ, RZ, UR4 ;  /* 0x00000004ff067e24 */ /* 0x000fe4000f8e00ff */
[----:B------:R-:W-:-:S02]  /*13c0*/  IMAD.U32 R7, RZ, RZ, UR5 ;  /* 0x00000005ff077e24 */ /* 0x000fc4000f8e00ff */
[----:B------:R-:W-:Y:S02]  /*13d0*/  IMAD.U32 R11, RZ, RZ, UR7 ;  /* 0x00000007ff0b7e24 */ /* 0x000fe4000f8e00ff */
[----:B------:R-:W-:Y:S02]  /*13e0*/  IMAD.MOV.U32 R8, RZ, RZ, 0x70 ;  /* 0x00000070ff087424 */ /* 0x000fe400078e00ff */
[----:B0-----:R-:W-:-:S07]  /*13f0*/  IMAD.MOV.U32 R12, RZ, RZ, 0x1 ;  /* 0x00000001ff0c7424 */ /* 0x001fce00078e00ff */
[----:B------:R-:W-:-:S07]  /*1400*/  LEPC R20, `(.L_x_13) ;  /* 0x000000001014794e */ /* 0x000fce0000000000 */
[----:B-1----:R-:W-:Y:S05]  /*1410*/  CALL.ABS.NOINC R2 ;  /* 0x0000000002007343 */ /* 0x002fea0003c00000 */
.L_x_13:
[----:B------:R-:W-:Y:S02]  /*1420*/  R2UR UR4, R16 ;  /* 0x00000000100472ca */ /* 0x000fe400000e0000 */
[----:B------:R-:W-:-:S11]  /*1430*/  SHF.L.U32 R0, RZ, 0x1f, RZ ;  /* 0x0000001fff007819 */ /* 0x000fd600000006ff */
[----:B------:R-:W0:Y:S02]  /*1440*/  SYNCS.PHASECHK.TRANS64.TRYWAIT P0, [UR4+0x36800], R0 ;  /* 0x03680000ff0075a7 */ /* 0x000e240008000144 */
[----:B0-----:R-:W-:Y:S05]  /*1450*/  @!P0 BRA `(.L_x_14) ;  /* 0x000000fc00e48947 */ /* 0x001fea0003800000 */
.L_x_125:
[----:B------:R-:W2:Y:S02]  /*1460*/  LDL R2, [R1+0x8] ;  /* 0x0000080001027983 */ /* 0x000ea40000100800 */
[----:B--2---:R-:W-:-:S13]  /*1470*/  R2UR UR4, R2 ;  /* 0x00000000020472ca */ /* 0x004fda00000e0000 */
[----:B------:R-:W-:-:S06]  /*1480*/  ULOP3.LUT UR4, UR4, 0x1, URZ, 0xfc, !UPT ;  /* 0x0000000104047892 */ /* 0x000fcc000f8efc3f */
[----:B------:R-:W-:-:S05]  /*1490*/  IMAD.U32 R2, RZ, RZ, UR4 ;  /* 0x00000004ff027e24 */ /* 0x000fca000f8e00ff */
[----:B------:R-:W-:-:S13]  /*14a0*/  ISETP.NE.AND P0, PT, R2, 0x3, PT ;  /* 0x000000030200780c */ /* 0x000fda0003f05270 */
[----:B------:R-:W-:Y:S05]  /*14b0*/  @!P0 BRA `(.L_x_15) ;  /* 0x0000000000048947 */ /* 0x000fea0003800000 */
[----:B------:R-:W-:Y:S01]  /*14c0*/  BPT.TRAP 0x1 ;  /* 0x000000040000795c */ /* 0x000fe20000300000 */
.L_x_15:
[----:B------:R-:W-:-:S13]  /*14d0*/  R2UR UR4, R16 ;  /* 0x00000000100472ca */ /* 0x000fda00000e0000 */
[----:B------:R1:W2:Y:S01]  /*14e0*/  SYNCS.PHASECHK.TRANS64.TRYWAIT P2, [UR4+0x36830], R0 ;  /* 0x03683000ff0075a7 */ /* 0x0002a20008040144 */
[----:B------:R-:W-:Y:S05]  /*14f0*/  @!P0 BRA `(.L_x_16) ;  /* 0x0000000000048947 */ /* 0x000fea0003800000 */
[----:B------:R-:W-:Y:S01]  /*1500*/  BPT.TRAP 0x1 ;  /* 0x000000040000795c */ /* 0x000fe20000300000 */
.L_x_16:
[----:B------:R-:W3:Y:S01]  /*1510*/  S2R R2, SR_TID.X ;  /* 0x0000000000027919 */ /* 0x000ee20000002100 */
[----:B------:R-:W-:Y:S01]  /*1520*/  IMAD.U32 R4, RZ, RZ, UR36 ;  /* 0x00000024ff047e24 */ /* 0x000fe2000f8e00ff */
[----:B---3--:R-:W-:-:S04]  /*1530*/  LOP3.LUT R2, R2, 0x7f, RZ, 0xc0, !PT ;  /* 0x0000007f02027812 */ /* 0x008fc800078ec0ff */
[----:B------:R-:W-:Y:S01]  /*1540*/  ISETP.NE.AND P1, PT, R2, RZ, PT ;  /* 0x000000ff0200720c */ /* 0x000fe20003f25270 */
[----:B--2---:R-:W-:-:S12]  /*1550*/  @P2 BRA `(.L_x_17) ;  /* 0x00000000000c2947 */ /* 0x004fd80003800000 */
[----:B------:R-:W-:-:S13]  /*1560*/  R2UR UR4, R16 ;  /* 0x00000000100472ca */ /* 0x000fda00000e0000 */
[----:B------:R-:W2:Y:S02]  /*1570*/  SYNCS.PHASECHK.TRANS64.TRYWAIT P2, [UR4+0x36830], R0 ;  /* 0x03683000ff0075a7 */ /* 0x000ea40008040144 */
[----:B--2---:R-:W-:Y:S05]  /*1580*/  @!P2 BRA `(.L_x_18) ;  /* 0x000000fc00b4a947 */ /* 0x004fea0003800000 */
.L_x_17:
[----:B------:R-:W-:Y:S05]  /*1590*/  WARPSYNC.ALL ;  /* 0x0000000000007948 */ /* 0x000fea0003800000 */
[----:B------:R-:W-:Y:S01]  /*15a0*/  IMAD.MOV.U32 R8, RZ, RZ, RZ ;  /* 0x000000ffff087224 */ /* 0x000fe200078e00ff */
[----:B------:R-:W-:Y:S01]  /*15b0*/  LOP3.LUT R4, R4, 0x10000, RZ, 0xfc, !PT ;  /* 0x0001000004047812 */ /* 0x000fe200078efcff */
[----:B------:R-:W-:Y:S02]  /*15c0*/  IMAD.MOV.U32 R119, RZ, RZ, RZ ;  /* 0x000000ffff777224 */ /* 0x000fe400078e00ff */
[----:B------:R-:W-:Y:S01]  /*15d0*/  IMAD.MOV.U32 R5, RZ, RZ, 0x40000040 ;  /* 0x40000040ff057424 */ /* 0x000fe200078e00ff */
[----:B------:R-:W-:Y:S01]  /*15e0*/  R2UR UR42, R16 ;  /* 0x00000000102a72ca */ /* 0x000fe200000e0000 */
[----:B------:R-:W-:Y:S01]  /*15f0*/  WARPGROUP.ARRIVE ;  /* 0x00000000000079c5 */ /* 0x000fe20000000000 */
[C---:B------:R-:W-:Y:S01]  /*1600*/  R2UR UR8, R4.reuse ;  /* 0x00000000040872ca */ /* 0x040fe200000e0000 */
[----:B------:R-:W-:Y:S01]  /*1610*/  UMOV UR11, 0x40000040 ;  /* 0x40000040000b7882 */ /* 0x000fe20000000000 */
        /* <DEDUP_REMOVED lines=9> */
[----:B------:R-:W-:Y:S01]  /*16b0*/  UIADD3 UR4, UR42, 0x21400, URZ ;  /* 0x000214002a047890 */ /* 0x000fe2000fffe03f */
[C---:B------:R-:W-:Y:S01]  /*16c0*/  R2UR UR16, R4.reuse ;  /* 0x00000000041072ca */ /* 0x040fe200000e0000 */
[----:B------:R-:W-:Y:S01]  /*16d0*/  UMOV UR7, 0x40000040 ;  /* 0x4000004000077882 */ /* 0x000fe20000000000 */
[C---:B------:R-:W-:Y:S01]  /*16e0*/  R2UR UR17, R5.reuse ;  /* 0x00000000051172ca */ /* 0x040fe200000e0000 */
[----:B------:R-:W-:Y:S01]  /*16f0*/  USHF.R.U32.HI UR4, URZ, 0x4, UR4 ;  /* 0x000000043f047899 */ /* 0x000fe20008011604 */
[----:B------:R-:W-:Y:S01]  /*1700*/  R2UR UR20, R4 ;  /* 0x00000000041472ca */ /* 0x000fe200000e0000 */
[----:B------:R-:W-:Y:S01]  /*1710*/  UMOV UR29, 0x40000040 ;  /* 0x40000040001d7882 */ /* 0x000fe20000000000 */
[C---:B------:R-:W-:Y:S01]  /*1720*/  R2UR UR21, R5.reuse ;  /* 0x00000000051572ca */ /* 0x040fe200000e0000 */
[----:B------:R-:W-:Y:S01]  /*1730*/  ULOP3.LUT UR4, UR4, 0x3fff, URZ, 0xc0, !UPT ;  /* 0x00003fff04047892 */ /* 0x000fe2000f8ec03f */
[----:B------:R-:W-:Y:S01]  /*1740*/  R2UR UR5, R5 ;  /* 0x00000000050572ca */ /* 0x000fe200000e0000 */
[----:B------:R-:W-:Y:S01]  /*1750*/  UMOV UR31, 0x40000040 ;  /* 0x40000040001f7882 */ /* 0x000fe20000000000 */
[----:B------:R-:W-:Y:S01]  /*1760*/  UMOV UR33, 0x40000040 ;  /* 0x4000004000217882 */ /* 0x000fe20000000000 */
[----:B------:R-:W-:Y:S01]  /*1770*/  ULOP3.LUT UR61, UR4, 0x10000, URZ, 0xfc, !UPT ;  /* 0x00010000043d7892 */ /* 0x000fe2000f8efc3f */
[----:B------:R-:W-:Y:S01]  /*1780*/  LOP3.LUT R22, R22, 0xffffff80, RZ, 0xc0, !PT ;  /* 0xffffff8016167812 */ /* 0x000fe200078ec0ff */
[----:B------:R-:W-:Y:S01]  /*1790*/  UMOV UR35, 0x40000040 ;  /* 0x4000004000237882 */ /* 0x000fe20000000000 */
[----:B------:R-:W-:Y:S01]  /*17a0*/  UMOV UR37, 0x40000040 ;  /* 0x4000004000257882 */ /* 0x000fe20000000000 */
[----:B------:R-:W-:Y:S01]  /*17b0*/  UIADD3 UR4, UR61, 0x80, URZ ;  /* 0x000000803d047890 */ /* 0x000fe2000fffe03f */
[----:B01----:R-:W-:Y:S01]  /*17c0*/  IMAD.MOV.U32 R0, RZ, RZ, -0x2 ;  /* 0xfffffffeff007424 */ /* 0x003fe200078e00ff */
[----:B------:R-:W-:Y:S01]  /*17d0*/  UIADD3 UR14, UR61, 0x180, URZ ;  /* 0x000001803d0e7890 */ /* 0x000fe2000fffe03f */
[----:B------:R-:W-:Y:S01]  /*17e0*/  IMAD.IADD R22, R19, 0x1, -R22 ;  /* 0x0000000113167824 */ /* 0x000fe200078e0a16 */
[----:B------:R-:W-:Y:S01]  /*17f0*/  UMOV UR10, UR61 ;  /* 0x0000003d000a7c82 */ /* 0x000fe20008000000 */
[----:B------:R-:W-:Y:S01]  /*1800*/  UIADD3 UR18, UR61, 0x200, URZ ;  /* 0x000002003d127890 */ /* 0x000fe2000fffe03f */
[----:B------:R-:W-:Y:S01]  /*1810*/  HGMMA.64x16x16.F32 R72, gdesc[UR8], RZ, !UPT, gsb0 ;  /* 0x00200000084879f0 */ /* 0x000fe2000c0008ff */
[C---:B------:R-:W-:Y:S01]  /*1820*/  R2UR UR8, R4.reuse ;  /* 0x00000000040872ca */ /* 0x040fe200000e0000 */
[----:B------:R-:W-:Y:S01]  /*1830*/  UMOV UR10, UR4 ;  /* 0x00000004000a7c82 */ /* 0x000fe20008000000 */
[----:B------:R-:W-:Y:S01]  /*1840*/  R2UR UR9, R5 ;  /* 0x00000000050972ca */ /* 0x000fe200000e0000 */
[----:B------:R-:W-:Y:S01]  /*1850*/  UMOV UR11, 0x40000040 ;  /* 0x40000040000b7882 */ /* 0x000fe20000000000 */
[----:B------:R-:W-:Y:S01]  /*1860*/  UIADD3 UR4, UR61, 0x100, URZ ;  /* 0x000001003d047890 */ /* 0x000fe2000fffe03f */
[----:B------:R-:W-:Y:S01]  /*1870*/  SHF.R.S32.HI R3, RZ, 0x1f, R22 ;  /* 0x0000001fff037819 */ /* 0x000fe20000011416 */
[----:B------:R-:W-:Y:S01]  /*1880*/  UIADD3 UR22, UR61, 0x280, URZ ;  /* 0x000002803d167890 */ /* 0x000fe2000fffe03f */
[----:B------:R-:W-:Y:S01]  /*1890*/  IMAD.U32 R2, RZ, RZ, UR38 ;  /* 0x00000026ff027e24 */ /* 0x000fe2000f8e00ff */
[----:B------:R-:W-:Y:S01]  /*18a0*/  UIADD3 UR6, UR61, 0x300, URZ ;  /* 0x000003003d067890 */ /* 0x000fe2000fffe03f */
[----:B------:R-:W-:Y:S01]  /*18b0*/  LEA.HI R3, R3, R22, RZ, 0x2 ;  /* 0x0000001603037211 */ /* 0x000fe200078f10ff */
[----:B------:R-:W-:Y:S01]  /*18c0*/  UIADD3 UR30, UR61, 0x380, URZ ;  /* 0x000003803d1e7890 */ /* 0x000fe2000fffe03f */
[----:B------:R-:W-:Y:S01]  /*18d0*/  P2R R80, PR, RZ, 0x2 ;  /* 0x00000002ff507803 */ /* 0x000fe20000000000 */
[----:B------:R-:W-:Y:S01]  /*18e0*/  UMOV UR26, UR4 ;  /* 0x00000004001a7c82 */ /* 0x000fe20008000000 */
[----:B------:R-:W-:Y:S01]  /*18f0*/  R2UR UR4, R4 ;  /* 0x00000000040472ca */ /* 0x000fe200000e0000 */
[----:B------:R-:W-:Y:S01]  /*1900*/  UIADD3 UR34, UR61, 0x382, URZ ;  /* 0x000003823d227890 */ /* 0x000fe2000fffe03f */
[----:B------:R-:W-:Y:S01]  /*1910*/  LOP3.LUT R3, R3, 0x7ffffffc, RZ, 0xc0, !PT ;  /* 0x7ffffffc03037812 */ /* 0x000fe200078ec0ff */
[----:B------:R-:W-:Y:S01]  /*1920*/  UMOV UR41, 0x40000040 ;  /* 0x4000004000297882 */ /* 0x000fe20000000000 */
[----:B------:R-:W-:Y:S01]  /*1930*/  UMOV UR45, 0x40000040 ;  /* 0x40000040002d7882 */ /* 0x000fe20000000000 */
[----:B------:R-:W-:Y:S01]  /*1940*/  UMOV UR49, 0x40000040 ;  /* 0x4000004000317882 */ /* 0x000fe20000000000 */
[----:B------:R-:W-:Y:S01]  /*1950*/  UMOV UR53, 0x40000040 ;  /* 0x4000004000357882 */ /* 0x000fe20000000000 */
[----:B------:R-:W-:Y:S01]  /*1960*/  UMOV UR57, 0x40000040 ;  /* 0x4000004000397882 */ /* 0x000fe20000000000 */
[----:B------:R-:W-:Y:S01]  /*1970*/  IADD3 R3, R22, -R3, RZ ;  /* 0x8000000316037210 */ /* 0x000fe20007ffe0ff */
[----:B------:R-:W-:Y:S01]  /*1980*/  UIADD3 UR38, UR38, -0x2, URZ ;  /* 0xfffffffe26267890 */ /* 0x000fe2000fffe03f */
[----:B------:R-:W-:Y:S01]  /*1990*/  P2R R82, PR, RZ, 0x1 ;  /* 0x00000001ff527803 */ /* 0x000fe20000000000 */
[--C-:B------:R-:W-:Y:S01]  /*19a0*/  IMAD.MOV.U32 R117, RZ, RZ, R119.reuse ;  /* 0x000000ffff757224 */ /* 0x100fe200078e0077 */
[-C--:B------:R-:W-:Y:S01]  /*19b0*/  MOV R118, R119.reuse ;  /* 0x0000007700767202 */ /* 0x080fe20000000f00 */
[----:B------:R-:W-:Y:S01]  /*19c0*/  IMAD R3, R3, R0, 0x70 ;  /* 0x0000007003037424 */ /* 0x000fe200078e0200 */
[-C--:B------:R-:W-:Y:S01]  /*19d0*/  MOV R110, R119.reuse ;  /* 0x00000077006e7202 */ /* 0x080fe20000000f00 */
[--C-:B------:R-:W-:Y:S01]  /*19e0*/  IMAD.MOV.U32 R116, RZ, RZ, R119.reuse ;  /* 0x000000ffff747224 */ /* 0x100fe200078e0077 */
[-C--:B------:R-:W-:Y:S01]  /*19f0*/  MOV R102, R119.reuse ;  /* 0x0000007700667202 */ /* 0x080fe20000000f00 */
[----:B------:R-:W-:Y:S01]  /*1a00*/  VIADD R3, R3, UR39 ;  /* 0x0000002703037c36 */ /* 0x000fe20008000000 */
[-C--:B------:R-:W-:Y:S01]  /*1a10*/  MOV R94, R119.reuse ;  /* 0x00000077005e7202 */ /* 0x080fe20000000f00 */
[----:B------:R-:W-:Y:S01]  /*1a20*/  IMAD.MOV.U32 R114, RZ, RZ, R119 ;  /* 0x000000ffff727224 */ /* 0x000fe200078e0077 */
[----:B------:R-:W-:Y:S01]  /*1a30*/  MOV R86, R119 ;  /* 0x0000007700567202 */ /* 0x000fe20000000f00 */
[----:B------:R-:W-:-:S02]  /*1a40*/  IMAD R2, R2, -0x70, R3 ;  /* 0xffffff9002027824 */ /* 0x000fc400078e0203 */
[--C-:B------:R-:W-:Y:S02]  /*1a50*/  IMAD.MOV.U32 R112, RZ, RZ, R119.reuse ;  /* 0x000000ffff707224 */ /* 0x100fe400078e0077 */
[--C-:B------:R-:W-:Y:S01]  /*1a60*/  IMAD.MOV.U32 R108, RZ, RZ, R119.reuse ;  /* 0x000000ffff6c7224 */ /* 0x100fe200078e0077 */
[C---:B------:R-:W-:Y:S01]  /*1a70*/  ISETP.GT.AND P2, PT, R2.reuse, RZ, PT ;  /* 0x000000ff0200720c */ /* 0x040fe20003f44270 */
[--C-:B------:R-:W-:Y:S01]  /*1a80*/  IMAD.MOV.U32 R106, RZ, RZ, R119.reuse ;  /* 0x000000ffff6a7224 */ /* 0x100fe200078e0077 */
[C---:B------:R-:W-:Y:S01]  /*1a90*/  ISETP.GT.AND P3, PT, R2.reuse, 0x1, PT ;  /* 0x000000010200780c */ /* 0x040fe20003f64270 */
[--C-:B------:R-:W-:Y:S01]  /*1aa0*/  IMAD.MOV.U32 R104, RZ, RZ, R119.reuse ;  /* 0x000000ffff687224 */ /* 0x100fe200078e0077 */
[C---:B------:R-:W-:Y:S01]  /*1ab0*/  ISETP.GT.AND P4, PT, R2.reuse, 0x8, PT ;  /* 0x000000080200780c */ /* 0x040fe20003f84270 */
[--C-:B------:R-:W-:Y:S01]  /*1ac0*/  IMAD.MOV.U32 R100, RZ, RZ, R119.reuse ;  /* 0x000000ffff647224 */ /* 0x100fe200078e0077 */
[C---:B------:R-:W-:Y:S01]  /*1ad0*/  ISETP.GT.AND P5, PT, R2.reuse, 0x9, PT ;  /* 0x000000090200780c */ /* 0x040fe20003fa4270 */
[--C-:B------:R-:W-:Y:S01]  /*1ae0*/  IMAD.MOV.U32 R98, RZ, RZ, R119.reuse ;  /* 0x000000ffff627224 */ /* 0x100fe200078e0077 */
[C---:B------:R-:W-:Y:S01]  /*1af0*/  ISETP.GT.AND P6, PT, R2.reuse, 0x21, PT ;  /* 0x000000210200780c */ /* 0x040fe20003fc4270 */
[--C-:B------:R-:W-:Y:S01]  /*1b00*/  IMAD.MOV.U32 R96, RZ, RZ, R119.reuse ;  /* 0x000000ffff607224 */ /* 0x100fe200078e0077 */
[----:B------:R-:W-:Y:S01]  /*1b10*/  ISETP.GT.AND P1, PT, R2, 0x49, PT ;  /* 0x000000490200780c */ /* 0x000fe20003f24270 */
[----:B------:R-:W-:Y:S01]  /*1b20*/  IMAD.MOV.U32 R92, RZ, RZ, R119 ;  /* 0x000000ffff5c7224 */ /* 0x000fe200078e0077 */
[----:B------:R-:W-:-:S02]  /*1b30*/  WARPGROUP.DEPBAR.LE gsb0, 0x0 ;  /* 0x00008000000079c5 */ /* 0x000fc40000010000 */
[----:B------:R-:W-:Y:S01]  /*1b40*/  WARPGROUP.ARRIVE ;  /* 0x00000000000079c5 */ /* 0x000fe20000000000 */
[----:B------:R-:W-:Y:S01]  /*1b50*/  ISETP.GT.AND P0, PT, R2, 0x50, PT ;  /* 0x000000500200780c */ /* 0x000fe20003f04270 */
[--C-:B------:R-:W-:Y:S02]  /*1b60*/  IMAD.MOV.U32 R90, RZ, RZ, R119.reuse ;  /* 0x000000ffff5a7224 */ /* 0x100fe400078e0077 */
[--C-:B------:R-:W-:Y:S02]  /*1b70*/  IMAD.MOV.U32 R88, RZ, RZ, R119.reuse ;  /* 0x000000ffff587224 */ /* 0x100fe400078e0077 */
[----:B------:R-:W-:Y:S01]  /*1b80*/  HGMMA.64x16x16.F32 R64, gdesc[UR8], RZ, !UPT, gsb0 ;  /* 0x00200000084079f0 */ /* 0x000fe2000c0008ff */
[----:B------:R-:W-:Y:S01]  /*1b90*/  R2UR UR8, R4 ;  /* 0x00000000040872ca */ /* 0x000fe200000e0000 */
[----:B------:R-:W-:Y:S01]  /*1ba0*/  UIADD3 UR9, UR61, 0x504, URZ ;  /* 0x000005043d097890 */ /* 0x000fe2000fffe03f */
[----:B------:R-:W-:Y:S01]  /*1bb0*/  IMAD.MOV.U32 R84, RZ, RZ, R119 ;  /* 0x000000ffff547224 */ /* 0x000fe200078e0077 */
[----:B------:R-:W-:Y:S01]  /*1bc0*/  UIADD3 UR10, UR61, 0x584, URZ ;  /* 0x000005843d0a7890 */ /* 0x000fe2000fffe03f */
[----:B------:R-:W-:-:S09]  /*1bd0*/  UMOV UR11, 0x40000040 ;  /* 0x40000040000b7882 */ /* 0x000fd20000000000 */
[----:B------:R-:W-:Y:S02]  /*1be0*/  UIADD3 UR28, UR8, 0x400, URZ ;  /* 0x00000400081c7890 */ /* 0x000fe4000fffe03f */
[----:B------:R-:W-:Y:S02]  /*1bf0*/  UIADD3 UR32, UR8, 0x402, URZ ;  /* 0x0000040208207890 */ /* 0x000fe4000fffe03f */
[----:B------:R-:W-:Y:S02]  /*1c00*/  UIADD3 UR36, UR8, 0x404, URZ ;  /* 0x0000040408247890 */ /* 0x000fe4000fffe03f */
[----:B------:R-:W-:Y:S02]  /*1c10*/  UIADD3 UR40, UR8, 0x406, URZ ;  /* 0x0000040608287890 */ /* 0x000fe4000fffe03f */
[----:B------:R-:W-:Y:S02]  /*1c20*/  UIADD3 UR44, UR8, 0x800, URZ ;  /* 0x00000800082c7890 */ /* 0x000fe4000fffe03f */
[----:B------:R-:W-:-:S02]  /*1c30*/  UIADD3 UR48, UR8, 0x802, URZ ;  /* 0x0000080208307890 */ /* 0x000fc4000fffe03f */
[----:B------:R-:W-:Y:S02]  /*1c40*/  UIADD3 UR52, UR8, 0x804, URZ ;  /* 0x0000080408347890 */ /* 0x000fe4000fffe03f */
[----:B------:R-:W-:Y:S01]  /*1c50*/  UIADD3 UR56, UR8, 0x806, URZ ;  /* 0x0000080608387890 */ /* 0x000fe2000fffe03f */
[----:B------:R-:W-:Y:S02]  /*1c60*/  WARPGROUP.DEPBAR.LE gsb0, 0x0 ;  /* 0x00008000000079c5 */ /* 0x000fe40000010000 */
[----:B------:R-:W-:-:S06]  /*1c70*/  WARPGROUP.ARRIVE ;  /* 0x00000000000079c5 */ /* 0x000fcc0000000000 */
[----:B------:R-:W-:Y:S01]  /*1c80*/  HGMMA.64x16x16.F32 R56, gdesc[UR24], RZ, !UPT, gsb0 ;  /* 0x00200000183879f0 */ /* 0x000fe2000c0008ff */
[----:B------:R-:W-:Y:S02]  /*1c90*/  UIADD3 UR24, UR8, 0x6, URZ ;  /* 0x0000000608187890 */ /* 0x000fe4000fffe03f */
[----:B------:R-:W-:Y:S01]  /*1ca0*/  UIADD3 UR26, UR61, 0x6, URZ ;  /* 0x000000063d1a7890 */ /* 0x000fe2000fffe03f */
[----:B------:R-:W-:Y:S01]  /*1cb0*/  UMOV UR25, 0x40000040 ;  /* 0x4000004000197882 */ /* 0x000fe20000000000 */
[----:B------:R-:W-:Y:S01]  /*1cc0*/  UMOV UR27, 0x40000040 ;  /* 0x40000040001b7882 */ /* 0x000fe20000000000 */
[----:B------:R-:W-:Y:S02]  /*1cd0*/  WARPGROUP.DEPBAR.LE gsb0, 0x0 ;  /* 0x00008000000079c5 */ /* 0x000fe40000010000 */
[----:B------:R-:W-:-:S06]  /*1ce0*/  WARPGROUP.ARRIVE ;  /* 0x00000000000079c5 */ /* 0x000fcc0000000000 */
[----:B------:R-:W-:Y:S03]  /*1cf0*/  HGMMA.64x16x16.F32 R48, gdesc[UR12], RZ, !UPT, gsb0 ;  /* 0x002000000c3079f0 */ /* 0x000fe6000c0008ff */
        /* <DEDUP_REMOVED lines=9> */
[----:B------:R-:W-:Y:S01]  /*1d90*/  HGMMA.64x16x16.F32 R32, gdesc[UR20], RZ, !UPT, gsb0 ;  /* 0x00200000142079f0 */ /* 0x000fe2000c0008ff */
[----:B------:R-:W-:Y:S02]  /*1da0*/  UIADD3 UR20, UR8, 0x4, URZ ;  /* 0x0000000408147890 */ /* 0x000fe4000fffe03f */
[----:B------:R-:W-:Y:S01]  /*1db0*/  UIADD3 UR22, UR61, 0x4, URZ ;  /* 0x000000043d167890 */ /* 0x000fe2000fffe03f */
[----:B------:R-:W-:Y:S01]  /*1dc0*/  UMOV UR21, 0x40000040 ;  /* 0x4000004000157882 */ /* 0x000fe20000000000 */
[----:B------:R-:W-:Y:S01]  /*1dd0*/  UMOV UR23, 0x40000040 ;  /* 0x4000004000177882 */ /* 0x000fe20000000000 */
[----:B------:R-:W-:Y:S01]  /*1de0*/  UIADD3 UR8, UR61, 0x884, URZ ;  /* 0x000008843d087890 */ /* 0x000fe2000fffe03f */
[----:B------:R-:W-:Y:S02]  /*1df0*/  WARPGROUP.DEPBAR.LE gsb0, 0x0 ;  /* 0x00008000000079c5 */ /* 0x000fe40000010000 */
[----:B------:R-:W-:-:S06]  /*1e00*/  WARPGROUP.ARRIVE ;  /* 0x00000000000079c5 */ /* 0x000fcc0000000000 */
[----:B------:R-:W-:Y:S01]  /*1e10*/  HGMMA.64x16x16.F32 R24, gdesc[UR4], RZ, !UPT, gsb0 ;  /* 0x00200000041879f0 */ /* 0x000fe2000c0008ff */
[----:B------:R-:W-:Y:S02]  /*1e20*/  UIADD3 UR4, UR61, 0x182, URZ ;  /* 0x000001823d047890 */ /* 0x000fe4000fffe03f */
[----:B------:R-:W-:Y:S02]  /*1e30*/  UIADD3 UR5, UR61, 0x202, URZ ;  /* 0x000002023d057890 */ /* 0x000fe4000fffe03f */
[----:B------:R-:W-:Y:S01]  /*1e40*/  UIADD3 UR6, UR61, 0x384, URZ ;  /* 0x000003843d067890 */ /* 0x000fe2000fffe03f */
[----:B------:R-:W-:Y:S01]  /*1e50*/  UMOV UR7, 0x40000040 ;  /* 0x4000004000077882 */ /* 0x000fe20000000000 */
[----:B------:R-:W-:Y:S02]  /*1e60*/  WARPGROUP.DEPBAR.LE gsb0, 0x0 ;  /* 0x00008000000079c5 */ /* 0x000fe40000010000 */
[----:B------:R-:W-:-:S06]  /*1e70*/  WARPGROUP.ARRIVE ;  /* 0x00000000000079c5 */ /* 0x000fcc0000000000 */
[----:B------:R-:W-:Y:S01]  /*1e80*/  HGMMA.64x16x16.F32 R72, gdesc[UR16], R72, gsb0 ;  /* 0x00200000104879f0 */ /* 0x000fe20008000848 */
        /* <DEDUP_REMOVED lines=10> */
[----:B------:R-:W-:Y:S01]  /*1f30*/  UMOV UR18, UR4 ;  /* 0x0000000400127c82 */ /* 0x000fe20008000000 */
[----:B------:R-:W-:Y:S01]  /*1f40*/  UMOV UR19, 0x40000040 ;  /* 0x4000004000137882 */ /* 0x000fe20000000000 */
[----:B------:R-:W-:Y:S01]  /*1f50*/  UIADD3 UR4, UR61, 0x282, URZ ;  /* 0x000002823d047890 */ /* 0x000fe2000fffe03f */
        /* <DEDUP_REMOVED lines=20> */
[----:B------:R-:W-:Y:S03]  /*20a0*/  HGMMA.64x16x16.F32 R24, gdesc[UR16], R24, gsb0 ;  /* 0x00200000101879f0 */ /* 0x000fe60008000818 */
        /* <DEDUP_REMOVED lines=138> */
[----:B------:R-:W-:Y:S01]  /*2950*/  UMOV UR4, UR36 ;  /* 0x0000002400047c82 */ /* 0x000fe20008000000 */
        /* <DEDUP_REMOVED lines=8> */
[----:B------:R-:W-:Y:S03]  /*29e0*/  HGMMA.64x16x16.F32 R24, gdesc[UR32], R24, gsb0 ;  /* 0x00200000201879f0 */ /* 0x000fe60008000818 */
[----:B------:R-:W-:Y:S02]  /*29f0*/  WARPGROUP.DEPBAR.LE gsb0, 0x0 ;  /* 0x00008000000079c5 */ /* 0x000fe40000010000 */
[----:B------:R-:W-:-:S06]  /*2a00*/  WARPGROUP.ARRIVE ;  /* 0x00000000000079c5 */ /* 0x000fcc0000000000 */
[----:B------:R-:W-:Y:S01]  /*2a10*/  HGMMA.64x16x16.F32 R72, gdesc[UR4], R72, gsb0 ;  /* 0x00200000044879f0 */ /* 0x000fe20008000848 */
[----:B------:R-:W-:Y:S01]  /*2a20*/  UIADD3 UR6, UR61, 0x404, URZ ;  /* 0x000004043d067890 */ /* 0x000fe2000fffe03f */
[----:B------:R-:W-:Y:S01]  /*2a30*/  UMOV UR4, UR36 ;  /* 0x0000002400047c82 */ /* 0x000fe20008000000 */
[----:B------:R-:W-:Y:S01]  /*2a40*/  UMOV UR5, UR37 ;  /* 0x0000002500057c82 */ /* 0x000fe20008000000 */
[----:B------:R-:W-:Y:S01]  /*2a50*/  UMOV UR7, 0x40000040 ;  /* 0x4000004000077882 */ /* 0x000fe20000000000 */
        /* <DEDUP_REMOVED lines=10> */
[----:B------:R-:W-:Y:S01]  /*2b00*/  UMOV UR4, UR36 ;  /* 0x0000002400047c82 */ /* 0x000fe20008000000 */
[----:B------:R-:W-:Y:S01]  /*2b10*/  UMOV UR5, UR37 ;  /* 0x0000002500057c82 */ /* 0x000fe20008000000 */
[----:B------:R-:W-:Y:S01]  /*2b20*/  UMOV UR6, UR9 ;  /* 0x0000000900067c82 */ /* 0x000fe20008000000 */
[----:B------:R-:W-:Y:S01]  /*2b30*/  UMOV UR7, 0x40000040 ;  /* 0x4000004000077882 */ /* 0x000fe20000000000 */
[----:B------:R-:W-:Y:S01]  /*2b40*/  UIADD3 UR9, UR61, 0x604, URZ ;  /* 0x000006043d097890 */ /* 0x000fe2000fffe03f */
        /* <DEDUP_REMOVED lines=239> */
[----:B------:R-:W-:Y:S01]  /*3a40*/  UMOV UR9, UR57 ;  /* 0x0000003900097c82 */ /* 0x000fe20008000000 */
        /* <DEDUP_REMOVED lines=16> */
[----:B------:R-:W-:Y:S01]  /*3b50*/  WARPGROUP.ARRIVE ;  /* 0x00000000000079c5 */ /* 0x000fe20000000000 */
[----:B------:R-:W-:Y:S01]  /*3b60*/  FSEL R15, R74, -INF , P2 ;  /* 0xff8000004a0f7808 */ /* 0x000fe20001000000 */
[----:B------:R-:W-:Y:S01]  /*3b70*/  IMAD.MOV.U32 R74, RZ, RZ, R119 ;  /* 0x000000ffff4a7224 */ /* 0x000fe200078e0077 */
[----:B------:R-:W-:-:S02]  /*3b80*/  FSEL R75, R75, -INF , P3 ;  /* 0xff8000004b4b7808 */ /* 0x000fc40001800000 */
[----:B------:R-:W-:Y:S01]  /*3b90*/  FSEL R19, R78, -INF , P4 ;  /* 0xff8000004e137808 */ /* 0x000fe20002000000 */
[----:B------:R-:W-:Y:S01]  /*3ba0*/  HGMMA.64x16x16.F32 R64, gdesc[UR4], R64, gsb0 ;  /* 0x00200000044079f0 */ /* 0x000fe20008000840 */
[----:B------:R-:W-:Y:S01]  /*3bb0*/  UIADD3 UR6, UR61, 0x806, URZ ;  /* 0x000008063d067890 */ /* 0x000fe2000fffe03f */
[----:B------:R-:W-:Y:S01]  /*3bc0*/  FMNMX.FTZ R0, R15, R75, !PT ;  /* 0x0000004b0f007209 */ /* 0x000fe20007810000 */
[----:B------:R-:W-:Y:S01]  /*3bd0*/  UMOV UR4, UR56 ;  /* 0x0000003800047c82 */ /* 0x000fe20008000000 */
[----:B------:R-:W-:Y:S01]  /*3be0*/  UMOV UR5, UR57 ;  /* 0x0000003900057c82 */ /* 0x000fe20008000000 */
[----:B------:R-:W-:Y:S01]  /*3bf0*/  UMOV UR7, 0x40000040 ;  /* 0x4000004000077882 */ /* 0x000fe20000000000 */
[----:B------:R-:W-:Y:S01]  /*3c00*/  FSEL R7, R72, -INF , P2 ;  /* 0xff80000048077808 */ /* 0x000fe20001000000 */
[----:B------:R-:W-:Y:S01]  /*3c10*/  IMAD.MOV.U32 R72, RZ, RZ, R119 ;  /* 0x000000ffff487224 */ /* 0x000fe200078e0077 */
[----:B------:R-:W-:Y:S02]  /*3c20*/  FSEL R79, R79, -INF , P5 ;  /* 0xff8000004f4f7808 */ /* 0x000fe40002800000 */
[----:B------:R-:W-:-:S02]  /*3c30*/  ISETP.GT.AND P2, PT, R2, 0x10, PT ;  /* 0x000000100200780c */ /* 0x000fc40003f44270 */
[----:B------:R-:W-:Y:S02]  /*3c40*/  FMNMX.FTZ R0, R19, R0, !PT ;  /* 0x0000000013007209 */ /* 0x000fe40007810000 */
[----:B------:R-:W-:Y:S02]  /*3c50*/  FSEL R73, R73, -INF , P3 ;  /* 0xff80000049497808 */ /* 0x000fe40001800000 */
[----:B------:R-:W-:Y:S02]  /*3c60*/  ISETP.GT.AND P3, PT, R2, 0x11, PT ;  /* 0x000000110200780c */ /* 0x000fe40003f64270 */
[----:B------:R-:W-:Y:S02]  /*3c70*/  FMNMX.FTZ R0, R79, R0, !PT ;  /* 0x000000004f007209 */ /* 0x000fe40007810000 */
[----:B------:R-:W-:Y:S01]  /*3c80*/  FSEL R9, R76, -INF , P4 ;  /* 0xff8000004c097808 */ /* 0x000fe20002000000 */
[----:B------:R-:W-:Y:S01]  /*3c90*/  IMAD.MOV.U32 R76, RZ, RZ, R119 ;  /* 0x000000ffff4c7224 */ /* 0x000fe200078e0077 */
[----:B------:R-:W-:-:S02]  /*3ca0*/  ISETP.GT.AND P4, PT, R2, 0x18, PT ;  /* 0x000000180200780c */ /* 0x000fc40003f84270 */
[----:B------:R-:W-:Y:S02]  /*3cb0*/  FSEL R77, R77, -INF , P5 ;  /* 0xff8000004d4d7808 */ /* 0x000fe40002800000 */
[----:B------:R-:W-:Y:S02]  /*3cc0*/  ISETP.GT.AND P5, PT, R2, 0x19, PT ;  /* 0x000000190200780c */ /* 0x000fe40003fa4270 */
[----:B------:R-:W-:Y:S01]  /*3cd0*/  MOV R78, R119 ;  /* 0x00000077004e7202 */ /* 0x000fe20000000f00 */
[----:B------:R-:W-:Y:S02]  /*3ce0*/  WARPGROUP.DEPBAR.LE gsb0, 0x0 ;  /* 0x00008000000079c5 */ /* 0x000fe40000010000 */
[----:B------:R-:W-:Y:S01]  /*3cf0*/  WARPGROUP.ARRIVE ;  /* 0x00000000000079c5 */ /* 0x000fe20000000000 */
[----:B------:R-:W-:Y:S01]  /*3d00*/  FSEL R21, R66, -INF , P2 ;  /* 0xff80000042157808 */ /* 0x000fe20001000000 */
[----:B------:R-:W-:Y:S01]  /*3d10*/  IMAD.MOV.U32 R66, RZ, RZ, R119 ;  /* 0x000000ffff427224 */ /* 0x000fe200078e0077 */
[----:B------:R-:W-:-:S02]  /*3d20*/  FSEL R67, R67, -INF , P3 ;  /* 0xff80000043437808 */ /* 0x000fc40001800000 */
[----:B------:R-:W-:Y:S01]  /*3d30*/  FMNMX.FTZ R0, R21, R0, !PT ;  /* 0x0000000015007209 */ /* 0x000fe20007810000 */
[----:B------:R-:W-:Y:S01]  /*3d40*/  HGMMA.64x16x16.F32 R56, gdesc[UR4], R56, gsb0 ;  /* 0x00200000043879f0 */ /* 0x000fe20008000838 */
[----:B------:R-:W-:Y:S01]  /*3d50*/  UIADD3 UR6, UR61, 0x886, URZ ;  /* 0x000008863d067890 */ /* 0x000fe2000fffe03f */
[----:B------:R-:W-:Y:S01]  /*3d60*/  FSEL R23, R70, -INF , P4 ;  /* 0xff80000046177808 */ /* 0x000fe20002000000 */
[----:B------:R-:W-:Y:S01]  /*3d70*/  UMOV UR4, UR56 ;  /* 0x0000003800047c82 */ /* 0x000fe20008000000 */
[----:B------:R-:W-:Y:S01]  /*3d80*/  UMOV UR5, UR57 ;  /* 0x0000003900057c82 */ /* 0x000fe20008000000 */
[----:B------:R-:W-:Y:S01]  /*3d90*/  UMOV UR7, 0x40000040 ;  /* 0x4000004000077882 */ /* 0x000fe20000000000 */
[----:B------:R-:W-:Y:S02]  /*3da0*/  FMNMX.FTZ R0, R67, R0, !PT ;  /* 0x0000000043007209 */ /* 0x000fe40007810000 */
[----:B------:R-:W-:Y:S01]  /*3db0*/  FSEL R13, R64, -INF , P2 ;  /* 0xff800000400d7808 */ /* 0x000fe20001000000 */
[----:B------:R-:W-:Y:S01]  /*3dc0*/  IMAD.MOV.U32 R64, RZ, RZ, R119 ;  /* 0x000000ffff407224 */ /* 0x000fe200078e0077 */
[----:B------:R-:W-:-:S02]  /*3dd0*/  FSEL R71, R71, -INF , P5 ;  /* 0xff80000047477808 */ /* 0x000fc40002800000 */
[C---:B------:R-:W-:Y:S02]  /*3de0*/  ISETP.GT.AND P2, PT, R2.reuse, 0x20, PT ;  /* 0x000000200200780c */ /* 0x040fe40003f44270 */
[----:B------:R-:W-:Y:S02]  /*3df0*/  FMNMX.FTZ R0, R23, R0, !PT ;  /* 0x0000000017007209 */ /* 0x000fe40007810000 */
[----:B------:R-:W-:Y:S02]  /*3e00*/  FSEL R69, R69, -INF , P5 ;  /* 0xff80000045457808 */ /* 0x000fe40002800000 */
[----:B------:R-:W-:Y:S02]  /*3e10*/  FMNMX.FTZ R0, R71, R0, !PT ;  /* 0x0000000047007209 */ /* 0x000fe40007810000 */
[----:B------:R-:W-:Y:S02]  /*3e20*/  ISETP.GT.AND P5, PT, R2, 0x28, PT ;  /* 0x000000280200780c */ /* 0x000fe40003fa4270 */
        /* <DEDUP_REMOVED lines=19> */
[----:B------:R-:W-:Y:S02]  /*3f60*/  FSEL R63, R63, -INF , P4 ;  /* 0xff8000003f3f7808 */ /* 0x000fe40002000000 */
[----:B------:R-:W-:-:S02]  /*3f70*/  FMNMX.FTZ R0, R85, R0, !PT ;  /* 0x0000000055007209 */ /* 0x000fc40007810000 */
[----:B------:R-:W-:Y:S01]  /*3f80*/  FSEL R59, R56, -INF , P2 ;  /* 0xff800000383b7808 */ /* 0x000fe20001000000 */
[----:B------:R-:W-:Y:S01]  /*3f90*/  IMAD.MOV.U32 R56, RZ, RZ, R119 ;  /* 0x000000ffff387224 */ /* 0x000fe200078e0077 */
[C---:B------:R-:W-:Y:S02]  /*3fa0*/  ISETP.GT.AND P2, PT, R2.reuse, 0x31, PT ;  /* 0x000000310200780c */ /* 0x040fe40003f44270 */
[----:B------:R-:W-:Y:S02]  /*3fb0*/  FMNMX.FTZ R0, R63, R0, !PT ;  /* 0x000000003f007209 */ /* 0x000fe40007810000 */
[----:B------:R-:W-:Y:S02]  /*3fc0*/  FSEL R57, R57, -INF , P6 ;  /* 0xff80000039397808 */ /* 0x000fe40003000000 */
[----:B------:R-:W-:Y:S02]  /*3fd0*/  ISETP.GT.AND P6, PT, R2, 0x38, PT ;  /* 0x000000380200780c */ /* 0x000fe40003fc4270 */
[----:B------:R-:W-:-:S02]  /*3fe0*/  FSEL R61, R61, -INF , P4 ;  /* 0xff8000003d3d7808 */ /* 0x000fc40002000000 */
[----:B------:R-:W-:Y:S02]  /*3ff0*/  ISETP.GT.AND P4, PT, R2, 0x40, PT ;  /* 0x000000400200780c */ /* 0x000fe40003f84270 */
[----:B------:R-:W-:Y:S01]  /*4000*/  MOV R62, R119 ;  /* 0x00000077003e7202 */ /* 0x000fe20000000f00 */
[----:B------:R-:W-:Y:S02]  /*4010*/  WARPGROUP.DEPBAR.LE gsb0, 0x0 ;  /* 0x00008000000079c5 */ /* 0x000fe40000010000 */
[----:B------:R-:W-:Y:S01]  /*4020*/  WARPGROUP.ARRIVE ;  /* 0x00000000000079c5 */ /* 0x000fe20000000000 */
[----:B------:R-:W-:Y:S01]  /*4030*/  FSEL R87, R50, -INF , P3 ;  /* 0xff80000032577808 */ /* 0x000fe20001800000 */
[--C-:B------:R-:W-:Y:S01]  /*4040*/  IMAD.MOV.U32 R50, RZ, RZ, R119.reuse ;  /* 0x000000ffff327224 */ /* 0x100fe200078e0077 */
[----:B------:R-:W-:Y:S02]  /*4050*/  FSEL R89, R51, -INF , P2 ;  /* 0xff80000033597808 */ /* 0x000fe40001000000 */
[----:B------:R-:W-:Y:S01]  /*4060*/  FMNMX.FTZ R0, R87, R0, !PT ;  /* 0x0000000057007209 */ /* 0x000fe20007810000 */
[----:B------:R-:W-:Y:S01]  /*4070*/  HGMMA.64x16x16.F32 R40, gdesc[UR8], R40, gsb0 ;  /* 0x00200000082879f0 */ /* 0x000fe20008000828 */
[----:B------:R-:W-:Y:S01]  /*4080*/  FSEL R51, R60, -INF , P5 ;  /* 0xff8000003c337808 */ /* 0x000fe20002800000 */
[----:B------:R-:W-:Y:S01]  /*4090*/  IMAD.MOV.U32 R60, RZ, RZ, R119 ;  /* 0x000000ffff3c7224 */ /* 0x000fe200078e0077 */
[----:B------:R-:W-:-:S02]  /*40a0*/  ISETP.GT.AND P5, PT, R2, 0x39, PT ;  /* 0x000000390200780c */ /* 0x000fc40003fa4270 */
[----:B------:R-:W-:Y:S02]  /*40b0*/  FSEL R91, R54, -INF , P6 ;  /* 0xff800000365b7808 */ /* 0x000fe40003000000 */
[----:B------:R-:W-:Y:S02]  /*40c0*/  FMNMX.FTZ R0, R89, R0, !PT ;  /* 0x0000000059007209 */ /* 0x000fe40007810000 */
[----:B------:R-:W-:Y:S02]  /*40d0*/  FSEL R93, R55, -INF , P5 ;  /* 0xff800000375d7808 */ /* 0x000fe40002800000 */
[----:B------:R-:W-:Y:S02]  /*40e0*/  FMNMX.FTZ R0, R91, R0, !PT ;  /* 0x000000005b007209 */ /* 0x000fe40007810000 */
[----:B------:R-:W-:Y:S01]  /*40f0*/  FSEL R55, R48, -INF , P3 ;  /* 0xff80000030377808 */ /* 0x000fe20001800000 */
[----:B------:R-:W-:Y:S01]  /*4100*/  IMAD.MOV.U32 R48, RZ, RZ, R119 ;  /* 0x000000ffff307224 */ /* 0x000fe200078e0077 */
[----:B------:R-:W-:-:S02]  /*4110*/  ISETP.GT.AND P3, PT, R2, 0x41, PT ;  /* 0x000000410200780c */ /* 0x000fc40003f64270 */
[----:B------:R-:W-:Y:S02]  /*4120*/  FMNMX.FTZ R0, R93, R0, !PT ;  /* 0x000000005d007209 */ /* 0x000fe40007810000 */
[----:B------:R-:W-:Y:S02]  /*4130*/  FSEL R49, R49, -INF , P2 ;  /* 0xff80000031317808 */ /* 0x000fe40001000000 */
[C---:B------:R-:W-:Y:S02]  /*4140*/  ISETP.GT.AND P2, PT, R2.reuse, 0x48, PT ;  /* 0x000000480200780c */ /* 0x040fe40003f44270 */
[----:B------:R-:W-:Y:S02]  /*4150*/  FSEL R53, R53, -INF , P5 ;  /* 0xff80000035357808 */ /* 0x000fe40002800000 */
[----:B------:R-:W-:Y:S02]  /*4160*/  ISETP.GT.AND P5, PT, R2, 0x68, PT ;  /* 0x000000680200780c */ /* 0x000fe40003fa4270 */
[----:B------:R-:W-:Y:S01]  /*4170*/  MOV R54, R119 ;  /* 0x0000007700367202 */ /* 0x000fe20000000f00 */
[----:B------:R-:W-:-:S02]  /*4180*/  WARPGROUP.DEPBAR.LE gsb0, 0x0 ;  /* 0x00008000000079c5 */ /* 0x000fc40000010000 */
[----:B------:R-:W-:Y:S01]  /*4190*/  WARPGROUP.ARRIVE ;  /* 0x00000000000079c5 */ /* 0x000fe20000000000 */
[----:B------:R-:W-:Y:S02]  /*41a0*/  FSEL R95, R42, -INF , P4 ;  /* 0xff8000002a5f7808 */ /* 0x000fe40002000000 */
[----:B------:R-:W-:Y:S02]  /*41b0*/  FSEL R97, R43, -INF , P3 ;  /* 0xff8000002b617808 */ /* 0x000fe40001800000 */
[----:B------:R-:W-:Y:S01]  /*41c0*/  FMNMX.FTZ R0, R95, R0, !PT ;  /* 0x000000005f007209 */ /* 0x000fe20007810000 */
[----:B------:R-:W-:Y:S01]  /*41d0*/  HGMMA.64x16x16.F32 R32, gdesc[UR4], R32, gsb0 ;  /* 0x00200000042079f0 */ /* 0x000fe20008000820 */
[----:B------:R-:W-:Y:S01]  /*41e0*/  UIADD3 UR6, UR61, 0xa06, URZ ;  /* 0x00000a063d067890 */ /* 0x000fe2000fffe03f */
[----:B------:R-:W-:Y:S01]  /*41f0*/  FSEL R99, R46, -INF , P2 ;  /* 0xff8000002e637808 */ /* 0x000fe20001000000 */
[----:B------:R-:W-:Y:S01]  /*4200*/  UMOV UR4, UR56 ;  /* 0x0000003800047c82 */ /* 0x000fe20008000000 */
[----:B------:R-:W-:Y:S01]  /*4210*/  UMOV UR5, UR57 ;  /* 0x0000003900057c82 */ /* 0x000fe20008000000 */
[----:B------:R-:W-:Y:S01]  /*4220*/  UMOV UR7, 0x40000040 ;  /* 0x4000004000077882 */ /* 0x000fe20000000000 */
[----:B------:R-:W-:-:S02]  /*4230*/  FMNMX.FTZ R0, R97, R0, !PT ;  /* 0x0000000061007209 */ /* 0x000fc40007810000 */
[----:B------:R-:W-:Y:S02]  /*4240*/  FSEL R101, R47, -INF , P1 ;  /* 0xff8000002f657808 */ /* 0x000fe40000800000 */
[----:B------:R-:W-:Y:S02]  /*4250*/  FMNMX.FTZ R0, R99, R0, !PT ;  /* 0x0000000063007209 */ /* 0x000fe40007810000 */
[C---:B------:R-:W-:Y:S02]  /*4260*/  ISETP.GT.AND P1, PT, R2.reuse, 0x51, PT ;  /* 0x000000510200780c */ /* 0x040fe40003f24270 */
[----:B------:R-:W-:Y:S02]  /*4270*/  FMNMX.FTZ R0, R101, R0, !PT ;  /* 0x0000000065007209 */ /* 0x000fe40007810000 */
[----:B------:R-:W-:Y:S02]  /*4280*/  FSEL R41, R41, -INF , P3 ;  /* 0xff80000029297808 */ /* 0x000fe40001800000 */
[----:B------:R-:W-:-:S02]  /*4290*/  ISETP.GT.AND P3, PT, R2, 0x60, PT ;  /* 0x000000600200780c */ /* 0x000fc40003f64270 */
[----:B------:R-:W-:Y:S02]  /*42a0*/  FSEL R47, R40, -INF , P4 ;  /* 0xff800000282f7808 */ /* 0x000fe40002000000 */
[----:B------:R-:W-:Y:S02]  /*42b0*/  ISETP.GT.AND P4, PT, R2, 0x61, PT ;  /* 0x000000610200780c */ /* 0x000fe40003f84270 */
[----:B------:R-:W-:Y:S01]  /*42c0*/  FSEL R43, R52, -INF , P6 ;  /* 0xff800000342b7808 */ /* 0x000fe20003000000 */
[----:B------:R-:W-:Y:S01]  /*42d0*/  IMAD.MOV.U32 R52, RZ, RZ, R119 ;  /* 0x000000ffff347224 */ /* 0x000fe200078e0077 */
[----:B------:R-:W-:Y:S02]  /*42e0*/  ISETP.GT.AND P6, PT, R2, 0x69, PT ;  /* 0x000000690200780c */ /* 0x000fe40003fc4270 */
[----:B------:R-:W-:Y:S02]  /*42f0*/  P2R R22, PR, RZ, 0x2 ;  /* 0x00000002ff167803 */ /* 0x000fe40000000000 */
[----:B------:R-:W-:Y:S01]  /*4300*/  MOV R46, R119 ;  /* 0x00000077002e7202 */ /* 0x000fe20000000f00 */
[----:B------:R-:W-:-:S02]  /*4310*/  WARPGROUP.DEPBAR.LE gsb0, 0x0 ;  /* 0x00008000000079c5 */ /* 0x000fc40000010000 */
[----:B------:R-:W-:Y:S01]  /*4320*/  WARPGROUP.ARRIVE ;  /* 0x00000000000079c5 */ /* 0x000fe20000000000 */
[----:B------:R-:W-:Y:S02]  /*4330*/  FSEL R103, R34, -INF , P0 ;  /* 0xff80000022677808 */ /* 0x000fe40000000000 */
[----:B------:R-:W-:Y:S02]  /*4340*/  ISETP.GT.AND P0, PT, R2, 0x58, PT ;  /* 0x000000580200780c */ /* 0x000fe40003f04270 */
[----:B------:R-:W-:Y:S01]  /*4350*/  FSEL R105, R35, -INF , P1 ;  /* 0xff80000023697808 */ /* 0x000fe20000800000 */
[----:B------:R-:W-:Y:S01]  /*4360*/  HGMMA.64x16x16.F32 R24, gdesc[UR4], R24, gsb0 ;  /* 0x00200000041879f0 */ /* 0x000fe20008000818 */
[----:B------:R-:W-:Y:S01]  /*4370*/  FMNMX.FTZ R0, R103, R0, !PT ;  /* 0x0000000067007209 */ /* 0x000fe20007810000 */
[----:B------:R-:W-:Y:S01]  /*4380*/  ULDC UR4, c[0x0][0x988] ;  /* 0x0002620000047ab9 */ /* 0x000fe20000000800 */
[----:B------:R-:W-:Y:S02]  /*4390*/  FSEL R35, R44, -INF , P2 ;  /* 0xff8000002c237808 */ /* 0x000fe40001000000 */
[----:B------:R-:W-:-:S02]  /*43a0*/  ISETP.GT.AND P2, PT, R2, 0x59, PT ;  /* 0x000000590200780c */ /* 0x000fc40003f44270 */
[----:B------:R-:W-:Y:S02]  /*43b0*/  FSEL R107, R38, -INF , P0 ;  /* 0xff800000266b7808 */ /* 0x000fe40000000000 */
[----:B------:R-:W-:Y:S02]  /*43c0*/  FMNMX.FTZ R0, R105, R0, !PT ;  /* 0x0000000069007209 */ /* 0x000fe40007810000 */
[----:B------:R-:W-:Y:S02]  /*43d0*/  FSEL R39, R39, -INF , P2 ;  /* 0xff80000027277808 */ /* 0x000fe40001000000 */
[----:B------:R-:W-:Y:S02]  /*43e0*/  FMNMX.FTZ R0, R107, R0, !PT ;  /* 0x000000006b007209 */ /* 0x000fe40007810000 */
[----:B------:R-:W-:Y:S02]  /*43f0*/  P2R R20, PR, RZ, 0x1 ;  /* 0x00000001ff147803 */ /* 0x000fe40000000000 */
[----:B------:R-:W-:-:S02]  /*4400*/  FMNMX.FTZ R0, R39, R0, !PT ;  /* 0x0000000027007209 */ /* 0x000fc40007810000 */
[C---:B------:R-:W-:Y:S02]  /*4410*/  ISETP.GT.AND P0, PT, R2.reuse, 0x49, PT ;  /* 0x000000490200780c */ /* 0x040fe40003f04270 */
[----:B------:R-:W-:Y:S02]  /*4420*/  ISETP.GT.AND P1, PT, R2, 0x50, PT ;  /* 0x000000500200780c */ /* 0x000fe40003f24270 */
[----:B------:R-:W-:Y:S02]  /*4430*/  FSEL R45, R45, -INF , P0 ;  /* 0xff8000002d2d7808 */ /* 0x000fe40000000000 */
[----:B------:R-:W-:Y:S02]  /*4440*/  P2R R14, PR, RZ, 0x4 ;  /* 0x00000004ff0e7803 */ /* 0x000fe40000000000 */
[----:B------:R-:W-:Y:S01]  /*4450*/  ISETP.NE.AND P0, PT, R20, RZ, PT ;  /* 0x000000ff1400720c */ /* 0x000fe20003f05270 */
[----:B------:R-:W-:Y:S02]  /*4460*/  WARPGROUP.DEPBAR.LE gsb0, 0x0 ;  /* 0x00008000000079c5 */ /* 0x000fe40000010000 */
[----:B------:R-:W-:-:S02]  /*4470*/  FSEL R109, R26, -INF , P3 ;  /* 0xff8000001a6d7808 */ /* 0x000fc40001800000 */
[----:B------:R-:W-:Y:S02]  /*4480*/  FSEL R111, R27, -INF , P4 ;  /* 0xff8000001b6f7808 */ /* 0x000fe40002000000 */
[----:B------:R-:W-:Y:S02]  /*4490*/  FMNMX.FTZ R0, R109, R0, !PT ;  /* 0x000000006d007209 */ /* 0x000fe40007810000 */
[----:B------:R-:W-:Y:S02]  /*44a0*/  FSEL R113, R30, -INF , P5 ;  /* 0xff8000001e717808 */ /* 0x000fe40002800000 */
[----:B------:R-:W-:Y:S02]  /*44b0*/  FMNMX.FTZ R0, R111, R0, !PT ;  /* 0x000000006f007209 */ /* 0x000fe40007810000 */
[----:B------:R-:W-:Y:S02]  /*44c0*/  FSEL R115, R31, -INF , P6 ;  /* 0xff8000001f737808 */ /* 0x000fe40003000000 */
[----:B------:R-:W-:-:S02]  /*44d0*/  FMNMX.FTZ R0, R113, R0, !PT ;  /* 0x0000000071007209 */ /* 0x000fc40007810000 */
[----:B------:R-:W-:Y:S02]  /*44e0*/  FSEL R27, R32, -INF , P1 ;  /* 0xff800000201b7808 */ /* 0x000fe40000800000 */
[----:B------:R-:W-:Y:S01]  /*44f0*/  FMNMX.FTZ R6, R115, R0, !PT ;  /* 0x0000000073067209 */ /* 0x000fe20007810000 */
[----:B------:R-:W-:Y:S01]  /*4500*/  IMAD.U32 R0, RZ, RZ, UR4 ;  /* 0x00000004ff007e24 */ /* 0x000fe2000f8e00ff */
[----:B------:R-:W-:Y:S02]  /*4510*/  ISETP.NE.AND P1, PT, R22, RZ, PT ;  /* 0x000000ff1600720c */ /* 0x000fe40003f25270 */
[----:B------:R-:W-:Y:S01]  /*4520*/  FSEL R31, R36, -INF , P0 ;  /* 0xff800000241f7808 */ /* 0x000fe20000000000 */
[----:B------:R-:W0:Y:S01]  /*4530*/  SHFL.BFLY PT, R3, R6, 0x2, 0x1f ;  /* 0x0c401f0006037f89 */ /* 0x000e2200000e0000 */
[----:B------:R-:W-:Y:S02]  /*4540*/  FSEL R33, R33, -INF , P1 ;  /* 0xff80000021217808 */ /* 0x000fe40000800000 */
[----:B------:R-:W-:-:S02]  /*4550*/  FSEL R25, R25, -INF , P4 ;  /* 0xff80000019197808 */ /* 0x000fc40002000000 */
[----:B------:R-:W-:Y:S02]  /*4560*/  FSEL R29, R29, -INF , P6 ;  /* 0xff8000001d1d7808 */ /* 0x000fe40003000000 */
[----:B------:R-:W-:Y:S01]  /*4570*/  ISETP.NE.AND P1, PT, R80, RZ, PT ;  /* 0x000000ff5000720c */ /* 0x000fe20003f25270 */
[--C-:B------:R-:W-:Y:S01]  /*4580*/  IMAD.MOV.U32 R80, RZ, RZ, R119.reuse ;  /* 0x000000ffff507224 */ /* 0x100fe200078e0077 */
[----:B------:R-:W-:Y:S02]  /*4590*/  R2UR UR4, R17 ;  /* 0x00000000110472ca */ /* 0x000fe400000e0000 */
[----:B------:R-:W-:Y:S01]  /*45a0*/  ISETP.NE.AND P0, PT, R82, RZ, PT ;  /* 0x000000ff5200720c */ /* 0x000fe20003f05270 */
[----:B------:R-:W-:-:S10]  /*45b0*/  IMAD.MOV.U32 R82, RZ, RZ, R119 ;  /* 0x000000ffff527224 */ /* 0x000fd400078e0077 */
[----:B------:R-:W-:Y:S01]  /*45c0*/  UISETP.GE.AND UP0, UPT, UR38, UR4, UPT ;  /* 0x000000042600728c */ /* 0x000fe2000bf06270 */
[----:B0-----:R-:W-:Y:S02]  /*45d0*/  FMNMX.FTZ R10, R6, R3, !PT ;  /* 0x00000003060a7209 */ /* 0x001fe40007810000 */
[----:B------:R-:W-:Y:S01]  /*45e0*/  UMOV UR4, URZ ;  /* 0x0000003f00047c82 */ /* 0x000fe20008000000 */
[----:B------:R-:W-:Y:S02]  /*45f0*/  FMNMX.FTZ R6, R7, R73, !PT ;  /* 0x0000004907067209 */ /* 0x000fe40007810000 */
[----:B------:R-:W0:Y:S02]  /*4600*/  SHFL.BFLY PT, R3, R10, 0x1, 0x1f ;  /* 0x0c201f000a037f89 */ /* 0x000e2400000e0000 */
[----:B------:R-:W-:-:S04]  /*4610*/  FMNMX.FTZ R6, R9, R6, !PT ;  /* 0x0000000609067209 */ /* 0x000fc80007810000 */
[----:B------:R-:W-:-:S04]  /*4620*/  FMNMX.FTZ R6, R77, R6, !PT ;  /* 0x000000064d067209 */ /* 0x000fc80007810000 */
[----:B------:R-:W-:-:S04]  /*4630*/  FMNMX.FTZ R6, R13, R6, !PT ;  /* 0x000000060d067209 */ /* 0x000fc80007810000 */
[----:B------:R-:W-:-:S04]  /*4640*/  FMNMX.FTZ R6, R65, R6, !PT ;  /* 0x0000000641067209 */ /* 0x000fc80007810000 */
[----:B------:R-:W-:-:S04]  /*4650*/  FMNMX.FTZ R6, R11, R6, !PT ;  /* 0x000000060b067209 */ /* 0x000fc80007810000 */
[----:B------:R-:W-:Y:S02]  /*4660*/  FMNMX.FTZ R6, R69, R6, !PT ;  /* 0x0000000645067209 */ /* 0x000fe40007810000 */
[----:B0-----:R-:W-:Y:S02]  /*4670*/  FMNMX.FTZ R3, R10, R3, !PT ;  /* 0x000000030a037209 */ /* 0x001fe40007810000 */
[----:B------:R-:W-:Y:S02]  /*4680*/  FMNMX.FTZ R6, R59, R6, !PT ;  /* 0x000000063b067209 */ /* 0x000fe40007810000 */
[C---:B------:R-:W-:Y:S01]  /*4690*/  FSETP.NEU.FTZ.AND P2, PT, R3.reuse, -INF , PT ;  /* 0xff8000000300780b */ /* 0x040fe20003f5d000 */
[----:B------:R-:W-:Y:S01]  /*46a0*/  FMUL.FTZ R12, R3, R0 ;  /* 0x00000000030c7220 */ /* 0x000fe20000410000 */
[----:B------:R-:W-:-:S04]  /*46b0*/  FMNMX.FTZ R6, R57, R6, !PT ;  /* 0x0000000639067209 */ /* 0x000fc80007810000 */
[----:B------:R-:W-:Y:S02]  /*46c0*/  FMNMX.FTZ R6, R51, R6, !PT ;  /* 0x0000000633067209 */ /* 0x000fe40007810000 */
[----:B------:R-:W-:Y:S02]  /*46d0*/  FSEL R12, R12, RZ, P2 ;  /* 0x000000ff0c0c7208 */ /* 0x000fe40001000000 */
[----:B------:R-:W-:Y:S02]  /*46e0*/  FMNMX.FTZ R6, R61, R6, !PT ;  /* 0x000000063d067209 */ /* 0x000fe40007810000 */
[----:B------:R-:W-:Y:S01]  /*46f0*/  ISETP.NE.AND P2, PT, R14, RZ, PT ;  /* 0x000000ff0e00720c */ /* 0x000fe20003f45270 */
[--C-:B------:R-:W-:Y:S01]  /*4700*/  FFMA.FTZ R201, R15, R0, -R12.reuse ;  /* 0x000000000fc97223 */ /* 0x100fe2000001080c */
[----:B------:R-:W-:Y:S01]  /*4710*/  FMNMX.FTZ R6, R55, R6, !PT ;  /* 0x0000000637067209 */ /* 0x000fe20007810000 */
[-CC-:B------:R-:W-:Y:S01]  /*4720*/  FFMA.FTZ R203, R19, R0.reuse, -R12.reuse ;  /* 0x0000000013cb7223 */ /* 0x180fe2000001080c */
[----:B------:R-:W-:Y:S01]  /*4730*/  FSEL R37, R37, -INF , P2 ;  /* 0xff80000025257808 */ /* 0x000fe20001000000 */
[--C-:B------:R-:W-:Y:S01]  /*4740*/  FFMA.FTZ R21, R21, R0, -R12.reuse ;  /* 0x0000000015157223 */ /* 0x100fe2000001080c */
[----:B------:R-:W-:Y:S01]  /*4750*/  FMNMX.FTZ R6, R49, R6, !PT ;  /* 0x0000000631067209 */ /* 0x000fe20007810000 */
[--C-:B------:R-:W-:Y:S01]  /*4760*/  FFMA.FTZ R2, R75, R0, -R12.reuse ;  /* 0x000000004b027223 */ /* 0x100fe2000001080c */
[----:B------:R-:W-:Y:S01]  /*4770*/  FSEL R15, R24, -INF , P3 ;  /* 0xff800000180f7808 */ /* 0x000fe20001800000 */
[----:B------:R-:W-:Y:S01]  /*4780*/  MUFU.EX2 R197, R21 ;  /* 0x0000001500c57308 */ /* 0x000fe20000000800 */
[----:B------:R-:W-:Y:S01]  /*4790*/  FMNMX.FTZ R6, R43, R6, !PT ;  /* 0x000000062b067209 */ /* 0x000fe20007810000 */
[-CC-:B------:R-:W-:Y:S01]  /*47a0*/  FFMA.FTZ R79, R79, R0.reuse, -R12.reuse ;  /* 0x000000004f4f7223 */ /* 0x180fe2000001080c */
[----:B------:R-:W-:Y:S01]  /*47b0*/  FSEL R19, R28, -INF , P5 ;  /* 0xff8000001c137808 */ /* 0x000fe20002800000 */
[--C-:B------:R-:W-:Y:S01]  /*47c0*/  FFMA.FTZ R67, R67, R0, -R12.reuse ;  /* 0x0000000043437223 */ /* 0x100fe2000001080c */
[----:B------:R-:W-:Y:S01]  /*47d0*/  FMNMX.FTZ R6, R53, R6, !PT ;  /* 0x0000000635067209 */ /* 0x000fe20007810000 */
[-CC-:B------:R-:W-:Y:S01]  /*47e0*/  FFMA.FTZ R23, R23, R0.reuse, -R12.reuse ;  /* 0x0000000017177223 */ /* 0x180fe2000001080c */
[--C-:B------:R-:W-:Y:S01]  /*47f0*/  FFMA.FTZ R71, R71, R0, -R12.reuse ;  /* 0x0000000047477223 */ /* 0x100fe2000001080c */
[----:B------:R-:W-:Y:S01]  /*4800*/  MUFU.EX2 R201, R201 ;  /* 0x000000c900c97308 */ /* 0x000fe20000000800 */
[----:B------:R-:W-:Y:S01]  /*4810*/  FMNMX.FTZ R6, R47, R6, !PT ;  /* 0x000000062f067209 */ /* 0x000fe20007810000 */
[-CC-:B------:R-:W-:Y:S01]  /*4820*/  FFMA.FTZ R81, R81, R0.reuse, -R12.reuse ;  /* 0x0000000051517223 */ /* 0x180fe2000001080c */
[-CC-:B------:R-:W-:Y:S01]  /*4830*/  FFMA.FTZ R83, R83, R0.reuse, -R12.reuse ;  /* 0x0000000053537223 */ /* 0x180fe2000001080c */
[--C-:B------:R-:W-:Y:S01]  /*4840*/  FFMA.FTZ R85, R85, R0, -R12.reuse ;  /* 0x0000000055557223 */ /* 0x100fe2000001080c */
[----:B------:R-:W-:Y:S01]  /*4850*/  FMNMX.FTZ R6, R41, R6, !PT ;  /* 0x0000000629067209 */ /* 0x000fe20007810000 */
[-CC-:B------:R-:W-:Y:S01]  /*4860*/  FFMA.FTZ R63, R63, R0.reuse, -R12.reuse ;  /* 0x000000003f3f7223 */ /* 0x180fe2000001080c */
[--C-:B------:R-:W-:Y:S01]  /*4870*/  FFMA.FTZ R39, R39, R0, -R12.reuse ;  /* 0x0000000027277223 */ /* 0x100fe2000001080c */
[----:B------:R-:W0:Y:S01]  /*4880*/  MUFU.EX2 R2, R2 ;  /* 0x0000000200027308 */ /* 0x000e220000000800 */
[----:B------:R-:W-:Y:S01]  /*4890*/  FMNMX.FTZ R6, R35, R6, !PT ;  /* 0x0000000623067209 */ /* 0x000fe20007810000 */
[-CC-:B------:R-:W-:Y:S01]  /*48a0*/  FFMA.FTZ R87, R87, R0.reuse, -R12.reuse ;  /* 0x0000000057577223 */ /* 0x180fe2000001080c */
[-CC-:B------:R-:W-:Y:S01]  /*48b0*/  FFMA.FTZ R89, R89, R0.reuse, -R12.reuse ;  /* 0x0000000059597223 */ /* 0x180fe2000001080c */
        /* <DEDUP_REMOVED lines=11> */
[----:B------:R-:W-:Y:S01]  /*4970*/  FFMA.FTZ R105, R105, R0, -R12 ;  /* 0x0000000069697223 */ /* 0x000fe2000001080c */
[----:B------:R1:W-:Y:S01]  /*4980*/  MUFU.EX2 R14, R79 ;  /* 0x0000004f000e7308 */ /* 0x0003e20000000800 */
[----:B------:R-:W-:Y:S01]  /*4990*/  FMNMX.FTZ R6, R31, R6, !PT ;  /* 0x000000061f067209 */ /* 0x000fe20007810000 */
[----:B0-----:R-:W-:Y:S01]  /*49a0*/  FADD.FTZ R42, R201, R2 ;  /* 0x00000002c92a7221 */ /* 0x001fe20000010000 */
[----:B------:R-:W-:Y:S01]  /*49b0*/  F2FP.F16.F32.PACK_AB R201, R2, R201 ;  /* 0x000000c902c9723e */ /* 0x000fe200000000ff */
[--C-:B------:R-:W-:Y:S01]  /*49c0*/  FFMA.FTZ R107, R107, R0, -R12.reuse ;  /* 0x000000006b6b7223 */ /* 0x100fe2000001080c */
[----:B------:R-:W-:Y:S01]  /*49d0*/  FMNMX.FTZ R6, R37, R6, !PT ;  /* 0x0000000625067209 */ /* 0x000fe20007810000 */
[-CC-:B------:R-:W-:Y:S01]  /*49e0*/  FFMA.FTZ R109, R109, R0.reuse, -R12.reuse ;  /* 0x000000006d6d7223 */ /* 0x180fe2000001080c */
[--C-:B------:R-:W-:Y:S01]  /*49f0*/  FFMA.FTZ R111, R111, R0, -R12.reuse ;  /* 0x000000006f6f7223 */ /* 0x100fe2000001080c */
[----:B------:R0:W-:Y:S01]  /*4a00*/  MUFU.EX2 R20, R67 ;  /* 0x0000004300147308 */ /* 0x0001e20000000800 */
[----:B------:R-:W-:Y:S01]  /*4a10*/  FMNMX.FTZ R6, R15, R6, !PT ;  /* 0x000000060f067209 */ /* 0x000fe20007810000 */
[-CC-:B------:R-:W-:Y:S01]  /*4a20*/  FFMA.FTZ R113, R113, R0.reuse, -R12.reuse ;  /* 0x0000000071717223 */ /* 0x180fe2000001080c */
[----:B------:R-:W-:Y:S01]  /*4a30*/  FFMA.FTZ R12, R115, R0, -R12 ;  /* 0x00000000730c7223 */ /* 0x000fe2000001080c */
[--C-:B------:R-:W-:Y:S01]  /*4a40*/  IMAD.MOV.U32 R115, RZ, RZ, R119.reuse ;  /* 0x000000ffff737224 */ /* 0x100fe200078e0077 */
[----:B------:R-:W-:Y:S01]  /*4a50*/  FMNMX.FTZ R6, R25, R6, !PT ;  /* 0x0000000619067209 */ /* 0x000fe20007810000 */
[----:B-1----:R-:W-:-:S02]  /*4a60*/  IMAD.MOV.U32 R79, RZ, RZ, R119 ;  /* 0x000000ffff4f7224 */ /* 0x002fc400078e0077 */
[----:B------:R-:W-:Y:S01]  /*4a70*/  MUFU.EX2 R23, R23 ;  /* 0x0000001700177308 */ /* 0x000fe20000000800 */
[----:B------:R-:W-:Y:S01]  /*4a80*/  FMNMX.FTZ R6, R19, R6, !PT ;  /* 0x0000000613067209 */ /* 0x000fe20007810000 */
[--C-:B------:R-:W-:Y:S02]  /*4a90*/  IMAD.MOV.U32 R75, RZ, RZ, R119.reuse ;  /* 0x000000ffff4b7224 */ /* 0x100fe400078e0077 */
[----:B0-----:R-:W-:Y:S01]  /*4aa0*/  IMAD.MOV.U32 R67, RZ, RZ, R119 ;  /* 0x000000ffff437224 */ /* 0x001fe200078e0077 */
[----:B------:R-:W-:-:S03]  /*4ab0*/  FMNMX.FTZ R6, R29, R6, !PT ;  /* 0x000000061d067209 */ /* 0x000fc60007810000 */
[----:B------:R0:W1:Y:S02]  /*4ac0*/  MUFU.EX2 R22, R71 ;  /* 0x0000004700167308 */ /* 0x0000640000000800 */
[----:B------:R-:W2:Y:S06]  /*4ad0*/  SHFL.BFLY PT, R21, R6, 0x2, 0x1f ;  /* 0x0c401f0006157f89 */ /* 0x000eac00000e0000 */
[----:B------:R-:W-:Y:S01]  /*4ae0*/  MUFU.EX2 R81, R81 ;  /* 0x0000005100517308 */ /* 0x000fe20000000800 */
[----:B0-----:R-:W-:-:S07]  /*4af0*/  IMAD.MOV.U32 R71, RZ, RZ, R119 ;  /* 0x000000ffff477224 */ /* 0x001fce00078e0077 */
[----:B------:R0:W3:Y:S01]  /*4b00*/  MUFU.EX2 R26, R83 ;  /* 0x00000053001a7308 */ /* 0x0000e20000000800 */
[----:B-1----:R-:W-:-:S07]  /*4b10*/  F2FP.F16.F32.PACK_AB R199, R22, R23 ;  /* 0x0000001716c7723e */ /* 0x002fce00000000ff */
[----:B------:R-:W-:Y:S01]  /*4b20*/  MUFU.EX2 R85, R85 ;  /* 0x0000005500557308 */ /* 0x000fe20000000800 */
[----:B0-----:R-:W-:Y:S01]  /*4b30*/  IMAD.MOV.U32 R83, RZ, RZ, R119 ;  /* 0x000000ffff537224 */ /* 0x001fe200078e0077 */
[----:B--2---:R-:W-:-:S05]  /*4b40*/  FMNMX.FTZ R21, R6, R21, !PT ;  /* 0x0000001506157209 */ /* 0x004fca0007810000 */
[----:B------:R-:W0:Y:S01]  /*4b50*/  SHFL.BFLY PT, R6, R21, 0x1, 0x1f ;  /* 0x0c201f0015067f89 */ /* 0x000e2200000e0000 */
[----:B------:R1:W2:Y:S01]  /*4b60*/  MUFU.EX2 R30, R63 ;  /* 0x0000003f001e7308 */ /* 0x0002a20000000800 */
[----:B---3--:R-:W-:-:S07]  /*4b70*/  F2FP.F16.F32.PACK_AB R193, R26, R81 ;  /* 0x000000511ac1723e */ /* 0x008fce00000000ff */
[----:B------:R3:W-:Y:S01]  /*4b80*/  MUFU.EX2 R38, R39 ;  /* 0x0000002700267308 */ /* 0x0007e20000000800 */
[----:B-1----:R-:W-:-:S07]  /*4b90*/  IMAD.MOV.U32 R63, RZ, RZ, R119 ;  /* 0x000000ffff3f7224 */ /* 0x002fce00078e0077 */
[----:B------:R-:W-:Y:S01]  /*4ba0*/  MUFU.EX2 R87, R87 ;  /* 0x0000005700577308 */ /* 0x000fe20000000800 */
[----:B---3--:R-:W-:Y:S01]  /*4bb0*/  IMAD.U32 R39, RZ, RZ, UR42 ;  /* 0x0000002aff277e24 */ /* 0x008fe2000f8e00ff */
[----:B--2---:R-:W-:Y:S02]  /*4bc0*/  F2FP.F16.F32.PACK_AB R195, R30, R85 ;  /* 0x000000551ec3723e */ /* 0x004fe400000000ff */
[----:B0-----:R-:W-:-:S04]  /*4bd0*/  FMNMX.FTZ R6, R21, R6, !PT ;  /* 0x0000000615067209 */ /* 0x001fc80007810000 */
[----:B------:R0:W-:Y:S01]  /*4be0*/  MUFU.EX2 R24, R89 ;  /* 0x0000005900187308 */ /* 0x0001e20000000800 */
[C---:B------:R-:W-:Y:S01]  /*4bf0*/  FSETP.NEU.FTZ.AND P2, PT, R6.reuse, -INF , PT ;  /* 0xff8000000600780b */ /* 0x040fe20003f5d000 */
[----:B------:R-:W-:-:S06]  /*4c00*/  FMUL.FTZ R10, R6, R0 ;  /* 0x00000000060a7220 */ /* 0x000fcc0000410000 */
[----:B------:R-:W-:Y:S01]  /*4c10*/  MUFU.EX2 R91, R91 ;  /* 0x0000005b005b7308 */ /* 0x000fe20000000800 */
[----:B------:R-:W-:Y:S01]  /*4c20*/  FSEL R10, R10, RZ, P2 ;  /* 0x000000ff0a0a7208 */ /* 0x000fe20001000000 */
[----:B0-----:R-:W-:Y:S01]  /*4c30*/  IMAD.MOV.U32 R89, RZ, RZ, R119 ;  /* 0x000000ffff597224 */ /* 0x001fe200078e0077 */
[----:B------:R-:W-:-:S03]  /*4c40*/  PLOP3.LUT P2, PT, PT, PT, UP0, 0x80, 0x0 ;  /* 0x000000000000781c */ /* 0x000fc60003f4f008 */
[-CC-:B------:R-:W-:Y:S01]  /*4c50*/  FFMA.FTZ R73, R73, R0.reuse, -R10.reuse ;  /* 0x0000000049497223 */ /* 0x180fe2000001080a */
[-CC-:B------:R-:W-:Y:S01]  /*4c60*/  FFMA.FTZ R7, R7, R0.reuse, -R10.reuse ;  /* 0x0000000007077223 */ /* 0x180fe2000001080a */
[-CC-:B------:R-:W-:Y:S01]  /*4c70*/  FFMA.FTZ R9, R9, R0.reuse, -R10.reuse ;  /* 0x0000000009097223 */ /* 0x180fe2000001080a */
[-CC-:B------:R-:W-:Y:S01]  /*4c80*/  FFMA.FTZ R77, R77, R0.reuse, -R10.reuse ;  /* 0x000000004d4d7223 */ /* 0x180fe2000001080a */
[-CC-:B------:R-:W-:Y:S01]  /*4c90*/  FFMA.FTZ R13, R13, R0.reuse, -R10.reuse ;  /* 0x000000000d0d7223 */ /* 0x180fe2000001080a */
[----:B------:R0:W-:Y:S01]  /*4ca0*/  MUFU.EX2 R200, R7 ;  /* 0x0000000700c87308 */ /* 0x0001e20000000800 */
[-CC-:B------:R-:W-:Y:S01]  /*4cb0*/  FFMA.FTZ R65, R65, R0.reuse, -R10.reuse ;  /* 0x0000000041417223 */ /* 0x180fe2000001080a */
[-CC-:B------:R-:W-:Y:S01]  /*4cc0*/  FFMA.FTZ R11, R11, R0.reuse, -R10.reuse ;  /* 0x000000000b0b7223 */ /* 0x180fe2000001080a */
[-CC-:B------:R-:W-:Y:S01]  /*4cd0*/  FFMA.FTZ R69, R69, R0.reuse, -R10.reuse ;  /* 0x0000000045457223 */ /* 0x180fe2000001080a */
[-CC-:B------:R-:W-:Y:S01]  /*4ce0*/  FFMA.FTZ R59, R59, R0.reuse, -R10.reuse ;  /* 0x000000003b3b7223 */ /* 0x180fe2000001080a */
[-CC-:B------:R-:W-:Y:S01]  /*4cf0*/  FFMA.FTZ R57, R57, R0.reuse, -R10.reuse ;  /* 0x0000000039397223 */ /* 0x180fe2000001080a */
[-CC-:B------:R-:W-:Y:S01]  /*4d00*/  FFMA.FTZ R51, R51, R0.reuse, -R10.reuse ;  /* 0x0000000033337223 */ /* 0x180fe2000001080a */
[-C--:B------:R-:W-:Y:S01]  /*4d10*/  FFMA.FTZ R61, R61, R0.reuse, -R10 ;  /* 0x000000003d3d7223 */ /* 0x080fe2000001080a */
[----:B------:R-:W1:Y:S01]  /*4d20*/  MUFU.EX2 R73, R73 ;  /* 0x0000004900497308 */ /* 0x000e620000000800 */
[----:B0-----:R-:W-:Y:S01]  /*4d30*/  FADD.FTZ R7, R203, R42 ;  /* 0x0000002acb077221 */ /* 0x001fe20000010000 */
[-CC-:B------:R-:W-:Y:S01]  /*4d40*/  FFMA.FTZ R55, R55, R0.reuse, -R10.reuse ;  /* 0x0000000037377223 */ /* 0x180fe2000001080a */
[-CC-:B------:R-:W-:Y:S01]  /*4d50*/  FFMA.FTZ R49, R49, R0.reuse, -R10.reuse ;  /* 0x0000000031317223 */ /* 0x180fe2000001080a */
[-CC-:B------:R-:W-:Y:S01]  /*4d60*/  FFMA.FTZ R43, R43, R0.reuse, -R10.reuse ;  /* 0x000000002b2b7223 */ /* 0x180fe2000001080a */
[----:B------:R-:W-:Y:S01]  /*4d70*/  FADD.FTZ R42, R14, R7 ;  /* 0x000000070e2a7221 */ /* 0x000fe20000010000 */
[-CC-:B------:R-:W-:Y:S01]  /*4d80*/  FFMA.FTZ R53, R53, R0.reuse, -R10.reuse ;  /* 0x0000000035357223 */ /* 0x180fe2000001080a */
[-C--:B------:R-:W-:Y:S01]  /*4d90*/  FFMA.FTZ R47, R47, R0.reuse, -R10 ;  /* 0x000000002f2f7223 */ /* 0x080fe2000001080a */
[----:B------:R-:W0:Y:S01]  /*4da0*/  MUFU.EX2 R9, R9 ;  /* 0x0000000900097308 */ /* 0x000e220000000800 */
[----:B------:R-:W-:Y:S01]  /*4db0*/  FADD.FTZ R7, R197, R42 ;  /* 0x0000002ac5077221 */ /* 0x000fe20000010000 */
[-CC-:B------:R-:W-:Y:S01]  /*4dc0*/  FFMA.FTZ R41, R41, R0.reuse, -R10.reuse ;  /* 0x0000000029297223 */ /* 0x180fe2000001080a */
[-CC-:B------:R-:W-:Y:S01]  /*4dd0*/  FFMA.FTZ R35, R35, R0.reuse, -R10.reuse ;  /* 0x0000000023237223 */ /* 0x180fe2000001080a */
[-CC-:B------:R-:W-:Y:S01]  /*4de0*/  FFMA.FTZ R45, R45, R0.reuse, -R10.reuse ;  /* 0x000000002d2d7223 */ /* 0x180fe2000001080a */
[----:B------:R-:W-:Y:S01]  /*4df0*/  FADD.FTZ R44, R20, R7 ;  /* 0x00000007142c7221 */ /* 0x000fe20000010000 */
[-CC-:B------:R-:W-:Y:S01]  /*4e00*/  FFMA.FTZ R27, R27, R0.reuse, -R10.reuse ;  /* 0x000000001b1b7223 */ /* 0x180fe2000001080a */
[-C--:B------:R-:W-:Y:S01]  /*4e10*/  FFMA.FTZ R33, R33, R0.reuse, -R10 ;  /* 0x0000000021217223 */ /* 0x080fe2000001080a */
[----:B------:R-:W2:Y:S01]  /*4e20*/  MUFU.EX2 R202, R77 ;  /* 0x0000004d00ca7308 */ /* 0x000ea20000000800 */
[----:B-1----:R-:W-:Y:S01]  /*4e30*/  FADD.FTZ R42, R200, R73 ;  /* 0x00000049c82a7221 */ /* 0x002fe20000010000 */
[----:B------:R-:W-:Y:S01]  /*4e40*/  FADD.FTZ R21, R23, R44 ;  /* 0x0000002c17157221 */ /* 0x000fe20000010000 */
[-CC-:B------:R-:W-:Y:S01]  /*4e50*/  FFMA.FTZ R31, R31, R0.reuse, -R10.reuse ;  /* 0x000000001f1f7223 */ /* 0x180fe2000001080a */
[-CC-:B------:R-:W-:Y:S01]  /*4e60*/  FFMA.FTZ R37, R37, R0.reuse, -R10.reuse ;  /* 0x0000000025257223 */ /* 0x180fe2000001080a */
[-CC-:B------:R-:W-:Y:S01]  /*4e70*/  FFMA.FTZ R15, R15, R0.reuse, -R10.reuse ;  /* 0x000000000f0f7223 */ /* 0x180fe2000001080a */
[----:B------:R-:W-:Y:S01]  /*4e80*/  FADD.FTZ R44, R22, R21 ;  /* 0x00000015162c7221 */ /* 0x000fe20000010000 */
[-C--:B------:R-:W-:Y:S01]  /*4e90*/  FFMA.FTZ R25, R25, R0.reuse, -R10 ;  /* 0x0000000019197223 */ /* 0x080fe2000001080a */
[----:B------:R-:W1:Y:S01]  /*4ea0*/  MUFU.EX2 R13, R13 ;  /* 0x0000000d000d7308 */ /* 0x000e620000000800 */
[----:B0-----:R-:W-:Y:S01]  /*4eb0*/  FADD.FTZ R7, R9, R42 ;  /* 0x0000002a09077221 */ /* 0x001fe20000010000 */
[----:B------:R-:W-:Y:S01]  /*4ec0*/  FADD.FTZ R21, R81, R44 ;  /* 0x0000002c51157221 */ /* 0x000fe20000010000 */
[-CC-:B------:R-:W-:Y:S01]  /*4ed0*/  FFMA.FTZ R19, R19, R0.reuse, -R10.reuse ;  /* 0x0000000013137223 */ /* 0x180fe2000001080a */
[----:B------:R-:W-:Y:S01]  /*4ee0*/  FFMA.FTZ R29, R29, R0, -R10 ;  /* 0x000000001d1d7223 */ /* 0x000fe2000001080a */
[----:B------:R-:W-:Y:S01]  /*4ef0*/  F2FP.F16.F32.PACK_AB R189, R24, R87 ;  /* 0x0000005718bd723e */ /* 0x000fe200000000ff */
[----:B------:R-:W-:Y:S01]  /*4f00*/  FADD.FTZ R44, R26, R21 ;  /* 0x000000151a2c7221 */ /* 0x000fe20000010000 */
[----:B------:R-:W-:Y:S01]  /*4f10*/  F2FP.F16.F32.PACK_AB R200, R73, R200 ;  /* 0x000000c849c8723e */ /* 0x000fe200000000ff */
[----:B------:R0:W3:Y:S01]  /*4f20*/  MUFU.EX2 R196, R65 ;  /* 0x0000004100c47308 */ /* 0x0000e20000000800 */
[C---:B--2---:R-:W-:Y:S01]  /*4f30*/  FADD.FTZ R42, R202.reuse, R7 ;  /* 0x00000007ca2a7221 */ /* 0x044fe20000010000 */
[----:B------:R-:W-:Y:S01]  /*4f40*/  F2FP.F16.F32.PACK_AB R202, R202, R9 ;  /* 0x00000009caca723e */ /* 0x000fe200000000ff */
[----:B------:R-:W-:Y:S01]  /*4f50*/  IMAD.MOV.U32 R9, RZ, RZ, 0x3f800000 ;  /* 0x3f800000ff097424 */ /* 0x000fe200078e00ff */
[----:B------:R-:W-:Y:S01]  /*4f60*/  F2FP.F16.F32.PACK_AB R203, R14, R203 ;  /* 0x000000cb0ecb723e */ /* 0x000fe200000000ff */
[--C-:B------:R-:W-:Y:S01]  /*4f70*/  IMAD.MOV.U32 R81, RZ, RZ, R119.reuse ;  /* 0x000000ffff517224 */ /* 0x100fe200078e0077 */
[----:B------:R-:W-:Y:S01]  /*4f80*/  F2FP.F16.F32.PACK_AB R197, R20, R197 ;  /* 0x000000c514c5723e */ /* 0x000fe200000000ff */
[--C-:B------:R-:W-:Y:S01]  /*4f90*/  IMAD.MOV.U32 R77, RZ, RZ, R119.reuse ;  /* 0x000000ffff4d7224 */ /* 0x100fe200078e0077 */
[----:B------:R-:W2:Y:S01]  /*4fa0*/  MUFU.EX2 R11, R11 ;  /* 0x0000000b000b7308 */ /* 0x000ea20000000800 */
[----:B-1----:R-:W-:Y:S01]  /*4fb0*/  FADD.FTZ R7, R13, R42 ;  /* 0x0000002a0d077221 */ /* 0x002fe20000010000 */
[----:B------:R-:W-:-:S02]  /*4fc0*/  IMAD.MOV.U32 R73, RZ, RZ, R119 ;  /* 0x000000ffff497224 */ /* 0x000fc400078e0077 */
[--C-:B0-----:R-:W-:Y:S02]  /*4fd0*/  IMAD.MOV.U32 R65, RZ, RZ, R119.reuse ;  /* 0x000000ffff417224 */ /* 0x101fe400078e0077 */
[----:B------:R-:W-:Y:S02]  /*4fe0*/  IMAD.MOV.U32 R26, RZ, RZ, R119 ;  /* 0x000000ffff1a7224 */ /* 0x000fe400078e0077 */
[----:B------:R0:W1:Y:S01]  /*4ff0*/  MUFU.EX2 R198, R69 ;  /* 0x0000004500c67308 */ /* 0x0000620000000800 */
[C---:B---3--:R-:W-:Y:S01]  /*5000*/  FADD.FTZ R42, R196.reuse, R7 ;  /* 0x00000007c42a7221 */ /* 0x048fe20000010000 */
[----:B------:R-:W-:Y:S01]  /*5010*/  FADD.FTZ R7, R85, R44 ;  /* 0x0000002c55077221 */ /* 0x000fe20000010000 */
[----:B------:R-:W-:Y:S01]  /*5020*/  F2FP.F16.F32.PACK_AB R196, R196, R13 ;  /* 0x0000000dc4c4723e */ /* 0x000fe200000000ff */
[----:B------:R-:W-:Y:S02]  /*5030*/  IMAD.MOV.U32 R85, RZ, RZ, R119 ;  /* 0x000000ffff557224 */ /* 0x000fe400078e0077 */
[----:B------:R-:W-:Y:S01]  /*5040*/  FADD.FTZ R44, R30, R7 ;  /* 0x000000071e2c7221 */ /* 0x000fe20000010000 */
[----:B------:R-:W-:Y:S01]  /*5050*/  @!P1 VIADD R7, R39, 0x36840 ;  /* 0x0003684027079836 */ /* 0x000fe20000000000 */
[----:B------:R-:W3:Y:S01]  /*5060*/  MUFU.EX2 R59, R59 ;  /* 0x0000003b003b7308 */ /* 0x000ee20000000800 */
[----:B--2---:R-:W-:Y:S01]  /*5070*/  FADD.FTZ R21, R11, R42 ;  /* 0x0000002a0b157221 */ /* 0x004fe20000010000 */
[----:B------:R-:W-:Y:S01]  /*5080*/  FADD.FTZ R39, R87, R44 ;  /* 0x0000002c57277221 */ /* 0x000fe20000010000 */
[----:B------:R-:W-:Y:S01]  /*5090*/  IMAD.MOV.U32 R87, RZ, RZ, R119 ;  /* 0x000000ffff577224 */ /* 0x000fe200078e0077 */
[----:B------:R-:W-:Y:S01]  /*50a0*/  @!P1 PRMT R7, RZ, 0x654, R7 ;  /* 0x00000654ff079816 */ /* 0x000fe20000000007 */
[----:B0-----:R-:W-:-:S02]  /*50b0*/  IMAD.MOV.U32 R69, RZ, RZ, R119 ;  /* 0x000000ffff457224 */ /* 0x001fc400078e0077 */
[----:B------:R-:W-:Y:S01]  /*50c0*/  FADD.FTZ R44, R24, R39 ;  /* 0x00000027182c7221 */ /* 0x000fe20000010000 */
[----:B------:R-:W-:Y:S01]  /*50d0*/  IMAD.MOV.U32 R39, RZ, RZ, R119 ;  /* 0x000000ffff277224 */ /* 0x000fe200078e0077 */
[----:B------:R0:W2:Y:S01]  /*50e0*/  MUFU.EX2 R192, R57 ;  /* 0x0000003900c07308 */ /* 0x0000a20000000800 */
[C---:B-1----:R-:W-:Y:S01]  /*50f0*/  FADD.FTZ R42, R198.reuse, R21 ;  /* 0x00000015c62a7221 */ /* 0x042fe20000010000 */
[----:B------:R1:W-:Y:S01]  /*5100*/  @!P1 SYNCS.ARRIVE.TRANS64.RED.A1T0 RZ, [R7+URZ], RZ ;  /* 0x000000ff07ff99a7 */ /* 0x0003e2000810043f */
[----:B------:R-:W-:Y:S01]  /*5110*/  F2FP.F16.F32.PACK_AB R198, R198, R11 ;  /* 0x0000000bc6c6723e */ /* 0x000fe200000000ff */
[----:B------:R-:W-:Y:S01]  /*5120*/  IMAD.MOV.U32 R24, RZ, RZ, R119 ;  /* 0x000000ffff187224 */ /* 0x000fe200078e0077 */
[----:B------:R-:W-:-:S03]  /*5130*/  MOV R30, R119 ;  /* 0x00000077001e7202 */ /* 0x000fc60000000f00 */
[----:B------:R-:W1:Y:S01]  /*5140*/  MUFU.EX2 R51, R51 ;  /* 0x0000003300337308 */ /* 0x000e620000000800 */
[----:B---3--:R-:W-:Y:S01]  /*5150*/  FADD.FTZ R21, R59, R42 ;  /* 0x0000002a3b157221 */ /* 0x008fe20000010000 */
[----:B0-----:R-:W-:-:S06]  /*5160*/  IMAD.MOV.U32 R57, RZ, RZ, R119 ;  /* 0x000000ffff397224 */ /* 0x001fcc00078e0077 */
[----:B------:R0:W3:Y:S01]  /*5170*/  MUFU.EX2 R194, R61 ;  /* 0x0000003d00c27308 */ /* 0x0000e20000000800 */
[C---:B--2---:R-:W-:Y:S01]  /*5180*/  FADD.FTZ R42, R192.reuse, R21 ;  /* 0x00000015c02a7221 */ /* 0x044fe20000010000 */
[----:B------:R-:W-:Y:S01]  /*5190*/  FADD.FTZ R21, R91, R44 ;  /* 0x0000002c5b157221 */ /* 0x000fe20000010000 */
[----:B------:R-:W-:Y:S01]  /*51a0*/  F2FP.F16.F32.PACK_AB R192, R192, R59 ;  /* 0x0000003bc0c0723e */ /* 0x000fe200000000ff */
[----:B------:R-:W-:-:S04]  /*51b0*/  IMAD.MOV.U32 R59, RZ, RZ, R119 ;  /* 0x000000ffff3b7224 */ /* 0x000fc800078e0077 */
[----:B------:R-:W2:Y:S01]  /*51c0*/  MUFU.EX2 R55, R55 ;  /* 0x0000003700377308 */ /* 0x000ea20000000800 */
[----:B-1----:R-:W-:Y:S01]  /*51d0*/  FADD.FTZ R7, R51, R42 ;  /* 0x0000002a33077221 */ /* 0x002fe20000010000 */
[----:B0-----:R-:W-:-:S06]  /*51e0*/  IMAD.MOV.U32 R61, RZ, RZ, R119 ;  /* 0x000000ffff3d7224 */ /* 0x001fcc00078e0077 */
[----:B------:R0:W1:Y:S01]  /*51f0*/  MUFU.EX2 R188, R49 ;  /* 0x0000003100bc7308 */ /* 0x0000620000000800 */
[C---:B---3--:R-:W-:Y:S01]  /*5200*/  FADD.FTZ R42, R194.reuse, R7 ;  /* 0x00000007c22a7221 */ /* 0x048fe20000010000 */
[----:B------:R-:W-:Y:S01]  /*5210*/  F2FP.F16.F32.PACK_AB R194, R194, R51 ;  /* 0x00000033c2c2723e */ /* 0x000fe200000000ff */
[----:B------:R-:W-:-:S05]  /*5220*/  IMAD.MOV.U32 R51, RZ, RZ, R119 ;  /* 0x000000ffff337224 */ /* 0x000fca00078e0077 */
[----:B------:R-:W3:Y:S01]  /*5230*/  MUFU.EX2 R43, R43 ;  /* 0x0000002b002b7308 */ /* 0x000ee20000000800 */
[----:B--2---:R-:W-:Y:S01]  /*5240*/  FADD.FTZ R7, R55, R42 ;  /* 0x0000002a37077221 */ /* 0x004fe20000010000 */
[----:B0-----:R-:W-:-:S06]  /*5250*/  IMAD.MOV.U32 R49, RZ, RZ, R119 ;  /* 0x000000ffff317224 */ /* 0x001fcc00078e0077 */
[----:B------:R0:W2:Y:S01]  /*5260*/  MUFU.EX2 R190, R53 ;  /* 0x0000003500be7308 */ /* 0x0000a20000000800 */
[C---:B-1----:R-:W-:Y:S01]  /*5270*/  FADD.FTZ R42, R188.reuse, R7 ;  /* 0x00000007bc2a7221 */ /* 0x042fe20000010000 */
[----:B------:R-:W-:Y:S01]  /*5280*/  F2FP.F16.F32.PACK_AB R188, R188, R55 ;  /* 0x00000037bcbc723e */ /* 0x000fe200000000ff */
[----:B------:R-:W-:-:S05]  /*5290*/  IMAD.MOV.U32 R55, RZ, RZ, R119 ;  /* 0x000000ffff377224 */ /* 0x000fca00078e0077 */
[----:B------:R1:W4:Y:S01]  /*52a0*/  MUFU.EX2 R28, R93 ;  /* 0x0000005d001c7308 */ /* 0x0003220000000800 */
[----:B---3--:R-:W-:Y:S01]  /*52b0*/  FADD.FTZ R7, R43, R42 ;  /* 0x0000002a2b077221 */ /* 0x008fe20000010000 */
[--C-:B0-----:R-:W-:Y:S02]  /*52c0*/  IMAD.MOV.U32 R53, RZ, RZ, R119.reuse ;  /* 0x000000ffff357224 */ /* 0x101fe400078e0077 */
[----:B------:R-:W-:-:S04]  /*52d0*/  IMAD.MOV.U32 R42, RZ, RZ, R119 ;  /* 0x000000ffff2a7224 */ /* 0x000fc800078e0077 */
[----:B------:R-:W0:Y:S01]  /*52e0*/  MUFU.EX2 R47, R47 ;  /* 0x0000002f002f7308 */ /* 0x000e220000000800 */
[C---:B--2---:R-:W-:Y:S01]  /*52f0*/  FADD.FTZ R2, R190.reuse, R7 ;  /* 0x00000007be027221 */ /* 0x044fe20000010000 */
[----:B------:R-:W-:Y:S01]  /*5300*/  F2FP.F16.F32.PACK_AB R190, R190, R43 ;  /* 0x0000002bbebe723e */ /* 0x000fe200000000ff */
[--C-:B-1----:R-:W-:Y:S02]  /*5310*/  IMAD.MOV.U32 R93, RZ, RZ, R119.reuse ;  /* 0x000000ffff5d7224 */ /* 0x102fe400078e0077 */
[----:B------:R-:W-:-:S03]  /*5320*/  IMAD.MOV.U32 R43, RZ, RZ, R119 ;  /* 0x000000ffff2b7224 */ /* 0x000fc600078e0077 */
[----:B------:R-:W1:Y:S01]  /*5330*/  MUFU.EX2 R95, R95 ;  /* 0x0000005f005f7308 */ /* 0x000e620000000800 */
[C---:B----4-:R-:W-:Y:S01]  /*5340*/  FADD.FTZ R44, R28.reuse, R21 ;  /* 0x000000151c2c7221 */ /* 0x050fe20000010000 */
[----:B------:R-:W-:Y:S01]  /*5350*/  F2FP.F16.F32.PACK_AB R191, R28, R91 ;  /* 0x0000005b1cbf723e */ /* 0x000fe200000000ff */
[--C-:B------:R-:W-:Y:S02]  /*5360*/  IMAD.MOV.U32 R91, RZ, RZ, R119.reuse ;  /* 0x000000ffff5b7224 */ /* 0x100fe400078e0077 */
[----:B------:R-:W-:-:S03]  /*5370*/  IMAD.MOV.U32 R28, RZ, RZ, R119 ;  /* 0x000000ffff1c7224 */ /* 0x000fc600078e0077 */
[----:B------:R2:W3:Y:S01]  /*5380*/  MUFU.EX2 R184, R41 ;  /* 0x0000002900b87308 */ /* 0x0004e20000000800 */
[----:B0-----:R-:W-:-:S07]  /*5390*/  FADD.FTZ R7, R47, R2 ;  /* 0x000000022f077221 */ /* 0x001fce0000010000 */
[----:B------:R0:W4:Y:S01]  /*53a0*/  MUFU.EX2 R32, R97 ;  /* 0x0000006100207308 */ /* 0x0001220000000800 */
[----:B-1----:R-:W-:Y:S01]  /*53b0*/  FADD.FTZ R21, R95, R44 ;  /* 0x0000002c5f157221 */ /* 0x002fe20000010000 */
[----:B--2---:R-:W-:-:S06]  /*53c0*/  IMAD.MOV.U32 R41, RZ, RZ, R119 ;  /* 0x000000ffff297224 */ /* 0x004fcc00078e0077 */
[----:B------:R-:W1:Y:S01]  /*53d0*/  MUFU.EX2 R35, R35 ;  /* 0x0000002300237308 */ /* 0x000e620000000800 */
[C---:B---3--:R-:W-:Y:S01]  /*53e0*/  FADD.FTZ R2, R184.reuse, R7 ;  /* 0x00000007b8027221 */ /* 0x048fe20000010000 */
[----:B------:R-:W-:Y:S01]  /*53f0*/  F2FP.F16.F32.PACK_AB R184, R184, R47 ;  /* 0x0000002fb8b8723e */ /* 0x000fe200000000ff */
[--C-:B0-----:R-:W-:Y:S02]  /*5400*/  IMAD.MOV.U32 R97, RZ, RZ, R119.reuse ;  /* 0x000000ffff617224 */ /* 0x101fe400078e0077 */
[----:B------:R-:W-:-:S03]  /*5410*/  IMAD.MOV.U32 R47, RZ, RZ, R119 ;  /* 0x000000ffff2f7224 */ /* 0x000fc600078e0077 */
[----:B------:R-:W0:Y:S01]  /*5420*/  MUFU.EX2 R99, R99 ;  /* 0x0000006300637308 */ /* 0x000e220000000800 */
[C---:B----4-:R-:W-:Y:S01]  /*5430*/  FADD.FTZ R44, R32.reuse, R21 ;  /* 0x00000015202c7221 */ /* 0x050fe20000010000 */
[----:B------:R-:W-:Y:S01]  /*5440*/  F2FP.F16.F32.PACK_AB R185, R32, R95 ;  /* 0x0000005f20b9723e */ /* 0x000fe200000000ff */
[--C-:B------:R-:W-:Y:S02]  /*5450*/  IMAD.MOV.U32 R95, RZ, RZ, R119.reuse ;  /* 0x000000ffff5f7224 */ /* 0x100fe400078e0077 */
[----:B------:R-:W-:-:S03]  /*5460*/  IMAD.MOV.U32 R32, RZ, RZ, R119 ;  /* 0x000000ffff207224 */ /* 0x000fc600078e0077 */
[----:B------:R2:W3:Y:S01]  /*5470*/  MUFU.EX2 R186, R45 ;  /* 0x0000002d00ba7308 */ /* 0x0004e20000000800 */
[----:B-1----:R-:W-:-:S07]  /*5480*/  FADD.FTZ R7, R35, R2 ;  /* 0x0000000223077221 */ /* 0x002fce0000010000 */
[----:B------:R1:W4:Y:S01]  /*5490*/  MUFU.EX2 R34, R101 ;  /* 0x0000006500227308 */ /* 0x0003220000000800 */
[----:B0-----:R-:W-:Y:S01]  /*54a0*/  FADD.FTZ R21, R99, R44 ;  /* 0x0000002c63157221 */ /* 0x001fe20000010000 */
[--C-:B--2---:R-:W-:Y:S02]  /*54b0*/  IMAD.MOV.U32 R45, RZ, RZ, R119.reuse ;  /* 0x000000ffff2d7224 */ /* 0x104fe400078e0077 */
[----:B------:R-:W-:-:S04]  /*54c0*/  IMAD.MOV.U32 R44, RZ, RZ, R119 ;  /* 0x000000ffff2c7224 */ /* 0x000fc800078e0077 */
[----:B------:R-:W0:Y:S01]  /*54d0*/  MUFU.EX2 R27, R27 ;  /* 0x0000001b001b7308 */ /* 0x000e220000000800 */
[C---:B---3--:R-:W-:Y:S01]  /*54e0*/  FADD.FTZ R2, R186.reuse, R7 ;  /* 0x00000007ba027221 */ /* 0x048fe20000010000 */
        /* <DEDUP_REMOVED lines=25> */
[----:B------:R-:W1:Y:S01]  /*5680*/  MUFU.EX2 R15, R15 ;  /* 0x0000000f000f7308 */ /* 0x000e620000000800 */
[----:B0-----:R-:W-:Y:S01]  /*5690*/  FADD.FTZ R21, R107, R10 ;  /* 0x0000000a6b157221 */ /* 0x001fe20000010000 */
[C---:B------:R-:W-:Y:S01]  /*56a0*/  F2FP.F16.F32.PACK_AB R183, R38.reuse, R107 ;  /* 0x0000006b26b7723e */ /* 0x040fe200000000ff */
[----:B------:R-:W-:Y:S02]  /*56b0*/  IMAD.MOV.U32 R107, RZ, RZ, R119 ;  /* 0x000000ffff6b7224 */ /* 0x000fe400078e0077 */
[----:B------:R-:W-:Y:S01]  /*56c0*/  FADD.FTZ R10, R38, R21 ;  /* 0x00000015260a7221 */ /* 0x000fe20000010000 */
[----:B------:R-:W-:Y:S01]  /*56d0*/  MOV R38, R119 ;  /* 0x0000007700267202 */ /* 0x000fe20000000f00 */
[----:B--2---:R-:W-:Y:S01]  /*56e0*/  IMAD.MOV.U32 R37, RZ, RZ, R119 ;  /* 0x000000ffff257224 */ /* 0x004fe200078e0077 */
[----:B------:R-:W0:Y:S01]  /*56f0*/  MUFU.EX2 R109, R109 ;  /* 0x0000006d006d7308 */ /* 0x000e220000000800 */
[C---:B---3--:R-:W-:Y:S01]  /*5700*/  FADD.FTZ R2, R182.reuse, R7 ;  /* 0x00000007b6027221 */ /* 0x048fe20000010000 */
[----:B------:R-:W-:Y:S01]  /*5710*/  F2FP.F16.F32.PACK_AB R182, R182, R31 ;  /* 0x0000001fb6b6723e */ /* 0x000fe200000000ff */
[----:B------:R-:W-:-:S05]  /*5720*/  IMAD.MOV.U32 R31, RZ, RZ, R119 ;  /* 0x000000ffff1f7224 */ /* 0x000fca00078e0077 */
[----:B------:R2:W3:Y:S01]  /*5730*/  MUFU.EX2 R176, R25 ;  /* 0x0000001900b07308 */ /* 0x0004e20000000800 */
[----:B-1----:R-:W-:-:S07]  /*5740*/  FADD.FTZ R7, R15, R2 ;  /* 0x000000020f077221 */ /* 0x002fce0000010000 */
[----:B------:R1:W4:Y:S01]  /*5750*/  MUFU.EX2 R40, R111 ;  /* 0x0000006f00287308 */ /* 0x0003220000000800 */
[----:B0-----:R-:W-:Y:S01]  /*5760*/  FADD.FTZ R21, R109, R10 ;  /* 0x0000000a6d157221 */ /* 0x001fe20000010000 */
[----:B--2---:R-:W-:-:S06]  /*5770*/  IMAD.MOV.U32 R25, RZ, RZ, R119 ;  /* 0x000000ffff197224 */ /* 0x004fcc00078e0077 */
[----:B------:R-:W0:Y:S01]  /*5780*/  MUFU.EX2 R19, R19 ;  /* 0x0000001300137308 */ /* 0x000e220000000800 */
[C---:B---3--:R-:W-:Y:S01]  /*5790*/  FADD.FTZ R2, R176.reuse, R7 ;  /* 0x00000007b0027221 */ /* 0x048fe20000010000 */
[----:B------:R-:W-:Y:S01]  /*57a0*/  IMAD.U32 R7, RZ, RZ, UR4 ;  /* 0x00000004ff077e24 */ /* 0x000fe2000f8e00ff */
[----:B------:R-:W-:Y:S01]  /*57b0*/  F2FP.F16.F32.PACK_AB R176, R176, R15 ;  /* 0x0000000fb0b0723e */ /* 0x000fe200000000ff */
[----:B-1----:R-:W-:-:S04]  /*57c0*/  IMAD.MOV.U32 R111, RZ, RZ, R119 ;  /* 0x000000ffff6f7224 */ /* 0x002fc800078e0077 */
[----:B------:R-:W1:Y:S01]  /*57d0*/  MUFU.EX2 R113, R113 ;  /* 0x0000007100717308 */ /* 0x000e620000000800 */
[C---:B----4-:R-:W-:Y:S01]  /*57e0*/  FADD.FTZ R10, R40.reuse, R21 ;  /* 0x00000015280a7221 */ /* 0x050fe20000010000 */
[----:B------:R-:W-:Y:S01]  /*57f0*/  F2FP.F16.F32.PACK_AB R177, R40, R109 ;  /* 0x0000006d28b1723e */ /* 0x000fe200000000ff */
[--C-:B------:R-:W-:Y:S02]  /*5800*/  IMAD.MOV.U32 R109, RZ, RZ, R119.reuse ;  /* 0x000000ffff6d7224 */ /* 0x100fe400078e0077 */
[----:B------:R-:W-:-:S03]  /*5810*/  IMAD.MOV.U32 R40, RZ, RZ, R119 ;  /* 0x000000ffff287224 */ /* 0x000fc600078e0077 */
[----:B------:R-:W2:Y:S01]  /*5820*/  MUFU.EX2 R12, R12 ;  /* 0x0000000c000c7308 */ /* 0x000ea20000000800 */
[----:B0-----:R-:W-:Y:S01]  /*5830*/  FADD.FTZ R11, R19, R2 ;  /* 0x00000002130b7221 */ /* 0x001fe20000010000 */
[----:B------:R-:W-:-:S06]  /*5840*/  IMAD.MOV.U32 R2, RZ, RZ, 0x3f800000 ;  /* 0x3f800000ff027424 */ /* 0x000fcc00078e00ff */
[----:B------:R0:W3:Y:S01]  /*5850*/  MUFU.EX2 R178, R29 ;  /* 0x0000001d00b27308 */ /* 0x0000e20000000800 */
[----:B-1----:R-:W-:Y:S01]  /*5860*/  FADD.FTZ R21, R113, R10 ;  /* 0x0000000a71157221 */ /* 0x002fe20000010000 */
[----:B--2---:R-:W-:-:S03]  /*5870*/  F2FP.F16.F32.PACK_AB R179, R12, R113 ;  /* 0x000000710cb3723e */ /* 0x004fc600000000ff */
[----:B------:R-:W-:Y:S01]  /*5880*/  FADD.FTZ R10, R12, R21 ;  /* 0x000000150c0a7221 */ /* 0x000fe20000010000 */
[--C-:B------:R-:W-:Y:S02]  /*5890*/  IMAD.MOV.U32 R113, RZ, RZ, R119.reuse ;  /* 0x000000ffff717224 */ /* 0x100fe400078e0077 */
[----:B0-----:R-:W-:Y:S02]  /*58a0*/  IMAD.MOV.U32 R29, RZ, RZ, R119 ;  /* 0x000000ffff1d7224 */ /* 0x001fe400078e0077 */
[C---:B---3--:R-:W-:Y:S01]  /*58b0*/  FADD.FTZ R11, R178.reuse, R11 ;  /* 0x0000000bb20b7221 */ /* 0x048fe20000010000 */
[----:B------:R-:W-:Y:S01]  /*58c0*/  F2FP.F16.F32.PACK_AB R178, R178, R19 ;  /* 0x00000013b2b2723e */ /* 0x000fe200000000ff */
[----:B------:R-:W-:Y:S06]  /*58d0*/  @!P2 BRA `(.L_x_19) ;  /* 0x00000048000ca947 */ /* 0x000fec0003800000 */
[----:B------:R-:W-:Y:S01]  /*58e0*/  UMOV UR5, URZ ;  /* 0x0000003f00057c82 */ /* 0x000fe20008000000 */
[----:B------:R-:W-:Y:S01]  /*58f0*/  UMOV UR4, URZ ;  /* 0x0000003f00047c82 */ /* 0x000fe20008000000 */
[----:B------:R-:W-:Y:S01]  /*5900*/  MOV R204, UR38 ;  /* 0x0000002600cc7c02 */ /* 0x000fe20008000f00 */
[----:B------:R-:W-:Y:S01]  /*5910*/  IMAD.MOV.U32 R12, RZ, RZ, R3 ;  /* 0x000000ffff0c7224 */ /* 0x000fe200078e0003 */
[----:B------:R-:W-:Y:S01]  /*5920*/  CS2R R118, SRZ ;  /* 0x0000000000767805 */ /* 0x000fe2000001ff00 */
[----:B------:R-:W-:Y:S01]  /*5930*/  IMAD.MOV.U32 R13, RZ, RZ, R6 ;  /* 0x000000ffff0d7224 */ /* 0x000fe200078e0006 */
[----:B------:R-:W-:Y:S01]  /*5940*/  CS2R R114, SRZ ;  /* 0x0000000000727805 */ /* 0x000fe2000001ff00 */
[----:B------:R-:W-:Y:S01]  /*5950*/  IMAD.MOV.U32 R2, RZ, RZ, 0x3f800000 ;  /* 0x3f800000ff027424 */ /* 0x000fe200078e00ff */
        /* <DEDUP_REMOVED lines=45> */
[----:B------:R-:W-:Y:S01]  /*5c30*/  CS2R R24, SRZ ;  /* 0x0000000000187805 */ /* 0x000fe2000001ff00 */
[----:B------:R-:W-:Y:S02]  /*5c40*/  IMAD.U32 R15, RZ, RZ, UR4 ;  /* 0x00000004ff0f7e24 */ /* 0x000fe4000f8e00ff */
[----:B------:R-:W-:-:S07]  /*5c50*/  IMAD.U32 R14, RZ, RZ, UR5 ;  /* 0x00000005ff0e7e24 */ /* 0x000fce000f8e00ff */
.L_x_28:
[----:B------:R-:W-:Y:S02]  /*5c60*/  R2UR UR4, R15 ;  /* 0x000000000f0472ca */ /* 0x000fe400000e0000 */
[----:B------:R-:W-:-:S11]  /*5c70*/  R2UR UR6, R14 ;  /* 0x000000000e0672ca */ /* 0x000fd600000e0000 */
[----:B------:R-:W-:-:S04]  /*5c80*/  UIADD3 UR4, UR4, 0x1, URZ ;  /* 0x0000000104047890 */ /* 0x000fc8000fffe03f */
[----:B------:R-:W-:-:S04]  /*5c90*/  UISETP.NE.AND UP0, UPT, UR4, 0x2, UPT ;  /* 0x000000020400788c */ /* 0x000fc8000bf05270 */
[----:B------:R-:W-:Y:S02]  /*5ca0*/  USEL UR5, URZ, 0x1, UP0 ;  /* 0x000000013f057887 */ /* 0x000fe40008000000 */
[----:B------:R-:W-:Y:S02]  /*5cb0*/  USEL UR4, UR4, URZ, UP0 ;  /* 0x0000003f04047287 */ /* 0x000fe40008000000 */
[----:B------:R-:W-:-:S04]  /*5cc0*/  ULOP3.LUT UR5, UR6, UR5, URZ, 0x3c, !UPT ;  /* 0x0000000506057292 */ /* 0x000fc8000f8e3c3f */
[----:B------:R-:W-:Y:S02]  /*5cd0*/  IMAD.U32 R8, RZ, RZ, UR4 ;  /* 0x00000004ff087e24 */ /* 0x000fe4000f8e00ff */
[----:B------:R-:W-:Y:S01]  /*5ce0*/  IMAD.U32 R7, RZ, RZ, UR5 ;  /* 0x00000005ff077e24 */ /* 0x000fe2000f8e00ff */
[----:B------:R-:W-:Y:S06]  /*5cf0*/  @!P0 BRA `(.L_x_20) ;  /* 0x0000000000048947 */ /* 0x000fec0003800000 */
[----:B------:R-:W-:Y:S01]  /*5d00*/  BPT.TRAP 0x1 ;  /* 0x000000040000795c */ /* 0x000fe20000300000 */
.L_x_20:
[----:B------:R-:W-:Y:S02]  /*5d10*/  R2UR UR6, R16 ;  /* 0x00000000100672ca */ /* 0x000fe400000e0000 */
[----:B------:R-:W-:-:S11]  /*5d20*/  R2UR UR5, R7 ;  /* 0x00000000070572ca */ /* 0x000fd600000e0000 */
[----:B------:R-:W-:Y:S02]  /*5d30*/  ULEA UR4, UR4, UR6, 0x3 ;  /* 0x0000000604047291 */ /* 0x000fe4000f8e183f */
[----:B------:R-:W-:-:S04]  /*5d40*/  MOV R0, UR5 ;  /* 0x0000000500007c02 */ /* 0x000fc80008000f00 */
[----:B------:R-:W-:Y:S01]  /*5d50*/  SHF.L.U32 R0, R0, 0x1f, RZ ;  /* 0x0000001f00007819 */ /* 0x000fe200000006ff */
[----:B------:R-:W-:-:S03]  /*5d60*/  IMAD.U32 R6, RZ, RZ, UR4 ;  /* 0x00000004ff067e24 */ /* 0x000fc6000f8e00ff */
[----:B------:R0:W1:Y:S01]  /*5d70*/  SYNCS.PHASECHK.TRANS64.TRYWAIT P2, [UR4+0x36830], R0 ;  /* 0x03683000ff0075a7 */ /* 0x0000620008040144 */
[----:B------:R-:W-:Y:S05]  /*5d80*/  @!P0 BRA `(.L_x_21) ;  /* 0x0000000000048947 */ /* 0x000fea0003800000 */
[----:B------:R-:W-:Y:S01]  /*5d90*/  BPT.TRAP 0x1 ;  /* 0x000000040000795c */ /* 0x000fe20000300000 */
.L_x_21:
[----:B-1----:R-:W-:Y:S05]  /*5da0*/  @P2 BRA `(.L_x_22) ;  /* 0x00000000000c2947 */ /* 0x002fea0003800000 */
[----:B------:R-:W-:-:S13]  /*5db0*/  R2UR UR4, R6 ;  /* 0x00000000060472ca */ /* 0x000fda00000e0000 */
[----:B------:R-:W1:Y:S02]  /*5dc0*/  SYNCS.PHASECHK.TRANS64.TRYWAIT P2, [UR4+0x36830], R0 ;  /* 0x03683000ff0075a7 */ /* 0x000e640008040144 */
[----:B-1----:R-:W-:Y:S05]  /*5dd0*/  @!P2 BRA `(.L_x_23) ;  /* 0x000000b400bca947 */ /* 0x002fea0003800000 */
.L_x_22:
        /* <DEDUP_REMOVED lines=13> */
[----:B------:R-:W-:Y:S01]  /*5eb0*/  UIMAD UR60, UR60, 0xa80, UR61 ;  /* 0x00000a803c3c78a4 */ /* 0x000fe2000f8e023d */
[----:B01----:R-:W-:Y:S01]  /*5ec0*/  MOV R0, UR57 ;  /* 0x0000003900007c02 */ /* 0x003fe20008000f00 */
[----:B------:R-:W-:Y:S01]  /*5ed0*/  UMOV UR23, 0x40000040 ;  /* 0x4000004000177882 */ /* 0x000fe20000000000 */
[----:B------:R-:W-:Y:S01]  /*5ee0*/  MOV R3, UR56 ;  /* 0x0000003800037c02 */ /* 0x000fe20008000f00 */
[----:B------:R-:W-:Y:S01]  /*5ef0*/  UIADD3 UR10, UR60, 0x80, URZ ;  /* 0x000000803c0a7890 */ /* 0x000fe2000fffe03f */
[C---:B------:R-:W-:Y:S01]  /*5f00*/  R2UR UR56, R4.reuse ;  /* 0x00000000043872ca */ /* 0x040fe200000e0000 */
[----:B------:R-:W-:Y:S01]  /*5f10*/  UIADD3 UR14, UR60, 0x100, URZ ;  /* 0x000001003c0e7890 */ /* 0x000fe2000fffe03f */
[C---:B------:R-:W-:Y:S01]  /*5f20*/  R2UR UR57, R5.reuse ;  /* 0x00000000053972ca */ /* 0x040fe200000e0000 */
[----:B------:R-:W-:Y:S01]  /*5f30*/  UMOV UR6, UR60 ;  /* 0x0000003c00067c82 */ /* 0x000fe20008000000 */
[----:B------:R-:W-:Y:S01]  /*5f40*/  UIADD3 UR18, UR60, 0x2, URZ ;  /* 0x000000023c127890 */ /* 0x000fe2000fffe03f */
[----:B------:R-:W-:Y:S01]  /*5f50*/  HGMMA.64x16x16.F32 R168, gdesc[UR4], RZ, !UPT, gsb0 ;  /* 0x0020000004a879f0 */ /* 0x000fe2000c0008ff */
[----:B------:R-:W-:Y:S01]  /*5f60*/  UIADD3 UR6, UR60, 0x180, URZ ;  /* 0x000001803c067890 */ /* 0x000fe2000fffe03f */
[----:B------:R-:W-:Y:S01]  /*5f70*/  R2UR UR4, R4 ;  /* 0x00000000040472ca */ /* 0x000fe200000e0000 */
[----:B------:R-:W-:Y:S01]  /*5f80*/  UMOV UR7, 0x40000040 ;  /* 0x4000004000077882 */ /* 0x000fe20000000000 */
[----:B------:R-:W-:Y:S01]  /*5f90*/  R2UR UR5, R5 ;  /* 0x00000000050572ca */ /* 0x000fe200000e0000 */
[----:B------:R-:W-:Y:S01]  /*5fa0*/  UIADD3 UR22, UR60, 0x4, URZ ;  /* 0x000000043c167890 */ /* 0x000fe2000fffe03f */
[-C--:B------:R-:W-:Y:S01]  /*5fb0*/  FMUL.FTZ R24, R24, R9.reuse ;  /* 0x0000000918187220 */ /* 0x080fe20000410000 */
[----:B------:R-:W-:Y:S01]  /*5fc0*/  UIADD3 UR26, UR60, 0x6, URZ ;  /* 0x000000063c1a7890 */ /* 0x000fe2000fffe03f */
[-C--:B------:R-:W-:Y:S01]  /*5fd0*/  FMUL.FTZ R25, R25, R9.reuse ;  /* 0x0000000919197220 */ /* 0x080fe20000410000 */
[----:B------:R-:W-:Y:S01]  /*5fe0*/  UMOV UR58, UR6 ;  /* 0x00000006003a7c82 */ /* 0x000fe20008000000 */
[----:B------:R-:W-:Y:S01]  /*5ff0*/  UMOV UR27, 0x40000040 ;  /* 0x40000040001b7882 */ /* 0x000fe20000000000 */
[----:B------:R-:W-:Y:S01]  /*6000*/  UIADD3 UR30, UR60, 0x380, URZ ;  /* 0x000003803c1e7890 */ /* 0x000fe2000fffe03f */
[-C--:B------:R-:W-:Y:S01]  /*6010*/  FMUL.FTZ R28, R28, R9.reuse ;  /* 0x000000091c1c7220 */ /* 0x080fe20000410000 */
        /* <DEDUP_REMOVED lines=19> */
[-C--:B------:R-:W-:Y:S01]  /*6150*/  FMUL.FTZ R41, R41, R9.reuse ;  /* 0x0000000929297220 */ /* 0x080fe20000410000 */
        /* <DEDUP_REMOVED lines=18> */
[----:B------:R-:W-:Y:S01]  /*6280*/  FMUL.FTZ R80, R80, R9 ;  /* 0x0000000950507220 */ /* 0x000fe20000410000 */
[----:B------:R-:W-:-:S02]  /*6290*/  WARPGROUP.DEPBAR.LE gsb0, 0x0 ;  /* 0x00008000000079c5 */ /* 0x000fc40000010000 */
[----:B------:R-:W-:Y:S01]  /*62a0*/  WARPGROUP.ARRIVE ;  /* 0x00000000000079c5 */ /* 0x000fe20000000000 */
[-C--:B------:R-:W-:Y:S01]  /*62b0*/  FMUL.FTZ R81, R81, R9.reuse ;  /* 0x0000000951517220 */ /* 0x080fe20000410000 */
[-C--:B------:R-:W-:Y:S01]  /*62c0*/  FMUL.FTZ R84, R84, R9.reuse ;  /* 0x0000000954547220 */ /* 0x080fe20000410000 */
[-C--:B------:R-:W-:Y:S01]  /*62d0*/  FMUL.FTZ R85, R85, R9.reuse ;  /* 0x0000000955557220 */ /* 0x080fe20000410000 */
[-C--:B------:R-:W-:Y:S01]  /*62e0*/  FMUL.FTZ R88, R88, R9.reuse ;  /* 0x0000000958587220 */ /* 0x080fe20000410000 */
[-C--:B------:R-:W-:Y:S01]  /*62f0*/  FMUL.FTZ R89, R89, R9.reuse ;  /* 0x0000000959597220 */ /* 0x080fe20000410000 */
[----:B------:R-:W-:Y:S01]  /*6300*/  HGMMA.64x16x16.F32 R160, gdesc[UR8], RZ, !UPT, gsb0 ;  /* 0x0020000008a079f0 */ /* 0x000fe2000c0008ff */
[----:B------:R-:W-:Y:S01]  /*6310*/  UIADD3 UR10, UR60, 0x200, URZ ;  /* 0x000002003c0a7890 */ /* 0x000fe2000fffe03f */
[----:B------:R-:W-:Y:S01]  /*6320*/  R2UR UR8, R4 ;  /* 0x00000000040872ca */ /* 0x000fe200000e0000 */
[----:B------:R-:W-:Y:S01]  /*6330*/  UMOV UR11, 0x40000040 ;  /* 0x40000040000b7882 */ /* 0x000fe20000000000 */
[----:B------:R-:W-:Y:S01]  /*6340*/  R2UR UR9, R5 ;  /* 0x00000000050972ca */ /* 0x000fe200000e0000 */
[-C--:B------:R-:W-:Y:S01]  /*6350*/  FMUL.FTZ R92, R92, R9.reuse ;  /* 0x000000095c5c7220 */ /* 0x080fe20000410000 */
[-C--:B------:R-:W-:Y:S01]  /*6360*/  FMUL.FTZ R93, R93, R9.reuse ;  /* 0x000000095d5d7220 */ /* 0x080fe20000410000 */
[-C--:B------:R-:W-:Y:S01]  /*6370*/  FMUL.FTZ R96, R96, R9.reuse ;  /* 0x0000000960607220 */ /* 0x080fe20000410000 */
[----:B------:R-:W-:Y:S01]  /*6380*/  UMOV UR6, UR10 ;  /* 0x0000000a00067c82 */ /* 0x000fe20008000000 */
        /* <DEDUP_REMOVED lines=68> */
[----:B------:R-:W-:-:S06]  /*67d0*/  WARPGROUP.ARRIVE ;  /* 0x00000000000079c5 */ /* 0x000fcc0000000000 */
[----:B------:R-:W-:Y:S01]  /*67e0*/  HGMMA.64x16x16.F32 R144, gdesc[UR56], RZ, !UPT, gsb0 ;  /* 0x00200000389079f0 */ /* 0x000fe2000c0008ff */
[----:B------:R-:W-:Y:S01]  /*67f0*/  R2UR UR57, R0 ;  /* 0x00000000003972ca */ /* 0x000fe200000e0000 */
[----:B------:R-:W-:Y:S01]  /*6800*/  UIADD3 UR58, UR60, 0x706, URZ ;  /* 0x000007063c3a7890 */ /* 0x000fe2000fffe03f */
[----:B------:R-:W-:Y:S01]  /*6810*/  R2UR UR56, R3 ;  /* 0x00000000033872ca */ /* 0x000fe200000e0000 */
[----:B------:R-:W-:Y:S01]  /*6820*/  UMOV UR59, 0x40000040 ;  /* 0x40000040003b7882 */ /* 0x000fe20000000000 */
[----:B------:R-:W-:Y:S02]  /*6830*/  WARPGROUP.DEPBAR.LE gsb0, 0x0 ;  /* 0x00008000000079c5 */ /* 0x000fe40000010000 */
[----:B------:R-:W-:-:S06]  /*6840*/  WARPGROUP.ARRIVE ;  /* 0x00000000000079c5 */ /* 0x000fcc0000000000 */
[----:B------:R-:W-:Y:S01]  /*6850*/  HGMMA.64x16x16.F32 R136, gdesc[UR4], RZ, !UPT, gsb0 ;  /* 0x00200000048879f0 */ /* 0x000fe2000c0008ff */
[----:B------:R-:W-:Y:S02]  /*6860*/  UIADD3 UR4, UR60, 0x300, URZ ;  /* 0x000003003c047890 */ /* 0x000fe4000fffe03f */
[----:B------:R-:W-:Y:S01]  /*6870*/  UIADD3 UR6, UR60, 0x82, URZ ;  /* 0x000000823c067890 */ /* 0x000fe2000fffe03f */
[----:B------:R-:W-:Y:S01]  /*6880*/  UMOV UR5, UR17 ;  /* 0x0000001100057c82 */ /* 0x000fe20008000000 */
[----:B------:R-:W-:-:S03]  /*6890*/  UMOV UR7, 0x40000040 ;  /* 0x4000004000077882 */ /* 0x000fc60000000000 */
[----:B------:R-:W-:Y:S01]  /*68a0*/  UMOV UR14, UR4 ;  /* 0x00000004000e7c82 */ /* 0x000fe20008000000 */
[----:B------:R-:W-:Y:S01]  /*68b0*/  UMOV UR4, UR16 ;  /* 0x0000001000047c82 */ /* 0x000fe20008000000 */
[----:B------:R-:W-:Y:S02]  /*68c0*/  WARPGROUP.DEPBAR.LE gsb0, 0x0 ;  /* 0x00008000000079c5 */ /* 0x000fe40000010000 */
[----:B------:R-:W-:-:S06]  /*68d0*/  WARPGROUP.ARRIVE ;  /* 0x00000000000079c5 */ /* 0x000fcc0000000000 */
[----:B------:R-:W-:Y:S01]  /*68e0*/  HGMMA.64x16x16.F32 R128, gdesc[UR8], RZ, !UPT, gsb0 ;  /* 0x00200000088079f0 */ /* 0x000fe2000c0008ff */
[----:B------:R-:W-:Y:S02]  /*68f0*/  UIADD3 UR8, UR60, 0x102, URZ ;  /* 0x000001023c087890 */ /* 0x000fe4000fffe03f */
[----:B------:R-:W-:Y:S01]  /*6900*/  UIADD3 UR9, UR60, 0x182, URZ ;  /* 0x000001823c097890 */ /* 0x000fe2000fffe03f */
[----:B------:R-:W-:Y:S02]  /*6910*/  WARPGROUP.DEPBAR.LE gsb0, 0x0 ;  /* 0x00008000000079c5 */ /* 0x000fe40000010000 */
[----:B------:R-:W-:-:S06]  /*6920*/  WARPGROUP.ARRIVE ;  /* 0x00000000000079c5 */ /* 0x000fcc0000000000 */
[----:B------:R-:W-:Y:S03]  /*6930*/  HGMMA.64x16x16.F32 R120, gdesc[UR12], RZ, !UPT, gsb0 ;  /* 0x002000000c7879f0 */ /* 0x000fe6000c0008ff */
[----:B------:R-:W-:Y:S02]  /*6940*/  WARPGROUP.DEPBAR.LE gsb0, 0x0 ;  /* 0x00008000000079c5 */ /* 0x000fe40000010000 */
[----:B------:R-:W-:-:S06]  /*6950*/  WARPGROUP.ARRIVE ;  /* 0x00000000000079c5 */ /* 0x000fcc0000000000 */
[----:B------:R-:W-:Y:S03]  /*6960*/  HGMMA.64x16x16.F32 R168, gdesc[UR16], R168, gsb0 ;  /* 0x0020000010a879f0 */ /* 0x000fe600080008a8 */
        /* <DEDUP_REMOVED lines=515> */
[----:B------:R-:W-:Y:S02]  /*89a0*/  UIADD3 UR9, UR60, 0x986, URZ ;  /* 0x000009863c097890 */ /* 0x000fe4000fffe03f */
        /* <DEDUP_REMOVED lines=24> */
[----:B------:R-:W-:Y:S03]  /*8b30*/  HGMMA.64x16x16.F32 R120, gdesc[UR4], R120, gsb0 ;  /* 0x00200000047879f0 */ /* 0x000fe60008000878 */
[----:B------:R-:W-:Y:S02]  /*8b40*/  WARPGROUP.DEPBAR.LE gsb0, 0x0 ;  /* 0x00008000000079c5 */ /* 0x000fe40000010000 */
[----:B------:R-:W-:Y:S05]  /*8b50*/  @!P0 BRA `(.L_x_24) ;  /* 0x0000000000048947 */ /* 0x000fea0003800000 */
[----:B------:R-:W-:Y:S01]  /*8b60*/  BPT.TRAP 0x1 ;  /* 0x000000040000795c */ /* 0x000fe20000300000 */
.L_x_24:
[----:B------:R-:W-:Y:S02]  /*8b70*/  R2UR UR6, R16 ;  /* 0x00000000100672ca */ /* 0x000fe400000e0000 */
[----:B------:R-:W-:Y:S02]  /*8b80*/  R2UR UR5, R15 ;  /* 0x000000000f0572ca */ /* 0x000fe400000e0000 */
[----:B------:R-:W-:-:S11]  /*8b90*/  R2UR UR4, R14 ;  /* 0x000000000e0472ca */ /* 0x000fd600000e0000 */
[----:B------:R-:W-:Y:S02]  /*8ba0*/  ULEA UR5, UR5, UR6, 0x3 ;  /* 0x0000000605057291 */ /* 0x000fe4000f8e183f */
[----:B------:R-:W-:-:S05]  /*8bb0*/  IMAD.U32 R0, RZ, RZ, UR4 ;  /* 0x00000004ff007e24 */ /* 0x000fca000f8e00ff */
[----:B------:R-:W-:-:S04]  /*8bc0*/  SHF.L.U32 R0, R0, 0x1f, RZ ;  /* 0x0000001f00007819 */ /* 0x000fc800000006ff */
[----:B------:R0:W1:Y:S01]  /*8bd0*/  SYNCS.PHASECHK.TRANS64.TRYWAIT P2, [UR5+0x36850], R0 ;  /* 0x03685000ff0075a7 */ /* 0x0000620008040145 */
[----:B------:R-:W-:Y:S05]  /*8be0*/  @!P0 BRA `(.L_x_25) ;  /* 0x0000000000048947 */ /* 0x000fea0003800000 */
[----:B------:R-:W-:Y:S01]  /*8bf0*/  BPT.TRAP 0x1 ;  /* 0x000000040000795c */ /* 0x000fe20000300000 */
.L_x_25:
[----:B-1----:R-:W-:Y:S05]  /*8c00*/  @P2 BRA `(.L_x_26) ;  /* 0x0000000000082947 */ /* 0x002fea0003800000 */
[----:B------:R-:W1:Y:S02]  /*8c10*/  SYNCS.PHASECHK.TRANS64.TRYWAIT P2, [UR5+0x36850], R0 ;  /* 0x03685000ff0075a7 */ /* 0x000e640008040145 */
[----:B-1----:R-:W-:Y:S05]  /*8c20*/  @!P2 BRA `(.L_x_27) ;  /* 0x000000880044a947 */ /* 0x002fea0003800000 */
.L_x_26:
[----:B------:R-:W-:Y:S01]  /*8c30*/  R2UR UR4, R16 ;  /* 0x00000000100472ca */ /* 0x000fe200000e0000 */
[----:B------:R-:W-:Y:S01]  /*8c40*/  WARPGROUP.ARRIVE ;  /* 0x00000000000079c5 */ /* 0x000fe20000000000 */
[----:B------:R-:W-:Y:S01]  /*8c50*/  R2UR UR6, R15 ;  /* 0x000000000f0672ca */ /* 0x000fe200000e0000 */
[----:B------:R-:W-:Y:S01]  /*8c60*/  UMOV UR7, 0x40000040 ;  /* 0x4000004000077882 */ /* 0x000fe20000000000 */
[----:B01----:R-:W-:Y:S02]  /*8c70*/  FMNMX.FTZ R0, R168, R13, !PT ;  /* 0x0000000da8007209 */ /* 0x003fe40007810000 */
[----:B------:R-:W-:Y:S02]  /*8c80*/  R2UR UR8, R6 ;  /* 0x00000000060872ca */ /* 0x000fe400000e0000 */
[----:B------:R-:W-:Y:S02]  /*8c90*/  FMNMX.FTZ R3, R169, R0, !PT ;  /* 0x00000000a9037209 */ /* 0x000fe40007810000 */
[----:B------:R-:W-:-:S02]  /*8ca0*/  R2UR UR9, R17 ;  /* 0x00000000110972ca */ /* 0x000fc400000e0000 */
[----:B------:R-:W-:Y:S01]  /*8cb0*/  FMNMX.FTZ R0, R172, R3, !PT ;  /* 0x00000003ac007209 */ /* 0x000fe20007810000 */
[----:B------:R-:W-:-:S03]  /*8cc0*/  UIADD3 UR4, UR4, 0x400, URZ ;  /* 0x0000040004047890 */ /* 0x000fc6000fffe03f */
[----:B------:R-:W-:Y:S01]  /*8cd0*/  FMNMX.FTZ R3, R173, R0, !PT ;  /* 0x00000000ad037209 */ /* 0x000fe20007810000 */
[----:B------:R-:W-:-:S03]  /*8ce0*/  USHF.R.U32.HI UR4, URZ, 0x4, UR4 ;  /* 0x000000043f047899 */ /* 0x000fc60008011604 */
[----:B------:R-:W-:Y:S01]  /*8cf0*/  FMNMX.FTZ R0, R160, R3, !PT ;  /* 0x00000003a0007209 */ /* 0x000fe20007810000 */
[----:B------:R-:W-:-:S03]  /*8d00*/  ULOP3.LUT UR4, UR4, 0x3fff, URZ, 0xc0, !UPT ;  /* 0x00003fff04047892 */ /* 0x000fc6000f8ec03f */
[----:B------:R-:W-:Y:S01]  /*8d10*/  FMNMX.FTZ R3, R161, R0, !PT ;  /* 0x00000000a1037209 */ /* 0x000fe20007810000 */
[----:B------:R-:W-:-:S03]  /*8d20*/  ULOP3.LUT UR4, UR4, 0x3800000, URZ, 0xfc, !UPT ;  /* 0x0380000004047892 */ /* 0x000fc6000f8efc3f */
[----:B------:R-:W-:Y:S01]  /*8d30*/  FMNMX.FTZ R0, R164, R3, !PT ;  /* 0x00000003a4007209 */ /* 0x000fe20007810000 */
[----:B------:R-:W-:-:S03]  /*8d40*/  UIMAD UR4, UR6, 0xa80, UR4 ;  /* 0x00000a80060478a4 */ /* 0x000fc6000f8e0204 */
[----:B------:R-:W-:-:S04]  /*8d50*/  FMNMX.FTZ R3, R165, R0, !PT ;  /* 0x00000000a5037209 */ /* 0x000fc80007810000 */
[----:B------:R-:W-:Y:S01]  /*8d60*/  UMOV UR6, UR4 ;  /* 0x0000000400067c82 */ /* 0x000fe20008000000 */
[----:B------:R-:W-:Y:S01]  /*8d70*/  FMNMX.FTZ R0, R152, R3, !PT ;  /* 0x0000000398007209 */ /* 0x000fe20007810000 */
[----:B------:R-:W-:Y:S01]  /*8d80*/  HGMMA.64x192x16.F32 R24, R200, gdesc[UR4].tnspB, R24, gsb0 ;  /* 0x42e00004c8187df0 */ /* 0x000fe20008000818 */
[----:B------:R-:W-:Y:S01]  /*8d90*/  UIADD3 UR6, UR4, 0x80, URZ ;  /* 0x0000008004067890 */ /* 0x000fe2000fffe03f */
[----:B------:R-:W-:Y:S01]  /*8da0*/  UMOV UR7, 0x40000040 ;  /* 0x4000004000077882 */ /* 0x000fe20000000000 */
[----:B------:R-:W-:-:S04]  /*8db0*/  FMNMX.FTZ R3, R153, R0, !PT ;  /* 0x0000000099037209 */ /* 0x000fc80007810000 */
        /* <DEDUP_REMOVED lines=17> */
[----:B------:R-:W-:Y:S02]  /*8ed0*/  FMNMX.FTZ R2, R125, R0, !PT ;  /* 0x000000007d027209 */ /* 0x000fe40007810000 */
[----:B------:R-:W0:Y:S03]  /*8ee0*/  LDC R0, c[0x0][0x988] ;  /* 0x00026200ff007b82 */ /* 0x000e260000000800 */
[----:B------:R-:W1:Y:S02]  /*8ef0*/  SHFL.BFLY PT, R3, R2, 0x2, 0x1f ;  /* 0x0c401f0002037f89 */ /* 0x000e6400000e0000 */
[----:B-1----:R-:W-:Y:S02]  /*8f00*/  FMNMX.FTZ R3, R2, R3, !PT ;  /* 0x0000000302037209 */ /* 0x002fe40007810000 */
[----:B------:R-:W-:-:S03]  /*8f10*/  FMNMX.FTZ R2, R170, R12, !PT ;  /* 0x0000000caa027209 */ /* 0x000fc60007810000 */
[----:B------:R-:W1:Y:S02]  /*8f20*/  SHFL.BFLY PT, R6, R3, 0x1, 0x1f ;  /* 0x0c201f0003067f89 */ /* 0x000e6400000e0000 */
[----:B-1----:R-:W-:Y:S02]  /*8f30*/  FMNMX.FTZ R6, R3, R6, !PT ;  /* 0x0000000603067209 */ /* 0x002fe40007810000 */
[----:B------:R-:W-:-:S03]  /*8f40*/  FMNMX.FTZ R3, R171, R2, !PT ;  /* 0x00000002ab037209 */ /* 0x000fc60007810000 */
[----:B------:R-:W-:Y:S01]  /*8f50*/  FADD.FTZ R9, -R6, R13 ;  /* 0x0000000d06097221 */ /* 0x000fe20000010100 */
[----:B------:R-:W-:-:S03]  /*8f60*/  FMNMX.FTZ R2, R174, R3, !PT ;  /* 0x00000003ae027209 */ /* 0x000fc60007810000 */
[----:B0-----:R-:W-:Y:S01]  /*8f70*/  FMUL.FTZ R9, R9, R0 ;  /* 0x0000000009097220 */ /* 0x001fe20000410000 */
[----:B------:R-:W-:-:S04]  /*8f80*/  FMNMX.FTZ R3, R175, R2, !PT ;  /* 0x00000002af037209 */ /* 0x000fc80007810000 */
[----:B------:R-:W-:Y:S01]  /*8f90*/  FMNMX.FTZ R2, R162, R3, !PT ;  /* 0x00000003a2027209 */ /* 0x000fe20007810000 */
[----:B------:R-:W-:Y:S03]  /*8fa0*/  MUFU.EX2 R9, R9 ;  /* 0x0000000900097308 */ /* 0x000fe60000000800 */
        /* <DEDUP_REMOVED lines=13> */
[----:B------:R-:W-:Y:S01]  /*9080*/  FMNMX.FTZ R2, R142, R3, !PT ;  /* 0x000000038e027209 */ /* 0x000fe20007810000 */
[----:B------:R-:W-:Y:S02]  /*9090*/  WARPGROUP.DEPBAR.LE gsb0, 0x0 ;  /* 0x00008000000079c5 */ /* 0x000fe40000010000 */
[----:B------:R-:W-:Y:S01]  /*90a0*/  WARPGROUP.ARRIVE ;  /* 0x00000000000079c5 */ /* 0x000fe20000000000 */
[----:B------:R-:W-:-:S04]  /*90b0*/  FMNMX.FTZ R3, R143, R2, !PT ;  /* 0x000000028f037209 */ /* 0x000fc80007810000 */
        /* <DEDUP_REMOVED lines=10> */
[----:B------:R-:W-:-:S05]  /*9160*/  FMNMX.FTZ R2, R127, R2, !PT ;  /* 0x000000027f027209 */ /* 0x000fca0007810000 */
[----:B------:R-:W0:Y:S02]  /*9170*/  SHFL.BFLY PT, R3, R2, 0x2, 0x1f ;  /* 0x0c401f0002037f89 */ /* 0x000e2400000e0000 */
[----:B0-----:R-:W-:-:S05]  /*9180*/  FMNMX.FTZ R20, R2, R3, !PT ;  /* 0x0000000302147209 */ /* 0x001fca0007810000 */
[----:B------:R-:W0:Y:S02]  /*9190*/  SHFL.BFLY PT, R3, R20, 0x1, 0x1f ;  /* 0x0c201f0014037f89 */ /* 0x000e2400000e0000 */
[----:B0-----:R-:W-:Y:S01]  /*91a0*/  FMNMX.FTZ R3, R20, R3, !PT ;  /* 0x0000000314037209 */ /* 0x001fe20007810000 */
[----:B------:R-:W-:Y:S02]  /*91b0*/  WARPGROUP.DEPBAR.LE gsb0, 0x0 ;  /* 0x00008000000079c5 */ /* 0x000fe40000010000 */
[----:B------:R-:W-:-:S06]  /*91c0*/  WARPGROUP.ARRIVE ;  /* 0x00000000000079c5 */ /* 0x000fcc0000000000 */
[----:B------:R-:W-:Y:S01]  /*91d0*/  HGMMA.64x192x16.F32 R24, R192, gdesc[UR4].tnspB, R24, gsb0 ;  /* 0x42e00004c0187df0 */ /* 0x000fe20008000818 */
[----:B------:R-:W-:Y:S01]  /*91e0*/  UIADD3 UR6, UR4, 0x180, URZ ;  /* 0x0000018004067890 */ /* 0x000fe2000fffe03f */
[----:B------:R-:W-:Y:S01]  /*91f0*/  UMOV UR7, 0x40000040 ;  /* 0x4000004000077882 */ /* 0x000fe20000000000 */
[----:B------:R-:W-:Y:S02]  /*9200*/  WARPGROUP.DEPBAR.LE gsb0, 0x0 ;  /* 0x00008000000079c5 */ /* 0x000fe40000010000 */
[----:B------:R-:W-:-:S15]  /*9210*/  WARPGROUP.ARRIVE ;  /* 0x00000000000079c5 */ /* 0x000fde0000000000 */
[----:B------:R-:W-:Y:S01]  /*9220*/  HGMMA.64x192x16.F32 R24, R188, gdesc[UR4].tnspB, R24, gsb0 ;  /* 0x42e00004bc187df0 */ /* 0x000fe20008000818 */
[----:B------:R-:W-:Y:S01]  /*9230*/  UIADD3 UR6, UR4, 0x200, URZ ;  /* 0x0000020004067890 */ /* 0x000fe2000fffe03f */
[----:B------:R-:W-:Y:S01]  /*9240*/  UMOV UR7, 0x40000040 ;  /* 0x4000004000077882 */ /* 0x000fe20000000000 */
[----:B------:R-:W-:Y:S02]  /*9250*/  WARPGROUP.DEPBAR.LE gsb0, 0x0 ;  /* 0x00008000000079c5 */ /* 0x000fe40000010000 */
[----:B------:R-:W-:Y:S01]  /*9260*/  WARPGROUP.ARRIVE ;  /* 0x00000000000079c5 */ /* 0x000fe20000000000 */
[----:B------:R-:W-:-:S04]  /*9270*/  FMUL.FTZ R189, R6, R0 ;  /* 0x0000000006bd7220 */ /* 0x000fc80000410000 */
[----:B------:R-:W-:-:S10]  /*9280*/  FFMA.FTZ R23, R153, R0, -R189 ;  /* 0x0000000099177223 */ /* 0x000fd400000108bd */
[----:B------:R-:W-:Y:S01]  /*9290*/  HGMMA.64x192x16.F32 R24, R184, gdesc[UR4].tnspB, R24, gsb0 ;  /* 0x42e00004b8187df0 */ /* 0x000fe20008000818 */
[----:B------:R-:W-:Y:S01]  /*92a0*/  UIADD3 UR6, UR4, 0x280, URZ ;  /* 0x0000028004067890 */ /* 0x000fe2000fffe03f */
[-CC-:B------:R-:W-:Y:S01]  /*92b0*/  FFMA.FTZ R153, R157, R0.reuse, -R189.reuse ;  /* 0x000000009d997223 */ /* 0x180fe200000108bd */
[----:B------:R-:W-:Y:S01]  /*92c0*/  UMOV UR7, 0x40000040 ;  /* 0x4000004000077882 */ /* 0x000fe20000000000 */
[----:B------:R-:W-:Y:S01]  /*92d0*/  UIADD3 UR4, UR4, 0x300, URZ ;  /* 0x0000030004047890 */ /* 0x000fe2000fffe03f */
[----:B------:R-:W-:Y:S01]  /*92e0*/  FADD.FTZ R157, -R3, R12 ;  /* 0x0000000c039d7221 */ /* 0x000fe20000010100 */
[-CC-:B------:R-:W-:Y:S01]  /*92f0*/  FFMA.FTZ R200, R168, R0.reuse, -R189.reuse ;  /* 0x00000000a8c87223 */ /* 0x180fe200000108bd */
[-CC-:B------:R-:W-:Y:S01]  /*9300*/  FFMA.FTZ R13, R169, R0.reuse, -R189.reuse ;  /* 0x00000000a90d7223 */ /* 0x180fe200000108bd */
[-CC-:B------:R-:W-:Y:S01]  /*9310*/  FFMA.FTZ R202, R172, R0.reuse, -R189.reuse ;  /* 0x00000000acca7223 */ /* 0x180fe200000108bd */
[-C--:B------:R-:W-:Y:S01]  /*9320*/  FMUL.FTZ R2, R157, R0.reuse ;  /* 0x000000009d027220 */ /* 0x080fe20000410000 */
[-C--:B------:R-:W-:Y:S01]  /*9330*/  FMUL.FTZ R157, R3, R0.reuse ;  /* 0x00000000039d7220 */ /* 0x080fe20000410000 */
[-CC-:B------:R-:W-:Y:S01]  /*9340*/  FFMA.FTZ R15, R173, R0.reuse, -R189.reuse ;  /* 0x00000000ad0f7223 */ /* 0x180fe200000108bd */
[----:B------:R-:W-:Y:S01]  /*9350*/  MUFU.EX2 R200, R200 ;  /* 0x000000c800c87308 */ /* 0x000fe20000000800 */
[-C--:B------:R-:W-:Y:S01]  /*9360*/  FFMA.FTZ R196, R160, R0.reuse, -R189 ;  /* 0x00000000a0c47223 */ /* 0x080fe200000108bd */
[-CC-:B------:R-:W-:Y:S01]  /*9370*/  FFMA.FTZ R201, R170, R0.reuse, -R157.reuse ;  /* 0x00000000aac97223 */ /* 0x180fe2000001089d */
[-CC-:B------:R-:W-:Y:S01]  /*9380*/  FFMA.FTZ R12, R171, R0.reuse, -R157.reuse ;  /* 0x00000000ab0c7223 */ /* 0x180fe2000001089d */
[-CC-:B------:R-:W-:Y:S01]  /*9390*/  FFMA.FTZ R203, R174, R0.reuse, -R157.reuse ;  /* 0x00000000aecb7223 */ /* 0x180fe2000001089d */
[-C--:B------:R-:W-:Y:S01]  /*93a0*/  FFMA.FTZ R22, R175, R0.reuse, -R157 ;  /* 0x00000000af167223 */ /* 0x080fe2000001089d */
[-C--:B------:R-:W-:Y:S01]  /*93b0*/  FFMA.FTZ R188, R144, R0.reuse, -R189 ;  /* 0x0000000090bc7223 */ /* 0x080fe200000108bd */
[-C--:B------:R-:W-:Y:S01]  /*93c0*/  FFMA.FTZ R197, R162, R0.reuse, -R157 ;  /* 0x00000000a2c57223 */ /* 0x080fe2000001089d */
[----:B------:R-:W-:Y:S01]  /*93d0*/  MUFU.EX2 R2, R2 ;  /* 0x0000000200027308 */ /* 0x000fe20000000800 */
[-CC-:B------:R-:W-:Y:S01]  /*93e0*/  FFMA.FTZ R19, R161, R0.reuse, -R189.reuse ;  /* 0x00000000a1137223 */ /* 0x180fe200000108bd */
[-C--:B------:R-:W-:Y:S01]  /*93f0*/  FFMA.FTZ R14, R120, R0.reuse, -R189 ;  /* 0x00000000780e7223 */ /* 0x080fe200000108bd */
[-C--:B------:R-:W-:Y:S01]  /*9400*/  FFMA.FTZ R120, R163, R0.reuse, -R157 ;  /* 0x00000000a3787223 */ /* 0x080fe2000001089d */
[-CC-:B------:R-:W-:Y:S01]  /*9410*/  FFMA.FTZ R198, R164, R0.reuse, -R189.reuse ;  /* 0x00000000a4c67223 */ /* 0x180fe200000108bd */
[-C--:B------:R-:W-:Y:S01]  /*9420*/  FFMA.FTZ R124, R124, R0.reuse, -R189 ;  /* 0x000000007c7c7223 */ /* 0x080fe200000108bd */
[-C--:B------:R-:W-:Y:S01]  /*9430*/  FFMA.FTZ R199, R166, R0.reuse, -R157 ;  /* 0x00000000a6c77223 */ /* 0x080fe2000001089d */
[-CC-:B------:R-:W-:Y:S01]  /*9440*/  FFMA.FTZ R21, R165, R0.reuse, -R189.reuse ;  /* 0x00000000a5157223 */ /* 0x180fe200000108bd */
[----:B------:R-:W-:Y:S01]  /*9450*/  MUFU.EX2 R201, R201 ;  /* 0x000000c900c97308 */ /* 0x000fe20000000800 */
[-C--:B------:R-:W-:Y:S01]  /*9460*/  FFMA.FTZ R192, R152, R0.reuse, -R189 ;  /* 0x0000000098c07223 */ /* 0x080fe200000108bd */
[-C--:B------:R-:W-:Y:S01]  /*9470*/  FFMA.FTZ R193, R154, R0.reuse, -R157 ;  /* 0x000000009ac17223 */ /* 0x080fe2000001089d */
[-C--:B------:R-:W-:Y:S01]  /*9480*/  FFMA.FTZ R194, R156, R0.reuse, -R189 ;  /* 0x000000009cc27223 */ /* 0x080fe200000108bd */
[-CC-:B------:R-:W-:Y:S01]  /*9490*/  FFMA.FTZ R195, R158, R0.reuse, -R157.reuse ;  /* 0x000000009ec37223 */ /* 0x180fe2000001089d */
[-C--:B------:R-:W-:Y:S01]  /*94a0*/  FFMA.FTZ R139, R139, R0.reuse, -R157 ;  /* 0x000000008b8b7223 */ /* 0x080fe2000001089d */
[-CC-:B------:R-:W-:Y:S01]  /*94b0*/  FFMA.FTZ R145, R145, R0.reuse, -R189.reuse ;  /* 0x0000000091917223 */ /* 0x180fe200000108bd */
[-CC-:B------:R-:W-:Y:S01]  /*94c0*/  FFMA.FTZ R190, R148, R0.reuse, -R189.reuse ;  /* 0x0000000094be7223 */ /* 0x180fe200000108bd */
[----:B------:R-:W-:Y:S01]  /*94d0*/  MUFU.EX2 R13, R13 ;  /* 0x0000000d000d7308 */ /* 0x000fe20000000800 */
[-CC-:B------:R-:W-:Y:S01]  /*94e0*/  FFMA.FTZ R149, R149, R0.reuse, -R189.reuse ;  /* 0x0000000095957223 */ /* 0x180fe200000108bd */
[-CC-:B------:R-:W-:Y:S01]  /*94f0*/  FFMA.FTZ R137, R137, R0.reuse, -R189.reuse ;  /* 0x0000000089897223 */ /* 0x180fe200000108bd */
[-CC-:B------:R-:W-:Y:S01]  /*9500*/  FFMA.FTZ R141, R141, R0.reuse, -R189.reuse ;  /* 0x000000008d8d7223 */ /* 0x180fe200000108bd */
[-CC-:B------:R-:W-:Y:S01]  /*9510*/  FFMA.FTZ R129, R129, R0.reuse, -R189.reuse ;  /* 0x0000000081817223 */ /* 0x180fe200000108bd */
[-CC-:B------:R-:W-:Y:S01]  /*9520*/  FFMA.FTZ R133, R133, R0.reuse, -R189.reuse ;  /* 0x0000000085857223 */ /* 0x180fe200000108bd */
[-CC-:B------:R-:W-:Y:S01]  /*9530*/  FFMA.FTZ R121, R121, R0.reuse, -R189.reuse ;  /* 0x0000000079797223 */ /* 0x180fe200000108bd */
[-C--:B------:R-:W-:Y:S01]  /*9540*/  FFMA.FTZ R125, R125, R0.reuse, -R189 ;  /* 0x000000007d7d7223 */ /* 0x080fe200000108bd */
[----:B------:R-:W-:Y:S01]  /*9550*/  MUFU.EX2 R12, R12 ;  /* 0x0000000c000c7308 */ /* 0x000fe20000000800 */
[-CC-:B------:R-:W-:Y:S01]  /*9560*/  FFMA.FTZ R191, R150, R0.reuse, -R157.reuse ;  /* 0x0000000096bf7223 */ /* 0x180fe2000001089d */
[-CC-:B------:R-:W-:Y:S01]  /*9570*/  FFMA.FTZ R151, R151, R0.reuse, -R157.reuse ;  /* 0x0000000097977223 */ /* 0x180fe2000001089d */
[-CC-:B------:R-:W-:Y:S01]  /*9580*/  FFMA.FTZ R142, R142, R0.reuse, -R157.reuse ;  /* 0x000000008e8e7223 */ /* 0x180fe2000001089d */
[-CC-:B------:R-:W-:Y:S01]  /*9590*/  FFMA.FTZ R143, R143, R0.reuse, -R157.reuse ;  /* 0x000000008f8f7223 */ /* 0x180fe2000001089d */
[-CC-:B------:R-:W-:Y:S01]  /*95a0*/  FFMA.FTZ R130, R130, R0.reuse, -R157.reuse ;  /* 0x0000000082827223 */ /* 0x180fe2000001089d */
[-CC-:B------:R-:W-:Y:S01]  /*95b0*/  FFMA.FTZ R131, R131, R0.reuse, -R157.reuse ;  /* 0x0000000083837223 */ /* 0x180fe2000001089d */
[-CC-:B------:R-:W-:Y:S01]  /*95c0*/  FFMA.FTZ R134, R134, R0.reuse, -R157.reuse ;  /* 0x0000000086867223 */ /* 0x180fe2000001089d */
[----:B------:R-:W-:Y:S01]  /*95d0*/  MUFU.EX2 R202, R202 ;  /* 0x000000ca00ca7308 */ /* 0x000fe20000000800 */
[-CC-:B------:R-:W-:Y:S01]  /*95e0*/  FFMA.FTZ R135, R135, R0.reuse, -R157.reuse ;  /* 0x0000000087877223 */ /* 0x180fe2000001089d */
[-CC-:B------:R-:W-:Y:S01]  /*95f0*/  FFMA.FTZ R122, R122, R0.reuse, -R157.reuse ;  /* 0x000000007a7a7223 */ /* 0x180fe2000001089d */
[-CC-:B------:R-:W-:Y:S01]  /*9600*/  FFMA.FTZ R123, R123, R0.reuse, -R157.reuse ;  /* 0x000000007b7b7223 */ /* 0x180fe2000001089d */
[-CC-:B------:R-:W-:Y:S01]  /*9610*/  FFMA.FTZ R126, R126, R0.reuse, -R157.reuse ;  /* 0x000000007e7e7223 */ /* 0x180fe2000001089d */
[----:B------:R-:W-:-:S03]  /*9620*/  FFMA.FTZ R127, R127, R0, -R157 ;  /* 0x000000007f7f7223 */ /* 0x000fc6000001089d */
[----:B------:R-:W-:Y:S08]  /*9630*/  MUFU.EX2 R203, R203 ;  /* 0x000000cb00cb7308 */ /* 0x000ff00000000800 */
[----:B------:R-:W-:Y:S08]  /*9640*/  MUFU.EX2 R15, R15 ;  /* 0x0000000f000f7308 */ /* 0x000ff00000000800 */
[----:B------:R-:W-:Y:S08]  /*9650*/  MUFU.EX2 R22, R22 ;  /* 0x0000001600167308 */ /* 0x000ff00000000800 */
[----:B------:R-:W-:Y:S08]  /*9660*/  MUFU.EX2 R196, R196 ;  /* 0x000000c400c47308 */ /* 0x000ff00000000800 */
[----:B------:R-:W-:Y:S08]  /*9670*/  MUFU.EX2 R197, R197 ;  /* 0x000000c500c57308 */ /* 0x000ff00000000800 */
[----:B------:R-:W-:Y:S08]  /*9680*/  MUFU.EX2 R19, R19 ;  /* 0x0000001300137308 */ /* 0x000ff00000000800 */
[----:B------:R-:W-:Y:S08]  /*9690*/  MUFU.EX2 R120, R120 ;  /* 0x0000007800787308 */ /* 0x000ff00000000800 */
[----:B------:R0:W-:Y:S08]  /*96a0*/  MUFU.EX2 R20, R124 ;  /* 0x0000007c00147308 */ /* 0x0001f00000000800 */
[----:B------:R-:W-:Y:S01]  /*96b0*/  MUFU.EX2 R198, R198 ;  /* 0x000000c600c67308 */ /* 0x000fe20000000800 */
[----:B0-----:R-:W-:-:S07]  /*96c0*/  FFMA.FTZ R124, R167, R0, -R157 ;  /* 0x00000000a77c7223 */ /* 0x001fce000001089d */
[----:B------:R-:W-:Y:S08]  /*96d0*/  MUFU.EX2 R199, R199 ;  /* 0x000000c700c77308 */ /* 0x000ff00000000800 */
        /* <DEDUP_REMOVED lines=8> */
[----:B------:R-:W-:Y:S01]  /*9760*/  MUFU.EX2 R188, R188 ;  /* 0x000000bc00bc7308 */ /* 0x000fe20000000800 */
[----:B------:R-:W-:-:S02]  /*9770*/  WARPGROUP.DEPBAR.LE gsb0, 0x0 ;  /* 0x00008000000079c5 */ /* 0x000fc40000010000 */
[----:B------:R-:W-:Y:S01]  /*9780*/  WARPGROUP.ARRIVE ;  /* 0x00000000000079c5 */ /* 0x000fe20000000000 */
[-CC-:B------:R-:W-:Y:S01]  /*9790*/  FFMA.FTZ R186, R140, R0.reuse, -R189.reuse ;  /* 0x000000008cba7223 */ /* 0x180fe200000108bd */
[----:B------:R-:W-:Y:S02]  /*97a0*/  IMAD.U32 R140, RZ, RZ, UR8 ;  /* 0x00000008ff8c7e24 */ /* 0x000fe4000f8e00ff */
[-C--:B------:R-:W-:Y:S01]  /*97b0*/  FFMA.FTZ R184, R136, R0.reuse, -R189 ;  /* 0x0000000088b87223 */ /* 0x080fe200000108bd */
[-CC-:B------:R-:W-:Y:S01]  /*97c0*/  FFMA.FTZ R136, R147, R0.reuse, -R157.reuse ;  /* 0x0000000093887223 */ /* 0x180fe2000001089d */
[----:B------:R-:W-:Y:S01]  /*97d0*/  FFMA.FTZ R185, R138, R0, -R157 ;  /* 0x000000008ab97223 */ /* 0x000fe2000001089d */
[----:B------:R-:W-:Y:S01]  /*97e0*/  HGMMA.64x192x16.F32 R24, R180, gdesc[UR4].tnspB, R24, gsb0 ;  /* 0x42e00004b4187df0 */ /* 0x000fe20008000818 */
[----:B------:R-:W-:Y:S01]  /*97f0*/  UMOV UR6, UR4 ;  /* 0x0000000400067c82 */ /* 0x000fe20008000000 */
[----:B------:R-:W-:Y:S01]  /*9800*/  UMOV UR7, 0x40000040 ;  /* 0x4000004000077882 */ /* 0x000fe20000000000 */
[----:B------:R-:W-:Y:S01]  /*9810*/  @!P1 VIADD R140, R140, 0x36840 ;  /* 0x000368408c8c9836 */ /* 0x000fe20000000000 */
[----:B------:R-:W-:Y:S01]  /*9820*/  MUFU.EX2 R145, R145 ;  /* 0x0000009100917308 */ /* 0x000fe20000000800 */
[----:B------:R-:W-:-:S03]  /*9830*/  R2UR UR8, R204 ;  /* 0x00000000cc0872ca */ /* 0x000fc600000e0000 */
[----:B------:R-:W-:-:S04]  /*9840*/  @!P1 PRMT R144, RZ, 0x654, R140 ;  /* 0x00000654ff909816 */ /* 0x000fc8000000008c */
[----:B------:R-:W-:Y:S06]  /*9850*/  MUFU.EX2 R136, R136 ;  /* 0x0000008800887308 */ /* 0x000fec0000000800 */
[----:B------:R-:W-:Y:S02]  /*9860*/  UISETP.GT.AND UP0, UPT, UR8, UR9, UPT ;  /* 0x000000090800728c */ /* 0x000fe4000bf04270 */
[----:B------:R-:W-:Y:S01]  /*9870*/  MUFU.EX2 R190, R190 ;  /* 0x000000be00be7308 */ /* 0x000fe20000000800 */
[----:B------:R-:W-:-:S03]  /*9880*/  UIADD3 UR4, UR8, -0x1, URZ ;  /* 0xffffffff08047890 */ /* 0x000fc6000fffe03f */
[----:B------:R-:W-:-:S03]  /*9890*/  PLOP3.LUT P2, PT, PT, PT, UP0, 0x80, 0x0 ;  /* 0x000000000000781c */ /* 0x000fc60003f4f008 */
[----:B------:R-:W-:Y:S01]  /*98a0*/  IMAD.U32 R204, RZ, RZ, UR4 ;  /* 0x00000004ffcc7e24 */ /* 0x000fe2000f8e00ff */
        /* <DEDUP_REMOVED lines=15> */
[----:B------:R-:W0:Y:S08]  /*99a0*/  MUFU.EX2 R121, R121 ;  /* 0x0000007900797308 */ /* 0x000e300000000800 */
[----:B------:R-:W-:Y:S08]  /*99b0*/  MUFU.EX2 R123, R123 ;  /* 0x0000007b007b7308 */ /* 0x000ff00000000800 */
[----:B------:R-:W1:Y:S08]  /*99c0*/  MUFU.EX2 R125, R125 ;  /* 0x0000007d007d7308 */ /* 0x000e700000000800 */
[----:B------:R-:W-:Y:S01]  /*99d0*/  MUFU.EX2 R127, R127 ;  /* 0x0000007f007f7308 */ /* 0x000fe20000000800 */
[----:B------:R-:W-:-:S02]  /*99e0*/  WARPGROUP.DEPBAR.LE gsb0, 0x0 ;  /* 0x00008000000079c5 */ /* 0x000fc40000010000 */
[----:B------:R-:W-:Y:S01]  /*99f0*/  WARPGROUP.ARRIVE ;  /* 0x00000000000079c5 */ /* 0x000fe20000000000 */
[-C--:B------:R-:W-:Y:S01]  /*9a00*/  FFMA.FTZ R180, R128, R0.reuse, -R189 ;  /* 0x0000000080b47223 */ /* 0x080fe200000108bd */
[-C--:B------:R-:W-:Y:S01]  /*9a10*/  FFMA.FTZ R128, R155, R0.reuse, -R157 ;  /* 0x000000009b807223 */ /* 0x080fe2000001089d */
[-C--:B------:R-:W-:Y:S01]  /*9a20*/  FFMA.FTZ R182, R132, R0.reuse, -R189 ;  /* 0x0000000084b67223 */ /* 0x080fe200000108bd */
[-CC-:B------:R-:W-:Y:S01]  /*9a30*/  FFMA.FTZ R132, R159, R0.reuse, -R157.reuse ;  /* 0x000000009f847223 */ /* 0x180fe2000001089d */
[----:B------:R-:W-:Y:S01]  /*9a40*/  FFMA.FTZ R189, R146, R0, -R157 ;  /* 0x0000000092bd7223 */ /* 0x000fe2000001089d */
[----:B------:R-:W-:Y:S01]  /*9a50*/  HGMMA.64x192x16.F32 R24, R176, gdesc[UR4].tnspB, R24, gsb0 ;  /* 0x42e00004b0187df0 */ /* 0x000fe20008000818 */
[----:B------:R-:W-:Y:S01]  /*9a60*/  MUFU.EX2 R180, R180 ;  /* 0x000000b400b47308 */ /* 0x000fe20000000800 */
[----:B------:R-:W-:Y:S01]  /*9a70*/  IMAD.U32 R146, RZ, RZ, UR5 ;  /* 0x00000005ff927e24 */ /* 0x000fe2000f8e00ff */
[----:B------:R-:W-:-:S03]  /*9a80*/  R2UR UR5, R8 ;  /* 0x00000000080572ca */ /* 0x000fc600000e0000 */
[----:B------:R-:W-:-:S03]  /*9a90*/  @!P1 VIADD R146, R146, 0x36860 ;  /* 0x0003686092929836 */ /* 0x000fc60000000000 */
[----:B------:R-:W2:Y:S02]  /*9aa0*/  MUFU.EX2 R128, R128 ;  /* 0x0000008000807308 */ /* 0x000ea40000000800 */
[----:B------:R-:W-:-:S06]  /*9ab0*/  @!P1 PRMT R146, RZ, 0x654, R146 ;  /* 0x00000654ff929816 */ /* 0x000fcc0000000092 */
[----:B------:R-:W3:Y:S08]  /*9ac0*/  MUFU.EX2 R132, R132 ;  /* 0x0000008400847308 */ /* 0x000ef00000000800 */
[----:B------:R-:W4:Y:S08]  /*9ad0*/  MUFU.EX2 R189, R189 ;  /* 0x000000bd00bd7308 */ /* 0x000f300000000800 */
[----:B------:R-:W-:Y:S08]  /*9ae0*/  MUFU.EX2 R181, R130 ;  /* 0x0000008200b57308 */ /* 0x000ff00000000800 */
[----:B------:R-:W-:Y:S08]  /*9af0*/  MUFU.EX2 R182, R182 ;  /* 0x000000b600b67308 */ /* 0x000ff00000000800 */
[----:B------:R-:W-:Y:S01]  /*9b00*/  MUFU.EX2 R183, R134 ;  /* 0x0000008600b77308 */ /* 0x000fe20000000800 */
[----:B------:R-:W-:-:S02]  /*9b10*/  WARPGROUP.DEPBAR.LE gsb0, 0x0 ;  /* 0x00008000000079c5 */ /* 0x000fc40000010000 */
[----:B------:R5:W-:Y:S05]  /*9b20*/  @!P1 SYNCS.ARRIVE.TRANS64.RED.A1T0 RZ, [R144+URZ], RZ ;  /* 0x000000ff90ff99a7 */ /* 0x000bea000810043f */
[----:B------:R-:W-:Y:S01]  /*9b30*/  MUFU.EX2 R177, R122 ;  /* 0x0000007a00b17308 */ /* 0x000fe20000000800 */
[----:B0-----:R-:W-:Y:S02]  /*9b40*/  F2FP.F16.F32.PACK_AB R176, R121, R14 ;  /* 0x0000000e79b0723e */ /* 0x001fe400000000ff */
[----:B-1----:R-:W-:Y:S01]  /*9b50*/  F2FP.F16.F32.PACK_AB R178, R125, R20 ;  /* 0x000000147db2723e */ /* 0x002fe200000000ff */
[----:B-----5:R-:W-:Y:S01]  /*9b60*/  FFMA.FTZ R144, R9, R11, R200 ;  /* 0x0000000b09907223 */ /* 0x020fe200000100c8 */
[----:B------:R-:W-:Y:S01]  /*9b70*/  FFMA.FTZ R11, R2, R10, R201 ;  /* 0x0000000a020b7223 */ /* 0x000fe200000100c9 */
[----:B------:R-:W-:-:S02]  /*9b80*/  F2FP.F16.F32.PACK_AB R200, R13, R200 ;  /* 0x000000c80dc8723e */ /* 0x000fc400000000ff */
[----:B------:R-:W-:Y:S01]  /*9b90*/  MUFU.EX2 R179, R126 ;  /* 0x0000007e00b37308 */ /* 0x000fe20000000800 */
[----:B------:R-:W-:Y:S01]  /*9ba0*/  FADD.FTZ R147, R13, R144 ;  /* 0x000000900d937221 */ /* 0x000fe20000010000 */
[C---:B------:R-:W-:Y:S01]  /*9bb0*/  FADD.FTZ R10, R12.reuse, R11 ;  /* 0x0000000b0c0a7221 */ /* 0x040fe20000010000 */
[----:B------:R-:W-:Y:S01]  /*9bc0*/  F2FP.F16.F32.PACK_AB R201, R12, R201 ;  /* 0x000000c90cc9723e */ /* 0x000fe200000000ff */
[----:B------:R0:W-:Y:S01]  /*9bd0*/  @!P1 SYNCS.ARRIVE.TRANS64.RED.A1T0 RZ, [R146+URZ], RZ ;  /* 0x000000ff92ff99a7 */ /* 0x0001e2000810043f */
[----:B------:R-:W-:Y:S01]  /*9be0*/  FADD.FTZ R138, R202, R147 ;  /* 0x00000093ca8a7221 */ /* 0x000fe20000010000 */
[----:B------:R-:W-:Y:S01]  /*9bf0*/  FADD.FTZ R11, R203, R10 ;  /* 0x0000000acb0b7221 */ /* 0x000fe20000010000 */
[C---:B------:R-:W-:Y:S01]  /*9c00*/  F2FP.F16.F32.PACK_AB R202, R15.reuse, R202 ;  /* 0x000000ca0fca723e */ /* 0x040fe200000000ff */
[----:B------:R1:W5:Y:S01]  /*9c10*/  MUFU.EX2 R144, R139 ;  /* 0x0000008b00907308 */ /* 0x0003620000000800 */
[----:B------:R-:W-:Y:S01]  /*9c20*/  FADD.FTZ R147, R15, R138 ;  /* 0x0000008a0f937221 */ /* 0x000fe20000010000 */
[----:B------:R-:W-:Y:S01]  /*9c30*/  FADD.FTZ R10, R22, R11 ;  /* 0x0000000b160a7221 */ /* 0x000fe20000010000 */
[----:B------:R-:W-:Y:S01]  /*9c40*/  IMAD.U32 R15, RZ, RZ, UR5 ;  /* 0x00000005ff0f7e24 */ /* 0x000fe2000f8e00ff */
[----:B------:R-:W-:Y:S01]  /*9c50*/  R2UR UR5, R7 ;  /* 0x00000000070572ca */ /* 0x000fe200000e0000 */
[----:B------:R-:W-:Y:S01]  /*9c60*/  FADD.FTZ R138, R196, R147 ;  /* 0x00000093c48a7221 */ /* 0x000fe20000010000 */
[----:B------:R-:W-:Y:S01]  /*9c70*/  FADD.FTZ R11, R197, R10 ;  /* 0x0000000ac50b7221 */ /* 0x000fe20000010000 */
[----:B------:R-:W-:-:S02]  /*9c80*/  F2FP.F16.F32.PACK_AB R196, R19, R196 ;  /* 0x000000c413c4723e */ /* 0x000fc400000000ff */
[----:B------:R-:W-:Y:S01]  /*9c90*/  FADD.FTZ R147, R19, R138 ;  /* 0x0000008a13937221 */ /* 0x000fe20000010000 */
[----:B------:R-:W-:Y:S01]  /*9ca0*/  FADD.FTZ R10, R120, R11 ;  /* 0x0000000b780a7221 */ /* 0x000fe20000010000 */
[----:B------:R-:W-:Y:S02]  /*9cb0*/  F2FP.F16.F32.PACK_AB R203, R22, R203 ;  /* 0x000000cb16cb723e */ /* 0x000fe400000000ff */
[----:B------:R-:W-:Y:S01]  /*9cc0*/  FADD.FTZ R138, R198, R147 ;  /* 0x00000093c68a7221 */ /* 0x000fe20000010000 */
[----:B------:R-:W-:Y:S01]  /*9cd0*/  FADD.FTZ R11, R199, R10 ;  /* 0x0000000ac70b7221 */ /* 0x000fe20000010000 */
[----:B------:R-:W-:Y:S02]  /*9ce0*/  F2FP.F16.F32.PACK_AB R197, R120, R197 ;  /* 0x000000c578c5723e */ /* 0x000fe400000000ff */
[C---:B-1----:R-:W-:Y:S01]  /*9cf0*/  FADD.FTZ R139, R21.reuse, R138 ;  /* 0x0000008a158b7221 */ /* 0x042fe20000010000 */
[----:B------:R-:W-:Y:S01]  /*9d00*/  FADD.FTZ R10, R124, R11 ;  /* 0x0000000b7c0a7221 */ /* 0x000fe20000010000 */
[----:B------:R-:W-:-:S02]  /*9d10*/  F2FP.F16.F32.PACK_AB R198, R21, R198 ;  /* 0x000000c615c6723e */ /* 0x000fc400000000ff */
[----:B------:R-:W-:Y:S01]  /*9d20*/  FADD.FTZ R138, R192, R139 ;  /* 0x0000008bc08a7221 */ /* 0x000fe20000010000 */
[----:B------:R-:W-:Y:S01]  /*9d30*/  FADD.FTZ R11, R193, R10 ;  /* 0x0000000ac10b7221 */ /* 0x000fe20000010000 */
[----:B------:R-:W-:Y:S02]  /*9d40*/  F2FP.F16.F32.PACK_AB R199, R124, R199 ;  /* 0x000000c77cc7723e */ /* 0x000fe400000000ff */
[C---:B------:R-:W-:Y:S01]  /*9d50*/  FADD.FTZ R139, R23.reuse, R138 ;  /* 0x0000008a178b7221 */ /* 0x040fe20000010000 */
[----:B--2---:R-:W-:Y:S01]  /*9d60*/  FADD.FTZ R10, R128, R11 ;  /* 0x0000000b800a7221 */ /* 0x004fe20000010000 */
[----:B------:R-:W-:Y:S02]  /*9d70*/  F2FP.F16.F32.PACK_AB R192, R23, R192 ;  /* 0x000000c017c0723e */ /* 0x000fe400000000ff */
[----:B------:R-:W-:Y:S01]  /*9d80*/  FADD.FTZ R138, R194, R139 ;  /* 0x0000008bc28a7221 */ /* 0x000fe20000010000 */
[----:B------:R-:W-:Y:S01]  /*9d90*/  FADD.FTZ R11, R195, R10 ;  /* 0x0000000ac30b7221 */ /* 0x000fe20000010000 */
[----:B------:R-:W-:-:S02]  /*9da0*/  F2FP.F16.F32.PACK_AB R193, R128, R193 ;  /* 0x000000c180c1723e */ /* 0x000fc400000000ff */
[C---:B------:R-:W-:Y:S01]  /*9db0*/  FADD.FTZ R13, R153.reuse, R138 ;  /* 0x0000008a990d7221 */ /* 0x040fe20000010000 */
[----:B---3--:R-:W-:Y:S01]  /*9dc0*/  FADD.FTZ R10, R132, R11 ;  /* 0x0000000b840a7221 */ /* 0x008fe20000010000 */
[----:B------:R-:W-:Y:S02]  /*9dd0*/  F2FP.F16.F32.PACK_AB R194, R153, R194 ;  /* 0x000000c299c2723e */ /* 0x000fe400000000ff */
[----:B------:R-:W-:Y:S01]  /*9de0*/  FADD.FTZ R12, R188, R13 ;  /* 0x0000000dbc0c7221 */ /* 0x000fe20000010000 */
[----:B----4-:R-:W-:Y:S01]  /*9df0*/  FADD.FTZ R11, R189, R10 ;  /* 0x0000000abd0b7221 */ /* 0x010fe20000010000 */
[----:B------:R-:W-:Y:S02]  /*9e00*/  F2FP.F16.F32.PACK_AB R195, R132, R195 ;  /* 0x000000c384c3723e */ /* 0x000fe400000000ff */
[C---:B------:R-:W-:Y:S01]  /*9e10*/  FADD.FTZ R13, R145.reuse, R12 ;  /* 0x0000000c910d7221 */ /* 0x040fe20000010000 */
[----:B------:R-:W-:Y:S01]  /*9e20*/  FADD.FTZ R10, R136, R11 ;  /* 0x0000000b880a7221 */ /* 0x000fe20000010000 */
[----:B------:R-:W-:-:S02]  /*9e30*/  F2FP.F16.F32.PACK_AB R188, R145, R188 ;  /* 0x000000bc91bc723e */ /* 0x000fc400000000ff */
[----:B------:R-:W-:Y:S01]  /*9e40*/  FADD.FTZ R12, R190, R13 ;  /* 0x0000000dbe0c7221 */ /* 0x000fe20000010000 */
[----:B------:R-:W-:Y:S01]  /*9e50*/  FADD.FTZ R11, R191, R10 ;  /* 0x0000000abf0b7221 */ /* 0x000fe20000010000 */
[----:B------:R-:W-:Y:S02]  /*9e60*/  F2FP.F16.F32.PACK_AB R189, R136, R189 ;  /* 0x000000bd88bd723e */ /* 0x000fe400000000ff */
[C---:B------:R-:W-:Y:S01]  /*9e70*/  FADD.FTZ R13, R149.reuse, R12 ;  /* 0x0000000c950d7221 */ /* 0x040fe20000010000 */
[----:B------:R-:W-:Y:S01]  /*9e80*/  FADD.FTZ R10, R140, R11 ;  /* 0x0000000b8c0a7221 */ /* 0x000fe20000010000 */
[----:B------:R-:W-:Y:S02]  /*9e90*/  F2FP.F16.F32.PACK_AB R190, R149, R190 ;  /* 0x000000be95be723e */ /* 0x000fe400000000ff */
[----:B------:R-:W-:Y:S01]  /*9ea0*/  FADD.FTZ R12, R184, R13 ;  /* 0x0000000db80c7221 */ /* 0x000fe20000010000 */
[----:B------:R-:W-:Y:S01]  /*9eb0*/  FADD.FTZ R10, R185, R10 ;  /* 0x0000000ab90a7221 */ /* 0x000fe20000010000 */
[----:B------:R-:W-:Y:S01]  /*9ec0*/  F2FP.F16.F32.PACK_AB R191, R140, R191 ;  /* 0x000000bf8cbf723e */ /* 0x000fe200000000ff */
[----:B------:R-:W-:-:S02]  /*9ed0*/  IMAD.MOV.U32 R13, RZ, RZ, R6 ;  /* 0x000000ffff0d7224 */ /* 0x000fc400078e0006 */
[C---:B------:R-:W-:Y:S01]  /*9ee0*/  FADD.FTZ R11, R137.reuse, R12 ;  /* 0x0000000c890b7221 */ /* 0x040fe20000010000 */
[----:B-----5:R-:W-:Y:S01]  /*9ef0*/  FADD.FTZ R10, R144, R10 ;  /* 0x0000000a900a7221 */ /* 0x020fe20000010000 */
[----:B------:R-:W-:Y:S02]  /*9f00*/  F2FP.F16.F32.PACK_AB R184, R137, R184 ;  /* 0x000000b889b8723e */ /* 0x000fe400000000ff */
[----:B------:R-:W-:Y:S01]  /*9f10*/  FADD.FTZ R12, R186, R11 ;  /* 0x0000000bba0c7221 */ /* 0x000fe20000010000 */
[----:B------:R-:W-:Y:S01]  /*9f20*/  FADD.FTZ R10, R187, R10 ;  /* 0x0000000abb0a7221 */ /* 0x000fe20000010000 */
[----:B------:R-:W-:Y:S02]  /*9f30*/  F2FP.F16.F32.PACK_AB R185, R144, R185 ;  /* 0x000000b990b9723e */ /* 0x000fe400000000ff */
        /* <DEDUP_REMOVED lines=17> */
[----:B------:R-:W-:Y:S01]  /*a050*/  IMAD.U32 R14, RZ, RZ, UR5 ;  /* 0x00000005ff0e7e24 */ /* 0x000fe2000f8e00ff */
[----:B------:R-:W-:Y:S01]  /*a060*/  F2FP.F16.F32.PACK_AB R183, R135, R183 ;  /* 0x000000b787b7723e */ /* 0x000fe200000000ff */
[----:B------:R-:W-:Y:S01]  /*a070*/  FADD.FTZ R11, R121, R12 ;  /* 0x0000000c790b7221 */ /* 0x000fe20000010000 */
[C---:B------:R-:W-:Y:S01]  /*a080*/  FADD.FTZ R10, R123.reuse, R10 ;  /* 0x0000000a7b0a7221 */ /* 0x040fe20000010000 */
[----:B------:R-:W-:-:S02]  /*a090*/  F2FP.F16.F32.PACK_AB R177, R123, R177 ;  /* 0x000000b17bb1723e */ /* 0x000fc400000000ff */
[----:B------:R-:W-:Y:S01]  /*a0a0*/  FADD.FTZ R12, R20, R11 ;  /* 0x0000000b140c7221 */ /* 0x000fe20000010000 */
[----:B------:R-:W-:Y:S01]  /*a0b0*/  FADD.FTZ R10, R179, R10 ;  /* 0x0000000ab30a7221 */ /* 0x000fe20000010000 */
[----:B------:R-:W-:Y:S02]  /*a0c0*/  F2FP.F16.F32.PACK_AB R179, R127, R179 ;  /* 0x000000b37fb3723e */ /* 0x000fe400000000ff */
[----:B------:R-:W-:Y:S01]  /*a0d0*/  FADD.FTZ R11, R125, R12 ;  /* 0x0000000c7d0b7221 */ /* 0x000fe20000010000 */
[----:B------:R-:W-:Y:S01]  /*a0e0*/  FADD.FTZ R10, R127, R10 ;  /* 0x0000000a7f0a7221 */ /* 0x000fe20000010000 */
[----:B------:R-:W-:Y:S01]  /*a0f0*/  MOV R12, R3 ;  /* 0x00000003000c7202 */ /* 0x000fe20000000f00 */
[----:B0-----:R-:W-:Y:S06]  /*a100*/  @P2 BRA `(.L_x_28) ;  /* 0xffffffb800d42947 */ /* 0x001fec000383ffff */
.L_x_19:
[----:B------:R-:W-:Y:S06]  /*a110*/  BAR.ARV 0x8, 0x180 ;  /* 0x0206000000007b1d */ /* 0x000fec0000002000 */
        /* <DEDUP_REMOVED lines=96> */
[----:B------:R-:W-:Y:S06]  /*a720*/  @!P0 BRA `(.L_x_29) ;  /* 0x0000000000048947 */ /* 0x000fec0003800000 */
[----:B------:R-:W-:Y:S01]  /*a730*/  BPT.TRAP 0x1 ;  /* 0x000000040000795c */ /* 0x000fe20000300000 */
.L_x_29:
[----:B------:R-:W-:Y:S02]  /*a740*/  R2UR UR5, R7 ;  /* 0x00000000070572ca */ /* 0x000fe400000e0000 */
[----:B------:R-:W-:-:S11]  /*a750*/  R2UR UR4, R16 ;  /* 0x00000000100472ca */ /* 0x000fd600000e0000 */
[----:B------:R-:W-:Y:S02]  /*a760*/  IMAD.U32 R2, RZ, RZ, UR5 ;  /* 0x00000005ff027e24 */ /* 0x000fe4000f8e00ff */
[----:B------:R-:W-:-:S03]  /*a770*/  LEA R9, R8, UR4, 0x3 ;  /* 0x0000000408097c11 */ /* 0x000fc6000f8e18ff */
[----:B------:R-:W-:-:S04]  /*a780*/  SHF.L.U32 R2, R2, 0x1f, RZ ;  /* 0x0000001f02027819 */ /* 0x000fc800000006ff */
[----:B------:R0:W1:Y:S01]  /*a790*/  SYNCS.PHASECHK.TRANS64.TRYWAIT P2, [R9+URZ+0x36850], R2 ;  /* 0x03685002090075a7 */ /* 0x000062000804017f */
[----:B------:R-:W-:Y:S05]  /*a7a0*/  @!P0 BRA `(.L_x_30) ;  /* 0x0000000000048947 */ /* 0x000fea0003800000 */
[----:B------:R-:W-:Y:S01]  /*a7b0*/  BPT.TRAP 0x1 ;  /* 0x000000040000795c */ /* 0x000fe20000300000 */
.L_x_30:
[----:B-1----:R-:W-:Y:S05]  /*a7c0*/  @P2 BRA `(.L_x_31) ;  /* 0x0000000000082947 */ /* 0x002fea0003800000 */
[----:B------:R-:W1:Y:S02]  /*a7d0*/  SYNCS.PHASECHK.TRANS64.TRYWAIT P0, [R9+URZ+0x36850], R2 ;  /* 0x03685002090075a7 */ /* 0x000e64000800017f */
[----:B-1----:R-:W-:Y:S05]  /*a7e0*/  @!P0 BRA `(.L_x_32) ;  /* 0x0000006c006c8947 */ /* 0x002fea0003800000 */
.L_x_31:
[----:B------:R-:W-:Y:S01]  /*a7f0*/  R2UR UR4, R16 ;  /* 0x00000000100472ca */ /* 0x000fe200000e0000 */
[----:B------:R-:W-:Y:S01]  /*a800*/  WARPGROUP.ARRIVE ;  /* 0x00000000000079c5 */ /* 0x000fe20000000000 */
[----:B------:R-:W-:Y:S01]  /*a810*/  R2UR UR5, R8 ;  /* 0x00000000080572ca */ /* 0x000fe200000e0000 */
[----:B------:R-:W-:Y:S01]  /*a820*/  UMOV UR7, 0x40000040 ;  /* 0x4000004000077882 */ /* 0x000fe20000000000 */
[----:B01----:R-:W0:Y:S04]  /*a830*/  SHFL.BFLY PT, R2, R11, 0x2, 0x1f ;  /* 0x0c401f000b027f89 */ /* 0x003e2800000e0000 */
[----:B------:R-:W1:Y:S05]  /*a840*/  SHFL.BFLY PT, R5, R10, 0x2, 0x1f ;  /* 0x0c401f000a057f89 */ /* 0x000e6a00000e0000 */
[----:B------:R-:W-:-:S04]  /*a850*/  UIADD3 UR4, UR4, 0x400, URZ ;  /* 0x0000040004047890 */ /* 0x000fc8000fffe03f */
[----:B------:R-:W-:-:S04]  /*a860*/  USHF.R.U32.HI UR4, URZ, 0x4, UR4 ;  /* 0x000000043f047899 */ /* 0x000fc80008011604 */
[----:B------:R-:W-:-:S04]  /*a870*/  ULOP3.LUT UR4, UR4, 0x3fff, URZ, 0xc0, !UPT ;  /* 0x00003fff04047892 */ /* 0x000fc8000f8ec03f */
[----:B------:R-:W-:Y:S01]  /*a880*/  ULOP3.LUT UR4, UR4, 0x3800000, URZ, 0xfc, !UPT ;  /* 0x0380000004047892 */ /* 0x000fe2000f8efc3f */
[----:B0-----:R-:W-:-:S03]  /*a890*/  FADD.FTZ R2, R2, R11 ;  /* 0x0000000b02027221 */ /* 0x001fc60000010000 */
[----:B------:R-:W-:Y:S01]  /*a8a0*/  UIMAD UR4, UR5, 0xa80, UR4 ;  /* 0x00000a80050478a4 */ /* 0x000fe2000f8e0204 */
[----:B-1----:R-:W-:Y:S01]  /*a8b0*/  FADD.FTZ R7, R5, R10 ;  /* 0x0000000a05077221 */ /* 0x002fe20000010000 */
[----:B------:R-:W-:Y:S01]  /*a8c0*/  @!P1 VIADD R10, R9, 0x36860 ;  /* 0x00036860090a9836 */ /* 0x000fe20000000000 */
[----:B------:R-:W0:Y:S01]  /*a8d0*/  SHFL.BFLY PT, R5, R2, 0x1, 0x1f ;  /* 0x0c201f0002057f89 */ /* 0x000e2200000e0000 */
[----:B------:R-:W-:-:S03]  /*a8e0*/  MOV R9, RZ ;  /* 0x000000ff00097202 */ /* 0x000fc60000000f00 */
[----:B------:R-:W-:Y:S02]  /*a8f0*/  UMOV UR6, UR4 ;  /* 0x0000000400067c82 */ /* 0x000fe40008000000 */
[----:B------:R-:W-:Y:S01]  /*a900*/  HGMMA.64x192x16.F32 R24, R200, gdesc[UR4].tnspB, R24, gsb0 ;  /* 0x42e00004c8187df0 */ /* 0x000fe20008000818 */
[----:B------:R-:W-:Y:S01]  /*a910*/  UIADD3 UR6, UR4, 0x80, URZ ;  /* 0x0000008004067890 */ /* 0x000fe2000fffe03f */
[----:B------:R-:W1:Y:S01]  /*a920*/  SHFL.BFLY PT, R4, R7, 0x1, 0x1f ;  /* 0x0c201f0007047f89 */ /* 0x000e6200000e0000 */
[----:B------:R-:W-:Y:S01]  /*a930*/  UMOV UR7, 0x40000040 ;  /* 0x4000004000077882 */ /* 0x000fe20000000000 */
[----:B------:R-:W-:Y:S01]  /*a940*/  @!P1 PRMT R10, RZ, 0x654, R10 ;  /* 0x00000654ff0a9816 */ /* 0x000fe2000000000a */
[----:B0-----:R-:W-:Y:S01]  /*a950*/  FADD.FTZ R12, R2, R5 ;  /* 0x00000005020c7221 */ /* 0x001fe20000010000 */
[----:B------:R-:W-:Y:S02]  /*a960*/  IMAD.MOV.U32 R5, RZ, RZ, RZ ;  /* 0x000000ffff057224 */ /* 0x000fe400078e00ff */
[----:B------:R-:W-:-:S02]  /*a970*/  IMAD.MOV.U32 R2, RZ, RZ, -0x800000 ;  /* 0xff800000ff027424 */ /* 0x000fc400078e00ff */
[----:B------:R-:W-:Y:S01]  /*a980*/  FSETP.NE.FTZ.AND P0, PT, R12, RZ, PT ;  /* 0x000000ff0c00720b */ /* 0x000fe20003f15000 */
[----:B-1----:R-:W-:Y:S01]  /*a990*/  FADD.FTZ R13, R7, R4 ;  /* 0x00000004070d7221 */ /* 0x002fe20000010000 */
[----:B------:R-:W-:-:S04]  /*a9a0*/  IMAD.MOV.U32 R4, RZ, RZ, -0x800000 ;  /* 0xff800000ff047424 */ /* 0x000fc800078e00ff */
[----:B------:R-:W-:-:S07]  /*a9b0*/  FSETP.NE.FTZ.AND P2, PT, R13, RZ, PT ;  /* 0x000000ff0d00720b */ /* 0x000fce0003f55000 */
[----:B------:R-:W0:Y:S01]  /*a9c0*/  @P0 MUFU.LG2 R8, R12 ;  /* 0x0000000c00080308 */ /* 0x000e220000000c00 */
[----:B------:R-:W-:-:S05]  /*a9d0*/  @P0 FMUL.FTZ R7, R0, 0.69314718246459960938 ;  /* 0x3f31721800070820 */ /* 0x000fca0000410000 */
[----:B------:R-:W-:Y:S02]  /*a9e0*/  @P2 FMUL.FTZ R15, R0, 0.69314718246459960938 ;  /* 0x3f317218000f2820 */ /* 0x000fe40000410000 */
[----:B------:R-:W1:Y:S08]  /*a9f0*/  @P2 MUFU.LG2 R11, R13 ;  /* 0x0000000d000b2308 */ /* 0x000e700000000c00 */
[----:B------:R-:W2:Y:S01]  /*aa00*/  @P0 MUFU.RCP R5, R12 ;  /* 0x0000000c00050308 */ /* 0x000ea20000001000 */
[----:B0-----:R-:W-:-:S04]  /*aa10*/  @P0 FMUL.FTZ R8, R8, 0.69314718246459960938 ;  /* 0x3f31721808080820 */ /* 0x001fc80000410000 */
[----:B------:R-:W-:Y:S01]  /*aa20*/  @P0 FFMA.FTZ R4, R7, R6, R8 ;  /* 0x0000000607040223 */ /* 0x000fe20000010008 */
[----:B------:R-:W-:Y:S02]  /*aa30*/  PLOP3.LUT P0, PT, PT, PT, PT, 0x8, 0x0 ;  /* 0x000000000000781c */ /* 0x000fe40003f0e170 */
[----:B------:R-:W0:Y:S01]  /*aa40*/  @P2 MUFU.RCP R9, R13 ;  /* 0x0000000d00092308 */ /* 0x000e220000001000 */
[----:B-1----:R-:W-:-:S04]  /*aa50*/  @P2 FMUL.FTZ R0, R11, 0.69314718246459960938 ;  /* 0x3f3172180b002820 */ /* 0x002fc80000410000 */
[----:B------:R-:W-:Y:S01]  /*aa60*/  @P2 FFMA.FTZ R2, R15, R3, R0 ;  /* 0x000000030f022223 */ /* 0x000fe20000010000 */
        /* <DEDUP_REMOVED lines=20> */
[----:B------:R-:W-:Y:S01]  /*abb0*/  UIADD3 UR4, UR4, 0x300, URZ ;  /* 0x0000030004047890 */ /* 0x000fe2000fffe03f */
[----:B------:R-:W-:Y:S02]  /*abc0*/  WARPGROUP.DEPBAR.LE gsb0, 0x0 ;  /* 0x00008000000079c5 */ /* 0x000fe40000010000 */
[----:B------:R-:W-:-:S14]  /*abd0*/  WARPGROUP.ARRIVE ;  /* 0x00000000000079c5 */ /* 0x000fdc0000000000 */
[----:B------:R-:W-:Y:S01]  /*abe0*/  HGMMA.64x192x16.F32 R24, R180, gdesc[UR4].tnspB, R24, gsb0 ;  /* 0x42e00004b4187df0 */ /* 0x000fe20008000818 */
[----:B------:R-:W-:Y:S01]  /*abf0*/  UMOV UR6, UR4 ;  /* 0x0000000400067c82 */ /* 0x000fe20008000000 */
[----:B------:R-:W-:Y:S01]  /*ac00*/  UMOV UR7, 0x40000040 ;  /* 0x4000004000077882 */ /* 0x000fe20000000000 */
[----:B------:R-:W-:Y:S02]  /*ac10*/  WARPGROUP.DEPBAR.LE gsb0, 0x0 ;  /* 0x00008000000079c5 */ /* 0x000fe40000010000 */
[----:B------:R-:W-:-:S15]  /*ac20*/  WARPGROUP.ARRIVE ;  /* 0x00000000000079c5 */ /* 0x000fde0000000000 */
[----:B------:R-:W-:Y:S03]  /*ac30*/  HGMMA.64x192x16.F32 R24, R176, gdesc[UR4].tnspB, R24, gsb0 ;  /* 0x42e00004b0187df0 */ /* 0x000fe60008000818 */
[----:B------:R-:W-:Y:S02]  /*ac40*/  WARPGROUP.DEPBAR.LE gsb0, 0x0 ;  /* 0x00008000000079c5 */ /* 0x000fe40000010000 */
[----:B------:R1:W-:Y:S01]  /*ac50*/  @!P1 SYNCS.ARRIVE.TRANS64.RED.A1T0 RZ, [R10+URZ], RZ ;  /* 0x000000ff0aff99a7 */ /* 0x0003e2000810043f */
[-C--:B--2---:R-:W-:Y:S01]  /*ac60*/  FMUL.FTZ R24, R24, R5.reuse ;  /* 0x0000000518187220 */ /* 0x084fe20000410000 */
        /* <DEDUP_REMOVED lines=47> */
[-C--:B0-----:R-:W-:Y:S01]  /*af60*/  FMUL.FTZ R26, R26, R9.reuse ;  /* 0x000000091a1a7220 */ /* 0x081fe20000410000 */
        /* <DEDUP_REMOVED lines=46> */
[----:B-1----:R-:W-:-:S07]  /*b250*/  FMUL.FTZ R119, R119, R9 ;  /* 0x0000000977777220 */ /* 0x002fce0000410000 */
.L_x_12:
[----:B------:R-:W-:Y:S05]  /*b260*/  @P0 BRA `(.L_x_33) ;  /* 0x0000001800e00947 */ /* 0x000fea0003800000 */
[----:B------:R-:W0:Y:S01]  /*b270*/  S2R R0, SR_TID.X ;  /* 0x0000000000007919 */ /* 0x000e220000002100 */
[----:B------:R-:W1:Y:S01]  /*b280*/  LDC R17, c[0x0][0xbe8] ;  /* 0x0002fa00ff117b82 */ /* 0x000e620000000800 */
[----:B------:R-:W-:Y:S01]  /*b290*/  R2UR UR13, R18 ;  /* 0x00000000120d72ca */ /* 0x000fe200000e0000 */
[----:B------:R-:W-:Y:S01]  /*b2a0*/  ULDC.64 UR8, c[0x0][0xbd0] ;  /* 0x0002f40000087ab9 */ /* 0x000fe20000000a00 */
[----:B------:R-:W2:Y:S01]  /*b2b0*/  S2R R12, SR_CTAID.X ;  /* 0x00000000000c7919 */ /* 0x000ea20000002500 */
[----:B------:R-:W-:Y:S01]  /*b2c0*/  ULDC.64 UR14, c[0x0][0x208] ;  /* 0x00008200000e7ab9 */ /* 0x000fe20000000a00 */
[----:B------:R-:W-:Y:S03]  /*b2d0*/  BSSY B0, `(.L_x_34) ;  /* 0x000011b000007945 */ /* 0x000fe60003800000 */
[----:B------:R-:W3:Y:S06]  /*b2e0*/  S2UR UR12, SR_CTAID.Z ;  /* 0x00000000000c79c3 */ /* 0x000eec0000002700 */
[----:B------:R-:W-:-:S02]  /*b2f0*/  USHF.R.S32.HI UR7, URZ, 0x1f, UR13 ;  /* 0x0000001f3f077899 */ /* 0x000fc4000801140d */
[----:B------:R-:W-:Y:S01]  /*b300*/  IMAD R15, RZ, RZ, -UR13 ;  /* 0x8000000dff0f7e24 */ /* 0x000fe2000f8e02ff */
[----:B------:R-:W4:Y:S01]  /*b310*/  S2UR UR11, SR_CTAID.Y ;  /* 0x00000000000b79c3 */ /* 0x000f220000002600 */
[----:B------:R-:W-:Y:S02]  /*b320*/  UIMAD.WIDE.U32 UR4, UR13, UR8, URZ ;  /* 0x000000080d0472a5 */ /* 0x000fe4000f8e003f */
[----:B------:R-:W-:-:S04]  /*b330*/  UIMAD UR6, UR7, UR8, URZ ;  /* 0x00000008070672a4 */ /* 0x000fc8000f8e023f */
[----:B------:R-:W-:Y:S01]  /*b340*/  UIMAD UR6, UR13, UR9, UR6 ;  /* 0x000000090d0672a4 */ /* 0x000fe2000f8e0206 */
[----:B------:R-:W-:Y:S01]  /*b350*/  BAR.SYNC.DEFER_BLOCKING 0x1, 0x100 ;  /* 0x0044000000007b1d */ /* 0x000fe20000010000 */
[----:B-1----:R-:W-:Y:S02]  /*b360*/  ISETP.NE.AND P0, PT, R17, 0x1, PT ;  /* 0x000000011100780c */ /* 0x002fe40003f05270 */
[----:B------:R-:W-:-:S05]  /*b370*/  UIADD3 UR6, UR5, UR6, URZ ;  /* 0x0000000605067290 */ /* 0x000fca000fffe03f */
[----:B------:R-:W4:Y:S01]  /*b380*/  LDC R16, c[0x0][0xc50] ;  /* 0x00031400ff107b82 */ /* 0x000f220000000800 */
[----:B0-----:R-:W-:Y:S01]  /*b390*/  VIADD R8, R0, 0xffffff80 ;  /* 0xffffff8000087836 */ /* 0x001fe20000000000 */
[----:B---3--:R-:W-:Y:S01]  /*b3a0*/  USHF.R.S32.HI UR10, URZ, 0x1f, UR12 ;  /* 0x0000001f3f0a7899 */ /* 0x008fe2000801140c */
[----:B------:R-:W-:-:S03]  /*b3b0*/  ULDC.64 UR8, c[0x0][0xb38] ;  /* 0x0002ce0000087ab9 */ /* 0x000fc60000000a00 */
[----:B------:R-:W-:Y:S01]  /*b3c0*/  SHF.R.S32.HI R5, RZ, 0x1f, R8 ;  /* 0x0000001fff057819 */ /* 0x000fe20000011408 */
[----:B------:R-:W-:Y:S01]  /*b3d0*/  UIMAD UR7, UR7, UR8, URZ ;  /* 0x00000008070772a4 */ /* 0x000fe2000f8e023f */
[----:B------:R-:W0:Y:S02]  /*b3e0*/  LDC.64 R20, c[0x0][0xb40] ;  /* 0x0002d000ff147b82 */ /* 0x000e240000000a00 */
[CC--:B------:R-:W-:Y:S02]  /*b3f0*/  LEA.HI R0, R5.reuse, R8.reuse, RZ, 0x7 ;  /* 0x0000000805007211 */ /* 0x0c0fe400078f38ff */
[----:B------:R-:W-:Y:S02]  /*b400*/  LEA.HI R5, R5, R8, RZ, 0x2 ;  /* 0x0000000805057211 */ /* 0x000fe400078f10ff */
[----:B------:R-:W-:Y:S02]  /*b410*/  LOP3.LUT R3, R0, 0xffffff80, RZ, 0xc0, !PT ;  /* 0xffffff8000037812 */ /* 0x000fe400078ec0ff */
[----:B------:R-:W-:Y:S01]  /*b420*/  SHF.R.S32.HI R7, RZ, 0x7, R0 ;  /* 0x00000007ff077819 */ /* 0x000fe20000011400 */
[----:B------:R-:W1:Y:S01]  /*b430*/  @P0 LDC R13, c[0x0][0xbf0] ;  /* 0x0002fc00ff0d0b82 */ /* 0x000e620000000800 */
[----:B------:R-:W-:Y:S01]  /*b440*/  LOP3.LUT R5, R5, 0xfffffffc, RZ, 0xc0, !PT ;  /* 0xfffffffc05057812 */ /* 0x000fe200078ec0ff */
[----:B------:R-:W-:Y:S01]  /*b450*/  IMAD.IADD R23, R8, 0x1, -R3 ;  /* 0x0000000108177824 */ /* 0x000fe200078e0a03 */
[----:B------:R-:W-:-:S03]  /*b460*/  LEA.HI R0, R0, R7, RZ, 0x1 ;  /* 0x0000000700007211 */ /* 0x000fc600078f08ff */
[----:B------:R-:W-:Y:S01]  /*b470*/  IMAD.IADD R5, R8, 0x1, -R5 ;  /* 0x0000000108057824 */ /* 0x000fe200078e0a05 */
[----:B------:R-:W-:Y:S01]  /*b480*/  SHF.R.S32.HI R10, RZ, 0x1f, R23 ;  /* 0x0000001fff0a7819 */ /* 0x000fe20000011417 */
[----:B------:R-:W3:Y:S01]  /*b490*/  @P0 LDC R121, c[0x0][0xbec] ;  /* 0x0002fb00ff790b82 */ /* 0x000ee20000000800 */
[----:B------:R-:W-:Y:S01]  /*b4a0*/  LOP3.LUT R0, R0, 0x3fffffe, RZ, 0xc0, !PT ;  /* 0x03fffffe00007812 */ /* 0x000fe200078ec0ff */
[----:B----4-:R-:W-:Y:S01]  /*b4b0*/  IMAD R19, R16, R15, UR11 ;  /* 0x0000000b10137e24 */ /* 0x010fe2000f8e020f */
[----:B------:R-:W-:-:S03]  /*b4c0*/  LEA.HI R120, R10, R23, RZ, 0x2 ;  /* 0x000000170a787211 */ /* 0x000fc600078f10ff */
[----:B------:R-:W-:Y:S01]  /*b4d0*/  IMAD.IADD R0, R7, 0x1, -R0 ;  /* 0x0000000107007824 */ /* 0x000fe200078e0a00 */
[--C-:B------:R-:W-:Y:S01]  /*b4e0*/  SHF.R.S32.HI R3, RZ, 0x2, R120.reuse ;  /* 0x00000002ff037819 */ /* 0x100fe20000011478 */
[----:B------:R-:W4:Y:S01]  /*b4f0*/  @P0 LDC R22, c[0x0][0xbf0] ;  /* 0x0002fc00ff160b82 */ /* 0x000f220000000800 */
[----:B------:R-:W-:Y:S01]  /*b500*/  SHF.R.S32.HI R6, RZ, 0x1f, R120 ;  /* 0x0000001fff067819 */ /* 0x000fe20000011478 */
[----:B0-----:R-:W-:Y:S01]  /*b510*/  IMAD R14, R20, UR10, RZ ;  /* 0x0000000a140e7c24 */ /* 0x001fe2000f8e02ff */
[----:B------:R-:W-:Y:S02]  /*b520*/  LEA.HI R7, R5, R5, RZ, 0x1 ;  /* 0x0000000505077211 */ /* 0x000fe400078f08ff */
[----:B------:R-:W-:Y:S02]  /*b530*/  LEA.HI R6, R6, R3, RZ, 0x3 ;  /* 0x0000000306067211 */ /* 0x000fe400078f18ff */
[----:B------:R-:W-:Y:S01]  /*b540*/  LOP3.LUT R8, R7, 0x1ffffffe, RZ, 0xc0, !PT ;  /* 0x1ffffffe07087812 */ /* 0x000fe200078ec0ff */
[----:B------:R-:W-:Y:S01]  /*b550*/  IMAD.U32 R7, RZ, RZ, UR5 ;  /* 0x00000005ff077e24 */ /* 0x000fe2000f8e00ff */
[----:B------:R-:W-:Y:S01]  /*b560*/  LOP3.LUT R6, R6, 0xfffffff8, RZ, 0xc0, !PT ;  /* 0xfffffff806067812 */ /* 0x000fe200078ec0ff */
[----:B------:R-:W-:Y:S01]  /*b570*/  IMAD.U32 R7, RZ, RZ, UR6 ;  /* 0x00000006ff077e24 */ /* 0x000fe2000f8e00ff */
[----:B------:R-:W-:Y:S01]  /*b580*/  UIMAD UR6, UR13, UR9, UR7 ;  /* 0x000000090d0672a4 */ /* 0x000fe2000f8e0207 */
[----:B------:R-:W-:Y:S01]  /*b590*/  IMAD.IADD R8, R5, 0x1, -R8 ;  /* 0x0000000105087824 */ /* 0x000fe200078e0a08 */
[----:B------:R-:W-:Y:S01]  /*b5a0*/  LOP3.LUT R120, R120, 0x7ffffffc, RZ, 0xc0, !PT ;  /* 0x7ffffffc78787812 */ /* 0x000fe200078ec0ff */
[----:B------:R-:W-:Y:S01]  /*b5b0*/  IMAD.IADD R6, R3, 0x1, -R6 ;  /* 0x0000000103067824 */ /* 0x000fe200078e0a06 */
[----:B------:R-:W-:Y:S01]  /*b5c0*/  LEA.HI R3, R10, R23, RZ, 0x5 ;  /* 0x000000170a037211 */ /* 0x000fe200078f28ff */
[----:B------:R-:W0:Y:S02]  /*b5d0*/  @P0 LDC R5, c[0x0][0xbec] ;  /* 0x0002fb00ff050b82 */ /* 0x000e240000000800 */
[----:B------:R-:W-:Y:S01]  /*b5e0*/  IMAD.IADD R120, R23, 0x1, -R120 ;  /* 0x0000000117787824 */ /* 0x000fe200078e0a78 */
[----:B------:R-:W-:-:S04]  /*b5f0*/  SHF.R.S32.HI R3, RZ, 0x5, R3 ;  /* 0x00000005ff037819 */ /* 0x000fc80000011403 */
[----:B------:R-:W-:Y:S01]  /*b600*/  LEA R3, R3, R6, 0x4 ;  /* 0x0000000603037211 */ /* 0x000fe200078e20ff */
[----:B------:R-:W5:Y:S01]  /*b610*/  LDC.64 R10, c[0x0][0xbd8] ;  /* 0x0002f600ff0a7b82 */ /* 0x000f620000000a00 */
[----:B------:R-:W-:Y:S01]  /*b620*/  IMAD.U32 R6, RZ, RZ, UR4 ;  /* 0x00000004ff067e24 */ /* 0x000fe2000f8e00ff */
[----:B------:R-:W-:Y:S02]  /*b630*/  UIMAD.WIDE.U32 UR4, UR13, UR8, URZ ;  /* 0x000000080d0472a5 */ /* 0x000fe4000f8e003f */
[----:B------:R-:W-:Y:S01]  /*b640*/  IMAD R3, R0, 0x40, R3 ;  /* 0x0000004000037824 */ /* 0x000fe200078e0203 */
[----:B------:R-:W-:Y:S01]  /*b650*/  ULDC.64 UR8, c[0x0][0xb28] ;  /* 0x0002ca0000087ab9 */ /* 0x000fe20000000a00 */
[----:B------:R-:W-:Y:S02]  /*b660*/  UIADD3 UR6, UR5, UR6, URZ ;  /* 0x0000000605067290 */ /* 0x000fe4000fffe03f */
[----:B------:R-:W-:Y:S01]  /*b670*/  IMAD R8, R8, 0x8, R3 ;  /* 0x0000000808087824 */ /* 0x000fe200078e0203 */
[----:B--2---:R-:W-:Y:S01]  /*b680*/  LEA R3, R12, R3, 0x7 ;  /* 0x000000030c037211 */ /* 0x004fe200078e38ff */
[----:B------:R-:W-:-:S02]  /*b690*/  IMAD.U32 R9, RZ, RZ, UR5 ;  /* 0x00000005ff097e24 */ /* 0x000fc4000f8e00ff */
[----:B------:R-:W-:Y:S01]  /*b6a0*/  IMAD.U32 R9, RZ, RZ, UR6 ;  /* 0x00000006ff097e24 */ /* 0x000fe2000f8e00ff */
[----:B------:R-:W-:Y:S01]  /*b6b0*/  ULDC.64 UR6, c[0x0][0xb48] ;  /* 0x0002d20000067ab9 */ /* 0x000fe20000000a00 */
[C---:B-----5:R-:W-:Y:S02]  /*b6c0*/  IMAD R0, R10.reuse, UR10, RZ ;  /* 0x0000000a0a007c24 */ /* 0x060fe4000f8e02ff */
[----:B------:R-:W-:-:S04]  /*b6d0*/  IMAD.WIDE.U32 R6, R10, UR12, R6 ;  /* 0x0000000c0a067c25 */ /* 0x000fc8000f8e0006 */
[----:B------:R-:W-:Y:S02]  /*b6e0*/  IMAD R11, R11, UR12, R0 ;  /* 0x0000000c0b0b7c24 */ /* 0x000fe4000f8e0200 */
[----:B------:R-:W-:Y:S01]  /*b6f0*/  IMAD R0, R12, 0x80, R8 ;  /* 0x000000800c007824 */ /* 0x000fe200078e0208 */
[----:B------:R-:W-:Y:S01]  /*b700*/  MOV R8, UR4 ;  /* 0x0000000400087c02 */ /* 0x000fe20008000f00 */
[----:B------:R-:W-:Y:S01]  /*b710*/  IMAD.IADD R7, R7, 0x1, R11 ;  /* 0x0000000107077824 */ /* 0x000fe200078e020b */
[----:B------:R-:W-:Y:S01]  /*b720*/  ULDC.64 UR4, c[0x0][0xbe0] ;  /* 0x0002f80000047ab9 */ /* 0x000fe20000000a00 */
[----:B0-----:R-:W-:-:S04]  /*b730*/  @P0 IMAD.HI.U32 R10, R0, R5, RZ ;  /* 0x00000005000a0227 */ /* 0x001fc800078e00ff */
[----:B------:R-:W-:Y:S01]  /*b740*/  IMAD.MOV.U32 R5, RZ, RZ, R0 ;  /* 0x000000ffff057224 */ /* 0x000fe200078e0000 */
[----:B-1----:R-:W-:Y:S01]  /*b750*/  @P0 SHF.R.U32.HI R5, RZ, R13, R10 ;  /* 0x0000000dff050219 */ /* 0x002fe2000001160a */
[----:B------:R-:W-:Y:S01]  /*b760*/  IMAD R13, R21, UR12, R14 ;  /* 0x0000000c150d7c24 */ /* 0x000fe2000f8e020e */
[----:B------:R-:W-:Y:S01]  /*b770*/  SHF.R.S32.HI R14, RZ, 0x1f, R19 ;  /* 0x0000001fff0e7819 */ /* 0x000fe20000011413 */
[----:B------:R-:W-:-:S04]  /*b780*/  IMAD.WIDE.U32 R8, R20, UR12, R8 ;  /* 0x0000000c14087c25 */ /* 0x000fc8000f8e0008 */
[----:B---3--:R-:W-:Y:S01]  /*b790*/  @P0 IMAD.HI.U32 R121, R0, R121, RZ ;  /* 0x0000007900790227 */ /* 0x008fe200078e00ff */
[----:B------:R-:W-:-:S03]  /*b7a0*/  IADD3 R9, R9, R13, RZ ;  /* 0x0000000d09097210 */ /* 0x000fc60007ffe0ff */
[----:B------:R-:W-:Y:S02]  /*b7b0*/  IMAD R13, R14, UR6, RZ ;  /* 0x000000060e0d7c24 */ /* 0x000fe4000f8e02ff */
[----:B------:R-:W-:-:S04]  /*b7c0*/  IMAD.WIDE.U32 R6, R19, UR4, R6 ;  /* 0x0000000413067c25 */ /* 0x000fc8000f8e0006 */
[----:B------:R-:W-:Y:S01]  /*b7d0*/  IMAD.MOV.U32 R11, RZ, RZ, R0 ;  /* 0x000000ffff0b7224 */ /* 0x000fe200078e0000 */
[----:B----4-:R-:W-:Y:S01]  /*b7e0*/  @P0 SHF.R.U32.HI R11, RZ, R22, R121 ;  /* 0x00000016ff0b0219 */ /* 0x010fe20000011679 */
[----:B------:R-:W-:Y:S01]  /*b7f0*/  IMAD R10, R14, UR4, RZ ;  /* 0x000000040e0a7c24 */ /* 0x000fe2000f8e02ff */
[----:B------:R-:W-:Y:S01]  /*b800*/  IADD3 R6, P0, R5, R6, RZ ;  /* 0x0000000605067210 */ /* 0x000fe20007f1e0ff */
[C---:B------:R-:W-:Y:S01]  /*b810*/  IMAD R15, R19.reuse, UR7, R13 ;  /* 0x00000007130f7c24 */ /* 0x040fe2000f8e020d */
[--C-:B------:R-:W-:Y:S01]  /*b820*/  SHF.R.S32.HI R13, RZ, 0x1f, R5.reuse ;  /* 0x0000001fff0d7819 */ /* 0x100fe20000011405 */
[----:B------:R-:W-:Y:S02]  /*b830*/  IMAD.MOV R5, RZ, RZ, -R5 ;  /* 0x000000ffff057224 */ /* 0x000fe400078e0a05 */
[----:B------:R-:W-:Y:S01]  /*b840*/  IMAD R14, R19, UR5, R10 ;  /* 0x00000005130e7c24 */ /* 0x000fe2000f8e020a */
[--C-:B------:R-:W-:Y:S01]  /*b850*/  SHF.R.S32.HI R10, RZ, 0x1f, R11.reuse ;  /* 0x0000001fff0a7819 */ /* 0x100fe2000001140b */
[----:B------:R-:W-:Y:S01]  /*b860*/  IMAD.MOV R16, RZ, RZ, -R11 ;  /* 0x000000ffff107224 */ /* 0x000fe200078e0a0b */
[----:B------:R-:W-:Y:S01]  /*b870*/  ULDC.64 UR4, c[0x0][0xb30] ;  /* 0x0002cc0000047ab9 */ /* 0x000fe20000000a00 */
[----:B------:R-:W-:Y:S01]  /*b880*/  IMAD R5, R17, R5, R0 ;  /* 0x0000000511057224 */ /* 0x000fe200078e0200 */
[----:B------:R-:W-:Y:S01]  /*b890*/  IADD3.X R7, R13, R7, R14, P0, !PT ;  /* 0x000000070d077210 */ /* 0x000fe200007fe40e */
[----:B------:R-:W-:Y:S01]  /*b8a0*/  IMAD.WIDE.U32 R8, R19, UR6, R8 ;  /* 0x0000000613087c25 */ /* 0x000fe2000f8e0008 */
[----:B------:R-:W-:-:S03]  /*b8b0*/  ULDC.64 UR6, c[0x0][0xbc8] ;  /* 0x0002f20000067ab9 */ /* 0x000fc60000000a00 */
[----:B------:R-:W-:Y:S02]  /*b8c0*/  IMAD R10, R10, UR4, RZ ;  /* 0x000000040a0a7c24 */ /* 0x000fe4000f8e02ff */
[----:B------:R-:W-:Y:S01]  /*b8d0*/  IMAD R13, R17, R16, R0 ;  /* 0x00000010110d7224 */ /* 0x000fe200078e0200 */
[----:B------:R-:W-:Y:S01]  /*b8e0*/  SHF.R.S32.HI R0, RZ, 0x1f, R5 ;  /* 0x0000001fff007819 */ /* 0x000fe20000011405 */
[----:B------:R-:W-:Y:S02]  /*b8f0*/  IMAD.IADD R9, R9, 0x1, R15 ;  /* 0x0000000109097824 */ /* 0x000fe400078e020f */
[C---:B------:R-:W-:Y:S01]  /*b900*/  IMAD R15, R11.reuse, UR5, R10 ;  /* 0x000000050b0f7c24 */ /* 0x040fe2000f8e020a */
[----:B------:R-:W-:Y:S01]  /*b910*/  SHF.R.S32.HI R10, RZ, 0x1f, R13 ;  /* 0x0000001fff0a7819 */ /* 0x000fe2000001140d */
[----:B------:R-:W-:Y:S01]  /*b920*/  IMAD.WIDE.U32 R8, R11, UR4, R8 ;  /* 0x000000040b087c25 */ /* 0x000fe2000f8e0008 */
[----:B------:R-:W0:Y:S01]  /*b930*/  S2UR UR5, SR_CgaCtaId ;  /* 0x00000000000579c3 */ /* 0x000e220000008800 */
[----:B------:R-:W-:-:S02]  /*b940*/  UMOV UR4, 0x400 ;  /* 0x0000040000047882 */ /* 0x000fc40000000000 */
[----:B------:R-:W-:Y:S02]  /*b950*/  IMAD R0, R0, UR6, RZ ;  /* 0x0000000600007c24 */ /* 0x000fe4000f8e02ff */
[----:B------:R-:W-:Y:S02]  /*b960*/  IMAD.IADD R9, R9, 0x1, R15 ;  /* 0x0000000109097824 */ /* 0x000fe400078e020f */
[----:B------:R-:W-:Y:S02]  /*b970*/  IMAD R10, R10, UR8, RZ ;  /* 0x000000080a0a7c24 */ /* 0x000fe4000f8e02ff */
[C---:B------:R-:W-:Y:S02]  /*b980*/  IMAD R11, R5.reuse, UR7, R0 ;  /* 0x00000007050b7c24 */ /* 0x040fe4000f8e0200 */
[----:B------:R-:W-:Y:S01]  /*b990*/  IMAD.WIDE.U32 R6, R5, UR6, R6 ;  /* 0x0000000605067c25 */ /* 0x000fe2000f8e0006 */
[----:B------:R-:W-:-:S03]  /*b9a0*/  ULDC.64 UR6, c[0x0][0xba8] ;  /* 0x0002ea0000067ab9 */ /* 0x000fc60000000a00 */
[C---:B------:R-:W-:Y:S02]  /*b9b0*/  IMAD R5, R13.reuse, UR9, R10 ;  /* 0x000000090d057c24 */ /* 0x040fe4000f8e020a */
[----:B------:R-:W-:Y:S01]  /*b9c0*/  IMAD.WIDE.U32 R8, R13, UR8, R8 ;  /* 0x000000080d087c25 */ /* 0x000fe2000f8e0008 */
[----:B------:R-:W-:Y:S01]  /*b9d0*/  LEA R13, P0, R6, UR6, 0x2 ;  /* 0x00000006060d7c11 */ /* 0x000fe2000f8010ff */
[----:B------:R-:W-:Y:S01]  /*b9e0*/  ULDC.64 UR8, c[0x0][0xb00] ;  /* 0x0002c00000087ab9 */ /* 0x000fe20000000a00 */
[----:B------:R-:W-:Y:S01]  /*b9f0*/  ULDC UR6, c[0x0][0xa88] ;  /* 0x0002a20000067ab9 */ /* 0x000fe20000000800 */
[----:B------:R-:W-:Y:S01]  /*ba00*/  IMAD.IADD R7, R7, 0x1, R11 ;  /* 0x0000000107077824 */ /* 0x000fe200078e020b */
[----:B------:R-:W-:Y:S01]  /*ba10*/  LEA R0, P1, R8, UR8, 0x2 ;  /* 0x0000000808007c11 */ /* 0x000fe2000f8210ff */
[----:B------:R-:W-:Y:S01]  /*ba20*/  IMAD.IADD R5, R9, 0x1, R5 ;  /* 0x0000000109057824 */ /* 0x000fe200078e0205 */
[----:B------:R-:W-:Y:S01]  /*ba30*/  SHFL.IDX PT, R10, R13, 0x1, 0x1c1f ;  /* 0x003c1f000d0a7f89 */ /* 0x000fe200000e0000 */
[----:B0-----:R-:W-:Y:S01]  /*ba40*/  ULEA UR4, UR5, UR4, 0x18 ;  /* 0x0000000405047291 */ /* 0x001fe2000f8ec03f */
[----:B------:R-:W-:Y:S01]  /*ba50*/  LEA.HI.X R14, R6, UR7, R7, 0x2, P0 ;  /* 0x00000007060e7c11 */ /* 0x000fe200080f1407 */
[----:B------:R-:W-:Y:S01]  /*ba60*/  IMAD R22, R17, UR6, RZ ;  /* 0x0000000611167c24 */ /* 0x000fe2000f8e02ff */
[----:B------:R-:W-:Y:S01]  /*ba70*/  LEA.HI.X R5, R8, UR9, R5, 0x2, P1 ;  /* 0x0000000908057c11 */ /* 0x000fe200088f1405 */
[----:B------:R-:W-:Y:S01]  /*ba80*/  VIADD R19, R3, 0x8 ;  /* 0x0000000803137836 */ /* 0x000fe20000000000 */
[----:B------:R-:W-:Y:S01]  /*ba90*/  SHFL.IDX PT, R8, R13, RZ, 0x1c1f ;  /* 0x001c1fff0d087589 */ /* 0x000fe200000e0000 */
[----:B------:R-:W-:Y:S01]  /*baa0*/  LOP3.LUT P0, RZ, R23, 0x3, RZ, 0xc0, !PT ;  /* 0x0000000317ff7812 */ /* 0x000fe2000780c0ff */
[----:B------:R-:W-:Y:S01]  /*bab0*/  UIADD3 UR4, UR4, 0x36820, URZ ;  /* 0x0003682004047890 */ /* 0x000fe2000fffe03f */
[CC--:B------:R-:W-:Y:S01]  /*bac0*/  ISETP.GE.AND P2, PT, R3.reuse, R22.reuse, PT ;  /* 0x000000160300720c */ /* 0x0c0fe20003f46270 */
[----:B------:R-:W0:Y:S01]  /*bad0*/  SHFL.IDX PT, R9, R14, RZ, 0x1c1f ;  /* 0x001c1fff0e097589 */ /* 0x000e2200000e0000 */
[-C--:B------:R-:W-:Y:S01]  /*bae0*/  ISETP.GE.OR P1, PT, R3, R22.reuse, P0 ;  /* 0x000000160300720c */ /* 0x080fe20000726670 */
[----:B------:R-:W-:Y:S01]  /*baf0*/  UPRMT UR4, URZ, 0x654, UR4 ;  /* 0x000006543f047896 */ /* 0x000fe20008000004 */
[----:B------:R-:W-:Y:S01]  /*bb00*/  ISETP.GE.OR P0, PT, R19, R22, P0 ;  /* 0x000000161300720c */ /* 0x000fe20000706670 */
[----:B------:R-:W1:Y:S01]  /*bb10*/  SHFL.IDX PT, R11, R14, 0x1, 0x1c1f ;  /* 0x003c1f000e0b7f89 */ /* 0x000e6200000e0000 */
[----:B------:R-:W-:-:S03]  /*bb20*/  IMAD.SHL.U32 R3, R120, 0x2, RZ ;  /* 0x0000000278037824 */ /* 0x000fc600078e00ff */
[----:B------:R2:W3:Y:S03]  /*bb30*/  SHFL.IDX PT, R6, R0, RZ, 0x1c1f ;  /* 0x001c1fff00067589 */ /* 0x0004e600000e0000 */
[----:B------:R-:W-:Y:S01]  /*bb40*/  SYNCS.ARRIVE.TRANS64.RED.A1T0 RZ, [UR4], RZ ;  /* 0x000000ffffff79a7 */ /* 0x000fe20008100404 */
[----:B------:R2:W4:Y:S04]  /*bb50*/  SHFL.IDX PT, R7, R5, RZ, 0x1c1f ;  /* 0x001c1fff05077589 */ /* 0x00052800000e0000 */
[----:B0-----:R2:W-:Y:S04]  /*bb60*/  @!P1 ST.E desc[UR14][R8.64], R4 ;  /* 0x0000000408009985 */ /* 0x0015e8000c10190e */
[----:B-1----:R2:W-:Y:S01]  /*bb70*/  @!P0 ST.E desc[UR14][R10.64], R2 ;  /* 0x000000020a008985 */ /* 0x0025e2000c10190e */
[----:B------:R-:W-:Y:S05]  /*bb80*/  @P2 BRA `(.L_x_35) ;  /* 0x00000008003c2947 */ /* 0x000fea0003800000 */
[C---:B--2---:R-:W-:Y:S01]  /*bb90*/  VIADD R2, R3.reuse, 0x8 ;  /* 0x0000000803027836 */ /* 0x044fe20000000000 */
[----:B------:R-:W-:Y:S01]  /*bba0*/  ULDC UR4, c[0x0][0xac8] ;  /* 0x0002b20000047ab9 */ /* 0x000fe20000000800 */
[C---:B------:R-:W-:Y:S01]  /*bbb0*/  VIADD R4, R3.reuse, 0x10 ;  /* 0x0000001003047836 */ /* 0x040fe20000000000 */
[C---:B------:R-:W-:Y:S01]  /*bbc0*/  ISETP.GE.AND P0, PT, R3.reuse, UR4, PT ;  /* 0x0000000403007c0c */ /* 0x040fe2000bf06270 */
[C---:B------:R-:W-:Y:S01]  /*bbd0*/  VIADD R14, R3.reuse, 0x18 ;  /* 0x00000018030e7836 */ /* 0x040fe20000000000 */
[----:B------:R-:W-:Y:S01]  /*bbe0*/  ISETP.GE.AND P1, PT, R2, UR4, PT ;  /* 0x0000000402007c0c */ /* 0x000fe2000bf26270 */
[----:B------:R-:W-:Y:S01]  /*bbf0*/  ULDC.64 UR6, c[0x0][0x208] ;  /* 0x0000820000067ab9 */ /* 0x000fe20000000a00 */
[----:B------:R-:W-:Y:S01]  /*bc00*/  ISETP.GE.AND P2, PT, R4, UR4, PT ;  /* 0x0000000404007c0c */ /* 0x000fe2000bf46270 */
[C---:B------:R-:W-:Y:S01]  /*bc10*/  VIADD R16, R3.reuse, 0x38 ;  /* 0x0000003803107836 */ /* 0x040fe20000000000 */
[C---:B------:R-:W-:Y:S01]  /*bc20*/  IADD3 R15, R3.reuse, 0x20, RZ ;  /* 0x00000020030f7810 */ /* 0x040fe20007ffe0ff */
[C---:B------:R-:W-:Y:S01]  /*bc30*/  VIADD R17, R3.reuse, 0x40 ;  /* 0x0000004003117836 */ /* 0x040fe20000000000 */
[----:B------:R-:W-:Y:S01]  /*bc40*/  ISETP.GE.AND P5, PT, R14, UR4, PT ;  /* 0x000000040e007c0c */ /* 0x000fe2000bfa6270 */
[----:B------:R-:W-:Y:S01]  /*bc50*/  VIADD R20, R3, 0x48 ;  /* 0x0000004803147836 */ /* 0x000fe20000000000 */
[----:B------:R-:W-:-:S02]  /*bc60*/  ISETP.GE.AND P6, PT, R15, UR4, PT ;  /* 0x000000040f007c0c */ /* 0x000fc4000bfc6270 */
[----:B------:R-:W-:Y:S01]  /*bc70*/  ISETP.GE.AND P3, PT, R16, UR4, PT ;  /* 0x0000000410007c0c */ /* 0x000fe2000bf66270 */
[C-C-:B---34-:R-:W-:Y:S02]  /*bc80*/  @!P0 IMAD.WIDE R8, R3.reuse, 0x4, R6.reuse ;  /* 0x0000000403088825 */ /* 0x158fe400078e0206 */
[----:B------:R-:W-:Y:S02]  /*bc90*/  @!P1 LEA.HI R2, R2, R2, RZ, 0x1 ;  /* 0x0000000202029211 */ /* 0x000fe400078f08ff */
[----:B------:R-:W-:Y:S01]  /*bca0*/  @!P2 LEA.HI R4, R4, R4, RZ, 0x1 ;  /* 0x000000040404a211 */ /* 0x000fe200078f08ff */
[----:B------:R0:W-:Y:S01]  /*bcb0*/  @!P0 ST.E.64 desc[UR6][R8.64], R24 ;  /* 0x0000001808008985 */ /* 0x0001e2000c101b06 */
[----:B------:R-:W-:Y:S01]  /*bcc0*/  @!P1 LOP3.LUT R11, R2, 0xfffffffe, RZ, 0xc0, !PT ;  /* 0xfffffffe020b9812 */ /* 0x000fe200078ec0ff */
[C---:B------:R-:W-:Y:S01]  /*bcd0*/  VIADD R2, R3.reuse, 0x28 ;  /* 0x0000002803027836 */ /* 0x040fe20000000000 */
[----:B------:R-:W-:Y:S01]  /*bce0*/  @!P2 LOP3.LUT R13, R4, 0xfffffffe, RZ, 0xc0, !PT ;  /* 0xfffffffe040da812 */ /* 0x000fe200078ec0ff */
[----:B------:R-:W-:Y:S01]  /*bcf0*/  VIADD R4, R3, 0x30 ;  /* 0x0000003003047836 */ /* 0x000fe20000000000 */
[----:B------:R-:W-:Y:S01]  /*bd00*/  @!P5 LEA.HI R14, R14, R14, RZ, 0x1 ;  /* 0x0000000e0e0ed211 */ /* 0x000fe200078f08ff */
[----:B------:R-:W-:Y:S01]  /*bd10*/  @!P1 IMAD.WIDE R10, R11, 0x4, R6 ;  /* 0x000000040b0a9825 */ /* 0x000fe200078e0206 */
[----:B------:R-:W-:-:S02]  /*bd20*/  ISETP.GE.AND P0, PT, R2, UR4, PT ;  /* 0x0000000402007c0c */ /* 0x000fc4000bf06270 */
[----:B------:R-:W-:Y:S01]  /*bd30*/  ISETP.GE.AND P4, PT, R4, UR4, PT ;  /* 0x0000000404007c0c */ /* 0x000fe2000bf86270 */
[----:B------:R-:W-:Y:S01]  /*bd40*/  @!P2 IMAD.WIDE R12, R13, 0x4, R6 ;  /* 0x000000040d0ca825 */ /* 0x000fe200078e0206 */
[----:B------:R1:W-:Y:S01]  /*bd50*/  @!P1 ST.E.64 desc[UR6][R10.64], R28 ;  /* 0x0000001c0a009985 */ /* 0x0003e2000c101b06 */
[----:B------:R-:W-:Y:S02]  /*bd60*/  ISETP.GE.AND P1, PT, R20, UR4, PT ;  /* 0x0000000414007c0c */ /* 0x000fe4000bf26270 */
[----:B------:R-:W-:Y:S01]  /*bd70*/  @!P6 LEA.HI R15, R15, R15, RZ, 0x1 ;  /* 0x0000000f0f0fe211 */ /* 0x000fe200078f08ff */
[----:B------:R2:W-:Y:S01]  /*bd80*/  @!P2 ST.E.64 desc[UR6][R12.64], R32 ;  /* 0x000000200c00a985 */ /* 0x0005e2000c101b06 */
[----:B------:R-:W-:Y:S01]  /*bd90*/  ISETP.GE.AND P2, PT, R17, UR4, PT ;  /* 0x0000000411007c0c */ /* 0x000fe2000bf46270 */
[----:B0-----:R-:W-:Y:S01]  /*bda0*/  VIADD R24, R3, 0x50 ;  /* 0x0000005003187836 */ /* 0x001fe20000000000 */
[----:B------:R-:W-:Y:S02]  /*bdb0*/  @!P5 LOP3.LUT R9, R14, 0xfffffffe, RZ, 0xc0, !PT ;  /* 0xfffffffe0e09d812 */ /* 0x000fe400078ec0ff */
[----:B------:R-:W-:-:S02]  /*bdc0*/  @!P0 LEA.HI R2, R2, R2, RZ, 0x1 ;  /* 0x0000000202028211 */ /* 0x000fc400078f08ff */
[----:B------:R-:W-:Y:S01]  /*bdd0*/  @!P4 LEA.HI R4, R4, R4, RZ, 0x1 ;  /* 0x000000040404c211 */ /* 0x000fe200078f08ff */
[--C-:B------:R-:W-:Y:S01]  /*bde0*/  @!P5 IMAD.WIDE R8, R9, 0x4, R6.reuse ;  /* 0x000000040908d825 */ /* 0x100fe200078e0206 */
[----:B------:R-:W-:Y:S02]  /*bdf0*/  @!P3 LEA.HI R16, R16, R16, RZ, 0x1 ;  /* 0x000000101010b211 */ /* 0x000fe400078f08ff */
[----:B-1----:R-:W-:Y:S02]  /*be00*/  @!P6 LOP3.LUT R11, R15, 0xfffffffe, RZ, 0xc0, !PT ;  /* 0xfffffffe0f0be812 */ /* 0x002fe400078ec0ff */
[----:B------:R-:W-:Y:S01]  /*be10*/  @!P1 LEA.HI R20, R20, R20, RZ, 0x1 ;  /* 0x0000001414149211 */ /* 0x000fe200078f08ff */
[----:B------:R0:W-:Y:S01]  /*be20*/  @!P5 ST.E.64 desc[UR6][R8.64], R36 ;  /* 0x000000240800d985 */ /* 0x0001e2000c101b06 */
[----:B--2---:R-:W-:Y:S01]  /*be30*/  @!P2 LEA.HI R12, R17, R17, RZ, 0x1 ;  /* 0x00000011110ca211 */ /* 0x004fe200078f08ff */
[----:B------:R-:W-:Y:S01]  /*be40*/  @!P6 IMAD.WIDE R10, R11, 0x4, R6 ;  /* 0x000000040b0ae825 */ /* 0x000fe200078e0206 */
[----:B------:R-:W-:-:S02]  /*be50*/  @!P0 LOP3.LUT R13, R2, 0xfffffffe, RZ, 0xc0, !PT ;  /* 0xfffffffe020d8812 */ /* 0x000fc400078ec0ff */
[----:B------:R-:W-:Y:S01]  /*be60*/  @!P4 LOP3.LUT R15, R4, 0xfffffffe, RZ, 0xc0, !PT ;  /* 0xfffffffe040fc812 */ /* 0x000fe200078ec0ff */
[C---:B------:R-:W-:Y:S01]  /*be70*/  VIADD R2, R3.reuse, 0x60 ;  /* 0x0000006003027836 */ /* 0x040fe20000000000 */
[----:B------:R-:W-:Y:S01]  /*be80*/  @!P3 LOP3.LUT R17, R16, 0xfffffffe, RZ, 0xc0, !PT ;  /* 0xfffffffe1011b812 */ /* 0x000fe200078ec0ff */
[----:B------:R1:W-:Y:S01]  /*be90*/  @!P6 ST.E.64 desc[UR6][R10.64], R40 ;  /* 0x000000280a00e985 */ /* 0x0003e2000c101b06 */
[----:B------:R-:W-:Y:S01]  /*bea0*/  @!P2 LOP3.LUT R21, R12, 0xfffffffe, RZ, 0xc0, !PT ;  /* 0xfffffffe0c15a812 */ /* 0x000fe200078ec0ff */
[C---:B------:R-:W-:Y:S01]  /*beb0*/  VIADD R4, R3.reuse, 0x68 ;  /* 0x0000006803047836 */ /* 0x040fe20000000000 */
[----:B------:R-:W-:Y:S01]  /*bec0*/  @!P1 LOP3.LUT R23, R20, 0xfffffffe, RZ, 0xc0, !PT ;  /* 0xfffffffe14179812 */ /* 0x000fe200078ec0ff */
[C---:B------:R-:W-:Y:S01]  /*bed0*/  VIADD R20, R3.reuse, 0x70 ;  /* 0x0000007003147836 */ /* 0x040fe20000000000 */
[----:B------:R-:W-:Y:S01]  /*bee0*/  IADD3 R25, R3, 0x58, RZ ;  /* 0x0000005803197810 */ /* 0x000fe20007ffe0ff */
[----:B0-----:R-:W-:Y:S01]  /*bef0*/  @!P0 IMAD.WIDE R8, R13, 0x4, R6 ;  /* 0x000000040d088825 */ /* 0x001fe200078e0206 */
[----:B------:R-:W-:-:S02]  /*bf00*/  ISETP.GE.AND P5, PT, R24, UR4, PT ;  /* 0x0000000418007c0c */ /* 0x000fc4000bfa6270 */
[----:B------:R-:W-:Y:S01]  /*bf10*/  ISETP.GE.AND P6, PT, R25, UR4, PT ;  /* 0x0000000419007c0c */ /* 0x000fe2000bfc6270 */
[--C-:B------:R-:W-:Y:S01]  /*bf20*/  @!P3 IMAD.WIDE R12, R17, 0x4, R6.reuse ;  /* 0x00000004110cb825 */ /* 0x100fe200078e0206 */
[----:B------:R0:W-:Y:S01]  /*bf30*/  @!P0 ST.E.64 desc[UR6][R8.64], R44 ;  /* 0x0000002c08008985 */ /* 0x0001e2000c101b06 */
[----:B------:R-:W-:Y:S02]  /*bf40*/  ISETP.GE.AND P0, PT, R2, UR4, PT ;  /* 0x0000000402007c0c */ /* 0x000fe4000bf06270 */
[----:B-1----:R-:W-:-:S04]  /*bf50*/  @!P4 IMAD.WIDE R10, R15, 0x4, R6 ;  /* 0x000000040f0ac825 */ /* 0x002fc800078e0206 */
[--C-:B------:R-:W-:Y:S01]  /*bf60*/  @!P2 IMAD.WIDE R14, R21, 0x4, R6.reuse ;  /* 0x00000004150ea825 */ /* 0x100fe200078e0206 */
[----:B------:R1:W-:Y:S01]  /*bf70*/  @!P4 ST.E.64 desc[UR6][R10.64], R48 ;  /* 0x000000300a00c985 */ /* 0x0003e2000c101b06 */
[----:B------:R-:W-:Y:S02]  /*bf80*/  @!P5 LEA.HI R24, R24, R24, RZ, 0x1 ;  /* 0x000000181818d211 */ /* 0x000fe400078f08ff */
[----:B------:R-:W-:Y:S01]  /*bf90*/  @!P1 IMAD.WIDE R16, R23, 0x4, R6 ;  /* 0x0000000417109825 */ /* 0x000fe200078e0206 */
[----:B------:R2:W-:Y:S01]  /*bfa0*/  @!P3 ST.E.64 desc[UR6][R12.64], R52 ;  /* 0x000000340c00b985 */ /* 0x0005e2000c101b06 */
[----:B------:R-:W-:Y:S02]  /*bfb0*/  @!P6 LEA.HI R25, R25, R25, RZ, 0x1 ;  /* 0x000000191919e211 */ /* 0x000fe400078f08ff */
[C---:B------:R-:W-:Y:S01]  /*bfc0*/  VIADD R21, R3.reuse, 0x78 ;  /* 0x0000007803157836 */ /* 0x040fe20000000000 */
[----:B------:R3:W-:Y:S01]  /*bfd0*/  @!P2 ST.E.64 desc[UR6][R14.64], R56 ;  /* 0x000000380e00a985 */ /* 0x0007e2000c101b06 */
[----:B------:R-:W-:Y:S01]  /*bfe0*/  VIADD R23, R3, 0x80 ;  /* 0x0000008003177836 */ /* 0x000fe20000000000 */
[----:B------:R-:W-:-:S02]  /*bff0*/  ISETP.GE.AND P2, PT, R20, UR4, PT ;  /* 0x0000000414007c0c */ /* 0x000fc4000bf46270 */
[----:B------:R4:W-:Y:S01]  /*c000*/  @!P1 ST.E.64 desc[UR6][R16.64], R60 ;  /* 0x0000003c10009985 */ /* 0x0009e2000c101b06 */
[----:B------:R-:W-:Y:S02]  /*c010*/  ISETP.GE.AND P1, PT, R4, UR4, PT ;  /* 0x0000000404007c0c */ /* 0x000fe4000bf26270 */
[----:B------:R-:W-:Y:S02]  /*c020*/  ISETP.GE.AND P3, PT, R21, UR4, PT ;  /* 0x0000000415007c0c */ /* 0x000fe4000bf66270 */
[----:B------:R-:W-:Y:S02]  /*c030*/  ISETP.GE.AND P4, PT, R23, UR4, PT ;  /* 0x0000000417007c0c */ /* 0x000fe4000bf86270 */
[----:B0-----:R-:W-:Y:S02]  /*c040*/  @!P5 LOP3.LUT R9, R24, 0xfffffffe, RZ, 0xc0, !PT ;  /* 0xfffffffe1809d812 */ /* 0x001fe400078ec0ff */
[----:B------:R-:W-:Y:S02]  /*c050*/  @!P0 LEA.HI R2, R2, R2, RZ, 0x1 ;  /* 0x0000000202028211 */ /* 0x000fe400078f08ff */
[----:B-1----:R-:W-:Y:S01]  /*c060*/  @!P6 LOP3.LUT R11, R25, 0xfffffffe, RZ, 0xc0, !PT ;  /* 0xfffffffe190be812 */ /* 0x002fe200078ec0ff */
[----:B------:R-:W-:Y:S01]  /*c070*/  @!P5 IMAD.WIDE R8, R9, 0x4, R6 ;  /* 0x000000040908d825 */ /* 0x000fe200078e0206 */
[----:B--2---:R-:W-:-:S02]  /*c080*/  @!P0 LOP3.LUT R13, R2, 0xfffffffe, RZ, 0xc0, !PT ;  /* 0xfffffffe020d8812 */ /* 0x004fc400078ec0ff */
[----:B------:R-:W-:Y:S01]  /*c090*/  @!P1 LEA.HI R4, R4, R4, RZ, 0x1 ;  /* 0x0000000404049211 */ /* 0x000fe200078f08ff */
[--C-:B------:R-:W-:Y:S01]  /*c0a0*/  @!P6 IMAD.WIDE R10, R11, 0x4, R6.reuse ;  /* 0x000000040b0ae825 */ /* 0x100fe200078e0206 */
[----:B------:R-:W-:Y:S01]  /*c0b0*/  @!P2 LEA.HI R20, R20, R20, RZ, 0x1 ;  /* 0x000000141414a211 */ /* 0x000fe200078f08ff */
[----:B------:R0:W-:Y:S01]  /*c0c0*/  @!P5 ST.E.64 desc[UR6][R8.64], R64 ;  /* 0x000000400800d985 */ /* 0x0001e2000c101b06 */
[----:B---3--:R-:W-:Y:S01]  /*c0d0*/  @!P1 LOP3.LUT R15, R4, 0xfffffffe, RZ, 0xc0, !PT ;  /* 0xfffffffe040f9812 */ /* 0x008fe200078ec0ff */
[----:B------:R-:W-:Y:S01]  /*c0e0*/  @!P0 IMAD.WIDE R12, R13, 0x4, R6 ;  /* 0x000000040d0c8825 */ /* 0x000fe200078e0206 */
[----:B------:R-:W-:Y:S01]  /*c0f0*/  @!P3 LEA.HI R21, R21, R21, RZ, 0x1 ;  /* 0x000000151515b211 */ /* 0x000fe200078f08ff */
[----:B------:R1:W-:Y:S01]  /*c100*/  @!P6 ST.E.64 desc[UR6][R10.64], R68 ;  /* 0x000000440a00e985 */ /* 0x0003e2000c101b06 */
[----:B------:R-:W-:Y:S01]  /*c110*/  @!P4 LEA.HI R23, R23, R23, RZ, 0x1 ;  /* 0x000000171717c211 */ /* 0x000fe200078f08ff */
[----:B------:R-:W-:Y:S01]  /*c120*/  VIADD R2, R3, 0x88 ;  /* 0x0000008803027836 */ /* 0x000fe20000000000 */
[----:B----4-:R-:W-:Y:S01]  /*c130*/  @!P2 LOP3.LUT R17, R20, 0xfffffffe, RZ, 0xc0, !PT ;  /* 0xfffffffe1411a812 */ /* 0x010fe200078ec0ff */
[----:B------:R2:W-:Y:S01]  /*c140*/  @!P0 ST.E.64 desc[UR6][R12.64], R72 ;  /* 0x000000480c008985 */ /* 0x0005e2000c101b06 */
[----:B------:R-:W-:Y:S01]  /*c150*/  @!P3 LOP3.LUT R21, R21, 0xfffffffe, RZ, 0xc0, !PT ;  /* 0xfffffffe1515b812 */ /* 0x000fe200078ec0ff */
[----:B------:R-:W-:Y:S01]  /*c160*/  VIADD R20, R3, 0x98 ;  /* 0x0000009803147836 */ /* 0x000fe20000000000 */
[----:B------:R-:W-:-:S02]  /*c170*/  @!P4 LOP3.LUT R23, R23, 0xfffffffe, RZ, 0xc0, !PT ;  /* 0xfffffffe1717c812 */ /* 0x000fc400078ec0ff */
[----:B------:R-:W-:Y:S01]  /*c180*/  IADD3 R4, R3, 0x90, RZ ;  /* 0x0000009003047810 */ /* 0x000fe20007ffe0ff */
[----:B0-----:R-:W-:Y:S01]  /*c190*/  @!P1 IMAD.WIDE R8, R15, 0x4, R6 ;  /* 0x000000040f089825 */ /* 0x001fe200078e0206 */
[----:B------:R-:W-:-:S03]  /*c1a0*/  ISETP.GE.AND P0, PT, R2, UR4, PT ;  /* 0x0000000402007c0c */ /* 0x000fc6000bf06270 */
[--C-:B-1----:R-:W-:Y:S01]  /*c1b0*/  @!P2 IMAD.WIDE R10, R17, 0x4, R6.reuse ;  /* 0x00000004110aa825 */ /* 0x102fe200078e0206 */
[----:B------:R0:W-:Y:S01]  /*c1c0*/  @!P1 ST.E.64 desc[UR6][R8.64], R76 ;  /* 0x0000004c08009985 */ /* 0x0001e2000c101b06 */
[----:B------:R-:W-:Y:S02]  /*c1d0*/  ISETP.GE.AND P1, PT, R4, UR4, PT ;  /* 0x0000000404007c0c */ /* 0x000fe4000bf26270 */
[--C-:B------:R-:W-:Y:S01]  /*c1e0*/  @!P3 IMAD.WIDE R14, R21, 0x4, R6.reuse ;  /* 0x00000004150eb825 */ /* 0x100fe200078e0206 */
[----:B------:R1:W-:Y:S01]  /*c1f0*/  @!P2 ST.E.64 desc[UR6][R10.64], R80 ;  /* 0x000000500a00a985 */ /* 0x0003e2000c101b06 */
[----:B------:R-:W-:Y:S02]  /*c200*/  ISETP.GE.AND P2, PT, R20, UR4, PT ;  /* 0x0000000414007c0c */ /* 0x000fe4000bf46270 */
[----:B------:R-:W-:Y:S01]  /*c210*/  @!P4 IMAD.WIDE R16, R23, 0x4, R6 ;  /* 0x000000041710c825 */ /* 0x000fe200078e0206 */
[----:B------:R3:W-:Y:S01]  /*c220*/  @!P3 ST.E.64 desc[UR6][R14.64], R84 ;  /* 0x000000540e00b985 */ /* 0x0007e2000c101b06 */
[----:B------:R-:W-:-:S02]  /*c230*/  @!P0 LEA.HI R2, R2, R2, RZ, 0x1 ;  /* 0x0000000202028211 */ /* 0x000fc400078f08ff */
[C---:B------:R-:W-:Y:S01]  /*c240*/  VIADD R21, R3.reuse, 0xa0 ;  /* 0x000000a003157836 */ /* 0x040fe20000000000 */
[----:B------:R4:W-:Y:S01]  /*c250*/  @!P4 ST.E.64 desc[UR6][R16.64], R88 ;  /* 0x000000581000c985 */ /* 0x0009e2000c101b06 */
[C---:B--2---:R-:W-:Y:S01]  /*c260*/  VIADD R12, R3.reuse, 0xa8 ;  /* 0x000000a8030c7836 */ /* 0x044fe20000000000 */
[----:B------:R-:W-:Y:S01]  /*c270*/  @!P1 LEA.HI R4, R4, R4, RZ, 0x1 ;  /* 0x0000000404049211 */ /* 0x000fe200078f08ff */
[----:B0-----:R-:W-:Y:S01]  /*c280*/  VIADD R9, R3, 0xb8 ;  /* 0x000000b803097836 */ /* 0x001fe20000000000 */
[----:B------:R-:W-:Y:S01]  /*c290*/  ISETP.GE.AND P3, PT, R21, UR4, PT ;  /* 0x0000000415007c0c */ /* 0x000fe2000bf66270 */
[----:B------:R-:W-:Y:S01]  /*c2a0*/  VIADD R13, R3, 0xb0 ;  /* 0x000000b0030d7836 */ /* 0x000fe20000000000 */
[----:B------:R-:W-:Y:S02]  /*c2b0*/  ISETP.GE.AND P4, PT, R12, UR4, PT ;  /* 0x000000040c007c0c */ /* 0x000fe4000bf86270 */
[----:B------:R-:W-:Y:S02]  /*c2c0*/  ISETP.GE.AND P6, PT, R9, UR4, PT ;  /* 0x0000000409007c0c */ /* 0x000fe4000bfc6270 */
[----:B------:R-:W-:-:S02]  /*c2d0*/  ISETP.GE.AND P5, PT, R13, UR4, PT ;  /* 0x000000040d007c0c */ /* 0x000fc4000bfa6270 */
[----:B------:R-:W-:Y:S02]  /*c2e0*/  @!P2 LEA.HI R20, R20, R20, RZ, 0x1 ;  /* 0x000000141414a211 */ /* 0x000fe400078f08ff */
[----:B-1----:R-:W-:-:S03]  /*c2f0*/  @!P1 LOP3.LUT R11, R4, 0xfffffffe, RZ, 0xc0, !PT ;  /* 0xfffffffe040b9812 */ /* 0x002fc600078ec0ff */
[----:B------:R-:W-:Y:S02]  /*c300*/  @!P3 LEA.HI R21, R21, R21, RZ, 0x1 ;  /* 0x000000151515b211 */ /* 0x000fe400078f08ff */
[----:B------:R-:W-:Y:S02]  /*c310*/  @!P4 LEA.HI R12, R12, R12, RZ, 0x1 ;  /* 0x0000000c0c0cc211 */ /* 0x000fe400078f08ff */
[----:B------:R-:W-:Y:S02]  /*c320*/  @!P6 LEA.HI R10, R9, R9, RZ, 0x1 ;  /* 0x00000009090ae211 */ /* 0x000fe400078f08ff */
[----:B------:R-:W-:Y:S02]  /*c330*/  @!P5 LEA.HI R8, R13, R13, RZ, 0x1 ;  /* 0x0000000d0d08d211 */ /* 0x000fe400078f08ff */
[----:B------:R-:W-:Y:S02]  /*c340*/  @!P0 LOP3.LUT R9, R2, 0xfffffffe, RZ, 0xc0, !PT ;  /* 0xfffffffe02098812 */ /* 0x000fe400078ec0ff */
[----:B------:R-:W-:-:S02]  /*c350*/  @!P2 LOP3.LUT R13, R20, 0xfffffffe, RZ, 0xc0, !PT ;  /* 0xfffffffe140da812 */ /* 0x000fc400078ec0ff */
[----:B---3--:R-:W-:Y:S02]  /*c360*/  @!P3 LOP3.LUT R15, R21, 0xfffffffe, RZ, 0xc0, !PT ;  /* 0xfffffffe150fb812 */ /* 0x008fe400078ec0ff */
[----:B----4-:R-:W-:Y:S01]  /*c370*/  @!P4 LOP3.LUT R17, R12, 0xfffffffe, RZ, 0xc0, !PT ;  /* 0xfffffffe0c11c812 */ /* 0x010fe200078ec0ff */
[--C-:B------:R-:W-:Y:S01]  /*c380*/  @!P2 IMAD.WIDE R12, R13, 0x4, R6.reuse ;  /* 0x000000040d0ca825 */ /* 0x100fe200078e0206 */
[----:B------:R-:W-:Y:S02]  /*c390*/  @!P5 LOP3.LUT R21, R8, 0xfffffffe, RZ, 0xc0, !PT ;  /* 0xfffffffe0815d812 */ /* 0x000fe400078ec0ff */
[----:B------:R-:W-:Y:S01]  /*c3a0*/  @!P6 LOP3.LUT R23, R10, 0xfffffffe, RZ, 0xc0, !PT ;  /* 0xfffffffe0a17e812 */ /* 0x000fe200078ec0ff */
[----:B------:R-:W-:-:S04]  /*c3b0*/  @!P0 IMAD.WIDE R8, R9, 0x4, R6 ;  /* 0x0000000409088825 */ /* 0x000fc800078e0206 */
[--C-:B------:R-:W-:Y:S01]  /*c3c0*/  @!P1 IMAD.WIDE R10, R11, 0x4, R6.reuse ;  /* 0x000000040b0a9825 */ /* 0x100fe200078e0206 */
[----:B------:R0:W-:Y:S03]  /*c3d0*/  @!P0 ST.E.64 desc[UR6][R8.64], R92 ;  /* 0x0000005c08008985 */ /* 0x0001e6000c101b06 */
[--C-:B------:R-:W-:Y:S01]  /*c3e0*/  @!P3 IMAD.WIDE R14, R15, 0x4, R6.reuse ;  /* 0x000000040f0eb825 */ /* 0x100fe200078e0206 */
[----:B------:R0:W-:Y:S03]  /*c3f0*/  @!P1 ST.E.64 desc[UR6][R10.64], R96 ;  /* 0x000000600a009985 */ /* 0x0001e6000c101b06 */
[--C-:B------:R-:W-:Y:S01]  /*c400*/  @!P4 IMAD.WIDE R16, R17, 0x4, R6.reuse ;  /* 0x000000041110c825 */ /* 0x100fe200078e0206 */
[----:B------:R0:W-:Y:S03]  /*c410*/  @!P2 ST.E.64 desc[UR6][R12.64], R100 ;  /* 0x000000640c00a985 */ /* 0x0001e6000c101b06 */
[--C-:B------:R-:W-:Y:S01]  /*c420*/  @!P5 IMAD.WIDE R20, R21, 0x4, R6.reuse ;  /* 0x000000041514d825 */ /* 0x100fe200078e0206 */
[----:B------:R0:W-:Y:S03]  /*c430*/  @!P3 ST.E.64 desc[UR6][R14.64], R104 ;  /* 0x000000680e00b985 */ /* 0x0001e6000c101b06 */
[----:B------:R-:W-:Y:S01]  /*c440*/  @!P6 IMAD.WIDE R6, R23, 0x4, R6 ;  /* 0x000000041706e825 */ /* 0x000fe200078e0206 */
[----:B------:R0:W-:Y:S04]  /*c450*/  @!P4 ST.E.64 desc[UR6][R16.64], R108 ;  /* 0x0000006c1000c985 */ /* 0x0001e8000c101b06 */
[----:B------:R0:W-:Y:S04]  /*c460*/  @!P5 ST.E.64 desc[UR6][R20.64], R112 ;  /* 0x000000701400d985 */ /* 0x0001e8000c101b06 */
[----:B------:R0:W-:Y:S02]  /*c470*/  @!P6 ST.E.64 desc[UR6][R6.64], R116 ;  /* 0x000000740600e985 */ /* 0x0001e4000c101b06 */
.L_x_35:
[----:B------:R-:W-:Y:S05]  /*c480*/  BSYNC B0 ;  /* 0x0000000000007941 */ /* 0x000fea0003800000 */
.L_x_34:
[----:B------:R-:W-:Y:S01]  /*c490*/  ISETP.GE.AND P0, PT, R19, R22, PT ;  /* 0x000000161300720c */ /* 0x000fe20003f06270 */
[----:B0---4-:R4:W0:Y:S04]  /*c4a0*/  SHFL.IDX PT, R7, R5, 0x1, 0x1c1f ;  /* 0x003c1f0005077f89 */ /* 0x01182800000e0000 */
[----:B---3--:R4:W1:Y:S08]  /*c4b0*/  SHFL.IDX PT, R6, R0, 0x1, 0x1c1f ;  /* 0x003c1f0000067f89 */ /* 0x00887000000e0000 */
[----:B----4-:R-:W-:Y:S05]  /*c4c0*/  @P0 BRA `(.L_x_10) ;  /* 0x0000004c00c00947 */ /* 0x010fea0003800000 */
[C---:B--2---:R-:W-:Y:S01]  /*c4d0*/  VIADD R0, R3.reuse, 0x8 ;  /* 0x0000000803007836 */ /* 0x044fe20000000000 */
[----:B------:R-:W-:Y:S01]  /*c4e0*/  ULDC UR4, c[0x0][0xac8] ;  /* 0x0002b20000047ab9 */ /* 0x000fe20000000800 */
[C---:B------:R-:W-:Y:S01]  /*c4f0*/  IADD3 R2, R3.reuse, 0x10, RZ ;  /* 0x0000001003027810 */ /* 0x040fe20007ffe0ff */
[C---:B------:R-:W-:Y:S01]  /*c500*/  VIADD R10, R3.reuse, 0x18 ;  /* 0x00000018030a7836 */ /* 0x040fe20000000000 */
[C---:B------:R-:W-:Y:S01]  /*c510*/  ISETP.GE.AND P2, PT, R3.reuse, UR4, PT ;  /* 0x0000000403007c0c */ /* 0x040fe2000bf46270 */
[C---:B------:R-:W-:Y:S01]  /*c520*/  VIADD R11, R3.reuse, 0x28 ;  /* 0x00000028030b7836 */ /* 0x040fe20000000000 */
[----:B------:R-:W-:Y:S01]  /*c530*/  ISETP.GE.AND P3, PT, R0, UR4, PT ;  /* 0x0000000400007c0c */ /* 0x000fe2000bf66270 */
[----:B------:R-:W-:Y:S01]  /*c540*/  ULDC.64 UR6, c[0x0][0x208] ;  /* 0x0000820000067ab9 */ /* 0x000fe20000000a00 */
[----:B------:R-:W-:Y:S01]  /*c550*/  ISETP.GE.AND P0, PT, R2, UR4, PT ;  /* 0x0000000402007c0c */ /* 0x000fe2000bf06270 */
[C---:B------:R-:W-:Y:S01]  /*c560*/  VIADD R12, R3.reuse, 0x30 ;  /* 0x00000030030c7836 */ /* 0x040fe20000000000 */
[----:B------:R-:W-:Y:S01]  /*c570*/  ISETP.GE.AND P1, PT, R10, UR4, PT ;  /* 0x000000040a007c0c */ /* 0x000fe2000bf26270 */
[C---:B------:R-:W-:Y:S01]  /*c580*/  VIADD R13, R3.reuse, 0x38 ;  /* 0x00000038030d7836 */ /* 0x040fe20000000000 */
[C---:B------:R-:W-:Y:S01]  /*c590*/  IADD3 R16, R3.reuse, 0x48, RZ ;  /* 0x0000004803107810 */ /* 0x040fe20007ffe0ff */
[C---:B------:R-:W-:Y:S01]  /*c5a0*/  VIADD R14, R3.reuse, 0x40 ;  /* 0x00000040030e7836 */ /* 0x040fe20000000000 */
[----:B------:R-:W-:Y:S01]  /*c5b0*/  ISETP.GE.AND P4, PT, R12, UR4, PT ;  /* 0x000000040c007c0c */ /* 0x000fe2000bf86270 */
[----:B------:R-:W-:Y:S01]  /*c5c0*/  VIADD R20, R3, 0x50 ;  /* 0x0000005003147836 */ /* 0x000fe20000000000 */
[----:B------:R-:W-:Y:S01]  /*c5d0*/  ISETP.GE.AND P5, PT, R13, UR4, PT ;  /* 0x000000040d007c0c */ /* 0x000fe2000bfa6270 */
[----:B01----:R-:W-:Y:S01]  /*c5e0*/  @!P2 IMAD.WIDE R4, R3, 0x4, R6 ;  /* 0x000000040304a825 */ /* 0x003fe200078e0206 */
[----:B------:R-:W-:-:S02]  /*c5f0*/  ISETP.GE.AND P6, PT, R14, UR4, PT ;  /* 0x000000040e007c0c */ /* 0x000fc4000bfc6270 */
[----:B------:R-:W-:Y:S01]  /*c600*/  @!P3 LEA.HI R0, R0, R0, RZ, 0x1 ;  /* 0x000000000000b211 */ /* 0x000fe200078f08ff */
[C---:B------:R-:W-:Y:S01]  /*c610*/  VIADD R21, R3.reuse, 0x78 ;  /* 0x0000007803157836 */ /* 0x040fe20000000000 */
[----:B------:R0:W-:Y:S01]  /*c620*/  @!P2 ST.E.64 desc[UR6][R4.64], R26 ;  /* 0x0000001a0400a985 */ /* 0x0001e2000c101b06 */
[----:B------:R-:W-:Y:S02]  /*c630*/  @!P0 LEA.HI R2, R2, R2, RZ, 0x1 ;  /* 0x0000000202028211 */ /* 0x000fe400078f08ff */
[----:B------:R-:W-:Y:S01]  /*c640*/  @!P3 LOP3.LUT R9, R0, 0xfffffffe, RZ, 0xc0, !PT ;  /* 0xfffffffe0009b812 */ /* 0x000fe200078ec0ff */
[----:B------:R-:W-:Y:S01]  /*c650*/  VIADD R0, R3, 0x20 ;  /* 0x0000002003007836 */ /* 0x000fe20000000000 */
[----:B------:R-:W-:Y:S02]  /*c660*/  @!P1 LEA.HI R10, R10, R10, RZ, 0x1 ;  /* 0x0000000a0a0a9211 */ /* 0x000fe400078f08ff */
[----:B------:R-:W-:Y:S01]  /*c670*/  @!P4 LEA.HI R12, R12, R12, RZ, 0x1 ;  /* 0x0000000c0c0cc211 */ /* 0x000fe200078f08ff */
[----:B------:R-:W-:Y:S01]  /*c680*/  @!P3 IMAD.WIDE R8, R9, 0x4, R6 ;  /* 0x000000040908b825 */ /* 0x000fe200078e0206 */
[----:B------:R-:W-:-:S02]  /*c690*/  ISETP.GE.AND P2, PT, R0, UR4, PT ;  /* 0x0000000400007c0c */ /* 0x000fc4000bf46270 */
[----:B------:R-:W-:Y:S02]  /*c6a0*/  @!P6 LEA.HI R14, R14, R14, RZ, 0x1 ;  /* 0x0000000e0e0ee211 */ /* 0x000fe400078f08ff */
[----:B------:R1:W-:Y:S01]  /*c6b0*/  @!P3 ST.E.64 desc[UR6][R8.64], R30 ;  /* 0x0000001e0800b985 */ /* 0x0003e2000c101b06 */
[----:B------:R-:W-:Y:S02]  /*c6c0*/  ISETP.GE.AND P3, PT, R11, UR4, PT ;  /* 0x000000040b007c0c */ /* 0x000fe4000bf66270 */
[----:B0-----:R-:W-:Y:S02]  /*c6d0*/  @!P0 LOP3.LUT R5, R2, 0xfffffffe, RZ, 0xc0, !PT ;  /* 0xfffffffe02058812 */ /* 0x001fe400078ec0ff */
[----:B------:R-:W-:Y:S02]  /*c6e0*/  @!P4 LOP3.LUT R15, R12, 0xfffffffe, RZ, 0xc0, !PT ;  /* 0xfffffffe0c0fc812 */ /* 0x000fe400078ec0ff */
[----:B------:R-:W-:Y:S01]  /*c6f0*/  @!P6 LOP3.LUT R19, R14, 0xfffffffe, RZ, 0xc0, !PT ;  /* 0xfffffffe0e13e812 */ /* 0x000fe200078ec0ff */
[----:B------:R-:W-:Y:S01]  /*c700*/  @!P0 IMAD.WIDE R4, R5, 0x4, R6 ;  /* 0x0000000405048825 */ /* 0x000fe200078e0206 */
[----:B------:R-:W-:-:S04]  /*c710*/  @!P2 LEA.HI R0, R0, R0, RZ, 0x1 ;  /* 0x000000000000a211 */ /* 0x000fc800078f08ff */
[----:B------:R0:W-:Y:S01]  /*c720*/  @!P0 ST.E.64 desc[UR6][R4.64], R34 ;  /* 0x0000002204008985 */ /* 0x0001e2000c101b06 */
[----:B-1----:R-:W-:Y:S02]  /*c730*/  @!P1 LOP3.LUT R9, R10, 0xfffffffe, RZ, 0xc0, !PT ;  /* 0xfffffffe0a099812 */ /* 0x002fe400078ec0ff */
[----:B------:R-:W-:Y:S02]  /*c740*/  @!P3 LEA.HI R2, R11, R11, RZ, 0x1 ;  /* 0x0000000b0b02b211 */ /* 0x000fe400078f08ff */
[----:B------:R-:W-:Y:S01]  /*c750*/  @!P5 LEA.HI R10, R13, R13, RZ, 0x1 ;  /* 0x0000000d0d0ad211 */ /* 0x000fe200078f08ff */
[--C-:B------:R-:W-:Y:S01]  /*c760*/  @!P1 IMAD.WIDE R8, R9, 0x4, R6.reuse ;  /* 0x0000000409089825 */ /* 0x100fe200078e0206 */
[----:B------:R-:W-:Y:S02]  /*c770*/  @!P2 LOP3.LUT R11, R0, 0xfffffffe, RZ, 0xc0, !PT ;  /* 0xfffffffe000ba812 */ /* 0x000fe400078ec0ff */
[----:B------:R-:W-:Y:S01]  /*c780*/  @!P3 LOP3.LUT R13, R2, 0xfffffffe, RZ, 0xc0, !PT ;  /* 0xfffffffe020db812 */ /* 0x000fe200078ec0ff */
[----:B------:R-:W-:Y:S01]  /*c790*/  VIADD R0, R3, 0x58 ;  /* 0x0000005803007836 */ /* 0x000fe20000000000 */
[----:B------:R-:W-:Y:S01]  /*c7a0*/  @!P5 LOP3.LUT R17, R10, 0xfffffffe, RZ, 0xc0, !PT ;  /* 0xfffffffe0a11d812 */ /* 0x000fe200078ec0ff */
[----:B------:R1:W-:Y:S01]  /*c7b0*/  @!P1 ST.E.64 desc[UR6][R8.64], R38 ;  /* 0x0000002608009985 */ /* 0x0003e2000c101b06 */
[----:B------:R-:W-:Y:S01]  /*c7c0*/  ISETP.GE.AND P1, PT, R16, UR4, PT ;  /* 0x0000000410007c0c */ /* 0x000fe2000bf26270 */
[----:B0-----:R-:W-:Y:S01]  /*c7d0*/  @!P2 IMAD.WIDE R4, R11, 0x4, R6 ;  /* 0x000000040b04a825 */ /* 0x001fe200078e0206 */
[----:B------:R-:W-:-:S03]  /*c7e0*/  ISETP.GE.AND P0, PT, R20, UR4, PT ;  /* 0x0000000414007c0c */ /* 0x000fc6000bf06270 */
[--C-:B------:R-:W-:Y:S01]  /*c7f0*/  @!P4 IMAD.WIDE R10, R15, 0x4, R6.reuse ;  /* 0x000000040f0ac825 */ /* 0x100fe200078e0206 */
[----:B------:R0:W-:Y:S01]  /*c800*/  @!P2 ST.E.64 desc[UR6][R4.64], R42 ;  /* 0x0000002a0400a985 */ /* 0x0001e2000c101b06 */
[----:B------:R-:W-:Y:S02]  /*c810*/  ISETP.GE.AND P2, PT, R0, UR4, PT ;  /* 0x0000000400007c0c */ /* 0x000fe4000bf46270 */
[----:B------:R-:W-:-:S04]  /*c820*/  @!P6 IMAD.WIDE R14, R19, 0x4, R6 ;  /* 0x00000004130ee825 */ /* 0x000fc800078e0206 */
[--C-:B-1----:R-:W-:Y:S01]  /*c830*/  @!P3 IMAD.WIDE R8, R13, 0x4, R6.reuse ;  /* 0x000000040d08b825 */ /* 0x102fe200078e0206 */
[----:B------:R-:W-:Y:S02]  /*c840*/  @!P1 LEA.HI R16, R16, R16, RZ, 0x1 ;  /* 0x0000001010109211 */ /* 0x000fe400078f08ff */
[----:B------:R-:W-:Y:S01]  /*c850*/  @!P0 LEA.HI R20, R20, R20, RZ, 0x1 ;  /* 0x0000001414148211 */ /* 0x000fe200078f08ff */
[----:B------:R-:W-:Y:S01]  /*c860*/  @!P5 IMAD.WIDE R12, R17, 0x4, R6 ;  /* 0x00000004110cd825 */ /* 0x000fe200078e0206 */
[----:B------:R1:W-:Y:S01]  /*c870*/  @!P3 ST.E.64 desc[UR6][R8.64], R46 ;  /* 0x0000002e0800b985 */ /* 0x0003e2000c101b06 */
[----:B------:R-:W-:Y:S02]  /*c880*/  ISETP.GE.AND P3, PT, R21, UR4, PT ;  /* 0x0000000415007c0c */ /* 0x000fe4000bf66270 */
[C---:B------:R-:W-:Y:S01]  /*c890*/  VIADD R2, R3.reuse, 0x60 ;  /* 0x0000006003027836 */ /* 0x040fe20000000000 */
[----:B------:R2:W-:Y:S01]  /*c8a0*/  @!P4 ST.E.64 desc[UR6][R10.64], R50 ;  /* 0x000000320a00c985 */ /* 0x0005e2000c101b06 */
[C---:B------:R-:W-:Y:S01]  /*c8b0*/  VIADD R17, R3.reuse, 0x68 ;  /* 0x0000006803117836 */ /* 0x040fe20000000000 */
[----:B0-----:R-:W-:Y:S01]  /*c8c0*/  @!P1 LOP3.LUT R5, R16, 0xfffffffe, RZ, 0xc0, !PT ;  /* 0xfffffffe10059812 */ /* 0x001fe200078ec0ff */
[----:B------:R-:W-:Y:S01]  /*c8d0*/  VIADD R19, R3, 0x70 ;  /* 0x0000007003137836 */ /* 0x000fe20000000000 */
[----:B------:R0:W-:Y:S01]  /*c8e0*/  @!P5 ST.E.64 desc[UR6][R12.64], R54 ;  /* 0x000000360c00d985 */ /* 0x0001e2000c101b06 */
[----:B------:R-:W-:-:S02]  /*c8f0*/  @!P2 LEA.HI R0, R0, R0, RZ, 0x1 ;  /* 0x000000000000a211 */ /* 0x000fc400078f08ff */
[----:B------:R-:W-:Y:S01]  /*c900*/  ISETP.GE.AND P5, PT, R17, UR4, PT ;  /* 0x0000000411007c0c */ /* 0x000fe2000bfa6270 */
[----:B------:R-:W-:Y:S01]  /*c910*/  @!P6 ST.E.64 desc[UR6][R14.64], R58 ;  /* 0x0000003a0e00e985 */ /* 0x000fe2000c101b06 */
[----:B------:R-:W-:Y:S01]  /*c920*/  ISETP.GE.AND P6, PT, R2, UR4, PT ;  /* 0x0000000402007c0c */ /* 0x000fe2000bfc6270 */
[--C-:B------:R-:W-:Y:S01]  /*c930*/  @!P1 IMAD.WIDE R4, R5, 0x4, R6.reuse ;  /* 0x0000000405049825 */ /* 0x100fe200078e0206 */
[----:B------:R-:W-:Y:S02]  /*c940*/  ISETP.GE.AND P4, PT, R19, UR4, PT ;  /* 0x0000000413007c0c */ /* 0x000fe4000bf86270 */
[----:B-1----:R-:W-:Y:S01]  /*c950*/  @!P0 LOP3.LUT R9, R20, 0xfffffffe, RZ, 0xc0, !PT ;  /* 0xfffffffe14098812 */ /* 0x002fe200078ec0ff */
[----:B------:R-:W-:Y:S01]  /*c960*/  VIADD R20, R3, 0x88 ;  /* 0x0000008803147836 */ /* 0x000fe20000000000 */
[----:B------:R-:W-:Y:S01]  /*c970*/  @!P3 LEA.HI R21, R21, R21, RZ, 0x1 ;  /* 0x000000151515b211 */ /* 0x000fe200078f08ff */
[----:B------:R1:W-:Y:S01]  /*c980*/  @!P1 ST.E.64 desc[UR6][R4.64], R62 ;  /* 0x0000003e04009985 */ /* 0x0003e2000c101b06 */
[----:B--2---:R-:W-:Y:S01]  /*c990*/  @!P2 LOP3.LUT R11, R0, 0xfffffffe, RZ, 0xc0, !PT ;  /* 0xfffffffe000ba812 */ /* 0x004fe200078ec0ff */
[----:B------:R-:W-:Y:S01]  /*c9a0*/  @!P0 IMAD.WIDE R8, R9, 0x4, R6 ;  /* 0x0000000409088825 */ /* 0x000fe200078e0206 */
[----:B------:R-:W-:-:S02]  /*c9b0*/  IADD3 R16, R3, 0x80, RZ ;  /* 0x0000008003107810 */ /* 0x000fc40007ffe0ff */
[----:B------:R-:W-:Y:S01]  /*c9c0*/  @!P5 LEA.HI R17, R17, R17, RZ, 0x1 ;  /* 0x000000111111d211 */ /* 0x000fe200078f08ff */
[----:B------:R-:W-:Y:S01]  /*c9d0*/  VIADD R0, R3, 0x90 ;  /* 0x0000009003007836 */ /* 0x000fe20000000000 */
[----:B------:R-:W-:Y:S01]  /*c9e0*/  @!P6 LEA.HI R2, R2, R2, RZ, 0x1 ;  /* 0x000000020202e211 */ /* 0x000fe200078f08ff */
[----:B------:R2:W-:Y:S01]  /*c9f0*/  @!P0 ST.E.64 desc[UR6][R8.64], R66 ;  /* 0x0000004208008985 */ /* 0x0005e2000c101b06 */
[----:B------:R-:W-:Y:S02]  /*ca00*/  @!P4 LEA.HI R19, R19, R19, RZ, 0x1 ;  /* 0x000000131313c211 */ /* 0x000fe400078f08ff */
[----:B0-----:R-:W-:Y:S01]  /*ca10*/  @!P6 LOP3.LUT R13, R2, 0xfffffffe, RZ, 0xc0, !PT ;  /* 0xfffffffe020de812 */ /* 0x001fe200078ec0ff */
[----:B------:R-:W-:Y:S01]  /*ca20*/  VIADD R2, R3, 0x98 ;  /* 0x0000009803027836 */ /* 0x000fe20000000000 */
[----:B------:R-:W-:Y:S01]  /*ca30*/  @!P5 LOP3.LUT R17, R17, 0xfffffffe, RZ, 0xc0, !PT ;  /* 0xfffffffe1111d812 */ /* 0x000fe200078ec0ff */
[----:B-1----:R-:W-:Y:S01]  /*ca40*/  @!P2 IMAD.WIDE R4, R11, 0x4, R6 ;  /* 0x000000040b04a825 */ /* 0x002fe200078e0206 */
[----:B------:R-:W-:-:S02]  /*ca50*/  @!P4 LOP3.LUT R19, R19, 0xfffffffe, RZ, 0xc0, !PT ;  /* 0xfffffffe1313c812 */ /* 0x000fc400078ec0ff */
[----:B------:R-:W-:Y:S01]  /*ca60*/  @!P3 LOP3.LUT R15, R21, 0xfffffffe, RZ, 0xc0, !PT ;  /* 0xfffffffe150fb812 */ /* 0x000fe200078ec0ff */
[--C-:B------:R-:W-:Y:S01]  /*ca70*/  @!P5 IMAD.WIDE R10, R17, 0x4, R6.reuse ;  /* 0x00000004110ad825 */ /* 0x100fe200078e0206 */
[----:B------:R-:W-:Y:S01]  /*ca80*/  ISETP.GE.AND P0, PT, R16, UR4, PT ;  /* 0x0000000410007c0c */ /* 0x000fe2000bf06270 */
[----:B------:R0:W-:Y:S01]  /*ca90*/  @!P2 ST.E.64 desc[UR6][R4.64], R70 ;  /* 0x000000460400a985 */ /* 0x0001e2000c101b06 */
[----:B------:R-:W-:Y:S01]  /*caa0*/  ISETP.GE.AND P1, PT, R20, UR4, PT ;  /* 0x0000000414007c0c */ /* 0x000fe2000bf26270 */
[----:B--2---:R-:W-:Y:S01]  /*cab0*/  @!P6 IMAD.WIDE R8, R13, 0x4, R6 ;  /* 0x000000040d08e825 */ /* 0x004fe200078e0206 */
[----:B------:R-:W-:-:S03]  /*cac0*/  ISETP.GE.AND P2, PT, R0, UR4, PT ;  /* 0x0000000400007c0c */ /* 0x000fc6000bf46270 */
[--C-:B------:R-:W-:Y:S01]  /*cad0*/  @!P4 IMAD.WIDE R12, R19, 0x4, R6.reuse ;  /* 0x00000004130cc825 */ /* 0x100fe200078e0206 */
[----:B------:R1:W-:Y:S03]  /*cae0*/  @!P6 ST.E.64 desc[UR6][R8.64], R74 ;  /* 0x0000004a0800e985 */ /* 0x0003e6000c101b06 */
[----:B------:R-:W-:Y:S01]  /*caf0*/  @!P3 IMAD.WIDE R14, R15, 0x4, R6 ;  /* 0x000000040f0eb825 */ /* 0x000fe200078e0206 */
[----:B------:R2:W-:Y:S01]  /*cb00*/  @!P5 ST.E.64 desc[UR6][R10.64], R78 ;  /* 0x0000004e0a00d985 */ /* 0x0005e2000c101b06 */
[----:B------:R-:W-:Y:S02]  /*cb10*/  @!P0 LEA.HI R16, R16, R16, RZ, 0x1 ;  /* 0x0000001010108211 */ /* 0x000fe400078f08ff */
[C---:B------:R-:W-:Y:S01]  /*cb20*/  VIADD R17, R3.reuse, 0xa0 ;  /* 0x000000a003117836 */ /* 0x040fe20000000000 */
[----:B------:R3:W-:Y:S01]  /*cb30*/  @!P4 ST.E.64 desc[UR6][R12.64], R82 ;  /* 0x000000520c00c985 */ /* 0x0007e2000c101b06 */
[C---:B------:R-:W-:Y:S01]  /*cb40*/  VIADD R19, R3.reuse, 0xa8 ;  /* 0x000000a803137836 */ /* 0x040fe20000000000 */
[----:B------:R-:W-:Y:S01]  /*cb50*/  @!P1 LEA.HI R20, R20, R20, RZ, 0x1 ;  /* 0x0000001414149211 */ /* 0x000fe200078f08ff */
[----:B------:R-:W-:Y:S01]  /*cb60*/  VIADD R21, R3, 0xb0 ;  /* 0x000000b003157836 */ /* 0x000fe20000000000 */
[----:B------:R-:W-:Y:S01]  /*cb70*/  @!P3 ST.E.64 desc[UR6][R14.64], R86 ;  /* 0x000000560e00b985 */ /* 0x000fe2000c101b06 */
[----:B------:R-:W-:-:S02]  /*cb80*/  ISETP.GE.AND P3, PT, R2, UR4, PT ;  /* 0x0000000402007c0c */ /* 0x000fc4000bf66270 */
[----:B------:R-:W-:Y:S02]  /*cb90*/  ISETP.GE.AND P4, PT, R17, UR4, PT ;  /* 0x0000000411007c0c */ /* 0x000fe4000bf86270 */
[----:B------:R-:W-:Y:S02]  /*cba0*/  ISETP.GE.AND P5, PT, R19, UR4, PT ;  /* 0x0000000413007c0c */ /* 0x000fe4000bfa6270 */
[----:B------:R-:W-:Y:S02]  /*cbb0*/  ISETP.GE.AND P6, PT, R21, UR4, PT ;  /* 0x0000000415007c0c */ /* 0x000fe4000bfc6270 */
[----:B0-----:R-:W-:Y:S02]  /*cbc0*/  @!P0 LOP3.LUT R5, R16, 0xfffffffe, RZ, 0xc0, !PT ;  /* 0xfffffffe10058812 */ /* 0x001fe400078ec0ff */
[----:B-1----:R-:W-:Y:S02]  /*cbd0*/  @!P1 LOP3.LUT R9, R20, 0xfffffffe, RZ, 0xc0, !PT ;  /* 0xfffffffe14099812 */ /* 0x002fe400078ec0ff */
[----:B------:R-:W-:Y:S01]  /*cbe0*/  @!P2 LEA.HI R0, R0, R0, RZ, 0x1 ;  /* 0x000000000000a211 */ /* 0x000fe200078f08ff */
[----:B------:R-:W-:Y:S01]  /*cbf0*/  @!P0 IMAD.WIDE R4, R5, 0x4, R6 ;  /* 0x0000000405048825 */ /* 0x000fe200078e0206 */
[----:B------:R-:W-:-:S02]  /*cc00*/  @!P3 LEA.HI R2, R2, R2, RZ, 0x1 ;  /* 0x000000020202b211 */ /* 0x000fc400078f08ff */
[----:B------:R-:W-:Y:S01]  /*cc10*/  @!P4 LEA.HI R17, R17, R17, RZ, 0x1 ;  /* 0x000000111111c211 */ /* 0x000fe200078f08ff */
[----:B------:R-:W-:Y:S01]  /*cc20*/  @!P1 IMAD.WIDE R8, R9, 0x4, R6 ;  /* 0x0000000409089825 */ /* 0x000fe200078e0206 */
[----:B------:R-:W-:Y:S01]  /*cc30*/  IADD3 R3, R3, 0xb8, RZ ;  /* 0x000000b803037810 */ /* 0x000fe20007ffe0ff */
[----:B------:R0:W-:Y:S01]  /*cc40*/  @!P0 ST.E.64 desc[UR6][R4.64], R90 ;  /* 0x0000005a04008985 */ /* 0x0001e2000c101b06 */
[----:B------:R-:W-:Y:S02]  /*cc50*/  @!P5 LEA.HI R19, R19, R19, RZ, 0x1 ;  /* 0x000000131313d211 */ /* 0x000fe400078f08ff */
[----:B------:R-:W-:Y:S01]  /*cc60*/  @!P6 LEA.HI R21, R21, R21, RZ, 0x1 ;  /* 0x000000151515e211 */ /* 0x000fe200078f08ff */
[----:B------:R1:W-:Y:S01]  /*cc70*/  @!P1 ST.E.64 desc[UR6][R8.64], R94 ;  /* 0x0000005e08009985 */ /* 0x0003e2000c101b06 */
[----:B--2---:R-:W-:Y:S02]  /*cc80*/  @!P2 LOP3.LUT R11, R0, 0xfffffffe, RZ, 0xc0, !PT ;  /* 0xfffffffe000ba812 */ /* 0x004fe400078ec0ff */
[----:B---3--:R-:W-:-:S02]  /*cc90*/  @!P3 LOP3.LUT R13, R2, 0xfffffffe, RZ, 0xc0, !PT ;  /* 0xfffffffe020db812 */ /* 0x008fc400078ec0ff */
[----:B------:R-:W-:Y:S02]  /*cca0*/  @!P4 LOP3.LUT R17, R17, 0xfffffffe, RZ, 0xc0, !PT ;  /* 0xfffffffe1111c812 */ /* 0x000fe400078ec0ff */
[----:B------:R-:W-:Y:S02]  /*ccb0*/  ISETP.GE.AND P0, PT, R3, UR4, PT ;  /* 0x0000000403007c0c */ /* 0x000fe4000bf06270 */
[----:B------:R-:W-:Y:S01]  /*ccc0*/  @!P5 LOP3.LUT R19, R19, 0xfffffffe, RZ, 0xc0, !PT ;  /* 0xfffffffe1313d812 */ /* 0x000fe200078ec0ff */
[----:B0-----:R-:W-:Y:S01]  /*ccd0*/  @!P2 IMAD.WIDE R4, R11, 0x4, R6 ;  /* 0x000000040b04a825 */ /* 0x001fe200078e0206 */
[----:B------:R-:W-:-:S03]  /*cce0*/  @!P6 LOP3.LUT R15, R21, 0xfffffffe, RZ, 0xc0, !PT ;  /* 0xfffffffe150fe812 */ /* 0x000fc600078ec0ff */
[--C-:B-1----:R-:W-:Y:S01]  /*ccf0*/  @!P3 IMAD.WIDE R8, R13, 0x4, R6.reuse ;  /* 0x000000040d08b825 */ /* 0x102fe200078e0206 */
[----:B------:R4:W-:Y:S03]  /*cd00*/  @!P2 ST.E.64 desc[UR6][R4.64], R98 ;  /* 0x000000620400a985 */ /* 0x0009e6000c101b06 */
[--C-:B------:R-:W-:Y:S01]  /*cd10*/  @!P4 IMAD.WIDE R10, R17, 0x4, R6.reuse ;  /* 0x00000004110ac825 */ /* 0x100fe200078e0206 */
[----:B------:R4:W-:Y:S03]  /*cd20*/  @!P3 ST.E.64 desc[UR6][R8.64], R102 ;  /* 0x000000660800b985 */ /* 0x0009e6000c101b06 */
[--C-:B------:R-:W-:Y:S01]  /*cd30*/  @!P5 IMAD.WIDE R12, R19, 0x4, R6.reuse ;  /* 0x00000004130cd825 */ /* 0x100fe200078e0206 */
[----:B------:R4:W-:Y:S03]  /*cd40*/  @!P4 ST.E.64 desc[UR6][R10.64], R106 ;  /* 0x0000006a0a00c985 */ /* 0x0009e6000c101b06 */
[----:B------:R-:W-:Y:S01]  /*cd50*/  @!P6 IMAD.WIDE R14, R15, 0x4, R6 ;  /* 0x000000040f0ee825 */ /* 0x000fe200078e0206 */
[----:B------:R4:W-:Y:S04]  /*cd60*/  @!P5 ST.E.64 desc[UR6][R12.64], R110 ;  /* 0x0000006e0c00d985 */ /* 0x0009e8000c101b06 */
[----:B------:R4:W-:Y:S01]  /*cd70*/  @!P6 ST.E.64 desc[UR6][R14.64], R114 ;  /* 0x000000720e00e985 */ /* 0x0009e2000c101b06 */
[----:B------:R-:W-:Y:S05]  /*cd80*/  @P0 BRA `(.L_x_10) ;  /* 0x0000004400900947 */ /* 0x000fea0003800000 */
[----:B------:R-:W-:Y:S01]  /*cd90*/  LEA.HI R3, R3, R3, RZ, 0x1 ;  /* 0x0000000303037211 */ /* 0x000fe200078f08ff */
[----:B------:R-:W-:-:S03]  /*cda0*/  ULDC.64 UR4, c[0x0][0x208] ;  /* 0x0000820000047ab9 */ /* 0x000fc60000000a00 */
[----:B------:R-:W-:-:S05]  /*cdb0*/  LOP3.LUT R3, R3, 0xfffffffe, RZ, 0xc0, !PT ;  /* 0xfffffffe03037812 */ /* 0x000fca00078ec0ff */
[----:B------:R-:W-:-:S05]  /*cdc0*/  IMAD.WIDE R6, R3, 0x4, R6 ;  /* 0x0000000403067825 */ /* 0x000fca00078e0206 */
[----:B------:R0:W-:Y:S01]  /*cdd0*/  ST.E.64 desc[UR4][R6.64], R118 ;  /* 0x0000007606007985 */ /* 0x0001e2000c101b04 */
[----:B------:R-:W-:Y:S05]  /*cde0*/  BRA `(.L_x_10) ;  /* 0x0000004400787947 */ /* 0x000fea0003800000 */
.L_x_33:
[----:B------:R-:W0:Y:S02]  /*cdf0*/  S2R R0, SR_TID.X ;  /* 0x0000000000007919 */ /* 0x000e240000002100 */
[----:B0-----:R-:W-:-:S05]  /*ce00*/  VIADD R2, R0, 0xffffff80 ;  /* 0xffffff8000027836 */ /* 0x001fca0000000000 */
[----:B------:R-:W-:-:S13]  /*ce10*/  ISETP.GT.AND P0, PT, R2, 0x7f, PT ;  /* 0x0000007f0200780c */ /* 0x000fda0003f04270 */
[----:B------:R-:W-:Y:S05]  /*ce20*/  @P0 BRA `(.L_x_10) ;  /* 0x0000004400680947 */ /* 0x000fea0003800000 */
[----:B------:R-:W0:Y:S01]  /*ce30*/  S2R R3, SR_CTAID.X ;  /* 0x0000000000037919 */ /* 0x000e220000002500 */
[----:B------:R-:W1:Y:S01]  /*ce40*/  LDC R6, c[0x0][0xbe8] ;  /* 0x0002fa00ff067b82 */ /* 0x000e620000000800 */
[----:B------:R-:W-:Y:S01]  /*ce50*/  ULDC UR4, c[0x0][0xa88] ;  /* 0x0002a20000047ab9 */ /* 0x000fe20000000800 */
[----:B0-----:R-:W-:Y:S02]  /*ce60*/  IMAD R0, R3, 0x80, R0 ;  /* 0x0000008003007824 */ /* 0x001fe400078e0200 */
[----:B-1----:R-:W-:Y:S02]  /*ce70*/  IMAD R3, R6, UR4, RZ ;  /* 0x0000000406037c24 */ /* 0x002fe4000f8e02ff */
[----:B------:R-:W-:-:S05]  /*ce80*/  VIADD R0, R0, 0xffffff80 ;  /* 0xffffff8000007836 */ /* 0x000fca0000000000 */
[----:B------:R-:W-:-:S13]  /*ce90*/  ISETP.GE.AND P0, PT, R0, R3, PT ;  /* 0x000000030000720c */ /* 0x000fda0003f06270 */
[----:B------:R-:W-:Y:S05]  /*cea0*/  @P0 BRA `(.L_x_10) ;  /* 0x0000004400480947 */ /* 0x000fea0003800000 */
[----:B------:R-:W-:Y:S01]  /*ceb0*/  ISETP.NE.AND P0, PT, R6, 0x1, PT ;  /* 0x000000010600780c */ /* 0x000fe20003f05270 */
[----:B------:R-:W0:Y:S01]  /*cec0*/  S2UR UR7, SR_CTAID.Z ;  /* 0x00000000000779c3 */ /* 0x000e220000002700 */
[----:B------:R-:W-:Y:S01]  /*ced0*/  R2UR UR11, R18 ;  /* 0x00000000120b72ca */ /* 0x000fe200000e0000 */
[----:B------:R-:W-:Y:S01]  /*cee0*/  ULDC.64 UR8, c[0x0][0xbd0] ;  /* 0x0002f40000087ab9 */ /* 0x000fe20000000a00 */
[----:B------:R-:W-:Y:S01]  /*cef0*/  IMAD.MOV.U32 R5, RZ, RZ, R0 ;  /* 0x000000ffff057224 */ /* 0x000fe200078e0000 */
[----:B------:R-:W-:-:S04]  /*cf00*/  ULDC.64 UR12, c[0x0][0x208] ;  /* 0x00008200000c7ab9 */ /* 0x000fc80000000a00 */
[----:B------:R-:W1:Y:S06]  /*cf10*/  LDC.64 R10, c[0x0][0xbd8] ;  /* 0x0002f600ff0a7b82 */ /* 0x000e6c0000000a00 */
[----:B------:R-:W-:Y:S02]  /*cf20*/  USHF.R.S32.HI UR6, URZ, 0x1f, UR11 ;  /* 0x0000001f3f067899 */ /* 0x000fe4000801140b */
[----:B------:R-:W2:Y:S01]  /*cf30*/  @P0 LDC R7, c[0x0][0xbec] ;  /* 0x0002fb00ff070b82 */ /* 0x000ea20000000800 */
[----:B------:R-:W-:Y:S02]  /*cf40*/  UIMAD.WIDE.U32 UR4, UR11, UR8, URZ ;  /* 0x000000080b0472a5 */ /* 0x000fe4000f8e003f */
[----:B------:R-:W-:-:S04]  /*cf50*/  UIMAD UR6, UR6, UR8, URZ ;  /* 0x00000008060672a4 */ /* 0x000fc8000f8e023f */
[----:B------:R-:W-:Y:S01]  /*cf60*/  UIMAD UR6, UR11, UR9, UR6 ;  /* 0x000000090b0672a4 */ /* 0x000fe2000f8e0206 */
[----:B------:R-:W3:Y:S01]  /*cf70*/  @P0 LDC R9, c[0x0][0xbf0] ;  /* 0x0002fc00ff090b82 */ /* 0x000ee20000000800 */
[----:B0-----:R-:W-:Y:S01]  /*cf80*/  USHF.R.S32.HI UR8, URZ, 0x1f, UR7 ;  /* 0x0000001f3f087899 */ /* 0x001fe20008011407 */
[----:B------:R-:W-:Y:S01]  /*cf90*/  IMAD.U32 R3, RZ, RZ, UR5 ;  /* 0x00000005ff037e24 */ /* 0x000fe2000f8e00ff */
[----:B------:R-:W-:Y:S01]  /*cfa0*/  UIADD3 UR6, UR5, UR6, URZ ;  /* 0x0000000605067290 */ /* 0x000fe2000fffe03f */
[----:B------:R-:W-:Y:S02]  /*cfb0*/  IMAD.U32 R2, RZ, RZ, UR4 ;  /* 0x00000004ff027e24 */ /* 0x000fe4000f8e00ff */
[----:B------:R-:W-:Y:S02]  /*cfc0*/  ULDC.64 UR4, c[0x0][0xbe0] ;  /* 0x0002f80000047ab9 */ /* 0x000fe40000000a00 */
[----:B------:R-:W0:Y:S01]  /*cfd0*/  S2UR UR10, SR_CTAID.Y ;  /* 0x00000000000a79c3 */ /* 0x000e220000002600 */
[----:B------:R-:W-:Y:S01]  /*cfe0*/  MOV R3, UR6 ;  /* 0x0000000600037c02 */ /* 0x000fe20008000f00 */
[----:B-1----:R-:W-:-:S04]  /*cff0*/  IMAD R12, R10, UR8, RZ ;  /* 0x000000080a0c7c24 */ /* 0x002fc8000f8e02ff */
[----:B------:R-:W-:Y:S02]  /*d000*/  IMAD R11, R11, UR7, R12 ;  /* 0x000000070b0b7c24 */ /* 0x000fe4000f8e020c */
[----:B------:R-:W0:Y:S01]  /*d010*/  LDC R8, c[0x0][0xc50] ;  /* 0x00031400ff087b82 */ /* 0x000e220000000800 */
[----:B--2---:R-:W-:-:S04]  /*d020*/  @P0 IMAD.HI.U32 R4, R0, R7, RZ ;  /* 0x0000000700040227 */ /* 0x004fc800078e00ff */
[----:B------:R-:W-:Y:S02]  /*d030*/  IMAD R7, RZ, RZ, -UR11 ;  /* 0x8000000bff077e24 */ /* 0x000fe4000f8e02ff */
[----:B------:R-:W-:Y:S01]  /*d040*/  IMAD.WIDE.U32 R2, R10, UR7, R2 ;  /* 0x000000070a027c25 */ /* 0x000fe2000f8e0002 */
[----:B---3--:R-:W-:-:S03]  /*d050*/  @P0 SHF.R.U32.HI R5, RZ, R9, R4 ;  /* 0x00000009ff050219 */ /* 0x008fc60000011604 */
[----:B------:R-:W-:Y:S02]  /*d060*/  IMAD.IADD R3, R11, 0x1, R3 ;  /* 0x000000010b037824 */ /* 0x000fe400078e0203 */
[----:B0-----:R-:W-:Y:S02]  /*d070*/  IMAD R9, R8, R7, UR10 ;  /* 0x0000000a08097e24 */ /* 0x001fe4000f8e0207 */
[----:B------:R-:W-:Y:S02]  /*d080*/  IMAD.MOV R7, RZ, RZ, -R5 ;  /* 0x000000ffff077224 */ /* 0x000fe400078e0a05 */
[----:B------:R-:W-:Y:S01]  /*d090*/  IMAD.WIDE.U32 R2, R9, UR4, R2 ;  /* 0x0000000409027c25 */ /* 0x000fe2000f8e0002 */
[----:B------:R-:W-:-:S03]  /*d0a0*/  SHF.R.S32.HI R4, RZ, 0x1f, R9 ;  /* 0x0000001fff047819 */ /* 0x000fc60000011409 */
[----:B------:R-:W-:Y:S01]  /*d0b0*/  IMAD R7, R6, R7, R0 ;  /* 0x0000000706077224 */ /* 0x000fe200078e0200 */
[----:B------:R-:W-:Y:S01]  /*d0c0*/  IADD3 R2, P0, R5, R2, RZ ;  /* 0x0000000205027210 */ /* 0x000fe20007f1e0ff */
[----:B------:R-:W-:-:S03]  /*d0d0*/  IMAD R4, R4, UR4, RZ ;  /* 0x0000000404047c24 */ /* 0x000fc6000f8e02ff */
[----:B------:R-:W-:Y:S01]  /*d0e0*/  SHF.R.S32.HI R0, RZ, 0x1f, R7 ;  /* 0x0000001fff007819 */ /* 0x000fe20000011407 */
[----:B------:R-:W-:Y:S01]  /*d0f0*/  IMAD R4, R9, UR5, R4 ;  /* 0x0000000509047c24 */ /* 0x000fe2000f8e0204 */
[----:B------:R-:W-:Y:S01]  /*d100*/  SHF.R.S32.HI R9, RZ, 0x1f, R5 ;  /* 0x0000001fff097819 */ /* 0x000fe20000011405 */
[----:B------:R-:W-:Y:S02]  /*d110*/  ULDC.64 UR4, c[0x0][0xbc8] ;  /* 0x0002f20000047ab9 */ /* 0x000fe40000000a00 */
[----:B------:R-:W-:Y:S01]  /*d120*/  IMAD R0, R0, UR4, RZ ;  /* 0x0000000400007c24 */ /* 0x000fe2000f8e02ff */
[----:B------:R-:W-:-:S03]  /*d130*/  IADD3.X R3, R9, R3, R4, P0, !PT ;  /* 0x0000000309037210 */ /* 0x000fc600007fe404 */
[C---:B------:R-:W-:Y:S02]  /*d140*/  IMAD R5, R7.reuse, UR5, R0 ;  /* 0x0000000507057c24 */ /* 0x040fe4000f8e0200 */
[----:B------:R-:W-:Y:S01]  /*d150*/  IMAD.WIDE.U32 R2, R7, UR4, R2 ;  /* 0x0000000407027c25 */ /* 0x000fe2000f8e0002 */
[----:B------:R-:W-:-:S03]  /*d160*/  ULDC.64 UR4, c[0x0][0xba8] ;  /* 0x0002ea0000047ab9 */ /* 0x000fc60000000a00 */
[----:B------:R-:W-:Y:S01]  /*d170*/  IMAD.IADD R3, R3, 0x1, R5 ;  /* 0x0000000103037824 */ /* 0x000fe200078e0205 */
[----:B------:R-:W-:-:S04]  /*d180*/  LEA R4, P0, R2, UR4, 0x2 ;  /* 0x0000000402047c11 */ /* 0x000fc8000f8010ff */
[----:B------:R-:W-:Y:S01]  /*d190*/  LEA.HI.X R5, R2, UR5, R3, 0x2, P0 ;  /* 0x0000000502057c11 */ /* 0x000fe200080f1403 */
[----:B------:R-:W-:-:S05]  /*d1a0*/  IMAD.MOV.U32 R3, RZ, RZ, -0x800000 ;  /* 0xff800000ff037424 */ /* 0x000fca00078e00ff */
[----:B------:R3:W-:Y:S01]  /*d1b0*/  STG.E desc[UR12][R4.64], R3 ;  /* 0x0000000304007986 */ /* 0x0007e2000c10190c */
[----:B------:R-:W-:Y:S05]  /*d1c0*/  BRA `(.L_x_10) ;  /* 0x0000004000807947 */ /* 0x000fea0003800000 */
.L_x_8:
[----:B------:R-:W-:-:S08]  /*d1d0*/  NOP ;  /* 0x0000000000007918 */ /* 0x000fd00000000000 */
[----:B0-----:R-:W0:-:S00]  /*d1e0*/  USETMAXREG.DEALLOC.CTAPOOL 0x18 ;  /* 0x00000018000079c8 */ /* 0x001e0000080e0500 */
[----:B0-----:R-:W-:Y:S01]  /*d1f0*/  LOP3.LUT R0, R0, 0x3, RZ, 0xc0, !PT ;  /* 0x0000000300007812 */ /* 0x001fe200078ec0ff */
[----:B------:R-:W0:Y:S05]  /*d200*/  S2R R19, SR_CTAID.Z ;  /* 0x0000000000137919 */ /* 0x000e2a0000002700 */
[----:B------:R-:W1:Y:S01]  /*d210*/  S2UR UR6, SR_CTAID.Y ;  /* 0x00000000000679c3 */ /* 0x000e620000002600 */
[----:B------:R-:W2:Y:S02]  /*d220*/  SHFL.IDX PT, R0, R0, RZ, 0x1f ;  /* 0x00001fff00007589 */ /* 0x000ea400000e0000 */
[----:B--2---:R-:W-:-:S13]  /*d230*/  ISETP.NE.AND P0, PT, R0, RZ, PT ;  /* 0x000000ff0000720c */ /* 0x004fda0003f05270 */
[----:B01----:R-:W-:Y:S05]  /*d240*/  @!P0 BRA `(.L_x_36) ;  /* 0x0000000000288947 */ /* 0x003fea0003800000 */
[----:B------:R-:W-:Y:S01]  /*d250*/  ULDC UR7, c[0x0][0xc50] ;  /* 0x0003140000077ab9 */ /* 0x000fe20000000800 */
[----:B------:R-:W-:Y:S01]  /*d260*/  UMOV UR36, UR6 ;  /* 0x0000000600247c82 */ /* 0x000fe20008000000 */
[----:B------:R-:W-:-:S06]  /*d270*/  UISETP.NE.AND UP0, UPT, UR7, 0x1, UPT ;  /* 0x000000010700788c */ /* 0x000fcc000bf05270 */
[----:B------:R-:W-:-:S13]  /*d280*/  PLOP3.LUT P0, PT, PT, PT, UP0, 0x80, 0x0 ;  /* 0x000000000000781c */ /* 0x000fda0003f0f008 */
[----:B------:R-:W-:Y:S05]  /*d290*/  @!P0 BRA `(.L_x_37) ;  /* 0x0000000000308947 */ /* 0x000fea0003800000 */
[----:B------:R-:W-:Y:S01]  /*d2a0*/  ULDC UR4, c[0x0][0xc54] ;  /* 0x0003150000047ab9 */ /* 0x000fe20000000800 */
[----:B------:R-:W-:Y:S01]  /*d2b0*/  ULDC UR36, c[0x0][0xc58] ;  /* 0x0003160000247ab9 */ /* 0x000fe20000000800 */
[----:B------:R-:W-:-:S04]  /*d2c0*/  UIMAD.WIDE.U32 UR4, UR6, UR4, URZ ;  /* 0x00000004060472a5 */ /* 0x000fc8000f8e003f */
[----:B------:R-:W-:Y:S01]  /*d2d0*/  USHF.R.U32.HI UR36, URZ, UR36, UR5 ;  /* 0x000000243f247299 */ /* 0x000fe20008011605 */
[----:B------:R-:W-:Y:S11]  /*d2e0*/  BRA `(.L_x_37) ;  /* 0x00000000001c7947 */ /* 0x000ff60003800000 */
.L_x_36:
[----:B------:R-:W-:Y:S01]  /*d2f0*/  ULDC UR7, c[0x0][0xc50] ;  /* 0x0003140000077ab9 */ /* 0x000fe20000000800 */
[----:B------:R-:W-:Y:S01]  /*d300*/  UMOV UR36, UR6 ;  /* 0x0000000600247c82 */ /* 0x000fe20008000000 */
[----:B------:R-:W-:-:S11]  /*d310*/  UISETP.NE.AND UP0, UPT, UR7, 0x1, UPT ;  /* 0x000000010700788c */ /* 0x000fd6000bf05270 */
[----:B------:R-:W-:Y:S01]  /*d320*/  @UP0 ULDC UR4, c[0x0][0xc54] ;  /* 0x0003150000040ab9 */ /* 0x000fe20000000800 */
[----:B------:R-:W-:Y:S01]  /*d330*/  @UP0 ULDC UR8, c[0x0][0xc58] ;  /* 0x0003160000080ab9 */ /* 0x000fe20000000800 */
[----:B------:R-:W-:-:S04]  /*d340*/  UIMAD.WIDE.U32 UR4, UR6, UR4, URZ ;  /* 0x00000004060472a5 */ /* 0x000fc8000f8e003f */
[----:B------:R-:W-:-:S12]  /*d350*/  @UP0 USHF.R.U32.HI UR36, URZ, UR8, UR5 ;  /* 0x000000083f240299 */ /* 0x000fd80008011605 */
.L_x_37:
[----:B------:R-:W-:Y:S01]  /*d360*/  ISETP.GE.AND P0, PT, R19, RZ, PT ;  /* 0x000000ff1300720c */ /* 0x000fe20003f06270 */
[----:B------:R-:W-:Y:S01]  /*d370*/  UIADD3 UR4, -UR36, URZ, URZ ;  /* 0x0000003f24047290 */ /* 0x000fe2000fffe13f */
[----:B------:R-:W-:Y:S01]  /*d380*/  IMAD.MOV.U32 R10, RZ, RZ, 0x1 ;  /* 0x00000001ff0a7424 */ /* 0x000fe200078e00ff */
[----:B------:R-:W-:Y:S01]  /*d390*/  MOV R0, RZ ;  /* 0x000000ff00007202 */ /* 0x000fe20000000f00 */
[----:B------:R-:W-:Y:S01]  /*d3a0*/  IMAD.MOV.U32 R3, RZ, RZ, 0x1 ;  /* 0x00000001ff037424 */ /* 0x000fe200078e00ff */
[----:B------:R-:W-:-:S08]  /*d3b0*/  UIMAD UR6, UR7, UR4, UR6 ;  /* 0x00000004070672a4 */ /* 0x000fd0000f8e0206 */
[----:B------:R-:W-:Y:S05]  /*d3c0*/  @!P0 BRA `(.L_x_38) ;  /* 0x0000003c00388947 */ /* 0x000fea0003800000 */
[----:B------:R-:W-:Y:S01]  /*d3d0*/  ULDC.64 UR4, c[0x0][0x418] ;  /* 0x0001060000047ab9 */ /* 0x000fe20000000a00 */
[----:B------:R-:W-:Y:S02]  /*d3e0*/  ULOP3.LUT UR42, UR6, 0xffff, URZ, 0xc0, !UPT ;  /* 0x0000ffff062a7892 */ /* 0x000fe4000f8ec03f */
[----:B------:R-:W-:Y:S01]  /*d3f0*/  UISETP.NE.U32.AND UP0, UPT, UR4, URZ, UPT ;  /* 0x0000003f0400728c */ /* 0x000fe2000bf05070 */
[----:B------:R-:W-:Y:S02]  /*d400*/  UMOV UR41, URZ ;  /* 0x0000003f00297c82 */ /* 0x000fe40008000000 */
[----:B------:R-:W-:Y:S01]  /*d410*/  ULDC UR4, c[0x0][0x424] ;  /* 0x0001090000047ab9 */ /* 0x000fe20000000800 */
[----:B------:R-:W-:-:S03]  /*d420*/  UISETP.NE.AND.EX UP0, UPT, UR5, URZ, UPT, UP0 ;  /* 0x0000003f0500728c */ /* 0x000fc6000bf05300 */
[----:B------:R-:W-:Y:S01]  /*d430*/  ULDC UR5, c[0x0][0x2f0] ;  /* 0x0000bc0000057ab9 */ /* 0x000fe20000000800 */
[----:B------:R-:W-:-:S04]  /*d440*/  USEL UR4, UR4, 0x1, UP0 ;  /* 0x0000000104047887 */ /* 0x000fc80008000000 */
[----:B------:R-:W-:-:S04]  /*d450*/  UIMAD UR4, UR4, UR5, URZ ;  /* 0x00000005040472a4 */ /* 0x000fc8000f8e023f */
[----:B------:R-:W-:Y:S02]  /*d460*/  UISETP.GE.AND UP0, UPT, UR4, 0x1, UPT ;  /* 0x000000010400788c */ /* 0x000fe4000bf06270 */
[----:B------:R-:W-:-:S03]  /*d470*/  UIADD3 UR5, UR4, 0x6f, URZ ;  /* 0x0000006f04057890 */ /* 0x000fc6000fffe03f */
[----:B------:R-:W-:Y:S01]  /*d480*/  UMOV UR4, URZ ;  /* 0x0000003f00047c82 */ /* 0x000fe20008000000 */
[----:B------:R-:W-:Y:S01]  /*d490*/  PLOP3.LUT P0, PT, PT, PT, UP0, 0x80, 0x0 ;  /* 0x000000000000781c */ /* 0x000fe20003f0f008 */
[----:B------:R-:W-:-:S04]  /*d4a0*/  UIMAD.WIDE UR4, UR5, -0x6db6db6d, UR4 ;  /* 0x92492493050478a5 */ /* 0x000fc8000f8e0204 */
[----:B------:R-:W-:-:S04]  /*d4b0*/  USHF.R.U32.HI UR39, URZ, 0x1f, UR5 ;  /* 0x0000001f3f277899 */ /* 0x000fc80008011605 */
        /* <DEDUP_REMOVED lines=9> */
[----:B------:R-:W-:Y:S01]  /*d550*/  IABS R4, R3 ;  /* 0x0000000300047213 */ /* 0x000fe20000000000 */
[----:B------:R-:W-:Y:S01]  /*d560*/  IMAD.U32 R3, RZ, RZ, UR7 ;  /* 0x00000007ff037e24 */ /* 0x000fe2000f8e00ff */
[----:B------:R-:W-:Y:S01]  /*d570*/  R2UR UR11, R0 ;  /* 0x00000000000b72ca */ /* 0x000fe200000e0000 */
[----:B------:R-:W-:Y:S02]  /*d580*/  ULOP3.LUT UR7, UR7, UR6, URZ, 0x3c, !UPT ;  /* 0x0000000607077292 */ /* 0x000fe4000f8e3c3f */
[----:B------:R-:W-:-:S10]  /*d590*/  IMAD.MOV R4, RZ, RZ, -R4 ;  /* 0x000000ffff047224 */ /* 0x000fd400078e0a04 */
[----:B------:R-:W0:Y:S08]  /*d5a0*/  I2F.RP R0, UR11 ;  /* 0x0000000b00007d06 */ /* 0x000e300008209400 */
[----:B0-----:R-:W0:Y:S02]  /*d5b0*/  MUFU.RCP R0, R0 ;  /* 0x0000000000007308 */ /* 0x001e240000001000 */
[----:B0-----:R-:W-:Y:S01]  /*d5c0*/  VIADD R2, R0, 0xffffffe ;  /* 0x0ffffffe00027836 */ /* 0x001fe20000000000 */
[----:B------:R-:W-:Y:S01]  /*d5d0*/  IABS R0, R3 ;  /* 0x0000000300007213 */ /* 0x000fe20000000000 */
[----:B------:R-:W-:-:S03]  /*d5e0*/  IMAD.MOV.U32 R3, RZ, RZ, R4 ;  /* 0x000000ffff037224 */ /* 0x000fc600078e0004 */
[----:B------:R-:W-:Y:S01]  /*d5f0*/  R2UR UR9, R0 ;  /* 0x00000000000972ca */ /* 0x000fe200000e0000 */
[----:B------:R-:W0:Y:S01]  /*d600*/  F2I.FTZ.U32.TRUNC.NTZ R2, R2 ;  /* 0x0000000200027305 */ /* 0x000e22000021f000 */
[----:B------:R-:W-:Y:S02]  /*d610*/  R2UR UR10, R3 ;  /* 0x00000000030a72ca */ /* 0x000fe400000e0000 */
[----:B0-----:R-:W-:-:S13]  /*d620*/  R2UR UR5, R2 ;  /* 0x00000000020572ca */ /* 0x001fda00000e0000 */
[----:B------:R-:W-:-:S04]  /*d630*/  UIADD3 UR8, URZ, -UR5, URZ ;  /* 0x800000053f087290 */ /* 0x000fc8000fffe03f */
[----:B------:R-:W-:-:S04]  /*d640*/  UIMAD UR8, UR8, UR11, URZ ;  /* 0x0000000b080872a4 */ /* 0x000fc8000f8e023f */
[----:B------:R-:W-:-:S04]  /*d650*/  UIMAD.WIDE.U32 UR4, UR5, UR8, UR4 ;  /* 0x00000008050472a5 */ /* 0x000fc8000f8e0004 */
[----:B------:R-:W-:-:S04]  /*d660*/  UIMAD.WIDE.U32 UR4, UR5, UR9, URZ ;  /* 0x00000009050472a5 */ /* 0x000fc8000f8e003f */
[----:B------:R-:W-:-:S04]  /*d670*/  UIMAD UR4, UR5, UR10, UR9 ;  /* 0x0000000a050472a4 */ /* 0x000fc8000f8e0209 */
[----:B------:R-:W-:-:S11]  /*d680*/  UISETP.GT.U32.AND UP1, UPT, UR11, UR4, UPT ;  /* 0x000000040b00728c */ /* 0x000fd6000bf24070 */
[----:B------:R-:W-:Y:S02]  /*d690*/  @!UP1 UIADD3 UR4, UR4, -UR11, URZ ;  /* 0x8000000b04049290 */ /* 0x000fe4000fffe03f */
[----:B------:R-:W-:Y:S02]  /*d6a0*/  @!UP1 UIADD3 UR5, UR5, 0x1, URZ ;  /* 0x0000000105059890 */ /* 0x000fe4000fffe03f */
[----:B------:R-:W-:Y:S02]  /*d6b0*/  UISETP.GE.U32.AND UP0, UPT, UR4, UR11, UPT ;  /* 0x0000000b0400728c */ /* 0x000fe4000bf06070 */
[----:B------:R-:W-:-:S09]  /*d6c0*/  UISETP.GE.AND UP1, UPT, UR7, URZ, UPT ;  /* 0x0000003f0700728c */ /* 0x000fd2000bf26270 */
[----:B------:R-:W-:Y:S02]  /*d6d0*/  @UP0 UIADD3 UR5, UR5, 0x1, URZ ;  /* 0x0000000105050890 */ /* 0x000fe4000fffe03f */
[----:B------:R-:W-:Y:S02]  /*d6e0*/  UISETP.NE.AND UP0, UPT, UR6, URZ, UPT ;  /* 0x0000003f0600728c */ /* 0x000fe4000bf05270 */
[----:B------:R-:W-:-:S09]  /*d6f0*/  @!UP1 UIADD3 UR5, -UR5, URZ, URZ ;  /* 0x0000003f05059290 */ /* 0x000fd2000fffe13f */
[----:B------:R-:W-:-:S07]  /*d700*/  @!UP0 ULOP3.LUT UR5, URZ, UR6, URZ, 0x33, !UPT ;  /* 0x000000063f058292 */ /* 0x000fce000f8e333f */
[----:B------:R-:W-:-:S05]  /*d710*/  UMOV UR41, UR5 ;  /* 0x0000000500297c82 */ /* 0x000fca0008000000 */
.L_x_39:
[----:B------:R-:W-:Y:S01]  /*d720*/  UIMAD UR40, UR42, UR41, URZ ;  /* 0x000000292a2872a4 */ /* 0x000fe2000f8e023f */
[----:B------:R-:W-:-:S05]  /*d730*/  MOV R0, UR39 ;  /* 0x0000002700007c02 */ /* 0x000fca0008000f00 */
[----:B------:R-:W-:-:S05]  /*d740*/  IMAD.U32 R3, RZ, RZ, UR40 ;  /* 0x00000028ff037e24 */ /* 0x000fca000f8e00ff */
[----:B------:R-:W-:Y:S01]  /*d750*/  VIADDMNMX R18, R3, UR41, R0, PT ;  /* 0x0000002903127c46 */ /* 0x000fe2000b800100 */
[----:B------:R-:W-:Y:S02]  /*d760*/  IMAD.MOV.U32 R0, RZ, RZ, RZ ;  /* 0x000000ffff007224 */ /* 0x000fe400078e00ff */
[----:B------:R-:W-:Y:S01]  /*d770*/  IMAD.MOV.U32 R3, RZ, RZ, 0x1 ;  /* 0x00000001ff037424 */ /* 0x000fe200078e00ff */
[----:B------:R-:W-:Y:S01]  /*d780*/  ISETP.GT.AND P0, PT, R18, UR40, PT ;  /* 0x0000002812007c0c */ /* 0x000fe2000bf04270 */
[----:B------:R0:W-:-:S12]  /*d790*/  STL [R1+0x4], R18 ;  /* 0x0000041201007387 */ /* 0x0001d80000100800 */
[----:B0-----:R-:W-:Y:S05]  /*d7a0*/  @!P0 BRA `(.L_x_38) ;  /* 0x0000003800408947 */ /* 0x001fea0003800000 */
[----:B------:R-:W0:Y:S01]  /*d7b0*/  S2UR UR4, SR_CgaCtaId ;  /* 0x00000000000479c3 */ /* 0x000e220000008800 */
[----:B------:R-:W-:Y:S02]  /*d7c0*/  UMOV UR38, 0x400 ;  /* 0x0000040000267882 */ /* 0x000fe40000000000 */
[----:B0-----:R-:W-:-:S04]  /*d7d0*/  ULEA UR38, UR4, UR38, 0x18 ;  /* 0x0000002604267291 */ /* 0x001fc8000f8ec03f */
[----:B------:R-:W-:-:S04]  /*d7e0*/  UIADD3 UR4, UR38, 0x21400, URZ ;  /* 0x0002140026047890 */ /* 0x000fc8000fffe03f */
[----:B------:R-:W-:-:S06]  /*d7f0*/  ULOP3.LUT UP0, URZ, UR4, 0x3ff, URZ, 0xc0, !UPT ;  /* 0x000003ff043f7892 */ /* 0x000fcc000f80c03f */
[----:B------:R-:W-:-:S13]  /*d800*/  PLOP3.LUT P0, PT, PT, PT, UP0, 0x80, 0x0 ;  /* 0x000000000000781c */ /* 0x000fda0003f0f008 */
[----:B------:R-:W-:Y:S05]  /*d810*/  @!P0 BRA `(.L_x_40) ;  /* 0x0000000000408947 */ /* 0x000fea0003800000 */
[----:B------:R-:W-:Y:S01]  /*d820*/  MOV R2, 0x0 ;  /* 0x0000000000027802 */ /* 0x000fe20000000f00 */
[----:B------:R-:W-:Y:S01]  /*d830*/  ULDC.64 UR6, c[0x4][0xa8] ;  /* 0x01002a0000067ab9 */ /* 0x000fe20000000a00 */
[----:B------:R-:W-:Y:S01]  /*d840*/  ULDC.64 UR8, c[0x4][0xb0] ;  /* 0x01002c0000087ab9 */ /* 0x000fe20000000a00 */
[----:B------:R-:W-:Y:S01]  /*d850*/  ULDC.64 UR4, c[0x4][0x8] ;  /* 0x0100020000047ab9 */ /* 0x000fe20000000a00 */
[----:B------:R-:W-:Y:S01]  /*d860*/  IMAD.U32 R4, RZ, RZ, UR6 ;  /* 0x00000006ff047e24 */ /* 0x000fe2000f8e00ff */
[----:B------:R-:W-:Y:S01]  /*d870*/  MOV R7, UR9 ;  /* 0x0000000900077c02 */ /* 0x000fe20008000f00 */
[----:B------:R-:W0:Y:S01]  /*d880*/  LDC.64 R2, c[0x4][R2] ;  /* 0x0100000002027b82 */ /* 0x000e220000000a00 */
[----:B------:R-:W-:Y:S02]  /*d890*/  IMAD.U32 R5, RZ, RZ, UR7 ;  /* 0x00000007ff057e24 */ /* 0x000fe4000f8e00ff */
[----:B------:R-:W-:Y:S02]  /*d8a0*/  IMAD.U32 R6, RZ, RZ, UR8 ;  /* 0x00000008ff067e24 */ /* 0x000fe4000f8e00ff */
[----:B------:R-:W-:-:S02]  /*d8b0*/  IMAD.U32 R10, RZ, RZ, UR4 ;  /* 0x00000004ff0a7e24 */ /* 0x000fc4000f8e00ff */
[----:B------:R-:W-:Y:S02]  /*d8c0*/  IMAD.U32 R11, RZ, RZ, UR5 ;  /* 0x00000005ff0b7e24 */ /* 0x000fe4000f8e00ff */
[----:B------:R-:W-:Y:S02]  /*d8d0*/  IMAD.MOV.U32 R8, RZ, RZ, 0x70 ;  /* 0x00000070ff087424 */ /* 0x000fe400078e00ff */
[----:B------:R-:W-:Y:S02]  /*d8e0*/  IMAD.MOV.U32 R12, RZ, RZ, 0x1 ;  /* 0x00000001ff0c7424 */ /* 0x000fe400078e00ff */
[----:B------:R-:W-:-:S07]  /*d8f0*/  IMAD.MOV.U32 R13, RZ, RZ, RZ ;  /* 0x000000ffff0d7224 */ /* 0x000fce00078e00ff */
[----:B------:R-:W-:-:S07]  /*d900*/  LEPC R20, `(.L_x_40) ;  /* 0x000000001014794e */ /* 0x000fce0000000000 */
[----:B0-----:R-:W-:Y:S05]  /*d910*/  CALL.ABS.NOINC R2 ;  /* 0x0000000002007343 */ /* 0x001fea0003c00000 */
.L_x_40:
        /* <DEDUP_REMOVED lines=8> */
[----:B------:R0:W1:Y:S01]  /*d9a0*/  LDC.64 R2, c[0x4][R16] ;  /* 0x0100000010027b82 */ /* 0x0000620000000a00 */
[----:B------:R-:W-:Y:S01]  /*d9b0*/  IMAD.U32 R4, RZ, RZ, UR6 ;  /* 0x00000006ff047e24 */ /* 0x000fe2000f8e00ff */
[----:B------:R-:W-:Y:S01]  /*d9c0*/  MOV R5, UR7 ;  /* 0x0000000700057c02 */ /* 0x000fe20008000f00 */
        /* <DEDUP_REMOVED lines=9> */
.L_x_42:
[----:B------:R0:W1:Y:S01]  /*da60*/  LDC.64 R2, c[0x4][R16] ;  /* 0x0100000010027b82 */ /* 0x0000620000000a00 */
[----:B------:R-:W-:Y:S01]  /*da70*/  ULDC.64 UR6, c[0x4][0xa8] ;  /* 0x01002a0000067ab9 */ /* 0x000fe20000000a00 */
[----:B------:R-:W-:Y:S01]  /*da80*/  ULDC.64 UR8, c[0x4][0xb0] ;  /* 0x01002c0000087ab9 */ /* 0x000fe20000000a00 */
[----:B------:R-:W-:Y:S01]  /*da90*/  ULDC.64 UR4, c[0x4][0x18] ;  /* 0x0100060000047ab9 */ /* 0x000fe20000000a00 */
[----:B------:R-:W-:Y:S01]  /*daa0*/  IMAD.U32 R4, RZ, RZ, UR6 ;  /* 0x00000006ff047e24 */ /* 0x000fe2000f8e00ff */
[----:B------:R-:W-:Y:S01]  /*dab0*/  MOV R8, 0x70 ;  /* 0x0000007000087802 */ /* 0x000fe20000000f00 */
[----:B------:R-:W-:Y:S02]  /*dac0*/  IMAD.U32 R5, RZ, RZ, UR7 ;  /* 0x00000007ff057e24 */ /* 0x000fe4000f8e00ff */
[----:B------:R-:W-:Y:S02]  /*dad0*/  IMAD.U32 R6, RZ, RZ, UR8 ;  /* 0x00000008ff067e24 */ /* 0x000fe4000f8e00ff */
[----:B------:R-:W-:-:S02]  /*dae0*/  IMAD.U32 R7, RZ, RZ, UR9 ;  /* 0x00000009ff077e24 */ /* 0x000fc4000f8e00ff */
[----:B------:R-:W-:Y:S02]  /*daf0*/  IMAD.U32 R10, RZ, RZ, UR4 ;  /* 0x00000004ff0a7e24 */ /* 0x000fe4000f8e00ff */
[----:B------:R-:W-:Y:S02]  /*db00*/  IMAD.U32 R11, RZ, RZ, UR5 ;  /* 0x00000005ff0b7e24 */ /* 0x000fe4000f8e00ff */
[----:B------:R-:W-:Y:S02]  /*db10*/  IMAD.MOV.U32 R12, RZ, RZ, 0x1 ;  /* 0x00000001ff0c7424 */ /* 0x000fe400078e00ff */
[----:B0-----:R-:W-:-:S07]  /*db20*/  IMAD.MOV.U32 R13, RZ, RZ, RZ ;  /* 0x000000ffff0d7224 */ /* 0x001fce00078e00ff */
[----:B------:R-:W-:-:S07]  /*db30*/  LEPC R20, `(.L_x_41) ;  /* 0x000000001014794e */ /* 0x000fce0000000000 */
[----:B-1----:R-:W-:Y:S05]  /*db40*/  CALL.ABS.NOINC R2 ;  /* 0x0000000002007343 */ /* 0x002fea0003c00000 */
.L_x_41:
[----:B------:R-:W0:Y:S01]  /*db50*/  LDC.64 R2, c[0x0][0x9f8] ;  /* 0x00027e00ff027b82 */ /* 0x000e220000000a00 */
[----:B------:R-:W-:-:S07]  /*db60*/  ULDC.64 UR4, c[0x0][0x208] ;  /* 0x0000820000047ab9 */ /* 0x000fce0000000a00 */
[----:B------:R-:W1:Y:S01]  /*db70*/  LDC.64 R4, c[0x0][0x418] ;  /* 0x00010600ff047b82 */ /* 0x000e620000000a00 */
[----:B0-----:R-:W-:-:S04]  /*db80*/  ISETP.NE.U32.AND P0, PT, R2, RZ, PT ;  /* 0x000000ff0200720c */ /* 0x001fc80003f05070 */
[----:B------:R-:W-:-:S13]  /*db90*/  ISETP.NE.AND.EX P0, PT, R3, RZ, PT, P0 ;  /* 0x000000ff0300720c */ /* 0x000fda0003f05300 */
[----:B------:R-:W0:Y:S02]  /*dba0*/  @P0 LDC.64 R2, c[0x0][0x9f8] ;  /* 0x00027e00ff020b82 */ /* 0x000e240000000a00 */
[----:B0-----:R-:W-:-:S05]  /*dbb0*/  @P0 IMAD.WIDE R2, R19, 0x4, R2 ;  /* 0x0000000413020825 */ /* 0x001fca00078e0202 */
[----:B------:R-:W2:Y:S01]  /*dbc0*/  @P0 LDG.E R19, desc[UR4][R2.64] ;  /* 0x0000000402130981 */ /* 0x000ea2000c1e1900 */
[----:B-1----:R-:W-:Y:S01]  /*dbd0*/  ISETP.NE.U32.AND P0, PT, R4, RZ, PT ;  /* 0x000000ff0400720c */ /* 0x002fe20003f05070 */
[----:B------:R-:W-:Y:S01]  /*dbe0*/  UMOV UR4, 0xffffffff ;  /* 0xffffffff00047882 */ /* 0x000fe20000000000 */
[----:B------:R-:W-:Y:S01]  /*dbf0*/  LOP3.LUT R17, R17, 0xfffffffe, RZ, 0xc0, !PT ;  /* 0xfffffffe11117812 */ /* 0x000fe200078ec0ff */
[----:B------:R-:W0:Y:S01]  /*dc00*/  S2R R0, SR_TID.X ;  /* 0x0000000000007919 */ /* 0x000e220000002100 */
[----:B------:R-:W-:Y:S01]  /*dc10*/  ISETP.NE.AND.EX P1, PT, R5, RZ, PT, P0 ;  /* 0x000000ff0500720c */ /* 0x000fe20003f25300 */
[----:B------:R-:W-:-:S12]  /*dc20*/  VIADD R18, R18, 0xffffffff ;  /* 0xffffffff12127836 */ /* 0x000fd80000000000 */
[----:B------:R-:W-:Y:S02]  /*dc30*/  @P1 LOP3.LUT R17, R17, 0x1, RZ, 0xfc, !PT ;  /* 0x0000000111111812 */ /* 0x000fe400078efcff */
[----:B0-----:R-:W-:-:S04]  /*dc40*/  SHF.R.U32.HI R0, RZ, 0x5, R0 ;  /* 0x00000005ff007819 */ /* 0x001fc80000011600 */
[----:B------:R-:W-:Y:S02]  /*dc50*/  LOP3.LUT R0, R0, 0x3, RZ, 0xc0, !PT ;  /* 0x0000000300007812 */ /* 0x000fe400078ec0ff */
[----:B--2---:R-:W-:Y:S02]  /*dc60*/  SHF.R.S32.HI R7, RZ, 0x1f, R19 ;  /* 0x0000001fff077819 */ /* 0x004fe40000011413 */
[----:B------:R-:W-:-:S03]  /*dc70*/  SEL R16, R19, RZ, !P1 ;  /* 0x000000ff13107207 */ /* 0x000fc60004800000 */
[----:B------:R0:W-:Y:S01]  /*dc80*/  STL [R1], R7 ;  /* 0x0000000701007387 */ /* 0x0001e20000100800 */
[----:B------:R-:W-:Y:S05]  /*dc90*/  BRA.DIV UR4, `(.L_x_43) ;  /* 0x0000003a04547947 */ /* 0x000fea000b800000 */
[----:B------:R1:W2:Y:S02]  /*dca0*/  SHFL.IDX PT, R14, R0, RZ, 0x1f ;  /* 0x00001fff000e7589 */ /* 0x0002a400000e0000 */
.L_x_127:
[----:B--2---:R-:W-:Y:S02]  /*dcb0*/  ISETP.NE.AND P0, PT, R14, RZ, PT ;  /* 0x000000ff0e00720c */ /* 0x004fe40003f05270 */
[----:B------:R-:W-:Y:S02]  /*dcc0*/  PLOP3.LUT P2, PT, PT, PT, PT, 0x8, 0x0 ;  /* 0x000000000000781c */ /* 0x000fe40003f4e170 */
[----:B------:R-:W-:-:S11]  /*dcd0*/  LOP3.LUT R17, R17, 0xfffffffd, RZ, 0xc0, !PT ;  /* 0xfffffffd11117812 */ /* 0x000fd600078ec0ff */
[----:B------:R-:W-:Y:S01]  /*dce0*/  @P2 LOP3.LUT R17, R17, 0x2, RZ, 0xfc, !PT ;  /* 0x0000000211112812 */ /* 0x000fe200078efcff */
[----:B------:R-:W-:Y:S06]  /*dcf0*/  @P0 BRA `(.L_x_44) ;  /* 0x0000000400180947 */ /* 0x000fec0003800000 */
[----:B------:R-:W-:-:S03]  /*dd00*/  UMOV UR4, 0xffffffff ;  /* 0xffffffff00047882 */ /* 0x000fc60000000000 */
[----:B------:R-:W-:Y:S05]  /*dd10*/  BRA.DIV UR4, `(.L_x_45) ;  /* 0x0000003a04547947 */ /* 0x000fea000b800000 */
[----:B------:R-:W-:-:S13]  /*dd20*/  ELECT P6, URZ, PT ;  /* 0x00000000003f782f */ /* 0x000fda00038c0000 */
.L_x_130:
[----:B------:R-:W-:Y:S05]  /*dd30*/  @!P6 BRA `(.L_x_44) ;  /* 0x000000040008e947 */ /* 0x000fea0003800000 */
[----:B------:R-:W-:Y:S01]  /*dd40*/  IMAD.MOV.U32 R16, RZ, RZ, R19 ;  /* 0x000000ffff107224 */ /* 0x000fe200078e0013 */
[----:B------:R-:W-:Y:S06]  /*dd50*/  @!P1 BRA `(.L_x_46) ;  /* 0x00000000004c9947 */ /* 0x000fec0003800000 */
[----:B------:R-:W2:Y:S01]  /*dd60*/  LDC R6, c[0x0][0x43c] ;  /* 0x00010f00ff067b82 */ /* 0x000ea20000000800 */
[----:B-1----:R-:W-:Y:S01]  /*dd70*/  IMAD.MOV.U32 R0, RZ, RZ, R18 ;  /* 0x000000ffff007224 */ /* 0x002fe200078e0012 */
[----:B------:R-:W-:Y:S01]  /*dd80*/  ULDC.64 UR4, c[0x0][0x428] ;  /* 0x00010a0000047ab9 */ /* 0x000fe20000000a00 */
[----:B------:R-:W-:Y:S01]  /*dd90*/  ULDC.64 UR6, c[0x0][0x208] ;  /* 0x0000820000067ab9 */ /* 0x000fe20000000a00 */
[----:B------:R-:W-:-:S04]  /*dda0*/  IMAD R8, R7, UR4, RZ ;  /* 0x0000000407087c24 */ /* 0x000fc8000f8e02ff */
[----:B0-----:R-:W-:Y:S01]  /*ddb0*/  IMAD R7, R19, UR5, R8 ;  /* 0x0000000513077c24 */ /* 0x001fe2000f8e0208 */
[----:B--2---:R-:W-:-:S13]  /*ddc0*/  ISETP.NE.AND P0, PT, R6, 0x1, PT ;  /* 0x000000010600780c */ /* 0x004fda0003f05270 */
[----:B------:R-:W0:Y:S02]  /*ddd0*/  @P0 LDC.64 R2, c[0x0][0x440] ;  /* 0x00011000ff020b82 */ /* 0x000e240000000a00 */
[----:B0-----:R-:W-:-:S05]  /*dde0*/  @P0 IMAD.HI.U32 R2, R18, R2, RZ ;  /* 0x0000000212020227 */ /* 0x001fca00078e00ff */
[----:B------:R-:W-:-:S04]  /*ddf0*/  @P0 SHF.R.U32.HI R0, RZ, R3, R2 ;  /* 0x00000003ff000219 */ /* 0x000fc80000011602 */
[--C-:B------:R-:W-:Y:S01]  /*de00*/  SHF.R.S32.HI R3, RZ, 0x1f, R0.reuse ;  /* 0x0000001fff037819 */ /* 0x100fe20000011400 */
[----:B------:R-:W-:-:S04]  /*de10*/  IMAD.MOV.U32 R2, RZ, RZ, R0 ;  /* 0x000000ffff027224 */ /* 0x000fc800078e0000 */
[----:B------:R-:W-:-:S03]  /*de20*/  IMAD.WIDE.U32 R2, R19, UR4, R2 ;  /* 0x0000000413027c25 */ /* 0x000fc6000f8e0002 */
[----:B------:R-:W-:Y:S02]  /*de30*/  LEA R4, P0, R2, R4, 0x2 ;  /* 0x0000000402047211 */ /* 0x000fe400078010ff */
[----:B------:R-:W-:-:S04]  /*de40*/  IADD3 R3, R3, R7, RZ ;  /* 0x0000000703037210 */ /* 0x000fc80007ffe0ff */
[----:B------:R-:W-:-:S05]  /*de50*/  LEA.HI.X R5, R2, R5, R3, 0x2, P0 ;  /* 0x0000000502057211 */ /* 0x000fca00000f1403 */
[----:B------:R2:W5:Y:S01]  /*de60*/  LDG.E R16, desc[UR6][R4.64] ;  /* 0x0000000604107981 */ /* 0x000562000c1e1900 */
[----:B------:R-:W-:-:S04]  /*de70*/  IMAD.MOV R3, RZ, RZ, -R0 ;  /* 0x000000ffff037224 */ /* 0x000fc800078e0a00 */
[----:B------:R-:W-:-:S07]  /*de80*/  IMAD R18, R6, R3, R18 ;  /* 0x0000000306127224 */ /* 0x000fce00078e0212 */
.L_x_46:
[----:B-1----:R-:W-:Y:S01]  /*de90*/  IMAD.MOV.U32 R0, RZ, RZ, 0x1 ;  /* 0x00000001ff007424 */ /* 0x002fe200078e00ff */
[----:B------:R-:W1:Y:S04]  /*dea0*/  S2R R9, SR_TID.X ;  /* 0x0000000000097919 */ /* 0x000e680000002100 */
[----:B------:R-:W-:-:S04]  /*deb0*/  SHF.L.U32 R0, R0, 0x1f, RZ ;  /* 0x0000001f00007819 */ /* 0x000fc800000006ff */
[----:B------:R-:W3:Y:S01]  /*dec0*/  SYNCS.PHASECHK.TRANS64.TRYWAIT P0, [UR38+0x36840], R0 ;  /* 0x03684000ff0075a7 */ /* 0x000ee20008000166 */
[----:B-1----:R-:W-:-:S04]  /*ded0*/  LOP3.LUT R2, R9, 0x7f, RZ, 0xc0, !PT ;  /* 0x0000007f09027812 */ /* 0x002fc800078ec0ff */
[----:B------:R-:W-:Y:S01]  /*dee0*/  ISETP.NE.AND P1, PT, R2, RZ, PT ;  /* 0x000000ff0200720c */ /* 0x000fe20003f25270 */
[----:B---3--:R-:W-:-:S12]  /*def0*/  @!P0 BRA `(.L_x_47) ;  /* 0x0000003400fc8947 */ /* 0x008fd80003800000 */
.L_x_131:
[----:B------:R-:W-:Y:S05]  /*df00*/  @P1 BRA `(.L_x_48) ;  /* 0x0000000000181947 */ /* 0x000fea0003800000 */
[----:B------:R-:W3:Y:S01]  /*df10*/  S2R R2, SR_TID.X ;  /* 0x0000000000027919 */ /* 0x000ee20000002100 */
[----:B-1----:R-:W-:-:S04]  /*df20*/  IMAD.MOV.U32 R0, RZ, RZ, 0xa800 ;  /* 0x0000a800ff007424 */ /* 0x002fc800078e00ff */
[----:B------:R4:W-:Y:S01]  /*df30*/  SYNCS.ARRIVE.TRANS64 RZ, [UR38+0x36830], R0 ;  /* 0x03683000ffff79a7 */ /* 0x0009e20008000026 */
[----:B---3--:R-:W-:-:S13]  /*df40*/  LOP3.LUT P0, RZ, R2, 0x1f, RZ, 0xc0, !PT ;  /* 0x0000001f02ff7812 */ /* 0x008fda000780c0ff */
[----:B----4-:R-:W-:Y:S05]  /*df50*/  @!P0 BRA `(.L_x_48) ;  /* 0x0000000000048947 */ /* 0x010fea0003800000 */
[----:B------:R-:W-:Y:S01]  /*df60*/  BPT.TRAP 0x1 ;  /* 0x000000040000795c */ /* 0x000fe20000300000 */
.L_x_48:
[----:B------:R-:W-:Y:S01]  /*df70*/  R2UR UR11, R18 ;  /* 0x00000000120b72ca */ /* 0x000fe200000e0000 */
[----:B------:R-:W-:Y:S01]  /*df80*/  ULDC.64 UR4, c[0x0][0x198] ;  /* 0x0000660000047ab9 */ /* 0x000fe20000000a00 */
[----:B-----5:R-:W-:Y:S01]  /*df90*/  R2UR UR13, R16 ;  /* 0x00000000100d72ca */ /* 0x020fe200000e0000 */
[----:B------:R-:W-:Y:S01]  /*dfa0*/  UIADD3 UR4, UP0, UR4, 0x370, URZ ;  /* 0x0000037004047890 */ /* 0x000fe2000ff1e03f */
[----:B------:R-:W-:Y:S01]  /*dfb0*/  PLOP3.LUT P0, PT, PT, PT, PT, 0x80, 0x0 ;  /* 0x000000000000781c */ /* 0x000fe20003f0f070 */
[----:B------:R-:W-:Y:S01]  /*dfc0*/  UIADD3 UR8, UR38, 0x21400, URZ ;  /* 0x0002140026087890 */ /* 0x000fe2000fffe03f */
[----:B------:R-:W-:Y:S01]  /*dfd0*/  LOP3.LUT R17, R17, 0xfffffffd, RZ, 0xc0, !PT ;  /* 0xfffffffd11117812 */ /* 0x000fe200078ec0ff */
[----:B------:R-:W-:Y:S02]  /*dfe0*/  UIADD3 UR9, UR38, 0x36830, URZ ;  /* 0x0003683026097890 */ /* 0x000fe4000fffe03f */
[----:B------:R-:W-:Y:S02]  /*dff0*/  UIADD3.X UR5, URZ, UR5, URZ, UP0, !UPT ;  /* 0x000000053f057290 */ /* 0x000fe400087fe43f */
[----:B------:R-:W-:-:S02]  /*e000*/  UIADD3 UR24, UR38, 0x24c00, URZ ;  /* 0x00024c0026187890 */ /* 0x000fc4000fffe03f */
[----:B------:R-:W-:Y:S02]  /*e010*/  UIMAD UR11, UR11, 0x70, URZ ;  /* 0x000000700b0b78a4 */ /* 0x000fe4000f8e023f */
[----:B------:R-:W-:Y:S01]  /*e020*/  UIADD3 UR16, UR38, 0x28400, URZ ;  /* 0x0002840026107890 */ /* 0x000fe2000fffe03f */
[----:B------:R-:W-:Y:S01]  /*e030*/  UMOV UR6, 0x0 ;  /* 0x0000000000067882 */ /* 0x000fe20000000000 */
[----:B------:R-:W-:Y:S01]  /*e040*/  UMOV UR7, 0x14f00000 ;  /* 0x14f0000000077882 */ /* 0x000fe20000000000 */
[----:B------:R-:W-:Y:S01]  /*e050*/  UMOV UR10, URZ ;  /* 0x0000003f000a7c82 */ /* 0x000fe20008000000 */
[----:B------:R-:W-:Y:S01]  /*e060*/  UMOV UR12, UR36 ;  /* 0x00000024000c7c82 */ /* 0x000fe20008000000 */
[----:B------:R-:W-:Y:S01]  /*e070*/  UMOV UR26, 0x40 ;  /* 0x00000040001a7882 */ /* 0x000fe20000000000 */
[----:B------:R-:W-:Y:S01]  /*e080*/  UMOV UR28, UR36 ;  /* 0x00000024001c7c82 */ /* 0x000fe20008000000 */
[----:B------:R-:W-:Y:S01]  /*e090*/  UMOV UR25, UR9 ;  /* 0x0000000900197c82 */ /* 0x000fe20008000000 */
[----:B------:R-:W-:Y:S01]  /*e0a0*/  UMOV UR29, UR13 ;  /* 0x0000000d001d7c82 */ /* 0x000fe20008000000 */
[----:B------:R-:W-:Y:S01]  /*e0b0*/  UMOV UR27, UR11 ;  /* 0x0000000b001b7c82 */ /* 0x000fe20008000000 */
[----:B------:R-:W-:Y:S01]  /*e0c0*/  UMOV UR18, 0x80 ;  /* 0x0000008000127882 */ /* 0x000fe20000000000 */
[----:B------:R-:W-:Y:S01]  /*e0d0*/  UMOV UR20, UR36 ;  /* 0x0000002400147c82 */ /* 0x000fe20008000000 */
[----:B------:R-:W-:Y:S01]  /*e0e0*/  UMOV UR17, UR9 ;  /* 0x0000000900117c82 */ /* 0x000fe20008000000 */
[----:B------:R-:W-:Y:S01]  /*e0f0*/  UMOV UR21, UR13 ;  /* 0x0000000d00157c82 */ /* 0x000fe20008000000 */
[----:B------:R3:W-:Y:S01]  /*e100*/  UTMALDG.4D [UR8], [UR4], desc[UR6] ;  /* 0x00000608040075b4 */ /* 0x0007e20008019000 */
[----:B------:R-:W-:Y:S01]  /*e110*/  UMOV UR19, UR11 ;  /* 0x0000000b00137c82 */ /* 0x000fe20008000000 */
[----:B------:R-:W-:Y:S01]  /*e120*/  @P0 LOP3.LUT R17, R17, 0x2, RZ, 0xfc, !PT ;  /* 0x0000000211110812 */ /* 0x000fe200078efcff */
[----:B------:R3:W-:Y:S01]  /*e130*/  UTMALDG.4D [UR24], [UR4], desc[UR6] ;  /* 0x00000618040075b4 */ /* 0x0007e20008019000 */
[----:B------:R3:W-:Y:S02]  /*e140*/  UTMALDG.4D [UR16], [UR4], desc[UR6] ;  /* 0x00000610040075b4 */ /* 0x0007e40008019000 */
[----:B---3--:R-:W-:-:S03]  /*e150*/  NOP ;  /* 0x0000000000007918 */ /* 0x008fc60000000000 */
.L_x_44:
[----:B------:R-:W-:Y:S05]  /*e160*/  WARPSYNC.ALL ;  /* 0x0000000000007948 */ /* 0x000fea0003800000 */
[----:B------:R-:W-:Y:S01]  /*e170*/  UIADD3 UR4, UR38, 0x15400, URZ ;  /* 0x0001540026047890 */ /* 0x000fe2000fffe03f */
[----:B------:R-:W-:Y:S03]  /*e180*/  BAR.SYNC.DEFER_BLOCKING 0x8, 0x180 ;  /* 0x0206000000007b1d */ /* 0x000fe60000010000 */
[----:B------:R-:W-:-:S06]  /*e190*/  ULOP3.LUT UP0, URZ, UR4, 0x3ff, URZ, 0xc0, !UPT ;  /* 0x000003ff043f7892 */ /* 0x000fcc000f80c03f */
[----:B------:R-:W-:-:S13]  /*e1a0*/  PLOP3.LUT P0, PT, PT, PT, UP0, 0x80, 0x0 ;  /* 0x000000000000781c */ /* 0x000fda0003f0f008 */
[----:B------:R-:W-:Y:S05]  /*e1b0*/  @!P0 BRA `(.L_x_49) ;  /* 0x0000000000408947 */ /* 0x000fea0003800000 */
[----:B------:R-:W-:Y:S01]  /*e1c0*/  MOV R2, 0x0 ;  /* 0x0000000000027802 */ /* 0x000fe20000000f00 */
[----:B------:R-:W-:Y:S01]  /*e1d0*/  ULDC.64 UR6, c[0x4][0xa8] ;  /* 0x01002a0000067ab9 */ /* 0x000fe20000000a00 */
[----:B------:R-:W-:Y:S01]  /*e1e0*/  ULDC.64 UR8, c[0x4][0xb0] ;  /* 0x01002c0000087ab9 */ /* 0x000fe20000000a00 */
[----:B------:R-:W-:Y:S01]  /*e1f0*/  ULDC.64 UR4, c[0x4][0x20] ;  /* 0x0100080000047ab9 */ /* 0x000fe20000000a00 */
[----:B--2---:R-:W-:Y:S01]  /*e200*/  IMAD.U32 R4, RZ, RZ, UR6 ;  /* 0x00000006ff047e24 */ /* 0x004fe2000f8e00ff */
[----:B0-----:R-:W-:Y:S01]  /*e210*/  MOV R7, UR9 ;  /* 0x0000000900077c02 */ /* 0x001fe20008000f00 */
[----:B-1----:R-:W0:Y:S01]  /*e220*/  LDC.64 R2, c[0x4][R2] ;  /* 0x0100000002027b82 */ /* 0x002e220000000a00 */
        /* <DEDUP_REMOVED lines=9> */
.L_x_49:
[----:B------:R-:W3:Y:S01]  /*e2c0*/  LDC R6, c[0x0][0x448] ;  /* 0x00011200ff067b82 */ /* 0x000ee20000000800 */
[----:B------:R-:W4:Y:S01]  /*e2d0*/  S2R R14, SR_TID.X ;  /* 0x00000000000e7919 */ /* 0x000f220000002100 */
[----:B------:R-:W-:Y:S01]  /*e2e0*/  USHF.R.S32.HI UR6, URZ, 0x1f, UR36 ;  /* 0x0000001f3f067899 */ /* 0x000fe20008011424 */
[----:B------:R-:W-:Y:S01]  /*e2f0*/  ULDC.64 UR8, c[0x0][0x2d8] ;  /* 0x0000b60000087ab9 */ /* 0x000fe20000000a00 */
[----:B------:R-:W5:Y:S02]  /*e300*/  S2R R15, SR_CTAID.Z ;  /* 0x00000000000f7919 */ /* 0x000f640000002700 */
[----:B------:R-:W-:Y:S02]  /*e310*/  UIMAD UR6, UR6, UR8, URZ ;  /* 0x00000008060672a4 */ /* 0x000fe4000f8e023f */
[----:B-1----:R-:W1:Y:S01]  /*e320*/  LDC.64 R2, c[0x0][0x2e0] ;  /* 0x0000b800ff027b82 */ /* 0x002e620000000a00 */
[----:B------:R-:W0:Y:S01]  /*e330*/  S2R R12, SR_CTAID.X ;  /* 0x00000000000c7919 */ /* 0x000e220000002500 */
[----:B------:R-:W-:-:S02]  /*e340*/  UIMAD.WIDE.U32 UR4, UR36, UR8, URZ ;  /* 0x00000008240472a5 */ /* 0x000fc4000f8e003f */
[----:B------:R-:W-:-:S04]  /*e350*/  UIMAD UR6, UR36, UR9, UR6 ;  /* 0x00000009240672a4 */ /* 0x000fc8000f8e0206 */
[----:B------:R-:W-:Y:S01]  /*e360*/  UIADD3 UR5, UR5, UR6, URZ ;  /* 0x0000000605057290 */ /* 0x000fe2000fffe03f */
[----:B---3--:R-:W-:Y:S02]  /*e370*/  ISETP.NE.AND P0, PT, R6, 0x1, PT ;  /* 0x000000010600780c */ /* 0x008fe40003f05270 */
[C---:B----4-:R-:W-:Y:S01]  /*e380*/  LOP3.LUT R13, R14.reuse, 0x7f, RZ, 0xc0, !PT ;  /* 0x0000007f0e0d7812 */ /* 0x050fe200078ec0ff */
[----:B--2---:R-:W-:-:S10]  /*e390*/  IMAD.SHL.U32 R5, R14, 0x10, RZ ;  /* 0x000000100e057824 */ /* 0x004fd400078e00ff */
[----:B------:R-:W2:Y:S01]  /*e3a0*/  @P0 LDC R9, c[0x0][0x44c] ;  /* 0x00011300ff090b82 */ /* 0x000ea20000000800 */
[----:B------:R-:W-:Y:S02]  /*e3b0*/  SHF.R.U32.HI R8, RZ, 0x3, R13 ;  /* 0x00000003ff087819 */ /* 0x000fe4000001160d */
[----:B-----5:R-:W-:Y:S02]  /*e3c0*/  SHF.R.S32.HI R11, RZ, 0x1f, R15 ;  /* 0x0000001fff0b7819 */ /* 0x020fe4000001140f */
[----:B------:R-:W-:-:S03]  /*e3d0*/  LOP3.LUT R0, R8, 0x70, R5, 0xf8, !PT ;  /* 0x0000007008007812 */ /* 0x000fc600078ef805 */
[----:B0-----:R-:W0:Y:S01]  /*e3e0*/  @P0 LDC R7, c[0x0][0x450] ;  /* 0x00011400ff070b82 */ /* 0x001e220000000800 */
[----:B------:R-:W-:Y:S01]  /*e3f0*/  LEA R0, R12, R0, 0x7 ;  /* 0x000000000c007211 */ /* 0x000fe200078e38ff */
[----:B-1----:R-:W-:-:S04]  /*e400*/  IMAD R4, R11, R2, RZ ;  /* 0x000000020b047224 */ /* 0x002fc800078e02ff */
[C---:B------:R-:W-:Y:S02]  /*e410*/  IMAD R5, R15.reuse, R3, R4 ;  /* 0x000000030f057224 */ /* 0x040fe400078e0204 */
[----:B------:R-:W-:Y:S02]  /*e420*/  IMAD.MOV.U32 R4, RZ, RZ, R0 ;  /* 0x000000ffff047224 */ /* 0x000fe400078e0000 */
[----:B------:R-:W-:Y:S01]  /*e430*/  IMAD.WIDE.U32 R2, R15, R2, UR4 ;  /* 0x000000040f027e25 */ /* 0x000fe2000f8e0002 */
[----:B------:R-:W-:-:S03]  /*e440*/  ULDC.64 UR4, c[0x0][0x2d0] ;  /* 0x0000b40000047ab9 */ /* 0x000fc60000000a00 */
[----:B------:R-:W-:Y:S02]  /*e450*/  IMAD.IADD R3, R3, 0x1, R5 ;  /* 0x0000000103037824 */ /* 0x000fe400078e0205 */
[----:B--2---:R-:W-:Y:S01]  /*e460*/  @P0 IMAD.HI.U32 R10, R0, R9, RZ ;  /* 0x00000009000a0227 */ /* 0x004fe200078e00ff */
[----:B------:R-:W-:-:S04]  /*e470*/  SHF.L.U32 R9, R13, 0x3, RZ ;  /* 0x000000030d097819 */ /* 0x000fc800000006ff */
[----:B0-----:R-:W-:-:S04]  /*e480*/  @P0 SHF.R.U32.HI R4, RZ, R7, R10 ;  /* 0x00000007ff040219 */ /* 0x001fc8000001160a */
[--C-:B------:R-:W-:Y:S01]  /*e490*/  SHF.R.S32.HI R5, RZ, 0x1f, R4.reuse ;  /* 0x0000001fff057819 */ /* 0x100fe20000011404 */
[----:B------:R-:W-:Y:S02]  /*e4a0*/  IMAD.MOV R7, RZ, RZ, -R4 ;  /* 0x000000ffff077224 */ /* 0x000fe400078e0a04 */
[----:B------:R-:W-:-:S04]  /*e4b0*/  IMAD.WIDE.U32 R2, R4, UR4, R2 ;  /* 0x0000000404027c25 */ /* 0x000fc8000f8e0002 */
[----:B------:R-:W-:Y:S02]  /*e4c0*/  IMAD R5, R5, UR4, RZ ;  /* 0x0000000405057c24 */ /* 0x000fe4000f8e02ff */
[----:B------:R-:W-:Y:S02]  /*e4d0*/  IMAD R0, R6, R7, R0 ;  /* 0x0000000706007224 */ /* 0x000fe400078e0200 */
[----:B------:R-:W-:Y:S01]  /*e4e0*/  IMAD R5, R4, UR5, R5 ;  /* 0x0000000504057c24 */ /* 0x000fe2000f8e0205 */
[----:B------:R-:W-:Y:S02]  /*e4f0*/  ULDC.64 UR4, c[0x0][0x2c8] ;  /* 0x0000b20000047ab9 */ /* 0x000fe40000000a00 */
[----:B------:R-:W-:Y:S01]  /*e500*/  SHF.R.S32.HI R4, RZ, 0x1f, R0 ;  /* 0x0000001fff047819 */ /* 0x000fe20000011400 */
[----:B------:R-:W-:-:S04]  /*e510*/  IMAD.IADD R3, R3, 0x1, R5 ;  /* 0x0000000103037824 */ /* 0x000fc800078e0205 */
[----:B------:R-:W-:Y:S02]  /*e520*/  IMAD R5, R4, UR4, RZ ;  /* 0x0000000404057c24 */ /* 0x000fe4000f8e02ff */
[----:B------:R-:W-:-:S04]  /*e530*/  IMAD.WIDE.U32 R2, R0, UR4, R2 ;  /* 0x0000000400027c25 */ /* 0x000fc8000f8e0002 */
[----:B------:R-:W-:Y:S01]  /*e540*/  IMAD R5, R0, UR5, R5 ;  /* 0x0000000500057c24 */ /* 0x000fe2000f8e0205 */
[----:B------:R-:W-:Y:S02]  /*e550*/  ULDC.64 UR4, c[0x0][0x280] ;  /* 0x0000a00000047ab9 */ /* 0x000fe40000000a00 */
[----:B------:R-:W-:Y:S01]  /*e560*/  LEA R0, P0, R2, UR4, 0x1 ;  /* 0x0000000402007c11 */ /* 0x000fe2000f8008ff */
[----:B------:R-:W-:Y:S01]  /*e570*/  IMAD.IADD R7, R3, 0x1, R5 ;  /* 0x0000000103077824 */ /* 0x000fe200078e0205 */
[----:B------:R-:W-:-:S04]  /*e580*/  ULDC UR4, c[0x0][0x2b8] ;  /* 0x0000ae0000047ab9 */ /* 0x000fc80000000800 */
[----:B------:R-:W-:Y:S01]  /*e590*/  LEA.HI.X R7, R2, UR5, R7, 0x1, P0 ;  /* 0x0000000502077c11 */ /* 0x000fe200080f0c07 */
[----:B------:R-:W-:-:S05]  /*e5a0*/  IMAD.SHL.U32 R2, R14, 0x8, RZ ;  /* 0x000000080e027824 */ /* 0x000fca00078e00ff */
[C---:B------:R-:W-:Y:S02]  /*e5b0*/  LOP3.LUT R3, R2.reuse, 0x1c0, RZ, 0xc0, !PT ;  /* 0x000001c002037812 */ /* 0x040fe400078ec0ff */
[----:B------:R-:W-:Y:S02]  /*e5c0*/  LOP3.LUT R10, R2, 0x38, RZ, 0xc0, !PT ;  /* 0x00000038020a7812 */ /* 0x000fe400078ec0ff */
[----:B------:R-:W-:Y:S02]  /*e5d0*/  LOP3.LUT R3, R3, 0x38, R2, 0xf8, !PT ;  /* 0x0000003803037812 */ /* 0x000fe400078ef802 */
[C---:B------:R-:W-:Y:S02]  /*e5e0*/  LOP3.LUT R2, R10.reuse, 0x40, RZ, 0xfc, !PT ;  /* 0x000000400a027812 */ /* 0x040fe400078efcff */
[----:B------:R-:W-:Y:S02]  /*e5f0*/  ISETP.GE.AND P2, PT, R10, UR4, PT ;  /* 0x000000040a007c0c */ /* 0x000fe4000bf46270 */
[----:B------:R-:W-:-:S02]  /*e600*/  ISETP.GE.AND P0, PT, R2, UR4, PT ;  /* 0x0000000402007c0c */ /* 0x000fc4000bf06270 */
[----:B------:R-:W-:-:S04]  /*e610*/  LOP3.LUT R2, R10, 0x80, RZ, 0xfc, !PT ;  /* 0x000000800a027812 */ /* 0x000fc800078efcff */
[----:B------:R-:W-:Y:S01]  /*e620*/  ISETP.GE.AND P1, PT, R2, UR4, PT ;  /* 0x0000000402007c0c */ /* 0x000fe2000bf26270 */
[----:B------:R-:W-:Y:S01]  /*e630*/  UMOV UR4, 0xffffffff ;  /* 0xffffffff00047882 */ /* 0x000fe20000000000 */
[----:B------:R-:W-:-:S04]  /*e640*/  LOP3.LUT R2, R3, 0x38, R14, 0x78, !PT ;  /* 0x0000003803027812 */ /* 0x000fc800078e780e */
[----:B------:R-:W-:Y:S01]  /*e650*/  LOP3.LUT R9, R2, 0x200, R9, 0xf8, !PT ;  /* 0x0000020002097812 */ /* 0x000fe200078ef809 */
[----:B------:R-:W-:Y:S06]  /*e660*/  BRA.DIV UR4, `(.L_x_50) ;  /* 0x0000003204387947 */ /* 0x000fec000b800000 */
[----:B------:R-:W0:Y:S01]  /*e670*/  S2R R2, SR_CTAID.X ;  /* 0x0000000000027919 */ /* 0x000e220000002500 */
[----:B------:R-:W-:Y:S01]  /*e680*/  ULDC UR4, c[0x0][0x288] ;  /* 0x0000a20000047ab9 */ /* 0x000fe20000000800 */
[----:B------:R-:W-:Y:S01]  /*e690*/  ULDC.64 UR6, c[0x0][0x208] ;  /* 0x0000820000067ab9 */ /* 0x000fe20000000a00 */
[----:B------:R-:W-:Y:S01]  /*e6a0*/  IMAD R6, R6, UR4, RZ ;  /* 0x0000000406067c24 */ /* 0x000fe2000f8e02ff */
[----:B------:R-:W-:Y:S04]  /*e6b0*/  SHFL.IDX PT, R14, R0, RZ, 0x181f ;  /* 0x00181fff000e7589 */ /* 0x000fe800000e0000 */
[----:B------:R-:W-:Y:S01]  /*e6c0*/  SHFL.IDX PT, R4, R7, 0x1, 0x181f ;  /* 0x00381f0007047f89 */ /* 0x000fe200000e0000 */
[----:B0-----:R-:W-:-:S03]  /*e6d0*/  IMAD R8, R2, 0x80, R8 ;  /* 0x0000008002087824 */ /* 0x001fc600078e0208 */
[----:B------:R-:W0:Y:S01]  /*e6e0*/  SHFL.IDX PT, R2, R7, RZ, 0x181f ;  /* 0x00181fff07027589 */ /* 0x000e2200000e0000 */
[C---:B------:R-:W-:Y:S01]  /*e6f0*/  VIADD R5, R8.reuse, 0x10 ;  /* 0x0000001008057836 */ /* 0x040fe20000000000 */
[----:B------:R-:W-:-:S13]  /*e700*/  ISETP.GE.AND P3, PT, R8, R6, PT ;  /* 0x000000060800720c */ /* 0x000fda0003f66270 */
[----:B------:R-:W-:Y:S01]  /*e710*/  @!P3 LEA R21, R9, UR38, 0x1 ;  /* 0x000000260915bc11 */ /* 0x000fe2000f8e08ff */
[----:B0-----:R-:W-:Y:S02]  /*e720*/  IMAD.MOV.U32 R3, RZ, RZ, R2 ;  /* 0x000000ffff037224 */ /* 0x001fe400078e0002 */
[----:B------:R-:W-:Y:S02]  /*e730*/  IMAD.MOV.U32 R2, RZ, RZ, R14 ;  /* 0x000000ffff027224 */ /* 0x000fe400078e000e */
[----:B------:R-:W0:Y:S02]  /*e740*/  SHFL.IDX PT, R14, R0, 0x1, 0x181f ;  /* 0x00381f00000e7f89 */ /* 0x000e2400000e0000 */
[----:B------:R-:W-:-:S05]  /*e750*/  @!P3 IMAD.WIDE.U32 R2, R10, 0x2, R2 ;  /* 0x000000020a02b825 */ /* 0x000fca00078e0002 */
[----:B------:R-:W-:Y:S04]  /*e760*/  @!P3 LDGSTS.E.BYPASS.LTC128B.128 [R21+0x15400], desc[UR6][R2.64], !P2 ;  /* 0x154000000215bfae */ /* 0x000fe8000d101d46 */
[----:B------:R-:W-:Y:S04]  /*e770*/  @!P3 LDGSTS.E.BYPASS.LTC128B.128 [R21+0x19400], desc[UR6][R2.64+0x80], !P0 ;  /* 0x194000800215bfae */ /* 0x000fe8000c101d46 */
[----:B------:R1:W-:Y:S01]  /*e780*/  @!P3 LDGSTS.E.BYPASS.LTC128B.128 [R21+0x1d400], desc[UR6][R2.64+0x100], !P1 ;  /* 0x1d4001000215bfae */ /* 0x0003e2000c901d46 */
[----:B------:R-:W-:Y:S01]  /*e790*/  ISETP.GE.AND P3, PT, R5, R6, PT ;  /* 0x000000060500720c */ /* 0x000fe20003f66270 */
[----:B------:R-:W-:-:S02]  /*e7a0*/  IMAD.MOV.U32 R5, RZ, RZ, R4 ;  /* 0x000000ffff057224 */ /* 0x000fc400078e0004 */
[----:B0-----:R-:W-:Y:S02]  /*e7b0*/  IMAD.MOV.U32 R4, RZ, RZ, R14 ;  /* 0x000000ffff047224 */ /* 0x001fe400078e000e */
[----:B------:R-:W-:Y:S01]  /*e7c0*/  SHFL.IDX PT, R14, R0, 0x2, 0x181f ;  /* 0x00581f00000e7f89 */ /* 0x000fe200000e0000 */
[----:B-1----:R-:W-:-:S07]  /*e7d0*/  IADD3 R3, R8, 0x20, RZ ;  /* 0x0000002008037810 */ /* 0x002fce0007ffe0ff */
[----:B------:R-:W-:Y:S01]  /*e7e0*/  @!P3 IMAD.WIDE.U32 R4, R10, 0x2, R4 ;  /* 0x000000020a04b825 */ /* 0x000fe200078e0004 */
[----:B------:R-:W0:Y:S01]  /*e7f0*/  SHFL.IDX PT, R2, R7, 0x2, 0x181f ;  /* 0x00581f0007027f89 */ /* 0x000e2200000e0000 */
[----:B------:R-:W-:-:S05]  /*e800*/  @!P3 LEA R20, R9, UR38, 0x1 ;  /* 0x000000260914bc11 */ /* 0x000fca000f8e08ff */
[----:B------:R-:W-:Y:S04]  /*e810*/  @!P3 LDGSTS.E.BYPASS.LTC128B.128 [R20+0x15c00], desc[UR6][R4.64], !P2 ;  /* 0x15c000000414bfae */ /* 0x000fe8000d101d46 */
[----:B------:R-:W-:Y:S04]  /*e820*/  @!P3 LDGSTS.E.BYPASS.LTC128B.128 [R20+0x19c00], desc[UR6][R4.64+0x80], !P0 ;  /* 0x19c000800414bfae */ /* 0x000fe8000c101d46 */
[----:B------:R1:W-:Y:S01]  /*e830*/  @!P3 LDGSTS.E.BYPASS.LTC128B.128 [R20+0x1dc00], desc[UR6][R4.64+0x100], !P1 ;  /* 0x1dc001000414bfae */ /* 0x0003e2000c901d46 */
[----:B------:R-:W-:Y:S01]  /*e840*/  ISETP.GE.AND P3, PT, R3, R6, PT ;  /* 0x000000060300720c */ /* 0x000fe20003f66270 */
[----:B0-----:R-:W-:-:S02]  /*e850*/  IMAD.MOV.U32 R3, RZ, RZ, R2 ;  /* 0x000000ffff037224 */ /* 0x001fc400078e0002 */
[----:B------:R-:W-:Y:S01]  /*e860*/  IMAD.MOV.U32 R2, RZ, RZ, R14 ;  /* 0x000000ffff027224 */ /* 0x000fe200078e000e */
[----:B-1----:R-:W0:Y:S09]  /*e870*/  SHFL.IDX PT, R4, R7, 0x3, 0x181f ;  /* 0x00781f0007047f89 */ /* 0x002e3200000e0000 */
[----:B------:R-:W-:Y:S01]  /*e880*/  @!P3 LEA R21, R9, UR38, 0x1 ;  /* 0x000000260915bc11 */ /* 0x000fe2000f8e08ff */
[----:B------:R-:W-:Y:S01]  /*e890*/  VIADD R5, R8, 0x30 ;  /* 0x0000003008057836 */ /* 0x000fe20000000000 */
[----:B------:R-:W1:Y:S01]  /*e8a0*/  SHFL.IDX PT, R14, R0, 0x3, 0x181f ;  /* 0x00781f00000e7f89 */ /* 0x000e6200000e0000 */
[----:B------:R-:W-:-:S05]  /*e8b0*/  @!P3 IMAD.WIDE.U32 R2, R10, 0x2, R2 ;  /* 0x000000020a02b825 */ /* 0x000fca00078e0002 */
[----:B------:R-:W-:Y:S04]  /*e8c0*/  @!P3 LDGSTS.E.BYPASS.LTC128B.128 [R21+0x16400], desc[UR6][R2.64], !P2 ;  /* 0x164000000215bfae */ /* 0x000fe8000d101d46 */
[----:B------:R-:W-:Y:S04]  /*e8d0*/  @!P3 LDGSTS.E.BYPASS.LTC128B.128 [R21+0x1a400], desc[UR6][R2.64+0x80], !P0 ;  /* 0x1a4000800215bfae */ /* 0x000fe8000c101d46 */
[----:B------:R2:W-:Y:S01]  /*e8e0*/  @!P3 LDGSTS.E.BYPASS.LTC128B.128 [R21+0x1e400], desc[UR6][R2.64+0x100], !P1 ;  /* 0x1e4001000215bfae */ /* 0x0005e2000c901d46 */
[----:B------:R-:W-:Y:S01]  /*e8f0*/  ISETP.GE.AND P3, PT, R5, R6, PT ;  /* 0x000000060500720c */ /* 0x000fe20003f66270 */
[----:B0-----:R-:W-:-:S02]  /*e900*/  IMAD.MOV.U32 R5, RZ, RZ, R4 ;  /* 0x000000ffff057224 */ /* 0x001fc400078e0004 */
[----:B-1----:R-:W-:Y:S01]  /*e910*/  IMAD.MOV.U32 R4, RZ, RZ, R14 ;  /* 0x000000ffff047224 */ /* 0x002fe200078e000e */
[----:B--2---:R-:W0:Y:S01]  /*e920*/  SHFL.IDX PT, R2, R7, 0x4, 0x181f ;  /* 0x00981f0007027f89 */ /* 0x004e2200000e0000 */
[----:B------:R-:W-:-:S08]  /*e930*/  VIADD R3, R8, 0x40 ;  /* 0x0000004008037836 */ /* 0x000fd00000000000 */
[----:B------:R-:W-:Y:S01]  /*e940*/  @!P3 LEA R20, R9, UR38, 0x1 ;  /* 0x000000260914bc11 */ /* 0x000fe2000f8e08ff */
[----:B------:R-:W-:Y:S01]  /*e950*/  @!P3 IMAD.WIDE.U32 R4, R10, 0x2, R4 ;  /* 0x000000020a04b825 */ /* 0x000fe200078e0004 */
[----:B------:R-:W1:Y:S04]  /*e960*/  SHFL.IDX PT, R14, R0, 0x4, 0x181f ;  /* 0x00981f00000e7f89 */ /* 0x000e6800000e0000 */
[----:B------:R-:W-:Y:S04]  /*e970*/  @!P3 LDGSTS.E.BYPASS.LTC128B.128 [R20+0x16c00], desc[UR6][R4.64], !P2 ;  /* 0x16c000000414bfae */ /* 0x000fe8000d101d46 */
[----:B------:R-:W-:Y:S04]  /*e980*/  @!P3 LDGSTS.E.BYPASS.LTC128B.128 [R20+0x1ac00], desc[UR6][R4.64+0x80], !P0 ;  /* 0x1ac000800414bfae */ /* 0x000fe8000c101d46 */
[----:B------:R2:W-:Y:S01]  /*e990*/  @!P3 LDGSTS.E.BYPASS.LTC128B.128 [R20+0x1ec00], desc[UR6][R4.64+0x100], !P1 ;  /* 0x1ec001000414bfae */ /* 0x0005e2000c901d46 */
[----:B------:R-:W-:-:S02]  /*e9a0*/  ISETP.GE.AND P3, PT, R3, R6, PT ;  /* 0x000000060300720c */ /* 0x000fc40003f66270 */
[----:B0-----:R-:W-:Y:S01]  /*e9b0*/  MOV R3, R2 ;  /* 0x0000000200037202 */ /* 0x001fe20000000f00 */
[----:B-1----:R-:W-:Y:S01]  /*e9c0*/  IMAD.MOV.U32 R2, RZ, RZ, R14 ;  /* 0x000000ffff027224 */ /* 0x002fe200078e000e */
[----:B--2---:R-:W0:Y:S09]  /*e9d0*/  SHFL.IDX PT, R4, R7, 0x5, 0x181f ;  /* 0x00b81f0007047f89 */ /* 0x004e3200000e0000 */
        /* <DEDUP_REMOVED lines=13> */
[C---:B------:R-:W-:Y:S01]  /*eab0*/  @!P3 IMAD.WIDE.U32 R4, R10.reuse, 0x2, R4 ;  /* 0x000000020a04b825 */ /* 0x040fe200078e0004 */
[----:B------:R-:W1:Y:S04]  /*eac0*/  SHFL.IDX PT, R14, R0, 0x6, 0x181f ;  /* 0x00d81f00000e7f89 */ /* 0x000e6800000e0000 */
[----:B------:R-:W-:Y:S04]  /*ead0*/  @!P3 LDGSTS.E.BYPASS.LTC128B.128 [R20+0x17c00], desc[UR6][R4.64], !P2 ;  /* 0x17c000000414bfae */ /* 0x000fe8000d101d46 */
[----:B------:R-:W-:Y:S04]  /*eae0*/  @!P3 LDGSTS.E.BYPASS.LTC128B.128 [R20+0x1bc00], desc[UR6][R4.64+0x80], !P0 ;  /* 0x1bc000800414bfae */ /* 0x000fe8000c101d46 */
[----:B------:R2:W-:Y:S01]  /*eaf0*/  @!P3 LDGSTS.E.BYPASS.LTC128B.128 [R20+0x1fc00], desc[UR6][R4.64+0x100], !P1 ;  /* 0x1fc001000414bfae */ /* 0x0005e2000c901d46 */
[----:B------:R-:W-:Y:S01]  /*eb00*/  ISETP.GE.AND P3, PT, R3, R6, PT ;  /* 0x000000060300720c */ /* 0x000fe20003f66270 */
[----:B0-----:R-:W-:Y:S01]  /*eb10*/  IMAD.MOV.U32 R3, RZ, RZ, R2 ;  /* 0x000000ffff037224 */ /* 0x001fe200078e0002 */
[----:B-1----:R-:W-:Y:S01]  /*eb20*/  MOV R2, R14 ;  /* 0x0000000e00027202 */ /* 0x002fe20000000f00 */
[----:B--2---:R0:W1:Y:S10]  /*eb30*/  SHFL.IDX PT, R4, R7, 0x7, 0x181f ;  /* 0x00f81f0007047f89 */ /* 0x00407400000e0000 */
[----:B------:R-:W-:Y:S01]  /*eb40*/  @!P3 LEA R21, R9, UR38, 0x1 ;  /* 0x000000260915bc11 */ /* 0x000fe2000f8e08ff */
[----:B------:R-:W-:Y:S01]  /*eb50*/  @!P3 IMAD.WIDE.U32 R2, R10, 0x2, R2 ;  /* 0x000000020a02b825 */ /* 0x000fe200078e0002 */
[----:B------:R0:W2:Y:S04]  /*eb60*/  SHFL.IDX PT, R14, R0, 0x7, 0x181f ;  /* 0x00f81f00000e7f89 */ /* 0x0000a800000e0000 */
[----:B------:R0:W-:Y:S04]  /*eb70*/  @!P3 LDGSTS.E.BYPASS.LTC128B.128 [R21+0x18400], desc[UR6][R2.64], !P2 ;  /* 0x184000000215bfae */ /* 0x0001e8000d101d46 */
[----:B------:R0:W-:Y:S04]  /*eb80*/  @!P3 LDGSTS.E.BYPASS.LTC128B.128 [R21+0x1c400], desc[UR6][R2.64+0x80], !P0 ;  /* 0x1c4000800215bfae */ /* 0x0001e8000c101d46 */
[----:B------:R0:W-:Y:S02]  /*eb90*/  @!P3 LDGSTS.E.BYPASS.LTC128B.128 [R21+0x20400], desc[UR6][R2.64+0x100], !P1 ;  /* 0x204001000215bfae */ /* 0x0001e4000c901d46 */
.L_x_148:
[----:B0-----:R-:W-:Y:S01]  /*eba0*/  VIADD R3, R8, 0x70 ;  /* 0x0000007008037836 */ /* 0x001fe20000000000 */
[----:B------:R-:W-:Y:S01]  /*ebb0*/  BSSY B0, `(.L_x_51) ;  /* 0x000000e000007945 */ /* 0x000fe20003800000 */
[----:B--2---:R-:W-:-:S03]  /*ebc0*/  IMAD.MOV.U32 R2, RZ, RZ, R14 ;  /* 0x000000ffff027224 */ /* 0x004fc600078e000e */
[----:B------:R-:W-:Y:S01]  /*ebd0*/  ISETP.GE.AND P3, PT, R3, R6, PT ;  /* 0x000000060300720c */ /* 0x000fe20003f66270 */
[----:B-1----:R-:W-:-:S12]  /*ebe0*/  IMAD.MOV.U32 R3, RZ, RZ, R4 ;  /* 0x000000ffff037224 */ /* 0x002fd800078e0004 */
[----:B------:R-:W-:Y:S05]  /*ebf0*/  @P3 BRA `(.L_x_52) ;  /* 0x0000000000243947 */ /* 0x000fea0003800000 */
[----:B------:R-:W-:Y:S01]  /*ec00*/  IMAD.WIDE.U32 R10, R10, 0x2, R2 ;  /* 0x000000020a0a7825 */ /* 0x000fe200078e0002 */
[----:B------:R-:W-:Y:S01]  /*ec10*/  LEA R9, R9, UR38, 0x1 ;  /* 0x0000002609097c11 */ /* 0x000fe2000f8e08ff */
[----:B------:R-:W-:-:S04]  /*ec20*/  ULDC.64 UR4, c[0x0][0x208] ;  /* 0x0000820000047ab9 */ /* 0x000fc80000000a00 */
[----:B------:R-:W-:Y:S01]  /*ec30*/  @!PT LDS RZ, [RZ] ;  /* 0x00000000fffff984 */ /* 0x000fe20000000800 */
[----:B------:R-:W-:Y:S01]  /*ec40*/  @!PT LDS RZ, [RZ] ;  /* 0x00000000fffff984 */ /* 0x000fe20000000800 */
[----:B------:R-:W-:Y:S01]  /*ec50*/  @!PT LDS RZ, [RZ] ;  /* 0x00000000fffff984 */ /* 0x000fe20000000800 */
[----:B------:R0:W-:Y:S04]  /*ec60*/  LDGSTS.E.BYPASS.LTC128B.128 [R9+0x18c00], desc[UR4][R10.64], !P2 ;  /* 0x18c000000a097fae */ /* 0x0001e8000d101d44 */
[----:B------:R0:W-:Y:S04]  /*ec70*/  LDGSTS.E.BYPASS.LTC128B.128 [R9+0x1cc00], desc[UR4][R10.64+0x80], !P0 ;  /* 0x1cc000800a097fae */ /* 0x0001e8000c101d44 */
[----:B------:R0:W-:Y:S02]  /*ec80*/  LDGSTS.E.BYPASS.LTC128B.128 [R9+0x20c00], desc[UR4][R10.64+0x100], !P1 ;  /* 0x20c001000a097fae */ /* 0x0001e4000c901d44 */
.L_x_52:
[----:B------:R-:W-:Y:S05]  /*ec90*/  BSYNC B0 ;  /* 0x0000000000007941 */ /* 0x000fea0003800000 */
.L_x_51:
[----:B------:R-:W-:Y:S01]  /*eca0*/  NOP ;  /* 0x0000000000007918 */ /* 0x000fe20000000000 */
[----:B------:R-:W-:Y:S01]  /*ecb0*/  SYNCS.ARRIVE.TRANS64.RED.A0T1 RZ, [UR38+0x36800], RZ ;  /* 0x036800ffffff79a7 */ /* 0x000fe20008200426 */
[----:B------:R-:W-:Y:S01]  /*ecc0*/  IMAD.MOV.U32 R0, RZ, RZ, 0x1 ;  /* 0x00000001ff007424 */ /* 0x000fe200078e00ff */
[----:B------:R-:W-:Y:S04]  /*ecd0*/  ARRIVES.LDGSTSBAR.64.TRANSCNT [UR38+0x36800] ;  /* 0x03680000ff0079b0 */ /* 0x000fe80008000aa6 */
[----:B------:R-:W-:Y:S01]  /*ece0*/  SHF.L.U32 R0, R0, 0x1f, RZ ;  /* 0x0000001f00007819 */ /* 0x000fe200000006ff */
[----:B------:R-:W-:Y:S01]  /*ecf0*/  NOP ;  /* 0x0000000000007918 */ /* 0x000fe20000000000 */
[----:B------:R-:W2:Y:S01]  /*ed00*/  LDL.LU R3, [R1+0x4] ;  /* 0x0000040001037983 */ /* 0x000ea20000300800 */
[----:B------:R-:W-:Y:S01]  /*ed10*/  SYNCS.ARRIVE.TRANS64.A1T0 RZ, [UR38+0x36800], RZ ;  /* 0x036800ffffff79a7 */ /* 0x000fe20008100026 */
[----:B------:R-:W1:Y:S01]  /*ed20*/  SYNCS.PHASECHK.TRANS64.TRYWAIT P0, [UR38+0x36820], R0 ;  /* 0x03682000ff0075a7 */ /* 0x000e620008000166 */
[----:B--2---:R-:W-:-:S05]  /*ed30*/  VIADD R6, R3, 0xfffffffe ;  /* 0xfffffffe03067836 */ /* 0x004fca0000000000 */
[----:B------:R-:W-:Y:S01]  /*ed40*/  ISETP.GE.AND P1, PT, R6, UR40, PT ;  /* 0x0000002806007c0c */ /* 0x000fe2000bf26270 */
[----:B-1----:R-:W-:-:S12]  /*ed50*/  @!P0 BRA `(.L_x_53) ;  /* 0x00000034003c8947 */ /* 0x002fd80003800000 */
.L_x_149:
[----:B0-----:R-:W-:Y:S01]  /*ed60*/  IMAD.MOV.U32 R10, RZ, RZ, 0x1 ;  /* 0x00000001ff0a7424 */ /* 0x001fe200078e00ff */
[----:B-1----:R-:W-:Y:S01]  /*ed70*/  MOV R0, RZ ;  /* 0x000000ff00007202 */ /* 0x002fe20000000f00 */
[----:B------:R-:W-:Y:S06]  /*ed80*/  @!P1 BRA `(.L_x_54) ;  /* 0x0000001c009c9947 */ /* 0x000fec0003800000 */
[----:B------:R-:W-:Y:S01]  /*ed90*/  UIADD3 UR4, UR42, 0x1, URZ ;  /* 0x000000012a047890 */ /* 0x000fe2000fffe03f */
[----:B------:R-:W-:Y:S01]  /*eda0*/  LOP3.LUT R2, RZ, UR40, RZ, 0x33, !PT ;  /* 0x00000028ff027c12 */ /* 0x000fe2000f8e33ff */
[----:B------:R-:W0:Y:S01]  /*edb0*/  S2R R4, SR_TID.X ;  /* 0x0000000000047919 */ /* 0x000e220000002100 */
[----:B------:R-:W-:Y:S01]  /*edc0*/  IMAD.MOV.U32 R10, RZ, RZ, 0x1 ;  /* 0x00000001ff0a7424 */ /* 0x000fe200078e00ff */
[----:B------:R-:W-:-:S04]  /*edd0*/  UIMAD UR4, UR4, UR41, URZ ;  /* 0x00000029040472a4 */ /* 0x000fc8000f8e023f */
[----:B------:R-:W-:-:S04]  /*ede0*/  UISETP.LT.AND UP0, UPT, UR39, UR4, UPT ;  /* 0x000000042700728c */ /* 0x000fc8000bf01270 */
[----:B------:R-:W-:-:S06]  /*edf0*/  USEL UR4, UR39, UR4, UP0 ;  /* 0x0000000427047287 */ /* 0x000fcc0008000000 */
[----:B------:R-:W-:-:S05]  /*ee00*/  IMAD R3, RZ, RZ, -UR4 ;  /* 0x80000004ff037e24 */ /* 0x000fca000f8e02ff */
[----:B------:R-:W-:-:S04]  /*ee10*/  VIADDMNMX R2, R3, 0x1, R2, !PT ;  /* 0x0000000103027846 */ /* 0x000fc80007800102 */
[----:B------:R-:W-:Y:S02]  /*ee20*/  R2UR UR5, R2 ;  /* 0x00000000020572ca */ /* 0x000fe400000e0000 */
[----:B------:R-:W-:Y:S02]  /*ee30*/  LOP3.LUT R2, RZ, UR4, RZ, 0x33, !PT ;  /* 0x00000004ff027c12 */ /* 0x000fe4000f8e33ff */
[----:B0-----:R-:W-:Y:S01]  /*ee40*/  LOP3.LUT R9, R4, 0x1f, RZ, 0xc0, !PT ;  /* 0x0000001f04097812 */ /* 0x001fe200078ec0ff */
[----:B------:R-:W-:-:S08]  /*ee50*/  IMAD.MOV.U32 R4, RZ, RZ, R16 ;  /* 0x000000ffff047224 */ /* 0x000fd000078e0010 */
[----:B------:R-:W-:Y:S02]  /*ee60*/  UIADD3 UR6, UR5, -0x2, URZ ;  /* 0xfffffffe05067890 */ /* 0x000fe4000fffe03f */
[----:B------:R-:W-:-:S04]  /*ee70*/  UIADD3 UR5, UR4, UR5, URZ ;  /* 0x0000000504057290 */ /* 0x000fc8000fffe03f */
[----:B------:R-:W-:Y:S02]  /*ee80*/  ISETP.NE.AND P0, PT, R2, UR6, PT ;  /* 0x0000000602007c0c */ /* 0x000fe4000bf05270 */
[----:B------:R-:W-:-:S05]  /*ee90*/  IMAD.U32 R11, RZ, RZ, UR5 ;  /* 0x00000005ff0b7e24 */ /* 0x000fca000f8e00ff */
[----:B------:R-:W-:-:S06]  /*eea0*/  LOP3.LUT R11, R11, 0x1, RZ, 0xc0, !PT ;  /* 0x000000010b0b7812 */ /* 0x000fcc00078ec0ff */
[----:B------:R-:W-:Y:S05]  /*eeb0*/  @!P0 BRA `(.L_x_55) ;  /* 0x0000001000ec8947 */ /* 0x000fea0003800000 */
[----:B------:R-:W-:Y:S01]  /*eec0*/  R2UR UR4, R11 ;  /* 0x000000000b0472ca */ /* 0x000fe200000e0000 */
[----:B------:R-:W-:Y:S01]  /*eed0*/  BSSY B0, `(.L_x_55) ;  /* 0x0000139000007945 */ /* 0x000fe20003800000 */
[----:B------:R-:W-:Y:S02]  /*eee0*/  IMAD.MOV.U32 R7, RZ, RZ, 0x1 ;  /* 0x00000001ff077424 */ /* 0x000fe400078e00ff */
[----:B------:R-:W-:-:S09]  /*eef0*/  IMAD.MOV.U32 R4, RZ, RZ, R16 ;  /* 0x000000ffff047224 */ /* 0x000fd200078e0010 */
[----:B------:R-:W-:-:S06]  /*ef00*/  UIADD3 UR4, UR5, -UR4, URZ ;  /* 0x8000000405047290 */ /* 0x000fcc000fffe03f */
[----:B------:R-:W-:-:S07]  /*ef10*/  MOV R8, UR4 ;  /* 0x0000000400087c02 */ /* 0x000fce0008000f00 */
.L_x_90:
[----:B------:R-:W-:Y:S01]  /*ef20*/  LOP3.LUT P0, RZ, R17, 0x2, RZ, 0xc0, !PT ;  /* 0x0000000211ff7812 */ /* 0x000fe2000780c0ff */
[----:B------:R-:W-:Y:S01]  /*ef30*/  VIADD R8, R8, 0xfffffffe ;  /* 0xfffffffe08087836 */ /* 0x000fe20000000000 */
[----:B------:R-:W-:Y:S04]  /*ef40*/  BSSY B1, `(.L_x_56) ;  /* 0x0000096000017945 */ /* 0x000fe80003800000 */
[----:B------:R-:W-:-:S07]  /*ef50*/  ISETP.NE.AND P1, PT, R8, RZ, PT ;  /* 0x000000ff0800720c */ /* 0x000fce0003f25270 */
[----:B------:R-:W-:Y:S06]  /*ef60*/  @!P0 BRA `(.L_x_57) ;  /* 0x00000008004c8947 */ /* 0x000fec0003800000 */
[----:B------:R-:W-:Y:S01]  /*ef70*/  LOP3.LUT P0, RZ, R17, 0x1, RZ, 0xc0, !PT ;  /* 0x0000000111ff7812 */ /* 0x000fe2000780c0ff */
[----:B------:R-:W-:-:S12]  /*ef80*/  IMAD.MOV.U32 R10, RZ, RZ, R6 ;  /* 0x000000ffff0a7224 */ /* 0x000fd800078e0006 */
[----:B------:R-:W-:Y:S05]  /*ef90*/  @!P0 BRA `(.L_x_58) ;  /* 0x0000000000508947 */ /* 0x000fea0003800000 */
[----:B------:R-:W2:Y:S01]  /*efa0*/  LDL R5, [R1] ;  /* 0x0000000001057983 */ /* 0x000ea20000100800 */
[----:B------:R-:W0:Y:S01]  /*efb0*/  LDC R10, c[0x0][0x43c] ;  /* 0x00010f00ff0a7b82 */ /* 0x000e220000000800 */
[----:B------:R-:W-:Y:S01]  /*efc0*/  ULDC.64 UR4, c[0x0][0x428] ;  /* 0x00010a0000047ab9 */ /* 0x000fe20000000a00 */
[----:B------:R-:W-:Y:S01]  /*efd0*/  ULDC.64 UR6, c[0x0][0x208] ;  /* 0x0000820000067ab9 */ /* 0x000fe20000000a00 */
[----:B0-----:R-:W-:-:S13]  /*efe0*/  ISETP.NE.AND P0, PT, R10, 0x1, PT ;  /* 0x000000010a00780c */ /* 0x001fda0003f05270 */
[----:B------:R-:W0:Y:S02]  /*eff0*/  @P0 LDC.64 R2, c[0x0][0x440] ;  /* 0x00011000ff020b82 */ /* 0x000e240000000a00 */
[----:B0-----:R-:W-:-:S04]  /*f000*/  @P0 IMAD.HI.U32 R4, R6, R2, RZ ;  /* 0x0000000206040227 */ /* 0x001fc800078e00ff */
[----:B------:R-:W-:Y:S01]  /*f010*/  IMAD.MOV.U32 R2, RZ, RZ, R6 ;  /* 0x000000ffff027224 */ /* 0x000fe200078e0006 */
[----:B------:R-:W-:-:S04]  /*f020*/  @P0 SHF.R.U32.HI R2, RZ, R3, R4 ;  /* 0x00000003ff020219 */ /* 0x000fc80000011604 */
[--C-:B------:R-:W-:Y:S01]  /*f030*/  SHF.R.S32.HI R3, RZ, 0x1f, R2.reuse ;  /* 0x0000001fff037819 */ /* 0x100fe20000011402 */
[----:B--2---:R-:W-:Y:S02]  /*f040*/  IMAD R4, R5, UR4, RZ ;  /* 0x0000000405047c24 */ /* 0x004fe4000f8e02ff */
[----:B------:R-:W-:Y:S02]  /*f050*/  IMAD.MOV R5, RZ, RZ, -R2 ;  /* 0x000000ffff057224 */ /* 0x000fe400078e0a02 */
[C---:B------:R-:W-:Y:S02]  /*f060*/  IMAD R4, R19.reuse, UR5, R4 ;  /* 0x0000000513047c24 */ /* 0x040fe4000f8e0204 */
[----:B------:R-:W-:Y:S01]  /*f070*/  IMAD.WIDE.U32 R2, R19, UR4, R2 ;  /* 0x0000000413027c25 */ /* 0x000fe2000f8e0002 */
[----:B------:R-:W-:-:S03]  /*f080*/  ULDC.64 UR4, c[0x0][0x418] ;  /* 0x0001060000047ab9 */ /* 0x000fc60000000a00 */
[----:B------:R-:W-:Y:S01]  /*f090*/  IMAD.IADD R3, R4, 0x1, R3 ;  /* 0x0000000104037824 */ /* 0x000fe200078e0203 */
[----:B------:R-:W-:Y:S01]  /*f0a0*/  LEA R4, P0, R2, UR4, 0x2 ;  /* 0x0000000402047c11 */ /* 0x000fe2000f8010ff */
[----:B------:R-:W-:-:S03]  /*f0b0*/  IMAD R10, R10, R5, R6 ;  /* 0x000000050a0a7224 */ /* 0x000fc600078e0206 */
[----:B------:R-:W-:-:S05]  /*f0c0*/  LEA.HI.X R5, R2, UR5, R3, 0x2, P0 ;  /* 0x0000000502057c11 */ /* 0x000fca00080f1403 */
[----:B------:R0:W5:Y:S04]  /*f0d0*/  LDG.E R4, desc[UR6][R4.64] ;  /* 0x0000000604047981 */ /* 0x000168000c1e1900 */
.L_x_58:
[----:B------:R-:W1:Y:S01]  /*f0e0*/  S2R R2, SR_TID.X ;  /* 0x0000000000027919 */ /* 0x000e620000002100 */
[----:B------:R-:W-:Y:S01]  /*f0f0*/  BSSY B2, `(.L_x_59) ;  /* 0x0000006000027945 */ /* 0x000fe20003800000 */
[----:B-1----:R-:W-:Y:S02]  /*f100*/  LOP3.LUT R3, R2, 0x7f, RZ, 0xc0, !PT ;  /* 0x0000007f02037812 */ /* 0x002fe400078ec0ff */
[----:B------:R-:W-:Y:S02]  /*f110*/  SHF.L.U32 R2, R7, 0x1f, RZ ;  /* 0x0000001f07027819 */ /* 0x000fe400000006ff */
[----:B------:R-:W-:Y:S02]  /*f120*/  ISETP.NE.AND P2, PT, R3, RZ, PT ;  /* 0x000000ff0300720c */ /* 0x000fe40003f45270 */
[----:B------:R-:W1:Y:S02]  /*f130*/  SYNCS.PHASECHK.TRANS64.TRYWAIT P0, [UR38+0x36848], R2 ;  /* 0x03684802ff0075a7 */ /* 0x000e640008000166 */
[----:B-1----:R-:W-:Y:S09]  /*f140*/  @!P0 BRA `(.L_x_60) ;  /* 0x0000003000588947 */ /* 0x002ff20003800000 */
.L_x_150:
[----:B------:R-:W-:Y:S05]  /*f150*/  BSYNC B2 ;  /* 0x0000000000027941 */ /* 0x000fea0003800000 */
.L_x_59:
[----:B------:R-:W-:Y:S04]  /*f160*/  BSSY B2, `(.L_x_61) ;  /* 0x0000007000027945 */ /* 0x000fe80003800000 */
[----:B------:R-:W-:Y:S05]  /*f170*/  @P2 BRA `(.L_x_62) ;  /* 0x0000000000142947 */ /* 0x000fea0003800000 */
[----:B------:R-:W-:Y:S01]  /*f180*/  ISETP.NE.AND P0, PT, R9, RZ, PT ;  /* 0x000000ff0900720c */ /* 0x000fe20003f05270 */
[----:B-1----:R-:W-:-:S04]  /*f190*/  IMAD.MOV.U32 R3, RZ, RZ, 0xa800 ;  /* 0x0000a800ff037424 */ /* 0x002fc800078e00ff */
[----:B------:R2:W-:Y:S08]  /*f1a0*/  SYNCS.ARRIVE.TRANS64 RZ, [UR38+0x36838], R3 ;  /* 0x03683803ffff79a7 */ /* 0x0005f00008000026 */
[----:B--2---:R-:W-:Y:S05]  /*f1b0*/  @!P0 BRA `(.L_x_62) ;  /* 0x0000000000048947 */ /* 0x004fea0003800000 */
[----:B------:R-:W-:Y:S01]  /*f1c0*/  BPT.TRAP 0x1 ;  /* 0x000000040000795c */ /* 0x000fe20000300000 */
.L_x_62:
[----:B------:R-:W-:Y:S05]  /*f1d0*/  BSYNC B2 ;  /* 0x0000000000027941 */ /* 0x000fea0003800000 */
.L_x_61:
[----:B0-----:R-:W-:Y:S01]  /*f1e0*/  MOV R5, RZ ;  /* 0x000000ff00057202 */ /* 0x001fe20000000f00 */
[----:B------:R-:W-:Y:S01]  /*f1f0*/  ULDC.64 UR4, c[0x0][0x198] ;  /* 0x0000660000047ab9 */ /* 0x000fe20000000a00 */
[----:B------:R-:W-:Y:S01]  /*f200*/  PLOP3.LUT P0, PT, PT, PT, PT, 0x80, 0x0 ;  /* 0x000000000000781c */ /* 0x000fe20003f0f070 */
[----:B------:R-:W-:Y:S01]  /*f210*/  UIADD3 UR4, UP0, UR4, 0x370, URZ ;  /* 0x0000037004047890 */ /* 0x000fe2000ff1e03f */
[----:B------:R-:W-:Y:S01]  /*f220*/  R2UR UR34, R5 ;  /* 0x00000000052272ca */ /* 0x000fe200000e0000 */
[----:B-1----:R-:W-:Y:S01]  /*f230*/  IMAD R3, R10, 0x70, RZ ;  /* 0x000000700a037824 */ /* 0x002fe200078e02ff */
[----:B------:R-:W-:Y:S02]  /*f240*/  UIADD3 UR32, UR38, 0x2bc00, URZ ;  /* 0x0002bc0026207890 */ /* 0x000fe4000fffe03f */
[----:B------:R-:W-:Y:S02]  /*f250*/  UIADD3 UR33, UR38, 0x36838, URZ ;  /* 0x0003683826217890 */ /* 0x000fe4000fffe03f */
[----:B------:R-:W-:Y:S01]  /*f260*/  UIADD3.X UR5, URZ, UR5, URZ, UP0, !UPT ;  /* 0x000000053f057290 */ /* 0x000fe200087fe43f */
[----:B------:R-:W-:Y:S01]  /*f270*/  UMOV UR6, 0x0 ;  /* 0x0000000000067882 */ /* 0x000fe20000000000 */
[----:B------:R-:W-:-:S10]  /*f280*/  UMOV UR7, 0x14f00000 ;  /* 0x14f0000000077882 */ /* 0x000fd40000000000 */
.L_x_63:
[----:B------:R-:W-:-:S13]  /*f290*/  @P0 ELECT P3, URZ, PT ;  /* 0x00000000003f082f */ /* 0x000fda0003860000 */
[----:B-----5:R-:W-:Y:S02]  /*f2a0*/  @P3 R2UR UR37, R4 ;  /* 0x00000000042532ca */ /* 0x020fe400000e0000 */
[----:B------:R-:W-:Y:S02]  /*f2b0*/  @P3 R2UR UR35, R3 ;  /* 0x00000000032332ca */ /* 0x000fe400000e0000 */
[----:B------:R-:W-:Y:S02]  /*f2c0*/  @P3 PLOP3.LUT P0, PT, P3, PT, PT, 0x8, 0x0 ;  /* 0x000000000000381c */ /* 0x000fe40001f0e170 */
[----:B------:R-:W-:-:S09]  /*f2d0*/  PLOP3.LUT P3, PT, PT, PT, PT, 0x8, 0x0 ;  /* 0x000000000000781c */ /* 0x000fd20003f6e170 */
[----:B------:R0:W-:Y:S02]  /*f2e0*/  UTMALDG.4D [UR32], [UR4], desc[UR6] ;  /* 0x00000620040075b4 */ /* 0x0001e40008019000 */
[----:B0-----:R-:W-:Y:S05]  /*f2f0*/  @P0 BRA.U.ANY `(.L_x_63) ;  /* 0xfffffffd00e40947 */ /* 0x001fea000393ffff */
[----:B------:R-:W-:Y:S01]  /*f300*/  IMAD.MOV.U32 R12, RZ, RZ, 0x40 ;  /* 0x00000040ff0c7424 */ /* 0x000fe200078e00ff */
[----:B------:R-:W-:Y:S01]  /*f310*/  PLOP3.LUT P0, PT, PT, PT, PT, 0x80, 0x0 ;  /* 0x000000000000781c */ /* 0x000fe20003f0f070 */
[----:B------:R-:W-:Y:S01]  /*f320*/  UIADD3 UR8, UR38, 0x2f400, URZ ;  /* 0x0002f40026087890 */ /* 0x000fe2000fffe03f */
[----:B------:R-:W-:Y:S02]  /*f330*/  UMOV UR6, 0x0 ;  /* 0x0000000000067882 */ /* 0x000fe40000000000 */
[----:B------:R-:W-:Y:S01]  /*f340*/  R2UR UR10, R12 ;  /* 0x000000000c0a72ca */ /* 0x000fe200000e0000 */
[----:B------:R-:W-:-:S14]  /*f350*/  UMOV UR7, 0x14f00000 ;  /* 0x14f0000000077882 */ /* 0x000fdc0000000000 */
.L_x_64:
[----:B------:R-:W-:-:S13]  /*f360*/  @P0 ELECT P3, URZ, PT ;  /* 0x00000000003f082f */ /* 0x000fda0003860000 */
[----:B------:R-:W-:Y:S01]  /*f370*/  @P3 R2UR UR13, R4 ;  /* 0x00000000040d32ca */ /* 0x000fe200000e0000 */
[----:B------:R-:W-:Y:S01]  /*f380*/  UMOV UR9, UR33 ;  /* 0x0000002100097c82 */ /* 0x000fe20008000000 */
[----:B------:R-:W-:Y:S01]  /*f390*/  @P3 R2UR UR11, R3 ;  /* 0x00000000030b32ca */ /* 0x000fe200000e0000 */
[----:B------:R-:W-:Y:S01]  /*f3a0*/  UMOV UR12, UR36 ;  /* 0x00000024000c7c82 */ /* 0x000fe20008000000 */
        /* <DEDUP_REMOVED lines=10> */
.L_x_65:
        /* <DEDUP_REMOVED lines=9> */
[----:B------:R-:W0:Y:S01]  /*f4e0*/  SYNCS.PHASECHK.TRANS64.TRYWAIT P0, [UR38+0x36860], R2 ;  /* 0x03686002ff0075a7 */ /* 0x000e220008000166 */
[----:B------:R-:W-:Y:S04]  /*f4f0*/  BSSY B2, `(.L_x_66) ;  /* 0x0000002000027945 */ /* 0x000fe80003800000 */
[----:B0-----:R-:W-:Y:S05]  /*f500*/  @!P0 BRA `(.L_x_67) ;  /* 0x0000002c00808947 */ /* 0x001fea0003800000 */
.L_x_151:
[----:B------:R-:W-:Y:S05]  /*f510*/  BSYNC B2 ;  /* 0x0000000000027941 */ /* 0x000fea0003800000 */
.L_x_66:
[----:B------:R-:W-:Y:S01]  /*f520*/  BSSY B2, `(.L_x_68) ;  /* 0x0000009000027945 */ /* 0x000fe20003800000 */
[----:B0-----:R-:W-:Y:S02]  /*f530*/  IMAD.MOV.U32 R2, RZ, RZ, 0x0 ;  /* 0x00000000ff027424 */ /* 0x001fe400078e00ff */
[----:B------:R-:W-:Y:S01]  /*f540*/  IMAD.MOV.U32 R3, RZ, RZ, 0x14f00000 ;  /* 0x14f00000ff037424 */ /* 0x000fe200078e00ff */
[----:B------:R-:W-:Y:S06]  /*f550*/  @P2 BRA `(.L_x_69) ;  /* 0x0000000000142947 */ /* 0x000fec0003800000 */
[----:B------:R-:W-:Y:S01]  /*f560*/  ISETP.NE.AND P0, PT, R9, RZ, PT ;  /* 0x000000ff0900720c */ /* 0x000fe20003f05270 */
[----:B------:R-:W-:-:S04]  /*f570*/  IMAD.MOV.U32 R14, RZ, RZ, 0xa800 ;  /* 0x0000a800ff0e7424 */ /* 0x000fc800078e00ff */
[----:B------:R0:W-:Y:S08]  /*f580*/  SYNCS.ARRIVE.TRANS64 RZ, [UR38+0x36850], R14 ;  /* 0x0368500effff79a7 */ /* 0x0001f00008000026 */
[----:B0-----:R-:W-:Y:S05]  /*f590*/  @!P0 BRA `(.L_x_69) ;  /* 0x0000000000048947 */ /* 0x001fea0003800000 */
[----:B------:R-:W-:Y:S01]  /*f5a0*/  BPT.TRAP 0x1 ;  /* 0x000000040000795c */ /* 0x000fe20000300000 */
.L_x_69:
[----:B------:R-:W-:Y:S05]  /*f5b0*/  BSYNC B2 ;  /* 0x0000000000027941 */ /* 0x000fea0003800000 */
.L_x_68:
[----:B------:R-:W-:Y:S01]  /*f5c0*/  R2UR UR6, R2 ;  /* 0x00000000020672ca */ /* 0x000fe200000e0000 */
[----:B------:R-:W-:Y:S01]  /*f5d0*/  ULDC.64 UR4, c[0x0][0x198] ;  /* 0x0000660000047ab9 */ /* 0x000fe20000000a00 */
[----:B------:R-:W-:Y:S01]  /*f5e0*/  R2UR UR7, R3 ;  /* 0x00000000030772ca */ /* 0x000fe200000e0000 */
[----:B------:R-:W-:Y:S01]  /*f5f0*/  UIADD3 UR4, UP0, UR4, 0x470, URZ ;  /* 0x0000047004047890 */ /* 0x000fe2000ff1e03f */
[----:B------:R-:W-:Y:S01]  /*f600*/  R2UR UR10, R5 ;  /* 0x00000000050a72ca */ /* 0x000fe200000e0000 */
[----:B------:R-:W-:Y:S01]  /*f610*/  IMAD R5, R18, 0x70, RZ ;  /* 0x0000007012057824 */ /* 0x000fe200078e02ff */
[----:B------:R-:W-:Y:S01]  /*f620*/  PLOP3.LUT P0, PT, PT, PT, PT, 0x80, 0x0 ;  /* 0x000000000000781c */ /* 0x000fe20003f0f070 */
[----:B------:R-:W-:Y:S02]  /*f630*/  UIADD3 UR8, UR38, 0x400, URZ ;  /* 0x0000040026087890 */ /* 0x000fe4000fffe03f */
[----:B------:R-:W-:Y:S02]  /*f640*/  UIADD3 UR9, UR38, 0x36850, URZ ;  /* 0x0003685026097890 */ /* 0x000fe4000fffe03f */
[----:B------:R-:W-:-:S12]  /*f650*/  UIADD3.X UR5, URZ, UR5, URZ, UP0, !UPT ;  /* 0x000000053f057290 */ /* 0x000fd800087fe43f */
.L_x_70:
[----:B------:R-:W-:-:S13]  /*f660*/  @P0 ELECT P2, URZ, PT ;  /* 0x00000000003f082f */ /* 0x000fda0003840000 */
[----:B------:R-:W-:Y:S01]  /*f670*/  @P2 R2UR UR13, R16 ;  /* 0x00000000100d22ca */ /* 0x000fe200000e0000 */
[----:B------:R-:W-:Y:S01]  /*f680*/  UMOV UR12, UR36 ;  /* 0x00000024000c7c82 */ /* 0x000fe20008000000 */
[----:B------:R-:W-:Y:S02]  /*f690*/  @P2 R2UR UR11, R5 ;  /* 0x00000000050b22ca */ /* 0x000fe400000e0000 */
[----:B------:R-:W-:Y:S02]  /*f6a0*/  @P2 PLOP3.LUT P0, PT, P2, PT, PT, 0x8, 0x0 ;  /* 0x000000000000281c */ /* 0x000fe4000170e170 */
[----:B------:R-:W-:-:S09]  /*f6b0*/  PLOP3.LUT P2, PT, PT, PT, PT, 0x8, 0x0 ;  /* 0x000000000000781c */ /* 0x000fd20003f4e170 */
[----:B------:R0:W-:Y:S02]  /*f6c0*/  UTMALDG.4D [UR8], [UR4], desc[UR6] ;  /* 0x00000608040075b4 */ /* 0x0001e40008019000 */
[----:B0-----:R-:W-:Y:S05]  /*f6d0*/  @P0 BRA.U.ANY `(.L_x_70) ;  /* 0xfffffffd00e00947 */ /* 0x001fea000393ffff */
[----:B------:R-:W-:Y:S01]  /*f6e0*/  R2UR UR10, R12 ;  /* 0x000000000c0a72ca */ /* 0x000fe200000e0000 */
[----:B------:R-:W-:Y:S01]  /*f6f0*/  UIADD3 UR8, UR38, 0x3c00, URZ ;  /* 0x00003c0026087890 */ /* 0x000fe2000fffe03f */
[----:B------:R-:W-:Y:S02]  /*f700*/  R2UR UR6, R2 ;  /* 0x00000000020672ca */ /* 0x000fe400000e0000 */
[----:B------:R-:W-:Y:S02]  /*f710*/  R2UR UR7, R3 ;  /* 0x00000000030772ca */ /* 0x000fe400000e0000 */
[----:B------:R-:W-:-:S13]  /*f720*/  PLOP3.LUT P0, PT, PT, PT, PT, 0x80, 0x0 ;  /* 0x000000000000781c */ /* 0x000fda0003f0f070 */
.L_x_71:
        /* <DEDUP_REMOVED lines=13> */
.L_x_72:
        /* <DEDUP_REMOVED lines=8> */
[----:B------:R-:W-:Y:S01]  /*f880*/  IMAD.MOV.U32 R18, RZ, RZ, R10 ;  /* 0x000000ffff127224 */ /* 0x000fe200078e000a */
[----:B------:R-:W-:-:S07]  /*f890*/  MOV R16, R4 ;  /* 0x0000000400107202 */ /* 0x000fce0000000f00 */
.L_x_57:
[----:B------:R-:W-:Y:S05]  /*f8a0*/  BSYNC B1 ;  /* 0x0000000000017941 */ /* 0x000fea0003800000 */
.L_x_56:
[----:B------:R-:W-:Y:S01]  /*f8b0*/  LOP3.LUT P0, RZ, R17, 0x2, RZ, 0xc0, !PT ;  /* 0x0000000211ff7812 */ /* 0x000fe2000780c0ff */
[----:B------:R-:W-:Y:S01]  /*f8c0*/  BSSY B1, `(.L_x_73) ;  /* 0x0000096000017945 */ /* 0x000fe20003800000 */
[----:B------:R-:W-:-:S11]  /*f8d0*/  LOP3.LUT R10, R7, 0x1, RZ, 0x3c, !PT ;  /* 0x00000001070a7812 */ /* 0x000fd600078e3cff */
[----:B------:R-:W-:Y:S05]  /*f8e0*/  @!P0 BRA `(.L_x_74) ;  /* 0x00000008004c8947 */ /* 0x000fea0003800000 */
[----:B------:R-:W-:Y:S01]  /*f8f0*/  LOP3.LUT P0, RZ, R17, 0x1, RZ, 0xc0, !PT ;  /* 0x0000000111ff7812 */ /* 0x000fe2000780c0ff */
[----:B------:R-:W-:-:S12]  /*f900*/  VIADD R12, R6, 0xffffffff ;  /* 0xffffffff060c7836 */ /* 0x000fd80000000000 */
        /* <DEDUP_REMOVED lines=9> */
[----:B------:R-:W-:-:S05]  /*f9a0*/  @P0 SHF.R.U32.HI R2, RZ, R3, R4 ;  /* 0x00000003ff020219 */ /* 0x000fca0000011604 */
[----:B------:R-:W-:-:S04]  /*f9b0*/  IMAD.MOV R3, RZ, RZ, -R2 ;  /* 0x000000ffff037224 */ /* 0x000fc800078e0a02 */
[----:B------:R-:W-:Y:S01]  /*f9c0*/  IMAD R12, R5, R3, R12 ;  /* 0x00000003050c7224 */ /* 0x000fe200078e020c */
[----:B------:R-:W-:-:S03]  /*f9d0*/  SHF.R.S32.HI R3, RZ, 0x1f, R2 ;  /* 0x0000001fff037819 */ /* 0x000fc60000011402 */
[----:B------:R-:W-:-:S04]  /*f9e0*/  IMAD.WIDE.U32 R2, R19, UR4, R2 ;  /* 0x0000000413027c25 */ /* 0x000fc8000f8e0002 */
[----:B--2---:R-:W-:-:S04]  /*f9f0*/  IMAD R4, R13, UR4, RZ ;  /* 0x000000040d047c24 */ /* 0x004fc8000f8e02ff */
[----:B------:R-:W-:Y:S01]  /*fa00*/  IMAD R4, R19, UR5, R4 ;  /* 0x0000000513047c24 */ /* 0x000fe2000f8e0204 */
[----:B------:R-:W-:-:S03]  /*fa10*/  ULDC.64 UR4, c[0x0][0x418] ;  /* 0x0001060000047ab9 */ /* 0x000fc60000000a00 */
[----:B------:R-:W-:Y:S01]  /*fa20*/  IMAD.IADD R3, R4, 0x1, R3 ;  /* 0x0000000104037824 */ /* 0x000fe200078e0203 */
[----:B------:R-:W-:-:S04]  /*fa30*/  LEA R4, P0, R2, UR4, 0x2 ;  /* 0x0000000402047c11 */ /* 0x000fc8000f8010ff */
[----:B------:R-:W-:-:S05]  /*fa40*/  LEA.HI.X R5, R2, UR5, R3, 0x2, P0 ;  /* 0x0000000502057c11 */ /* 0x000fca00080f1403 */
[----:B------:R0:W5:Y:S04]  /*fa50*/  LDG.E R4, desc[UR6][R4.64] ;  /* 0x0000000604047981 */ /* 0x000168000c1e1900 */
.L_x_75:
[----:B------:R-:W1:Y:S01]  /*fa60*/  S2R R2, SR_TID.X ;  /* 0x0000000000027919 */ /* 0x000e620000002100 */
[----:B------:R-:W-:Y:S01]  /*fa70*/  BSSY B2, `(.L_x_76) ;  /* 0x0000006000027945 */ /* 0x000fe20003800000 */
[----:B-1----:R-:W-:Y:S02]  /*fa80*/  LOP3.LUT R3, R2, 0x7f, RZ, 0xc0, !PT ;  /* 0x0000007f02037812 */ /* 0x002fe400078ec0ff */
[----:B------:R-:W-:Y:S02]  /*fa90*/  SHF.L.U32 R2, R10, 0x1f, RZ ;  /* 0x0000001f0a027819 */ /* 0x000fe400000006ff */
[----:B------:R-:W-:Y:S02]  /*faa0*/  ISETP.NE.AND P2, PT, R3, RZ, PT ;  /* 0x000000ff0300720c */ /* 0x000fe40003f45270 */
[----:B------:R-:W1:Y:S02]  /*fab0*/  SYNCS.PHASECHK.TRANS64.TRYWAIT P0, [UR38+0x36840], R2 ;  /* 0x03684002ff0075a7 */ /* 0x000e640008000166 */
[----:B-1----:R-:W-:Y:S09]  /*fac0*/  @!P0 BRA `(.L_x_77) ;  /* 0x0000002800288947 */ /* 0x002ff20003800000 */
.L_x_152:
[----:B------:R-:W-:Y:S05]  /*fad0*/  BSYNC B2 ;  /* 0x0000000000027941 */ /* 0x000fea0003800000 */
.L_x_76:
[----:B------:R-:W-:Y:S04]  /*fae0*/  BSSY B2, `(.L_x_78) ;  /* 0x0000007000027945 */ /* 0x000fe80003800000 */
[----:B------:R-:W-:Y:S05]  /*faf0*/  @P2 BRA `(.L_x_79) ;  /* 0x0000000000142947 */ /* 0x000fea0003800000 */
[----:B------:R-:W-:Y:S01]  /*fb00*/  ISETP.NE.AND P0, PT, R9, RZ, PT ;  /* 0x000000ff0900720c */ /* 0x000fe20003f05270 */
[----:B-1----:R-:W-:-:S04]  /*fb10*/  IMAD.MOV.U32 R2, RZ, RZ, 0xa800 ;  /* 0x0000a800ff027424 */ /* 0x002fc800078e00ff */
[----:B------:R2:W-:Y:S08]  /*fb20*/  SYNCS.ARRIVE.TRANS64 RZ, [UR38+0x36830], R2 ;  /* 0x03683002ffff79a7 */ /* 0x0005f00008000026 */
[----:B--2---:R-:W-:Y:S05]  /*fb30*/  @!P0 BRA `(.L_x_79) ;  /* 0x0000000000048947 */ /* 0x004fea0003800000 */
[----:B------:R-:W-:Y:S01]  /*fb40*/  BPT.TRAP 0x1 ;  /* 0x000000040000795c */ /* 0x000fe20000300000 */
.L_x_79:
[----:B------:R-:W-:Y:S05]  /*fb50*/  BSYNC B2 ;  /* 0x0000000000027941 */ /* 0x000fea0003800000 */
.L_x_78:
[----:B0-----:R-:W-:Y:S01]  /*fb60*/  IMAD.MOV.U32 R5, RZ, RZ, RZ ;  /* 0x000000ffff057224 */ /* 0x001fe200078e00ff */
[----:B------:R-:W-:Y:S01]  /*fb70*/  ULDC.64 UR4, c[0x0][0x198] ;  /* 0x0000660000047ab9 */ /* 0x000fe20000000a00 */
[----:B------:R-:W-:Y:S01]  /*fb80*/  PLOP3.LUT P0, PT, PT, PT, PT, 0x80, 0x0 ;  /* 0x000000000000781c */ /* 0x000fe20003f0f070 */
[----:B------:R-:W-:Y:S01]  /*fb90*/  UIADD3 UR4, UP0, UR4, 0x370, URZ ;  /* 0x0000037004047890 */ /* 0x000fe2000ff1e03f */
[----:B-1----:R-:W-:Y:S01]  /*fba0*/  IMAD R2, R12, 0x70, RZ ;  /* 0x000000700c027824 */ /* 0x002fe200078e02ff */
[----:B------:R-:W-:Y:S01]  /*fbb0*/  R2UR UR10, R5 ;  /* 0x00000000050a72ca */ /* 0x000fe200000e0000 */
[----:B------:R-:W-:Y:S02]  /*fbc0*/  UIADD3 UR8, UR38, 0x21400, URZ ;  /* 0x0002140026087890 */ /* 0x000fe4000fffe03f */
[----:B------:R-:W-:Y:S02]  /*fbd0*/  UIADD3 UR9, UR38, 0x36830, URZ ;  /* 0x0003683026097890 */ /* 0x000fe4000fffe03f */
[----:B------:R-:W-:Y:S01]  /*fbe0*/  UIADD3.X UR5, URZ, UR5, URZ, UP0, !UPT ;  /* 0x000000053f057290 */ /* 0x000fe200087fe43f */
[----:B------:R-:W-:Y:S01]  /*fbf0*/  UMOV UR6, 0x0 ;  /* 0x0000000000067882 */ /* 0x000fe20000000000 */
[----:B------:R-:W-:-:S10]  /*fc00*/  UMOV UR7, 0x14f00000 ;  /* 0x14f0000000077882 */ /* 0x000fd40000000000 */
.L_x_80:
[----:B------:R-:W-:-:S13]  /*fc10*/  @P0 ELECT P3, URZ, PT ;  /* 0x00000000003f082f */ /* 0x000fda0003860000 */
[----:B-----5:R-:W-:Y:S01]  /*fc20*/  @P3 R2UR UR13, R4 ;  /* 0x00000000040d32ca */ /* 0x020fe200000e0000 */
[----:B------:R-:W-:Y:S01]  /*fc30*/  UMOV UR12, UR36 ;  /* 0x00000024000c7c82 */ /* 0x000fe20008000000 */
[----:B------:R-:W-:Y:S02]  /*fc40*/  @P3 R2UR UR11, R2 ;  /* 0x00000000020b32ca */ /* 0x000fe400000e0000 */
[----:B------:R-:W-:Y:S02]  /*fc50*/  @P3 PLOP3.LUT P0, PT, P3, PT, PT, 0x8, 0x0 ;  /* 0x000000000000381c */ /* 0x000fe40001f0e170 */
[----:B------:R-:W-:-:S09]  /*fc60*/  PLOP3.LUT P3, PT, PT, PT, PT, 0x8, 0x0 ;  /* 0x000000000000781c */ /* 0x000fd20003f6e170 */
[----:B------:R0:W-:Y:S02]  /*fc70*/  UTMALDG.4D [UR8], [UR4], desc[UR6] ;  /* 0x00000608040075b4 */ /* 0x0001e40008019000 */
[----:B0-----:R-:W-:Y:S05]  /*fc80*/  @P0 BRA.U.ANY `(.L_x_80) ;  /* 0xfffffffd00e00947 */ /* 0x001fea000393ffff */
[----:B------:R-:W-:Y:S01]  /*fc90*/  MOV R13, 0x40 ;  /* 0x00000040000d7802 */ /* 0x000fe20000000f00 */
[----:B------:R-:W-:Y:S01]  /*fca0*/  UIADD3 UR8, UR38, 0x24c00, URZ ;  /* 0x00024c0026087890 */ /* 0x000fe2000fffe03f */
[----:B------:R-:W-:Y:S01]  /*fcb0*/  PLOP3.LUT P0, PT, PT, PT, PT, 0x80, 0x0 ;  /* 0x000000000000781c */ /* 0x000fe20003f0f070 */
[----:B------:R-:W-:Y:S01]  /*fcc0*/  UMOV UR6, 0x0 ;  /* 0x0000000000067882 */ /* 0x000fe20000000000 */
[----:B------:R-:W-:Y:S01]  /*fcd0*/  R2UR UR10, R13 ;  /* 0x000000000d0a72ca */ /* 0x000fe200000e0000 */
[----:B------:R-:W-:-:S14]  /*fce0*/  UMOV UR7, 0x14f00000 ;  /* 0x14f0000000077882 */ /* 0x000fdc0000000000 */
.L_x_81:
        /* <DEDUP_REMOVED lines=14> */
.L_x_82:
        /* <DEDUP_REMOVED lines=8> */
[----:B------:R-:W-:Y:S01]  /*fe50*/  SHF.L.U32 R2, R7, 0x1f, RZ ;  /* 0x0000001f07027819 */ /* 0x000fe200000006ff */
[----:B------:R-:W-:Y:S03]  /*fe60*/  BSSY B2, `(.L_x_83) ;  /* 0x0000003000027945 */ /* 0x000fe60003800000 */
[----:B------:R-:W0:Y:S02]  /*fe70*/  SYNCS.PHASECHK.TRANS64.TRYWAIT P0, [UR38+0x36868], R2 ;  /* 0x03686802ff0075a7 */ /* 0x000e240008000166 */
[----:B0-----:R-:W-:Y:S05]  /*fe80*/  @!P0 BRA `(.L_x_84) ;  /* 0x0000002400508947 */ /* 0x001fea0003800000 */
.L_x_153:
[----:B------:R-:W-:Y:S05]  /*fe90*/  BSYNC B2 ;  /* 0x0000000000027941 */ /* 0x000fea0003800000 */
.L_x_83:
        /* <DEDUP_REMOVED lines=9> */
.L_x_86:
[----:B------:R-:W-:Y:S05]  /*ff30*/  BSYNC B2 ;  /* 0x0000000000027941 */ /* 0x000fea0003800000 */
.L_x_85:
        /* <DEDUP_REMOVED lines=10> */
.L_x_87:
        /* <DEDUP_REMOVED lines=13> */
.L_x_88:
        /* <DEDUP_REMOVED lines=13> */
.L_x_89:
        /* <DEDUP_REMOVED lines=8> */
[----:B------:R-:W-:Y:S02]  /*10200*/  IMAD.MOV.U32 R18, RZ, RZ, R12 ;  /* 0x000000ffff127224 */ /* 0x000fe400078e000c */
[----:B------:R-:W-:-:S07]  /*10210*/  IMAD.MOV.U32 R16, RZ, RZ, R4 ;  /* 0x000000ffff107224 */ /* 0x000fce00078e0004 */
.L_x_74:
[----:B------:R-:W-:Y:S05]  /*10220*/  BSYNC B1 ;  /* 0x0000000000017941 */ /* 0x000fea0003800000 */
.L_x_73:
[----:B------:R-:W-:Y:S01]  /*10230*/  IADD3 R6, R6, -0x2, RZ ;  /* 0xfffffffe06067810 */ /* 0x000fe20007ffe0ff */
[----:B------:R-:W-:Y:S01]  /*10240*/  IMAD.MOV.U32 R7, RZ, RZ, R10 ;  /* 0x000000ffff077224 */ /* 0x000fe200078e000a */
[----:B------:R-:W-:Y:S06]  /*10250*/  @P1 BRA `(.L_x_90) ;  /* 0xffffffec00301947 */ /* 0x000fec000383ffff */
[----:B------:R-:W-:Y:S05]  /*10260*/  BSYNC B0 ;  /* 0x0000000000007941 */ /* 0x000fea0003800000 */
.L_x_55:
[----:B------:R-:W-:Y:S01]  /*10270*/  ISETP.NE.AND P0, PT, R11, RZ, PT ;  /* 0x000000ff0b00720c */ /* 0x000fe20003f05270 */
[----:B------:R-:W-:-:S12]  /*10280*/  BSSY B0, `(.L_x_54) ;  /* 0x0000097000007945 */ /* 0x000fd80003800000 */
[----:B------:R-:W-:Y:S05]  /*10290*/  @!P0 BRA `(.L_x_91) ;  /* 0x0000000800548947 */ /* 0x000fea0003800000 */
[----:B------:R-:W-:Y:S01]  /*102a0*/  LOP3.LUT P1, RZ, R17, 0x2, RZ, 0xc0, !PT ;  /* 0x0000000211ff7812 */ /* 0x000fe2000782c0ff */
[----:B------:R-:W-:-:S12]  /*102b0*/  IMAD.MOV.U32 R0, RZ, RZ, 0x1 ;  /* 0x00000001ff007424 */ /* 0x000fd800078e00ff */
[----:B------:R-:W-:Y:S05]  /*102c0*/  @!P1 BRA `(.L_x_91) ;  /* 0x0000000800489947 */ /* 0x000fea0003800000 */
[----:B------:R-:W-:-:S13]  /*102d0*/  LOP3.LUT P1, RZ, R17, 0x1, RZ, 0xc0, !PT ;  /* 0x0000000111ff7812 */ /* 0x000fda000782c0ff */
[----:B------:R-:W-:Y:S05]  /*102e0*/  @!P1 BRA `(.L_x_92) ;  /* 0x0000000000549947 */ /* 0x000fea0003800000 */
[----:B------:R-:W2:Y:S01]  /*102f0*/  LDL.LU R5, [R1] ;  /* 0x0000000001057983 */ /* 0x000ea20000300800 */
[----:B------:R-:W0:Y:S01]  /*10300*/  LDC R8, c[0x0][0x43c] ;  /* 0x00010f00ff087b82 */ /* 0x000e220000000800 */
[----:B------:R-:W-:Y:S01]  /*10310*/  IMAD.MOV.U32 R7, RZ, RZ, R6 ;  /* 0x000000ffff077224 */ /* 0x000fe200078e0006 */
[----:B------:R-:W-:Y:S01]  /*10320*/  ULDC.64 UR4, c[0x0][0x428] ;  /* 0x00010a0000047ab9 */ /* 0x000fe20000000a00 */
[----:B------:R-:W-:Y:S01]  /*10330*/  ULDC.64 UR6, c[0x0][0x208] ;  /* 0x0000820000067ab9 */ /* 0x000fe20000000a00 */
[----:B0-----:R-:W-:-:S13]  /*10340*/  ISETP.NE.AND P0, PT, R8, 0x1, PT ;  /* 0x000000010800780c */ /* 0x001fda0003f05270 */
[----:B------:R-:W0:Y:S02]  /*10350*/  @P0 LDC.64 R2, c[0x0][0x440] ;  /* 0x00011000ff020b82 */ /* 0x000e240000000a00 */
[----:B0-----:R-:W-:-:S05]  /*10360*/  @P0 IMAD.HI.U32 R2, R6, R2, RZ ;  /* 0x0000000206020227 */ /* 0x001fca00078e00ff */
[----:B------:R-:W-:-:S04]  /*10370*/  @P0 SHF.R.U32.HI R7, RZ, R3, R2 ;  /* 0x00000003ff070219 */ /* 0x000fc80000011602 */
[----:B------:R-:W-:Y:S01]  /*10380*/  SHF.R.S32.HI R3, RZ, 0x1f, R7 ;  /* 0x0000001fff037819 */ /* 0x000fe20000011407 */
[----:B--2---:R-:W-:-:S04]  /*10390*/  IMAD R2, R5, UR4, RZ ;  /* 0x0000000405027c24 */ /* 0x004fc8000f8e02ff */
[----:B------:R-:W-:Y:S02]  /*103a0*/  IMAD R5, R19, UR5, R2 ;  /* 0x0000000513057c24 */ /* 0x000fe4000f8e0202 */
[----:B------:R-:W-:-:S04]  /*103b0*/  IMAD.MOV.U32 R2, RZ, RZ, R7 ;  /* 0x000000ffff027224 */ /* 0x000fc800078e0007 */
[----:B------:R-:W-:Y:S01]  /*103c0*/  IMAD.WIDE.U32 R2, R19, UR4, R2 ;  /* 0x0000000413027c25 */ /* 0x000fe2000f8e0002 */
[----:B------:R-:W-:-:S03]  /*103d0*/  ULDC.64 UR4, c[0x0][0x418] ;  /* 0x0001060000047ab9 */ /* 0x000fc60000000a00 */
[----:B------:R-:W-:Y:S01]  /*103e0*/  IMAD.IADD R3, R5, 0x1, R3 ;  /* 0x0000000105037824 */ /* 0x000fe200078e0203 */
[----:B------:R-:W-:-:S04]  /*103f0*/  LEA R4, P0, R2, UR4, 0x2 ;  /* 0x0000000402047c11 */ /* 0x000fc8000f8010ff */
[----:B------:R-:W-:-:S05]  /*10400*/  LEA.HI.X R5, R2, UR5, R3, 0x2, P0 ;  /* 0x0000000502057c11 */ /* 0x000fca00080f1403 */
[----:B------:R0:W5:Y:S01]  /*10410*/  LDG.E R4, desc[UR6][R4.64] ;  /* 0x0000000604047981 */ /* 0x000162000c1e1900 */
[----:B------:R-:W-:-:S04]  /*10420*/  IMAD.MOV R3, RZ, RZ, -R7 ;  /* 0x000000ffff037224 */ /* 0x000fc800078e0a07 */
[----:B------:R-:W-:-:S07]  /*10430*/  IMAD R6, R8, R3, R6 ;  /* 0x0000000308067224 */ /* 0x000fce00078e0206 */
.L_x_92:
[----:B------:R-:W1:Y:S01]  /*10440*/  S2R R2, SR_TID.X ;  /* 0x0000000000027919 */ /* 0x000e620000002100 */
[----:B------:R-:W-:Y:S01]  /*10450*/  BSSY B1, `(.L_x_93) ;  /* 0x0000006000017945 */ /* 0x000fe20003800000 */
[----:B-1----:R-:W-:Y:S02]  /*10460*/  LOP3.LUT R3, R2, 0x7f, RZ, 0xc0, !PT ;  /* 0x0000007f02037812 */ /* 0x002fe400078ec0ff */
[----:B------:R-:W-:Y:S02]  /*10470*/  SHF.L.U32 R2, R10, 0x1f, RZ ;  /* 0x0000001f0a027819 */ /* 0x000fe400000006ff */
[----:B------:R-:W-:Y:S02]  /*10480*/  ISETP.NE.AND P1, PT, R3, RZ, PT ;  /* 0x000000ff0300720c */ /* 0x000fe40003f25270 */
[----:B------:R-:W1:Y:S02]  /*10490*/  SYNCS.PHASECHK.TRANS64.TRYWAIT P0, [UR38+0x36848], R2 ;  /* 0x03684802ff0075a7 */ /* 0x000e640008000166 */
[----:B-1----:R-:W-:Y:S09]  /*104a0*/  @!P0 BRA `(.L_x_94) ;  /* 0x0000001c00e08947 */ /* 0x002ff20003800000 */
.L_x_154:
[----:B------:R-:W-:Y:S05]  /*104b0*/  BSYNC B1 ;  /* 0x0000000000017941 */ /* 0x000fea0003800000 */
.L_x_93:
[----:B------:R-:W-:Y:S04]  /*104c0*/  BSSY B1, `(.L_x_95) ;  /* 0x0000007000017945 */ /* 0x000fe80003800000 */
[----:B------:R-:W-:Y:S05]  /*104d0*/  @P1 BRA `(.L_x_96) ;  /* 0x0000000000141947 */ /* 0x000fea0003800000 */
[----:B------:R-:W-:Y:S02]  /*104e0*/  ISETP.NE.AND P0, PT, R9, RZ, PT ;  /* 0x000000ff0900720c */ /* 0x000fe40003f05270 */
[----:B-1----:R-:W-:-:S04]  /*104f0*/  MOV R3, 0xa800 ;  /* 0x0000a80000037802 */ /* 0x002fc80000000f00 */
[----:B------:R2:W-:Y:S07]  /*10500*/  SYNCS.ARRIVE.TRANS64 RZ, [UR38+0x36838], R3 ;  /* 0x03683803ffff79a7 */ /* 0x0005ee0008000026 */
[----:B------:R-:W-:Y:S05]  /*10510*/  @!P0 BRA `(.L_x_96) ;  /* 0x0000000000048947 */ /* 0x000fea0003800000 */
[----:B------:R-:W-:Y:S01]  /*10520*/  BPT.TRAP 0x1 ;  /* 0x000000040000795c */ /* 0x000fe20000300000 */
.L_x_96:
[----:B------:R-:W-:Y:S05]  /*10530*/  BSYNC B1 ;  /* 0x0000000000017941 */ /* 0x000fea0003800000 */
.L_x_95:
[----:B------:R-:W-:Y:S01]  /*10540*/  IMAD.MOV.U32 R8, RZ, RZ, RZ ;  /* 0x000000ffff087224 */ /* 0x000fe200078e00ff */
[----:B------:R-:W-:Y:S01]  /*10550*/  ULDC.64 UR4, c[0x0][0x198] ;  /* 0x0000660000047ab9 */ /* 0x000fe20000000a00 */
[----:B------:R-:W-:Y:S01]  /*10560*/  PLOP3.LUT P0, PT, PT, PT, PT, 0x80, 0x0 ;  /* 0x000000000000781c */ /* 0x000fe20003f0f070 */
[----:B------:R-:W-:Y:S01]  /*10570*/  UIADD3 UR4, UP0, UR4, 0x370, URZ ;  /* 0x0000037004047890 */ /* 0x000fe2000ff1e03f */
[----:B-12---:R-:W-:Y:S01]  /*10580*/  IMAD R3, R6, 0x70, RZ ;  /* 0x0000007006037824 */ /* 0x006fe200078e02ff */
[----:B------:R-:W-:Y:S01]  /*10590*/  R2UR UR10, R8 ;  /* 0x00000000080a72ca */ /* 0x000fe200000e0000 */
[----:B------:R-:W-:Y:S02]  /*105a0*/  UIADD3 UR8, UR38, 0x2bc00, URZ ;  /* 0x0002bc0026087890 */ /* 0x000fe4000fffe03f */
[----:B------:R-:W-:Y:S02]  /*105b0*/  UIADD3 UR9, UR38, 0x36838, URZ ;  /* 0x0003683826097890 */ /* 0x000fe4000fffe03f */
[----:B------:R-:W-:Y:S01]  /*105c0*/  UIADD3.X UR5, URZ, UR5, URZ, UP0, !UPT ;  /* 0x000000053f057290 */ /* 0x000fe200087fe43f */
[----:B------:R-:W-:Y:S01]  /*105d0*/  UMOV UR6, 0x0 ;  /* 0x0000000000067882 */ /* 0x000fe20000000000 */
[----:B------:R-:W-:-:S10]  /*105e0*/  UMOV UR7, 0x14f00000 ;  /* 0x14f0000000077882 */ /* 0x000fd40000000000 */
.L_x_97:
[----:B------:R-:W-:-:S13]  /*105f0*/  @P0 ELECT P2, URZ, PT ;  /* 0x00000000003f082f */ /* 0x000fda0003840000 */
[----:B-----5:R-:W-:Y:S01]  /*10600*/  @P2 R2UR UR13, R4 ;  /* 0x00000000040d22ca */ /* 0x020fe200000e0000 */
[----:B------:R-:W-:Y:S01]  /*10610*/  UMOV UR12, UR36 ;  /* 0x00000024000c7c82 */ /* 0x000fe20008000000 */
[----:B------:R-:W-:Y:S02]  /*10620*/  @P2 R2UR UR11, R3 ;  /* 0x00000000030b22ca */ /* 0x000fe400000e0000 */
[----:B------:R-:W-:Y:S02]  /*10630*/  @P2 PLOP3.LUT P0, PT, P2, PT, PT, 0x8, 0x0 ;  /* 0x000000000000281c */ /* 0x000fe4000170e170 */
[----:B------:R-:W-:-:S09]  /*10640*/  PLOP3.LUT P2, PT, PT, PT, PT, 0x8, 0x0 ;  /* 0x000000000000781c */ /* 0x000fd20003f4e170 */
[----:B------:R1:W-:Y:S02]  /*10650*/  UTMALDG.4D [UR8], [UR4], desc[UR6] ;  /* 0x00000608040075b4 */ /* 0x0003e40008019000 */
[----:B-1----:R-:W-:Y:S05]  /*10660*/  @P0 BRA.U.ANY `(.L_x_97) ;  /* 0xfffffffd00e00947 */ /* 0x002fea000393ffff */
[----:B------:R-:W-:Y:S01]  /*10670*/  IMAD.MOV.U32 R7, RZ, RZ, 0x40 ;  /* 0x00000040ff077424 */ /* 0x000fe200078e00ff */
[----:B------:R-:W-:Y:S01]  /*10680*/  PLOP3.LUT P0, PT, PT, PT, PT, 0x80, 0x0 ;  /* 0x000000000000781c */ /* 0x000fe20003f0f070 */
[----:B------:R-:W-:Y:S01]  /*10690*/  UIADD3 UR8, UR38, 0x2f400, URZ ;  /* 0x0002f40026087890 */ /* 0x000fe2000fffe03f */
[----:B------:R-:W-:Y:S02]  /*106a0*/  UMOV UR6, 0x0 ;  /* 0x0000000000067882 */ /* 0x000fe40000000000 */
[----:B------:R-:W-:Y:S01]  /*106b0*/  R2UR UR10, R7 ;  /* 0x00000000070a72ca */ /* 0x000fe200000e0000 */
[----:B------:R-:W-:-:S14]  /*106c0*/  UMOV UR7, 0x14f00000 ;  /* 0x14f0000000077882 */ /* 0x000fdc0000000000 */
.L_x_98:
[----:B------:R-:W-:-:S13]  /*106d0*/  @P0 ELECT P2, URZ, PT ;  /* 0x00000000003f082f */ /* 0x000fda0003840000 */
[----:B------:R-:W-:Y:S01]  /*106e0*/  @P2 R2UR UR13, R4 ;  /* 0x00000000040d22ca */ /* 0x000fe200000e0000 */
[----:B------:R-:W-:Y:S01]  /*106f0*/  UMOV UR12, UR36 ;  /* 0x00000024000c7c82 */ /* 0x000fe20008000000 */
[----:B------:R-:W-:Y:S02]  /*10700*/  @P2 R2UR UR11, R3 ;  /* 0x00000000030b22ca */ /* 0x000fe400000e0000 */
[----:B------:R-:W-:Y:S02]  /*10710*/  @P2 PLOP3.LUT P0, PT, P2, PT, PT, 0x8, 0x0 ;  /* 0x000000000000281c */ /* 0x000fe4000170e170 */
[----:B------:R-:W-:-:S09]  /*10720*/  PLOP3.LUT P2, PT, PT, PT, PT, 0x8, 0x0 ;  /* 0x000000000000781c */ /* 0x000fd20003f4e170 */
[----:B------:R1:W-:Y:S02]  /*10730*/  UTMALDG.4D [UR8], [UR4], desc[UR6] ;  /* 0x00000608040075b4 */ /* 0x0003e40008019000 */
[----:B-1----:R-:W-:Y:S05]  /*10740*/  @P0 BRA.U.ANY `(.L_x_98) ;  /* 0xfffffffd00e00947 */ /* 0x002fea000393ffff */
[----:B0-----:R-:W-:Y:S01]  /*10750*/  IMAD.MOV.U32 R5, RZ, RZ, 0x80 ;  /* 0x00000080ff057424 */ /* 0x001fe200078e00ff */
[----:B------:R-:W-:Y:S01]  /*10760*/  PLOP3.LUT P0, PT, PT, PT, PT, 0x80, 0x0 ;  /* 0x000000000000781c */ /* 0x000fe20003f0f070 */
[----:B------:R-:W-:Y:S01]  /*10770*/  UIADD3 UR8, UR38, 0x32c00, URZ ;  /* 0x00032c0026087890 */ /* 0x000fe2000fffe03f */
[----:B------:R-:W-:Y:S02]  /*10780*/  UMOV UR6, 0x0 ;  /* 0x0000000000067882 */ /* 0x000fe40000000000 */
[----:B------:R-:W-:Y:S01]  /*10790*/  R2UR UR10, R5 ;  /* 0x00000000050a72ca */ /* 0x000fe200000e0000 */
[----:B------:R-:W-:-:S14]  /*107a0*/  UMOV UR7, 0x14f00000 ;  /* 0x14f0000000077882 */ /* 0x000fdc0000000000 */
.L_x_99:
        /* <DEDUP_REMOVED lines=8> */
[----:B------:R-:W0:Y:S01]  /*10830*/  SYNCS.PHASECHK.TRANS64.TRYWAIT P0, [UR38+0x36860], R2 ;  /* 0x03686002ff0075a7 */ /* 0x000e220008000166 */
[----:B------:R-:W-:Y:S04]  /*10840*/  BSSY B1, `(.L_x_100) ;  /* 0x0000002000017945 */ /* 0x000fe80003800000 */
[----:B0-----:R-:W-:Y:S05]  /*10850*/  @!P0 BRA `(.L_x_101) ;  /* 0x0000001c000c8947 */ /* 0x001fea0003800000 */
.L_x_155:
[----:B------:R-:W-:Y:S05]  /*10860*/  BSYNC B1 ;  /* 0x0000000000017941 */ /* 0x000fea0003800000 */
.L_x_100:
        /* <DEDUP_REMOVED lines=9> */
.L_x_103:
[----:B------:R-:W-:Y:S05]  /*10900*/  BSYNC B1 ;  /* 0x0000000000017941 */ /* 0x000fea0003800000 */
.L_x_102:
        /* <DEDUP_REMOVED lines=10> */
.L_x_104:
        /* <DEDUP_REMOVED lines=13> */
.L_x_105:
        /* <DEDUP_REMOVED lines=13> */
.L_x_106:
        /* <DEDUP_REMOVED lines=8> */
[----:B------:R-:W-:Y:S01]  /*10bd0*/  MOV R18, R6 ;  /* 0x0000000600127202 */ /* 0x000fe20000000f00 */
[----:B------:R-:W-:-:S07]  /*10be0*/  IMAD.MOV.U32 R16, RZ, RZ, R4 ;  /* 0x000000ffff107224 */ /* 0x000fce00078e0004 */
.L_x_91:
[----:B------:R-:W-:Y:S05]  /*10bf0*/  BSYNC B0 ;  /* 0x0000000000007941 */ /* 0x000fea0003800000 */
.L_x_54:
[----:B------:R-:W-:Y:S01]  /*10c00*/  LOP3.LUT P0, RZ, R17, 0x2, RZ, 0xc0, !PT ;  /* 0x0000000211ff7812 */ /* 0x000fe2000780c0ff */
[----:B------:R-:W-:-:S12]  /*10c10*/  BSSY B0, `(.L_x_107) ;  /* 0x0000043000007945 */ /* 0x000fd80003800000 */
[----:B------:R-:W-:Y:S05]  /*10c20*/  @!P0 BRA `(.L_x_108) ;  /* 0x0000000400048947 */ /* 0x000fea0003800000 */
[----:B------:R-:W0:Y:S01]  /*10c30*/  S2R R2, SR_TID.X ;  /* 0x0000000000027919 */ /* 0x000e220000002100 */
[----:B------:R-:W-:Y:S01]  /*10c40*/  LEA R3, R0, UR38, 0x3 ;  /* 0x0000002600037c11 */ /* 0x000fe2000f8e18ff */
[----:B------:R-:W-:Y:S01]  /*10c50*/  BSSY B1, `(.L_x_109) ;  /* 0x0000006000017945 */ /* 0x000fe20003800000 */
[----:B0-----:R-:W-:Y:S02]  /*10c60*/  LOP3.LUT R4, R2, 0x7f, RZ, 0xc0, !PT ;  /* 0x0000007f02047812 */ /* 0x001fe400078ec0ff */
[----:B------:R-:W-:Y:S02]  /*10c70*/  SHF.L.U32 R2, R10, 0x1f, RZ ;  /* 0x0000001f0a027819 */ /* 0x000fe400000006ff */
[----:B------:R-:W-:Y:S02]  /*10c80*/  ISETP.NE.AND P1, PT, R4, RZ, PT ;  /* 0x000000ff0400720c */ /* 0x000fe40003f25270 */
[----:B------:R-:W0:Y:S02]  /*10c90*/  SYNCS.PHASECHK.TRANS64.TRYWAIT P0, [R3+URZ+0x36860], R2 ;  /* 0x03686002030075a7 */ /* 0x000e24000800017f */
[----:B0-----:R-:W-:Y:S09]  /*10ca0*/  @!P0 BRA `(.L_x_110) ;  /* 0x0000001800108947 */ /* 0x001ff20003800000 */
.L_x_156:
[----:B------:R-:W-:Y:S05]  /*10cb0*/  BSYNC B1 ;  /* 0x0000000000017941 */ /* 0x000fea0003800000 */
.L_x_109:
[----:B------:R-:W-:Y:S04]  /*10cc0*/  BSSY B1, `(.L_x_111) ;  /* 0x0000008000017945 */ /* 0x000fe80003800000 */
[----:B------:R-:W-:Y:S05]  /*10cd0*/  @P1 BRA `(.L_x_112) ;  /* 0x0000000000181947 */ /* 0x000fea0003800000 */
[----:B------:R-:W1:Y:S01]  /*10ce0*/  S2R R4, SR_TID.X ;  /* 0x0000000000047919 */ /* 0x000e620000002100 */
[----:B0-----:R-:W-:-:S04]  /*10cf0*/  IMAD.MOV.U32 R2, RZ, RZ, 0xa800 ;  /* 0x0000a800ff027424 */ /* 0x001fc800078e00ff */
[----:B------:R2:W-:Y:S01]  /*10d00*/  SYNCS.ARRIVE.TRANS64 RZ, [R3+URZ+0x36850], R2 ;  /* 0x0368500203ff79a7 */ /* 0x0005e2000800003f */
[----:B-1----:R-:W-:-:S13]  /*10d10*/  LOP3.LUT P0, RZ, R4, 0x1f, RZ, 0xc0, !PT ;  /* 0x0000001f04ff7812 */ /* 0x002fda000780c0ff */
[----:B--2---:R-:W-:Y:S05]  /*10d20*/  @!P0 BRA `(.L_x_112) ;  /* 0x0000000000048947 */ /* 0x004fea0003800000 */
[----:B------:R-:W-:Y:S01]  /*10d30*/  BPT.TRAP 0x1 ;  /* 0x000000040000795c */ /* 0x000fe20000300000 */
.L_x_112:
[----:B------:R-:W-:Y:S05]  /*10d40*/  BSYNC B1 ;  /* 0x0000000000017941 */ /* 0x000fea0003800000 */
.L_x_111:
[----:B------:R-:W-:Y:S01]  /*10d50*/  R2UR UR4, R0 ;  /* 0x00000000000472ca */ /* 0x000fe200000e0000 */
[----:B------:R-:W-:Y:S01]  /*10d60*/  ULDC.64 UR6, c[0x0][0x198] ;  /* 0x0000660000067ab9 */ /* 0x000fe20000000a00 */
[----:B------:R-:W-:Y:S01]  /*10d70*/  R2UR UR9, R3 ;  /* 0x00000000030972ca */ /* 0x000fe200000e0000 */
[----:B------:R-:W-:Y:S01]  /*10d80*/  UIADD3 UR6, UP0, UR6, 0x470, URZ ;  /* 0x0000047006067890 */ /* 0x000fe2000ff1e03f */
[----:B------:R-:W-:Y:S01]  /*10d90*/  PLOP3.LUT P0, PT, PT, PT, PT, 0x80, 0x0 ;  /* 0x000000000000781c */ /* 0x000fe20003f0f070 */
[----:B------:R-:W-:Y:S01]  /*10da0*/  IMAD R18, R18, 0x70, RZ ;  /* 0x0000007012127824 */ /* 0x000fe200078e02ff */
[----:B------:R-:W-:Y:S01]  /*10db0*/  UMOV UR14, 0x0 ;  /* 0x00000000000e7882 */ /* 0x000fe20000000000 */
[----:B------:R-:W-:Y:S01]  /*10dc0*/  UIADD3.X UR7, URZ, UR7, URZ, UP0, !UPT ;  /* 0x000000073f077290 */ /* 0x000fe200087fe43f */
[----:B------:R-:W-:Y:S01]  /*10dd0*/  UMOV UR15, 0x14f00000 ;  /* 0x14f00000000f7882 */ /* 0x000fe20000000000 */
[----:B------:R-:W-:-:S04]  /*10de0*/  UMOV UR10, URZ ;  /* 0x0000003f000a7c82 */ /* 0x000fc80008000000 */
[----:B------:R-:W-:Y:S02]  /*10df0*/  UIMAD UR4, UR4, 0xa800, UR38 ;  /* 0x0000a800040478a4 */ /* 0x000fe4000f8e0226 */
[----:B------:R-:W-:Y:S02]  /*10e00*/  UIADD3 UR9, UR9, 0x36850, URZ ;  /* 0x0003685009097890 */ /* 0x000fe4000fffe03f */
[----:B------:R-:W-:-:S12]  /*10e10*/  UIADD3 UR8, UR4, 0x400, URZ ;  /* 0x0000040004087890 */ /* 0x000fd8000fffe03f */
.L_x_113:
        /* <DEDUP_REMOVED lines=8> */
[----:B------:R-:W-:Y:S01]  /*10ea0*/  PLOP3.LUT P0, PT, PT, PT, PT, 0x80, 0x0 ;  /* 0x000000000000781c */ /* 0x000fe20003f0f070 */
[----:B------:R-:W-:Y:S01]  /*10eb0*/  UIADD3 UR8, UR4, 0x3c00, URZ ;  /* 0x00003c0004087890 */ /* 0x000fe2000fffe03f */
[----:B------:R-:W-:Y:S01]  /*10ec0*/  UMOV UR14, 0x0 ;  /* 0x00000000000e7882 */ /* 0x000fe20000000000 */
[----:B------:R-:W-:Y:S01]  /*10ed0*/  UMOV UR15, 0x14f00000 ;  /* 0x14f00000000f7882 */ /* 0x000fe20000000000 */
[----:B------:R-:W-:-:S09]  /*10ee0*/  UMOV UR10, 0x40 ;  /* 0x00000040000a7882 */ /* 0x000fd20000000000 */
.L_x_114:
        /* <DEDUP_REMOVED lines=10> */
[----:B------:R-:W-:Y:S02]  /*10f90*/  UMOV UR5, 0x14f00000 ;  /* 0x14f0000000057882 */ /* 0x000fe40000000000 */
[----:B------:R-:W-:Y:S01]  /*10fa0*/  UMOV UR4, 0x0 ;  /* 0x0000000000047882 */ /* 0x000fe20000000000 */
[----:B------:R-:W-:-:S08]  /*10fb0*/  UMOV UR10, 0x80 ;  /* 0x00000080000a7882 */ /* 0x000fd00000000000 */
.L_x_115:
        /* <DEDUP_REMOVED lines=8> */
.L_x_108:
[----:B------:R-:W-:Y:S05]  /*11040*/  BSYNC B0 ;  /* 0x0000000000007941 */ /* 0x000fea0003800000 */
.L_x_107:
[----:B------:R-:W-:-:S05]  /*11050*/  VIADD R0, R0, 0x1 ;  /* 0x0000000100007836 */ /* 0x000fca0000000000 */
[----:B------:R-:W-:-:S04]  /*11060*/  ISETP.NE.AND P0, PT, R0, 0x2, PT ;  /* 0x000000020000780c */ /* 0x000fc80003f05270 */
[----:B0-----:R-:W-:Y:S02]  /*11070*/  SEL R3, RZ, 0x1, P0 ;  /* 0x00000001ff037807 */ /* 0x001fe40000000000 */
[----:B------:R-:W-:Y:S02]  /*11080*/  SEL R0, R0, RZ, P0 ;  /* 0x000000ff00007207 */ /* 0x000fe40000000000 */
[----:B------:R-:W-:Y:S01]  /*11090*/  LOP3.LUT R10, R10, R3, RZ, 0x3c, !PT ;  /* 0x000000030a0a7212 */ /* 0x000fe200078e3cff */
[----:B------:R-:W-:-:S07]  /*110a0*/  IMAD.MOV.U32 R3, RZ, RZ, RZ ;  /* 0x000000ffff037224 */ /* 0x000fce00078e00ff */
.L_x_38:
[----:B------:R-:W0:Y:S01]  /*110b0*/  S2R R5, SR_CgaCtaId ;  /* 0x0000000000057919 */ /* 0x000e220000008800 */
[----:B------:R-:W-:Y:S02]  /*110c0*/  MOV R2, 0x400 ;  /* 0x0000040000027802 */ /* 0x000fe40000000f00 */
[----:B------:R-:W-:Y:S02]  /*110d0*/  SHF.L.U32 R3, R3, 0x1f, RZ ;  /* 0x0000001f03037819 */ /* 0x000fe400000006ff */
[----:B0-----:R-:W-:-:S04]  /*110e0*/  LEA R2, R5, R2, 0x18 ;  /* 0x0000000205027211 */ /* 0x001fc800078ec0ff */
[----:B------:R-:W0:Y:S02]  /*110f0*/  SYNCS.PHASECHK.TRANS64.TRYWAIT P0, [R2+URZ+0x36820], R3 ;  /* 0x03682003020075a7 */ /* 0x000e24000800017f */
[----:B0-----:R-:W-:Y:S05]  /*11100*/  @!P0 BRA `(.L_x_116) ;  /* 0x00000014000c8947 */ /* 0x001fea0003800000 */
.L_x_157:
[----:B------:R-:W-:-:S03]  /*11110*/  UMOV UR4, 0xffffffff ;  /* 0xffffffff00047882 */ /* 0x000fc60000000000 */
[----:B------:R-:W-:Y:S05]  /*11120*/  BRA.DIV UR4, `(.L_x_117) ;  /* 0x0000001604187947 */ /* 0x000fea000b800000 */
[----:B0-----:R-:W0:Y:S02]  /*11130*/  S2R R3, SR_TID.X ;  /* 0x0000000000037919 */ /* 0x001e240000002100 */
[----:B0-----:R-:W-:-:S04]  /*11140*/  SHF.R.U32.HI R3, RZ, 0x5, R3 ;  /* 0x00000005ff037819 */ /* 0x001fc80000011603 */
[----:B------:R-:W-:-:S05]  /*11150*/  LOP3.LUT R3, R3, 0x3, RZ, 0xc0, !PT ;  /* 0x0000000303037812 */ /* 0x000fca00078ec0ff */
[----:B------:R0:W1:Y:S02]  /*11160*/  SHFL.IDX PT, R14, R3, RZ, 0x1f ;  /* 0x00001fff030e7589 */ /* 0x00006400000e0000 */
.L_x_160:
[----:B-1----:R-:W-:-:S13]  /*11170*/  ISETP.NE.AND P0, PT, R14, RZ, PT ;  /* 0x000000ff0e00720c */ /* 0x002fda0003f05270 */
[----:B------:R-:W-:Y:S05]  /*11180*/  @P0 BRA `(.L_x_10) ;  /* 0x0000000000900947 */ /* 0x000fea0003800000 */
[----:B------:R-:W-:-:S03]  /*11190*/  UMOV UR4, 0xffffffff ;  /* 0xffffffff00047882 */ /* 0x000fc60000000000 */
[----:B------:R-:W-:Y:S05]  /*111a0*/  BRA.DIV UR4, `(.L_x_118) ;  /* 0x00000016042c7947 */ /* 0x000fea000b800000 */
[----:B------:R-:W-:-:S13]  /*111b0*/  ELECT P6, URZ, PT ;  /* 0x00000000003f782f */ /* 0x000fda00038c0000 */
.L_x_163:
[----:B------:R-:W-:Y:S05]  /*111c0*/  @!P6 BRA `(.L_x_10) ;  /* 0x000000000080e947 */ /* 0x000fea0003800000 */
[----:B0-----:R-:W2:Y:S02]  /*111d0*/  LDL R3, [R1+0x8] ;  /* 0x0000080001037983 */ /* 0x001ea40000100800 */
[----:B--2---:R-:W-:-:S13]  /*111e0*/  R2UR UR4, R3 ;  /* 0x00000000030472ca */ /* 0x004fda00000e0000 */
[----:B------:R-:W-:-:S06]  /*111f0*/  ULOP3.LUT UR4, UR4, 0x2, URZ, 0xfc, !UPT ;  /* 0x0000000204047892 */ /* 0x000fcc000f8efc3f */
[----:B------:R-:W-:-:S05]  /*11200*/  IMAD.U32 R3, RZ, RZ, UR4 ;  /* 0x00000004ff037e24 */ /* 0x000fca000f8e00ff */
[----:B------:R-:W-:-:S13]  /*11210*/  ISETP.NE.AND P2, PT, R3, 0x3, PT ;  /* 0x000000030300780c */ /* 0x000fda0003f45270 */
[----:B------:R-:W-:Y:S05]  /*11220*/  @!P2 BRA `(.L_x_119) ;  /* 0x000000000004a947 */ /* 0x000fea0003800000 */
[----:B------:R-:W-:Y:S01]  /*11230*/  BPT.TRAP 0x1 ;  /* 0x000000040000795c */ /* 0x000fe20000300000 */
.L_x_119:
[----:B------:R-:W-:Y:S01]  /*11240*/  VIADD R9, R2, 0x36840 ;  /* 0x0003684002097836 */ /* 0x000fe20000000000 */
[----:B------:R-:W-:Y:S01]  /*11250*/  SHF.L.U32 R4, R10, 0x1f, RZ ;  /* 0x0000001f0a047819 */ /* 0x000fe200000006ff */
[----:B------:R-:W-:-:S03]  /*11260*/  VIADD R3, R0, 0x1 ;  /* 0x0000000100037836 */ /* 0x000fc60000000000 */
[----:B------:R-:W-:Y:S02]  /*11270*/  LEA R7, R0, R9, 0x3 ;  /* 0x0000000900077211 */ /* 0x000fe400078e18ff */
[C---:B------:R-:W-:Y:S02]  /*11280*/  ISETP.NE.AND P1, PT, R3.reuse, 0x2, PT ;  /* 0x000000020300780c */ /* 0x040fe40003f25270 */
[----:B------:R-:W0:Y:S02]  /*11290*/  SYNCS.PHASECHK.TRANS64.TRYWAIT P0, [R7+URZ], R4 ;  /* 0x00000004070075a7 */ /* 0x000e24000800017f */
[----:B------:R-:W-:Y:S02]  /*112a0*/  SEL R5, RZ, 0x1, P1 ;  /* 0x00000001ff057807 */ /* 0x000fe40000800000 */
[----:B------:R-:W-:Y:S02]  /*112b0*/  SEL R6, R3, RZ, P1 ;  /* 0x000000ff03067207 */ /* 0x000fe40000800000 */
[----:B------:R-:W-:-:S03]  /*112c0*/  LOP3.LUT R5, R10, R5, RZ, 0x3c, !PT ;  /* 0x000000050a057212 */ /* 0x000fc600078e3cff */
[----:B------:R-:W-:Y:S01]  /*112d0*/  IMAD R8, R6, 0x8, R9 ;  /* 0x0000000806087824 */ /* 0x000fe200078e0209 */
[----:B------:R-:W-:Y:S01]  /*112e0*/  SHF.L.U32 R5, R5, 0x1f, RZ ;  /* 0x0000001f05057819 */ /* 0x000fe200000006ff */
[----:B0-----:R-:W-:Y:S06]  /*112f0*/  @!P0 BRA `(.L_x_120) ;  /* 0x0000001000f88947 */ /* 0x001fec0003800000 */
.L_x_164:
[----:B------:R-:W1:Y:S02]  /*11300*/  SYNCS.PHASECHK.TRANS64.TRYWAIT P0, [R8+URZ], R5 ;  /* 0x00000005080075a7 */ /* 0x000e64000800017f */
[----:B-1----:R-:W-:Y:S05]  /*11310*/  @!P0 BRA `(.L_x_121) ;  /* 0x0000001400048947 */ /* 0x002fea0003800000 */
.L_x_165:
[----:B------:R-:W-:Y:S05]  /*11320*/  @!P2 BRA `(.L_x_122) ;  /* 0x000000000004a947 */ /* 0x000fea0003800000 */
[----:B------:R-:W-:Y:S01]  /*11330*/  BPT.TRAP 0x1 ;  /* 0x000000040000795c */ /* 0x000fe20000300000 */
.L_x_122:
[----:B------:R-:W-:-:S04]  /*11340*/  VIADD R3, R2, 0x36860 ;  /* 0x0003686002037836 */ /* 0x000fc80000000000 */
[----:B0-----:R-:W-:-:S04]  /*11350*/  IMAD R7, R0, 0x8, R3 ;  /* 0x0000000800077824 */ /* 0x001fc800078e0203 */
[----:B------:R-:W0:Y:S02]  /*11360*/  SYNCS.PHASECHK.TRANS64.TRYWAIT P0, [R7+URZ], R4 ;  /* 0x00000004070075a7 */ /* 0x000e24000800017f */
[----:B0-----:R-:W-:Y:S05]  /*11370*/  @!P0 BRA `(.L_x_123) ;  /* 0x0000001400008947 */ /* 0x001fea0003800000 */
.L_x_166:
[----:B------:R-:W-:-:S07]  /*11380*/  IMAD R6, R6, 0x8, R3 ;  /* 0x0000000806067824 */ /* 0x000fce00078e0203 */
.L_x_124:
[----:B--2---:R2:W3:Y:S02]  /*11390*/  SYNCS.PHASECHK.TRANS64.TRYWAIT P0, [R6+URZ], R5 ;  /* 0x00000005060075a7 */ /* 0x0044e4000800017f */
[----:B---3--:R-:W-:Y:S05]  /*113a0*/  @!P0 NANOSLEEP.SYNCS 0x989680 ;  /* 0x009896800000895d */ /* 0x008fea0003900000 */
[----:B------:R-:W3:Y:S02]  /*113b0*/  @!P0 SYNCS.PHASECHK.TRANS64 P0, [R6+URZ], R5 ;  /* 0x00000005060085a7 */ /* 0x000ee4000800007f */
[----:B---3--:R-:W-:Y:S05]  /*113c0*/  @!P0 BRA `(.L_x_124) ;  /* 0xfffffffc00f08947 */ /* 0x008fea000383ffff */
.L_x_10:
[----:B------:R-:W-:Y:S05]  /*113d0*/  BSYNC B6 ;  /* 0x0000000000067941 */ /* 0x000fea0003800000 */
.L_x_7:
[----:B------:R-:W-:Y:S05]  /*113e0*/  EXIT ;  /* 0x000000000000794d */ /* 0x000fea0003800000 */
.L_x_14:
[----:B------:R-:W-:-:S13]  /*113f0*/  R2UR UR4, R16 ;  /* 0x00000000100472ca */ /* 0x000fda00000e0000 */
[----:B0-----:R-:W-:-:S04]  /*11400*/  IMAD.U32 R3, RZ, RZ, UR4 ;  /* 0x00000004ff037e24 */ /* 0x001fc8000f8e00ff */
[----:B------:R0:W1:Y:S03]  /*11410*/  SYNCS.PHASECHK.TRANS64.TRYWAIT P0, [R3+URZ+0x36800], R0 ;  /* 0x03680000030075a7 */ /* 0x000066000800017f */
[----:B-1----:R-:W-:Y:S05]  /*11420*/  @!P0 NANOSLEEP.SYNCS 0x989680 ;  /* 0x009896800000895d */ /* 0x002fea0003900000 */
[----:B------:R-:W1:Y:S02]  /*11430*/  @!P0 SYNCS.PHASECHK.TRANS64 P0, [R3+URZ+0x36800], R0 ;  /* 0x03680000030085a7 */ /* 0x000e64000800007f */
[----:B-1----:R-:W-:Y:S05]  /*11440*/  @!P0 BRA `(.L_x_14) ;  /* 0xfffffffc00e88947 */ /* 0x002fea000383ffff */
[----:B------:R-:W-:Y:S05]  /*11450*/  BRA `(.L_x_125) ;  /* 0xffffff0000007947 */ /* 0x000fea000383ffff */
.L_x_18:
[----:B------:R-:W-:-:S13]  /*11460*/  R2UR UR4, R16 ;  /* 0x00000000100472ca */ /* 0x000fda00000e0000 */
[----:B0-----:R-:W-:-:S04]  /*11470*/  MOV R3, UR4 ;  /* 0x0000000400037c02 */ /* 0x001fc80008000f00 */
[----:B------:R0:W2:Y:S03]  /*11480*/  SYNCS.PHASECHK.TRANS64.TRYWAIT P2, [R3+URZ+0x36830], R0 ;  /* 0x03683000030075a7 */ /* 0x0000a6000804017f */
[----:B--2---:R-:W-:Y:S05]  /*11490*/  @!P2 NANOSLEEP.SYNCS 0x989680 ;  /* 0x009896800000a95d */ /* 0x004fea0003900000 */
[----:B------:R-:W2:Y:S02]  /*114a0*/  @!P2 SYNCS.PHASECHK.TRANS64 P2, [R3+URZ+0x36830], R0 ;  /* 0x036830000300a5a7 */ /* 0x000ea4000804007f */
[----:B--2---:R-:W-:Y:S05]  /*114b0*/  @!P2 BRA `(.L_x_18) ;  /* 0xfffffffc00e8a947 */ /* 0x004fea000383ffff */
[----:B------:R-:W-:Y:S05]  /*114c0*/  BRA `(.L_x_17) ;  /* 0xffffff0000307947 */ /* 0x000fea000383ffff */
.L_x_23:
[----:B------:R-:W-:-:S13]  /*114d0*/  R2UR UR4, R6 ;  /* 0x00000000060472ca */ /* 0x000fda00000e0000 */
[----:B-1----:R-:W-:-:S04]  /*114e0*/  IMAD.U32 R3, RZ, RZ, UR4 ;  /* 0x00000004ff037e24 */ /* 0x002fc8000f8e00ff */
[----:B------:R1:W2:Y:S03]  /*114f0*/  SYNCS.PHASECHK.TRANS64.TRYWAIT P2, [R3+URZ+0x36830], R0 ;  /* 0x03683000030075a7 */ /* 0x0002a6000804017f */
[----:B--2---:R-:W-:Y:S05]  /*11500*/  @!P2 NANOSLEEP.SYNCS 0x989680 ;  /* 0x009896800000a95d */ /* 0x004fea0003900000 */
[----:B------:R-:W2:Y:S02]  /*11510*/  @!P2 SYNCS.PHASECHK.TRANS64 P2, [R3+URZ+0x36830], R0 ;  /* 0x036830000300a5a7 */ /* 0x000ea4000804007f */
[----:B--2---:R-:W-:Y:S05]  /*11520*/  @!P2 BRA `(.L_x_23) ;  /* 0xfffffffc00e8a947 */ /* 0x004fea000383ffff */
[----:B------:R-:W-:Y:S05]  /*11530*/  BRA `(.L_x_22) ;  /* 0xffffff4800287947 */ /* 0x000fea000383ffff */
.L_x_27:
[----:B-1----:R-:W-:-:S04]  /*11540*/  IMAD.U32 R3, RZ, RZ, UR5 ;  /* 0x00000005ff037e24 */ /* 0x002fc8000f8e00ff */
[----:B------:R1:W2:Y:S03]  /*11550*/  SYNCS.PHASECHK.TRANS64.TRYWAIT P2, [R3+URZ+0x36850], R0 ;  /* 0x03685000030075a7 */ /* 0x0002a6000804017f */
[----:B--2---:R-:W-:Y:S05]  /*11560*/  @!P2 NANOSLEEP.SYNCS 0x989680 ;  /* 0x009896800000a95d */ /* 0x004fea0003900000 */
[----:B------:R-:W2:Y:S02]  /*11570*/  @!P2 SYNCS.PHASECHK.TRANS64 P2, [R3+URZ+0x36850], R0 ;  /* 0x036850000300a5a7 */ /* 0x000ea4000804007f */
[----:B--2---:R-:W-:Y:S05]  /*11580*/  @!P2 BRA `(.L_x_27) ;  /* 0xfffffffc00eca947 */ /* 0x004fea000383ffff */
[----:B------:R-:W-:Y:S05]  /*11590*/  BRA `(.L_x_26) ;  /* 0xffffff7400a47947 */ /* 0x000fea000383ffff */
.L_x_32:
[----:B-1----:R1:W2:Y:S02]  /*115a0*/  SYNCS.PHASECHK.TRANS64.TRYWAIT P0, [R9+URZ+0x36850], R2 ;  /* 0x03685002090075a7 */ /* 0x0022a4000800017f */
[----:B--2---:R-:W-:Y:S05]  /*115b0*/  @!P0 NANOSLEEP.SYNCS 0x989680 ;  /* 0x009896800000895d */ /* 0x004fea0003900000 */
[----:B------:R-:W2:Y:S02]  /*115c0*/  @!P0 SYNCS.PHASECHK.TRANS64 P0, [R9+URZ+0x36850], R2 ;  /* 0x03685002090085a7 */ /* 0x000ea4000800007f */
[----:B--2---:R-:W-:Y:S05]  /*115d0*/  @!P0 BRA `(.L_x_32) ;  /* 0xfffffffc00f08947 */ /* 0x004fea000383ffff */
[----:B------:R-:W-:Y:S05]  /*115e0*/  BRA `(.L_x_31) ;  /* 0xffffff9000807947 */ /* 0x000fea000383ffff */
.L_x_43:
[----:B------:R-:W-:Y:S02]  /*115f0*/  IMAD.MOV.U32 R13, RZ, RZ, R0 ;  /* 0x000000ffff0d7224 */ /* 0x000fe400078e0000 */
[----:B------:R-:W-:Y:S02]  /*11600*/  IMAD.MOV.U32 R12, RZ, RZ, RZ ;  /* 0x000000ffff0c7224 */ /* 0x000fe400078e00ff */
[----:B------:R-:W-:Y:S02]  /*11610*/  IMAD.MOV.U32 R11, RZ, RZ, 0x1f ;  /* 0x0000001fff0b7424 */ /* 0x000fe400078e00ff */
[----:B------:R-:W-:-:S07]  /*11620*/  IMAD.MOV.U32 R15, RZ, RZ, -0x1 ;  /* 0xffffffffff0f7424 */ /* 0x000fce00078e00ff */
[----:B0-----:R-:W-:Y:S05]  /*11630*/  WARPSYNC.COLLECTIVE R15, `(.L_x_126) ;  /* 0x000000000f087348 */ /* 0x001fea0003c00000 */
[----:B------:R1:W2:Y:S02]  /*11640*/  SHFL.IDX P6, R14, R13, R12, R11 ;  /* 0x0000000c0d0e7389 */ /* 0x0002a400000c000b */
[----:B012---:R-:W-:Y:S01]  /*11650*/  ENDCOLLECTIVE ;  /* 0x000000000000791b */ /* 0x007fe20003800000 */
.L_x_126:
[----:B------:R-:W-:Y:S05]  /*11660*/  BRA `(.L_x_127) ;  /* 0xffffffc400907947 */ /* 0x000fea000383ffff */
.L_x_45:
[----:B------:R-:W-:Y:S01]  /*11670*/  BSSY B0, `(.L_x_128) ;  /* 0x0000006000007945 */ /* 0x000fe20003800000 */
[----:B------:R-:W-:-:S07]  /*11680*/  MOV R15, 0xffffffff ;  /* 0xffffffff000f7802 */ /* 0x000fce0000000f00 */
[----:B01----:R-:W-:Y:S05]  /*11690*/  WARPSYNC.COLLECTIVE R15, `(.L_x_129) ;  /* 0x000000000f0c7348 */ /* 0x003fea0003c00000 */
[----:B------:R-:W-:Y:S02]  /*116a0*/  ELECT P6, UR62, PT ;  /* 0x00000000003e782f */ /* 0x000fe400038c0000 */
[----:B------:R-:W-:Y:S01]  /*116b0*/  MOV R14, UR62 ;  /* 0x0000003e000e7c02 */ /* 0x000fe20008000f00 */
[----:B01----:R-:W-:Y:S10]  /*116c0*/  ENDCOLLECTIVE ;  /* 0x000000000000791b */ /* 0x003ff40003800000 */
.L_x_129:
[----:B------:R-:W-:Y:S05]  /*116d0*/  BSYNC B0 ;  /* 0x0000000000007941 */ /* 0x000fea0003800000 */
.L_x_128:
[----:B------:R-:W-:Y:S05]  /*116e0*/  BRA `(.L_x_130) ;  /* 0xffffffc400907947 */ /* 0x000fea000383ffff */
.L_x_47:
[----:B-1----:R-:W-:-:S04]  /*116f0*/  IMAD.U32 R3, RZ, RZ, UR38 ;  /* 0x00000026ff037e24 */ /* 0x002fc8000f8e00ff */
[----:B------:R1:W3:Y:S03]  /*11700*/  SYNCS.PHASECHK.TRANS64.TRYWAIT P0, [R3+URZ+0x36840], R0 ;  /* 0x03684000030075a7 */ /* 0x0002e6000800017f */
[----:B---3--:R-:W-:Y:S05]  /*11710*/  @!P0 NANOSLEEP.SYNCS 0x989680 ;  /* 0x009896800000895d */ /* 0x008fea0003900000 */
[----:B------:R-:W3:Y:S02]  /*11720*/  @!P0 SYNCS.PHASECHK.TRANS64 P0, [R3+URZ+0x36840], R0 ;  /* 0x03684000030085a7 */ /* 0x000ee4000800007f */
[----:B---3--:R-:W-:Y:S05]  /*11730*/  @!P0 BRA `(.L_x_47) ;  /* 0xfffffffc00ec8947 */ /* 0x008fea000383ffff */
[----:B------:R-:W-:Y:S05]  /*11740*/  BRA `(.L_x_131) ;  /* 0xffffffc400ec7947 */ /* 0x000fea000383ffff */
.L_x_50:
[----:B------:R-:W-:Y:S02]  /*11750*/  IMAD R8, R12, 0x80, R8 ;  /* 0x000000800c087824 */ /* 0x000fe400078e0208 */
[----:B------:R-:W-:Y:S02]  /*11760*/  IMAD.MOV.U32 R13, RZ, RZ, R7 ;  /* 0x000000ffff0d7224 */ /* 0x000fe400078e0007 */
[----:B------:R-:W-:Y:S02]  /*11770*/  IMAD.MOV.U32 R12, RZ, RZ, RZ ;  /* 0x000000ffff0c7224 */ /* 0x000fe400078e00ff */
[----:B------:R-:W-:Y:S02]  /*11780*/  IMAD.MOV.U32 R11, RZ, RZ, 0x181f ;  /* 0x0000181fff0b7424 */ /* 0x000fe400078e00ff */
[----:B------:R-:W-:Y:S02]  /*11790*/  IMAD.MOV.U32 R15, RZ, RZ, -0x1 ;  /* 0xffffffffff0f7424 */ /* 0x000fe400078e00ff */
[----:B------:R-:W-:-:S07]  /*117a0*/  VIADD R5, R8, 0x10 ;  /* 0x0000001008057836 */ /* 0x000fce0000000000 */
[----:B------:R-:W-:Y:S05]  /*117b0*/  WARPSYNC.COLLECTIVE R15, `(.L_x_132) ;  /* 0x000000000f087348 */ /* 0x000fea0003c00000 */
[----:B------:R0:W1:Y:S02]  /*117c0*/  SHFL.IDX P6, R14, R13, R12, R11 ;  /* 0x0000000c0d0e7389 */ /* 0x00006400000c000b */
[----:B01----:R-:W-:Y:S01]  /*117d0*/  ENDCOLLECTIVE ;  /* 0x000000000000791b */ /* 0x003fe20003800000 */
.L_x_132:
[----:B------:R-:W-:Y:S01]  /*117e0*/  IMAD.MOV.U32 R13, RZ, RZ, R0 ;  /* 0x000000ffff0d7224 */ /* 0x000fe200078e0000 */
[----:B------:R-:W-:-:S07]  /*117f0*/  MOV R2, R14 ;  /* 0x0000000e00027202 */ /* 0x000fce0000000f00 */
[----:B------:R-:W-:Y:S05]  /*11800*/  WARPSYNC.COLLECTIVE R15, `(.L_x_133) ;  /* 0x000000000f087348 */ /* 0x000fea0003c00000 */
[----:B------:R0:W1:Y:S02]  /*11810*/  SHFL.IDX P6, R14, R13, R12, R11 ;  /* 0x0000000c0d0e7389 */ /* 0x00006400000c000b */
[----:B01----:R-:W-:Y:S01]  /*11820*/  ENDCOLLECTIVE ;  /* 0x000000000000791b */ /* 0x003fe20003800000 */
.L_x_133:
[----:B------:R-:W-:Y:S01]  /*11830*/  ULDC UR4, c[0x0][0x288] ;  /* 0x0000a20000047ab9 */ /* 0x000fe20000000800 */
[----:B------:R-:W-:Y:S01]  /*11840*/  ULDC.64 UR6, c[0x0][0x208] ;  /* 0x0000820000067ab9 */ /* 0x000fe20000000a00 */
[----:B------:R-:W-:Y:S02]  /*11850*/  IMAD R6, R6, UR4, RZ ;  /* 0x0000000406067c24 */ /* 0x000fe4000f8e02ff */
[----:B------:R-:W-:-:S03]  /*11860*/  IMAD.MOV.U32 R3, RZ, RZ, R2 ;  /* 0x000000ffff037224 */ /* 0x000fc600078e0002 */
[----:B------:R-:W-:Y:S01]  /*11870*/  ISETP.GE.AND P3, PT, R8, R6, PT ;  /* 0x000000060800720c */ /* 0x000fe20003f66270 */
[----:B------:R-:W-:Y:S02]  /*11880*/  IMAD.MOV.U32 R13, RZ, RZ, R7 ;  /* 0x000000ffff0d7224 */ /* 0x000fe400078e0007 */
[----:B------:R-:W-:-:S10]  /*11890*/  IMAD.MOV.U32 R12, RZ, RZ, 0x1 ;  /* 0x00000001ff0c7424 */ /* 0x000fd400078e00ff */
[----:B------:R-:W-:Y:S01]  /*118a0*/  @!P3 LEA R21, R9, UR38, 0x1 ;  /* 0x000000260915bc11 */ /* 0x000fe2000f8e08ff */
[----:B------:R-:W-:-:S04]  /*118b0*/  IMAD.MOV.U32 R2, RZ, RZ, R14 ;  /* 0x000000ffff027224 */ /* 0x000fc800078e000e */
[----:B------:R-:W-:-:S05]  /*118c0*/  @!P3 IMAD.WIDE.U32 R2, R10, 0x2, R2 ;  /* 0x000000020a02b825 */ /* 0x000fca00078e0002 */
[----:B------:R-:W-:Y:S01]  /*118d0*/  @!PT LDS RZ, [RZ] ;  /* 0x00000000fffff984 */ /* 0x000fe20000000800 */
[----:B------:R-:W-:Y:S01]  /*118e0*/  @!PT LDS RZ, [RZ] ;  /* 0x00000000fffff984 */ /* 0x000fe20000000800 */
[----:B------:R-:W-:Y:S01]  /*118f0*/  @!PT LDS RZ, [RZ] ;  /* 0x00000000fffff984 */ /* 0x000fe20000000800 */
[----:B------:R0:W-:Y:S04]  /*11900*/  @!P3 LDGSTS.E.BYPASS.LTC128B.128 [R21+0x15400], desc[UR6][R2.64], !P2 ;  /* 0x154000000215bfae */ /* 0x0001e8000d101d46 */
[----:B------:R0:W-:Y:S04]  /*11910*/  @!P3 LDGSTS.E.BYPASS.LTC128B.128 [R21+0x19400], desc[UR6][R2.64+0x80], !P0 ;  /* 0x194000800215bfae */ /* 0x0001e8000c101d46 */
[----:B------:R0:W-:Y:S01]  /*11920*/  @!P3 LDGSTS.E.BYPASS.LTC128B.128 [R21+0x1d400], desc[UR6][R2.64+0x100], !P1 ;  /* 0x1d4001000215bfae */ /* 0x0001e2000c901d46 */
[----:B------:R-:W-:-:S13]  /*11930*/  ISETP.GE.AND P3, PT, R5, R6, PT ;  /* 0x000000060500720c */ /* 0x000fda0003f66270 */
[----:B0-----:R-:W-:Y:S05]  /*11940*/  WARPSYNC.COLLECTIVE R15, `(.L_x_134) ;  /* 0x000000000f087348 */ /* 0x001fea0003c00000 */
[----:B------:R1:W2:Y:S02]  /*11950*/  SHFL.IDX P6, R14, R13, R12, R11 ;  /* 0x0000000c0d0e7389 */ /* 0x0002a400000c000b */
[----:B012---:R-:W-:Y:S01]  /*11960*/  ENDCOLLECTIVE ;  /* 0x000000000000791b */ /* 0x007fe20003800000 */
.L_x_134:
[----:B------:R-:W-:Y:S01]  /*11970*/  VIADD R3, R8, 0x20 ;  /* 0x0000002008037836 */ /* 0x000fe20000000000 */
[----:B------:R-:W-:Y:S01]  /*11980*/  @!P3 LEA R20, R9, UR38, 0x1 ;  /* 0x000000260914bc11 */ /* 0x000fe2000f8e08ff */
[----:B------:R-:W-:Y:S01]  /*11990*/  IMAD.MOV.U32 R13, RZ, RZ, R0 ;  /* 0x000000ffff0d7224 */ /* 0x000fe200078e0000 */
[----:B------:R-:W-:-:S07]  /*119a0*/  MOV R4, R14 ;  /* 0x0000000e00047202 */ /* 0x000fce0000000f00 */
[----:B------:R-:W-:Y:S05]  /*119b0*/  WARPSYNC.COLLECTIVE R15, `(.L_x_135) ;  /* 0x000000000f087348 */ /* 0x000fea0003c00000 */
[----:B------:R0:W1:Y:S02]  /*119c0*/  SHFL.IDX P6, R14, R13, R12, R11 ;  /* 0x0000000c0d0e7389 */ /* 0x00006400000c000b */
[----:B01----:R-:W-:Y:S01]  /*119d0*/  ENDCOLLECTIVE ;  /* 0x000000000000791b */ /* 0x003fe20003800000 */
.L_x_135:
[----:B------:R-:W-:Y:S01]  /*119e0*/  ULDC.64 UR4, c[0x0][0x208] ;  /* 0x0000820000047ab9 */ /* 0x000fe20000000a00 */
[----:B------:R-:W-:Y:S02]  /*119f0*/  IMAD.MOV.U32 R5, RZ, RZ, R4 ;  /* 0x000000ffff057224 */ /* 0x000fe400078e0004 */
[----:B------:R-:W-:Y:S02]  /*11a00*/  IMAD.MOV.U32 R13, RZ, RZ, R7 ;  /* 0x000000ffff0d7224 */ /* 0x000fe400078e0007 */
[----:B------:R-:W-:Y:S02]  /*11a10*/  IMAD.MOV.U32 R12, RZ, RZ, 0x2 ;  /* 0x00000002ff0c7424 */ /* 0x000fe400078e00ff */
        /* <DEDUP_REMOVED lines=12> */
.L_x_136:
[----:B------:R-:W-:Y:S01]  /*11ae0*/  VIADD R5, R8, 0x30 ;  /* 0x0000003008057836 */ /* 0x000fe20000000000 */
[----:B------:R-:W-:Y:S01]  /*11af0*/  @!P3 LEA R21, R9, UR38, 0x1 ;  /* 0x000000260915bc11 */ /* 0x000fe2000f8e08ff */
[----:B------:R-:W-:Y:S01]  /*11b00*/  IMAD.MOV.U32 R13, RZ, RZ, R0 ;  /* 0x000000ffff0d7224 */ /* 0x000fe200078e0000 */
[----:B------:R-:W-:-:S07]  /*11b10*/  MOV R2, R14 ;  /* 0x0000000e00027202 */ /* 0x000fce0000000f00 */
[----:B------:R-:W-:Y:S05]  /*11b20*/  WARPSYNC.COLLECTIVE R15, `(.L_x_137) ;  /* 0x000000000f087348 */ /* 0x000fea0003c00000 */
[----:B------:R0:W1:Y:S02]  /*11b30*/  SHFL.IDX P6, R14, R13, R12, R11 ;  /* 0x0000000c0d0e7389 */ /* 0x00006400000c000b */
[----:B01----:R-:W-:Y:S01]  /*11b40*/  ENDCOLLECTIVE ;  /* 0x000000000000791b */ /* 0x003fe20003800000 */
.L_x_137:
        /* <DEDUP_REMOVED lines=16> */
.L_x_138:
[----:B------:R-:W-:Y:S01]  /*11c50*/  VIADD R3, R8, 0x40 ;  /* 0x0000004008037836 */ /* 0x000fe20000000000 */
[----:B------:R-:W-:Y:S01]  /*11c60*/  @!P3 LEA R20, R9, UR38, 0x1 ;  /* 0x000000260914bc11 */ /* 0x000fe2000f8e08ff */
[----:B------:R-:W-:Y:S01]  /*11c70*/  IMAD.MOV.U32 R13, RZ, RZ, R0 ;  /* 0x000000ffff0d7224 */ /* 0x000fe200078e0000 */
[----:B------:R-:W-:-:S07]  /*11c80*/  MOV R4, R14 ;  /* 0x0000000e00047202 */ /* 0x000fce0000000f00 */
[----:B------:R-:W-:Y:S05]  /*11c90*/  WARPSYNC.COLLECTIVE R15, `(.L_x_139) ;  /* 0x000000000f087348 */ /* 0x000fea0003c00000 */
[----:B------:R0:W1:Y:S02]  /*11ca0*/  SHFL.IDX P6, R14, R13, R12, R11 ;  /* 0x0000000c0d0e7389 */ /* 0x00006400000c000b */
[----:B01----:R-:W-:Y:S01]  /*11cb0*/  ENDCOLLECTIVE ;  /* 0x000000000000791b */ /* 0x003fe20003800000 */
.L_x_139:
        /* <DEDUP_REMOVED lines=16> */
.L_x_140:
[----:B------:R-:W-:Y:S01]  /*11dc0*/  VIADD R5, R8, 0x50 ;  /* 0x0000005008057836 */ /* 0x000fe20000000000 */
[----:B------:R-:W-:Y:S01]  /*11dd0*/  @!P3 LEA R21, R9, UR38, 0x1 ;  /* 0x000000260915bc11 */ /* 0x000fe2000f8e08ff */
[----:B------:R-:W-:Y:S01]  /*11de0*/  IMAD.MOV.U32 R13, RZ, RZ, R0 ;  /* 0x000000ffff0d7224 */ /* 0x000fe200078e0000 */
[----:B------:R-:W-:-:S07]  /*11df0*/  MOV R2, R14 ;  /* 0x0000000e00027202 */ /* 0x000fce0000000f00 */
[----:B------:R-:W-:Y:S05]  /*11e00*/  WARPSYNC.COLLECTIVE R15, `(.L_x_141) ;  /* 0x000000000f087348 */ /* 0x000fea0003c00000 */
[----:B------:R0:W1:Y:S02]  /*11e10*/  SHFL.IDX P6, R14, R13, R12, R11 ;  /* 0x0000000c0d0e7389 */ /* 0x00006400000c000b */
[----:B01----:R-:W-:Y:S01]  /*11e20*/  ENDCOLLECTIVE ;  /* 0x000000000000791b */ /* 0x003fe20003800000 */
.L_x_141:
        /* <DEDUP_REMOVED lines=16> */
.L_x_142:
[----:B------:R-:W-:Y:S01]  /*11f30*/  VIADD R3, R8, 0x60 ;  /* 0x0000006008037836 */ /* 0x000fe20000000000 */
[----:B------:R-:W-:Y:S01]  /*11f40*/  @!P3 LEA R20, R9, UR38, 0x1 ;  /* 0x000000260914bc11 */ /* 0x000fe2000f8e08ff */
[----:B------:R-:W-:Y:S01]  /*11f50*/  IMAD.MOV.U32 R13, RZ, RZ, R0 ;  /* 0x000000ffff0d7224 */ /* 0x000fe200078e0000 */
[----:B------:R-:W-:-:S07]  /*11f60*/  MOV R4, R14 ;  /* 0x0000000e00047202 */ /* 0x000fce0000000f00 */
[----:B------:R-:W-:Y:S05]  /*11f70*/  WARPSYNC.COLLECTIVE R15, `(.L_x_143) ;  /* 0x000000000f087348 */ /* 0x000fea0003c00000 */
[----:B------:R0:W1:Y:S02]  /*11f80*/  SHFL.IDX P6, R14, R13, R12, R11 ;  /* 0x0000000c0d0e7389 */ /* 0x00006400000c000b */
[----:B01----:R-:W-:Y:S01]  /*11f90*/  ENDCOLLECTIVE ;  /* 0x000000000000791b */ /* 0x003fe20003800000 */
.L_x_143:
        /* <DEDUP_REMOVED lines=16> */
.L_x_144:
[----:B------:R-:W-:Y:S01]  /*120a0*/  @!P3 LEA R21, R9, UR38, 0x1 ;  /* 0x000000260915bc11 */ /* 0x000fe2000f8e08ff */
[----:B------:R-:W-:Y:S01]  /*120b0*/  IMAD.MOV.U32 R13, RZ, RZ, R0 ;  /* 0x000000ffff0d7224 */ /* 0x000fe200078e0000 */
[----:B------:R-:W-:-:S07]  /*120c0*/  MOV R2, R14 ;  /* 0x0000000e00027202 */ /* 0x000fce0000000f00 */
[----:B------:R-:W-:Y:S05]  /*120d0*/  WARPSYNC.COLLECTIVE R15, `(.L_x_145) ;  /* 0x000000000f087348 */ /* 0x000fea0003c00000 */
[----:B------:R0:W1:Y:S02]  /*120e0*/  SHFL.IDX P6, R14, R13, R12, R11 ;  /* 0x0000000c0d0e7389 */ /* 0x00006400000c000b */
[----:B01----:R-:W-:Y:S01]  /*120f0*/  ENDCOLLECTIVE ;  /* 0x000000000000791b */ /* 0x003fe20003800000 */
.L_x_145:
        /* <DEDUP_REMOVED lines=11> */
[----:B------:R0:W-:Y:S02]  /*121b0*/  @!P3 LDGSTS.E.BYPASS.LTC128B.128 [R21+0x20400], desc[UR4][R2.64+0x100], !P1 ;  /* 0x204001000215bfae */ /* 0x0001e4000c901d44 */
[----:B0-----:R-:W-:Y:S05]  /*121c0*/  WARPSYNC.COLLECTIVE R15, `(.L_x_146) ;  /* 0x000000000f087348 */ /* 0x001fea0003c00000 */
[----:B------:R1:W2:Y:S02]  /*121d0*/  SHFL.IDX P6, R14, R13, R12, R11 ;  /* 0x0000000c0d0e7389 */ /* 0x0002a400000c000b */
[----:B012---:R-:W-:Y:S01]  /*121e0*/  ENDCOLLECTIVE ;  /* 0x000000000000791b */ /* 0x007fe20003800000 */
.L_x_146:
[----:B------:R-:W-:Y:S01]  /*121f0*/  MOV R13, R0 ;  /* 0x00000000000d7202 */ /* 0x000fe20000000f00 */
[----:B------:R-:W-:-:S07]  /*12200*/  IMAD.MOV.U32 R4, RZ, RZ, R14 ;  /* 0x000000ffff047224 */ /* 0x000fce00078e000e */
[----:B------:R-:W-:Y:S05]  /*12210*/  WARPSYNC.COLLECTIVE R15, `(.L_x_147) ;  /* 0x000000000f087348 */ /* 0x000fea0003c00000 */
[----:B------:R0:W1:Y:S02]  /*12220*/  SHFL.IDX P6, R14, R13, R12, R11 ;  /* 0x0000000c0d0e7389 */ /* 0x00006400000c000b */
[----:B01----:R-:W-:Y:S01]  /*12230*/  ENDCOLLECTIVE ;  /* 0x000000000000791b */ /* 0x003fe20003800000 */
.L_x_147:
[----:B------:R-:W-:Y:S05]  /*12240*/  BRA `(.L_x_148) ;  /* 0xffffffc800547947 */ /* 0x000fea000383ffff */
.L_x_53:
[----:B-1----:R-:W-:-:S04]  /*12250*/  IMAD.U32 R3, RZ, RZ, UR38 ;  /* 0x00000026ff037e24 */ /* 0x002fc8000f8e00ff */
[----:B------:R1:W2:Y:S03]  /*12260*/  SYNCS.PHASECHK.TRANS64.TRYWAIT P0, [R3+URZ+0x36820], R0 ;  /* 0x03682000030075a7 */ /* 0x0002a6000800017f */
[----:B--2---:R-:W-:Y:S05]  /*12270*/  @!P0 NANOSLEEP.SYNCS 0x989680 ;  /* 0x009896800000895d */ /* 0x004fea0003900000 */
[----:B------:R-:W2:Y:S02]  /*12280*/  @!P0 SYNCS.PHASECHK.TRANS64 P0, [R3+URZ+0x36820], R0 ;  /* 0x03682000030085a7 */ /* 0x000ea4000800007f */
[----:B--2---:R-:W-:Y:S05]  /*12290*/  @!P0 BRA `(.L_x_53) ;  /* 0xfffffffc00ec8947 */ /* 0x004fea000383ffff */
[----:B------:R-:W-:Y:S05]  /*122a0*/  BRA `(.L_x_149) ;  /* 0xffffffc800ac7947 */ /* 0x000fea000383ffff */
.L_x_60:
[----:B-1----:R-:W-:-:S04]  /*122b0*/  IMAD.U32 R3, RZ, RZ, UR38 ;  /* 0x00000026ff037e24 */ /* 0x002fc8000f8e00ff */
[----:B------:R1:W2:Y:S03]  /*122c0*/  SYNCS.PHASECHK.TRANS64.TRYWAIT P0, [R3+URZ+0x36848], R2 ;  /* 0x03684802030075a7 */ /* 0x0002a6000800017f */
[----:B--2---:R-:W-:Y:S05]  /*122d0*/  @!P0 NANOSLEEP.SYNCS 0x989680 ;  /* 0x009896800000895d */ /* 0x004fea0003900000 */
[----:B------:R-:W2:Y:S02]  /*122e0*/  @!P0 SYNCS.PHASECHK.TRANS64 P0, [R3+URZ+0x36848], R2 ;  /* 0x03684802030085a7 */ /* 0x000ea4000800007f */
[----:B--2---:R-:W-:Y:S05]  /*122f0*/  @!P0 BRA `(.L_x_60) ;  /* 0xfffffffc00ec8947 */ /* 0x004fea000383ffff */
[----:B------:R-:W-:Y:S05]  /*12300*/  BRA `(.L_x_150) ;  /* 0xffffffcc00907947 */ /* 0x000fea000383ffff */
.L_x_67:
[----:B0-----:R-:W-:-:S04]  /*12310*/  IMAD.U32 R3, RZ, RZ, UR38 ;  /* 0x00000026ff037e24 */ /* 0x001fc8000f8e00ff */
[----:B------:R0:W1:Y:S03]  /*12320*/  SYNCS.PHASECHK.TRANS64.TRYWAIT P0, [R3+URZ+0x36860], R2 ;  /* 0x03686002030075a7 */ /* 0x000066000800017f */
[----:B-1----:R-:W-:Y:S05]  /*12330*/  @!P0 NANOSLEEP.SYNCS 0x989680 ;  /* 0x009896800000895d */ /* 0x002fea0003900000 */
[----:B------:R-:W1:Y:S02]  /*12340*/  @!P0 SYNCS.PHASECHK.TRANS64 P0, [R3+URZ+0x36860], R2 ;  /* 0x03686002030085a7 */ /* 0x000e64000800007f */
[----:B-1----:R-:W-:Y:S05]  /*12350*/  @!P0 BRA `(.L_x_67) ;  /* 0xfffffffc00ec8947 */ /* 0x002fea000383ffff */
[----:B------:R-:W-:Y:S05]  /*12360*/  BRA `(.L_x_151) ;  /* 0xffffffd000687947 */ /* 0x000fea000383ffff */
.L_x_77:
[----:B-1----:R-:W-:-:S04]  /*12370*/  IMAD.U32 R3, RZ, RZ, UR38 ;  /* 0x00000026ff037e24 */ /* 0x002fc8000f8e00ff */
[----:B------:R1:W2:Y:S03]  /*12380*/  SYNCS.PHASECHK.TRANS64.TRYWAIT P0, [R3+URZ+0x36840], R2 ;  /* 0x03684002030075a7 */ /* 0x0002a6000800017f */
[----:B--2---:R-:W-:Y:S05]  /*12390*/  @!P0 NANOSLEEP.SYNCS 0x989680 ;  /* 0x009896800000895d */ /* 0x004fea0003900000 */
[----:B------:R-:W2:Y:S02]  /*123a0*/  @!P0 SYNCS.PHASECHK.TRANS64 P0, [R3+URZ+0x36840], R2 ;  /* 0x03684002030085a7 */ /* 0x000ea4000800007f */
[----:B--2---:R-:W-:Y:S05]  /*123b0*/  @!P0 BRA `(.L_x_77) ;  /* 0xfffffffc00ec8947 */ /* 0x004fea000383ffff */
[----:B------:R-:W-:Y:S05]  /*123c0*/  BRA `(.L_x_152) ;  /* 0xffffffd400c07947 */ /* 0x000fea000383ffff */
.L_x_84:
[----:B0-----:R-:W-:-:S04]  /*123d0*/  IMAD.U32 R3, RZ, RZ, UR38 ;  /* 0x00000026ff037e24 */ /* 0x001fc8000f8e00ff */
[----:B------:R0:W1:Y:S03]  /*123e0*/  SYNCS.PHASECHK.TRANS64.TRYWAIT P0, [R3+URZ+0x36868], R2 ;  /* 0x03686802030075a7 */ /* 0x000066000800017f */
[----:B-1----:R-:W-:Y:S05]  /*123f0*/  @!P0 NANOSLEEP.SYNCS 0x989680 ;  /* 0x009896800000895d */ /* 0x002fea0003900000 */
[----:B------:R-:W1:Y:S02]  /*12400*/  @!P0 SYNCS.PHASECHK.TRANS64 P0, [R3+URZ+0x36868], R2 ;  /* 0x03686802030085a7 */ /* 0x000e64000800007f */
[----:B-1----:R-:W-:Y:S05]  /*12410*/  @!P0 BRA `(.L_x_84) ;  /* 0xfffffffc00ec8947 */ /* 0x002fea000383ffff */
[----:B------:R-:W-:Y:S05]  /*12420*/  BRA `(.L_x_153) ;  /* 0xffffffd800987947 */ /* 0x000fea000383ffff */
.L_x_94:
[----:B-1----:R-:W-:-:S04]  /*12430*/  IMAD.U32 R3, RZ, RZ, UR38 ;  /* 0x00000026ff037e24 */ /* 0x002fc8000f8e00ff */
[----:B------:R1:W2:Y:S03]  /*12440*/  SYNCS.PHASECHK.TRANS64.TRYWAIT P0, [R3+URZ+0x36848], R2 ;  /* 0x03684802030075a7 */ /* 0x0002a6000800017f */
[----:B--2---:R-:W-:Y:S05]  /*12450*/  @!P0 NANOSLEEP.SYNCS 0x989680 ;  /* 0x009896800000895d */ /* 0x004fea0003900000 */
[----:B------:R-:W2:Y:S02]  /*12460*/  @!P0 SYNCS.PHASECHK.TRANS64 P0, [R3+URZ+0x36848], R2 ;  /* 0x03684802030085a7 */ /* 0x000ea4000800007f */
[----:B--2---:R-:W-:Y:S05]  /*12470*/  @!P0 BRA `(.L_x_94) ;  /* 0xfffffffc00ec8947 */ /* 0x004fea000383ffff */
[----:B------:R-:W-:Y:S05]  /*12480*/  BRA `(.L_x_154) ;  /* 0xffffffe000087947 */ /* 0x000fea000383ffff */
.L_x_101:
[----:B0-----:R-:W-:-:S04]  /*12490*/  MOV R3, UR38 ;  /* 0x0000002600037c02 */ /* 0x001fc80008000f00 */
[----:B------:R0:W1:Y:S03]  /*124a0*/  SYNCS.PHASECHK.TRANS64.TRYWAIT P0, [R3+URZ+0x36860], R2 ;  /* 0x03686002030075a7 */ /* 0x000066000800017f */
[----:B-1----:R-:W-:Y:S05]  /*124b0*/  @!P0 NANOSLEEP.SYNCS 0x989680 ;  /* 0x009896800000895d */ /* 0x002fea0003900000 */
[----:B------:R-:W1:Y:S02]  /*124c0*/  @!P0 SYNCS.PHASECHK.TRANS64 P0, [R3+URZ+0x36860], R2 ;  /* 0x03686002030085a7 */ /* 0x000e64000800007f */
[----:B-1----:R-:W-:Y:S05]  /*124d0*/  @!P0 BRA `(.L_x_101) ;  /* 0xfffffffc00ec8947 */ /* 0x002fea000383ffff */
[----:B------:R-:W-:Y:S05]  /*124e0*/  BRA `(.L_x_155) ;  /* 0xffffffe000dc7947 */ /* 0x000fea000383ffff */
.L_x_110:
[----:B0-----:R0:W1:Y:S02]  /*124f0*/  SYNCS.PHASECHK.TRANS64.TRYWAIT P0, [R3+URZ+0x36860], R2 ;  /* 0x03686002030075a7 */ /* 0x001064000800017f */
[----:B-1----:R-:W-:Y:S05]  /*12500*/  @!P0 NANOSLEEP.SYNCS 0x989680 ;  /* 0x009896800000895d */ /* 0x002fea0003900000 */
[----:B------:R-:W1:Y:S02]  /*12510*/  @!P0 SYNCS.PHASECHK.TRANS64 P0, [R3+URZ+0x36860], R2 ;  /* 0x03686002030085a7 */ /* 0x000e64000800007f */
[----:B-1----:R-:W-:Y:S05]  /*12520*/  @!P0 BRA `(.L_x_110) ;  /* 0xfffffffc00f08947 */ /* 0x002fea000383ffff */
[----:B------:R-:W-:Y:S05]  /*12530*/  BRA `(.L_x_156) ;  /* 0xffffffe400dc7947 */ /* 0x000fea000383ffff */
.L_x_116:
[----:B0-----:R0:W1:Y:S02]  /*12540*/  SYNCS.PHASECHK.TRANS64.TRYWAIT P0, [R2+URZ+0x36820], R3 ;  /* 0x03682003020075a7 */ /* 0x001064000800017f */
[----:B-1----:R-:W-:Y:S05]  /*12550*/  @!P0 NANOSLEEP.SYNCS 0x989680 ;  /* 0x009896800000895d */ /* 0x002fea0003900000 */
[----:B------:R-:W1:Y:S02]  /*12560*/  @!P0 SYNCS.PHASECHK.TRANS64 P0, [R2+URZ+0x36820], R3 ;  /* 0x03682003020085a7 */ /* 0x000e64000800007f */
[----:B-1----:R-:W-:Y:S05]  /*12570*/  @!P0 BRA `(.L_x_116) ;  /* 0xfffffffc00f08947 */ /* 0x002fea000383ffff */
[----:B------:R-:W-:Y:S05]  /*12580*/  BRA `(.L_x_157) ;  /* 0xffffffe800e07947 */ /* 0x000fea000383ffff */
.L_x_117:
[----:B------:R-:W1:Y:S01]  /*12590*/  S2R R4, SR_TID.X ;  /* 0x0000000000047919 */ /* 0x000e620000002100 */
[----:B------:R-:W-:Y:S01]  /*125a0*/  BSSY B0, `(.L_x_158) ;  /* 0x000000a000007945 */ /* 0x000fe20003800000 */
[----:B------:R-:W-:Y:S02]  /*125b0*/  IMAD.MOV.U32 R12, RZ, RZ, RZ ;  /* 0x000000ffff0c7224 */ /* 0x000fe400078e00ff */
[----:B------:R-:W-:Y:S02]  /*125c0*/  IMAD.MOV.U32 R11, RZ, RZ, 0x1f ;  /* 0x0000001fff0b7424 */ /* 0x000fe400078e00ff */
[----:B------:R-:W-:Y:S01]  /*125d0*/  IMAD.MOV.U32 R15, RZ, RZ, -0x1 ;  /* 0xffffffffff0f7424 */ /* 0x000fe200078e00ff */
[----:B-1----:R-:W-:-:S04]  /*125e0*/  SHF.R.U32.HI R4, RZ, 0x5, R4 ;  /* 0x00000005ff047819 */ /* 0x002fc80000011604 */
[----:B------:R-:W-:-:S05]  /*125f0*/  LOP3.LUT R4, R4, 0x3, RZ, 0xc0, !PT ;  /* 0x0000000304047812 */ /* 0x000fca00078ec0ff */
[----:B------:R-:W-:-:S07]  /*12600*/  IMAD.MOV.U32 R13, RZ, RZ, R4 ;  /* 0x000000ffff0d7224 */ /* 0x000fce00078e0004 */
[----:B0-----:R-:W-:Y:S05]  /*12610*/  WARPSYNC.COLLECTIVE R15, `(.L_x_159) ;  /* 0x000000000f087348 */ /* 0x001fea0003c00000 */
[----:B------:R1:W2:Y:S02]  /*12620*/  SHFL.IDX P6, R14, R13, R12, R11 ;  /* 0x0000000c0d0e7389 */ /* 0x0002a400000c000b */
[----:B012---:R-:W-:Y:S01]  /*12630*/  ENDCOLLECTIVE ;  /* 0x000000000000791b */ /* 0x007fe20003800000 */
.L_x_159:
[----:B------:R-:W-:Y:S05]  /*12640*/  BSYNC B0 ;  /* 0x0000000000007941 */ /* 0x000fea0003800000 */
.L_x_158:
[----:B------:R-:W-:Y:S05]  /*12650*/  BRA `(.L_x_160) ;  /* 0xffffffe800c47947 */ /* 0x000fea000383ffff */
.L_x_118:
[----:B------:R-:W-:Y:S01]  /*12660*/  BSSY B0, `(.L_x_161) ;  /* 0x0000006000007945 */ /* 0x000fe20003800000 */
[----:B------:R-:W-:-:S07]  /*12670*/  IMAD.MOV.U32 R15, RZ, RZ, -0x1 ;  /* 0xffffffffff0f7424 */ /* 0x000fce00078e00ff */
[----:B0-----:R-:W-:Y:S05]  /*12680*/  WARPSYNC.COLLECTIVE R15, `(.L_x_162) ;  /* 0x000000000f0c7348 */ /* 0x001fea0003c00000 */
[----:B------:R-:W-:Y:S02]  /*12690*/  ELECT P6, UR62, PT ;  /* 0x00000000003e782f */ /* 0x000fe400038c0000 */
[----:B------:R-:W-:Y:S01]  /*126a0*/  MOV R14, UR62 ;  /* 0x0000003e000e7c02 */ /* 0x000fe20008000f00 */
[----:B0-----:R-:W-:Y:S10]  /*126b0*/  ENDCOLLECTIVE ;  /* 0x000000000000791b */ /* 0x001ff40003800000 */
.L_x_162:
[----:B------:R-:W-:Y:S05]  /*126c0*/  BSYNC B0 ;  /* 0x0000000000007941 */ /* 0x000fea0003800000 */
.L_x_161:
[----:B------:R-:W-:Y:S05]  /*126d0*/  BRA `(.L_x_163) ;  /* 0xffffffe800b87947 */ /* 0x000fea000383ffff */
.L_x_120:
[----:B0-----:R0:W1:Y:S02]  /*126e0*/  SYNCS.PHASECHK.TRANS64.TRYWAIT P0, [R7+URZ], R4 ;  /* 0x00000004070075a7 */ /* 0x001064000800017f */
[----:B-1----:R-:W-:Y:S05]  /*126f0*/  @!P0 NANOSLEEP.SYNCS 0x989680 ;  /* 0x009896800000895d */ /* 0x002fea0003900000 */
[----:B------:R-:W1:Y:S02]  /*12700*/  @!P0 SYNCS.PHASECHK.TRANS64 P0, [R7+URZ], R4 ;  /* 0x00000004070085a7 */ /* 0x000e64000800007f */
[----:B-1----:R-:W-:Y:S05]  /*12710*/  @!P0 BRA `(.L_x_120) ;  /* 0xfffffffc00f08947 */ /* 0x002fea000383ffff */
[----:B------:R-:W-:Y:S05]  /*12720*/  BRA `(.L_x_164) ;  /* 0xffffffe800f47947 */ /* 0x000fea000383ffff */
.L_x_121:
[----:B-1----:R1:W2:Y:S02]  /*12730*/  SYNCS.PHASECHK.TRANS64.TRYWAIT P0, [R8+URZ], R5 ;  /* 0x00000005080075a7 */ /* 0x0022a4000800017f */
[----:B--2---:R-:W-:Y:S05]  /*12740*/  @!P0 NANOSLEEP.SYNCS 0x989680 ;  /* 0x009896800000895d */ /* 0x004fea0003900000 */
[----:B------:R-:W2:Y:S02]  /*12750*/  @!P0 SYNCS.PHASECHK.TRANS64 P0, [R8+URZ], R5 ;  /* 0x00000005080085a7 */ /* 0x000ea4000800007f */
[----:B--2---:R-:W-:Y:S05]  /*12760*/  @!P0 BRA `(.L_x_121) ;  /* 0xfffffffc00f08947 */ /* 0x004fea000383ffff */
[----:B------:R-:W-:Y:S05]  /*12770*/  BRA `(.L_x_165) ;  /* 0xffffffe800e87947 */ /* 0x000fea000383ffff */
.L_x_123:
[----:B0-----:R0:W2:Y:S02]  /*12780*/  SYNCS.PHASECHK.TRANS64.TRYWAIT P0, [R7+URZ], R4 ;  /* 0x00000004070075a7 */ /* 0x0010a4000800017f */
[----:B--2---:R-:W-:Y:S05]  /*12790*/  @!P0 NANOSLEEP.SYNCS 0x989680 ;  /* 0x009896800000895d */ /* 0x004fea0003900000 */
[----:B------:R-:W2:Y:S02]  /*127a0*/  @!P0 SYNCS.PHASECHK.TRANS64 P0, [R7+URZ], R4 ;  /* 0x00000004070085a7 */ /* 0x000ea4000800007f */
[----:B--2---:R-:W-:Y:S05]  /*127b0*/  @!P0 BRA `(.L_x_123) ;  /* 0xfffffffc00f08947 */ /* 0x004fea000383ffff */
[----:B------:R-:W-:Y:S05]  /*127c0*/  BRA `(.L_x_166) ;  /* 0xffffffe800ec7947 */ /* 0x000fea000383ffff */
.L_x_167:
[----:B------:R-:W-:-:S00]  /*127d0*/  BRA `(.L_x_167) ;  /* 0xfffffffc00fc7947 */ /* 0x000fc0000383ffff */
[----:B------:R-:W-:-:S00]  /*127e0*/  NOP ;  /* 0x0000000000007918 */ /* 0x000fc00000000000 */
        /* <DEDUP_REMOVED lines=9> */
.L_x_3022:


//--------------------- .text._ZN7cutlass13device_kernelIN5flash11enable_sm90INS1_16FlashAttnFwdSm90INS1_25CollectiveMainloopFwdSm90ILi2EN4cute5tupleIJNS5_1CILi1EEES8_S8_EEENS6_IJNS7_ILi128EEENS7_ILi112EEENS7_ILi192EEEEEELi192ENS_6half_tEfNS_4arch4Sm90ELb0ELb0ELb0ELb1ELb0ELb0ELb0ELb1ELb1ELb1ELb1ELb0EEENS1_21CollectiveEpilogueFwdINS6_IJSA_SC_SB_EEES9_SE_SG_Li256ELb1ELb1ELb1ELb0EEENS1_36VarlenDynamicPersistentTileSchedulerILi128ELi112ELi256ELi128ELb1ELb1ELb1ELb0ELb1ELb1EEEEEEEEEvNT_6ParamsE --------------------------
	.section	.text._ZN7cutlass13device_kernelIN5flash11enable_sm90INS1_16FlashAttnFwdSm90INS1_25CollectiveMainloopFwdSm90ILi2EN4cute5tupleIJNS5_1CILi1EEES8_S8_EEENS6_IJNS7_ILi128EEENS7_ILi112EEENS7_ILi192EEEEEELi192ENS_6half_tEfNS_4arch4Sm90ELb0ELb0ELb0ELb1ELb0ELb0ELb0ELb1ELb1ELb1ELb1ELb0EEENS1_21CollectiveEpilogueFwdINS6_IJSA_SC_SB_EEES9_SE_SG_Li256ELb1ELb1ELb1ELb0EEENS1_36VarlenDynamicPersistentTileSchedulerILi128ELi112ELi256ELi128ELb1ELb1ELb1ELb0ELb1ELb1EEEEEEEEEvNT_6ParamsE,"ax",@progbits
	.align	128
.text._ZN7cutlass13device_kernelIN5flash11enable_sm90INS1_16FlashAttnFwdSm90INS1_25CollectiveMainloopFwdSm90ILi2EN4cute5tupleIJNS5_1CILi1EEES8_S8_EEENS6_IJNS7_ILi128EEENS7_ILi112EEENS7_ILi192EEEEEELi192ENS_6half_tEfNS_4arch4Sm90ELb0ELb0ELb0ELb1ELb0ELb0ELb0ELb1ELb1ELb1ELb1ELb0EEENS1_21CollectiveEpilogueFwdINS6_IJSA_SC_SB_EEES9_SE_SG_Li256ELb1ELb1ELb1ELb0EEENS1_36VarlenDynamicPersistentTileSchedulerILi128ELi112ELi256ELi128ELb1ELb1ELb1ELb0ELb1ELb1EEEEEEEEEvNT_6ParamsE:
        .type           _ZN7cutlass13device_kernelIN5flash11enable_sm90INS1_16FlashAttnFwdSm90INS1_25CollectiveMainloopFwdSm90ILi2EN4cute5tupleIJNS5_1CILi1EEES8_S8_EEENS6_IJNS7_ILi128EEENS7_ILi112EEENS7_ILi192EEEEEELi192ENS_6half_tEfNS_4arch4Sm90ELb0ELb0ELb0ELb1ELb0ELb0ELb0ELb1ELb1ELb1ELb1ELb0EEENS1_21CollectiveEpilogueFwdINS6_IJSA_SC_SB_EEES9_SE_SG_Li256ELb1ELb1ELb1ELb0EEENS1_36VarlenDynamicPersistentTileSchedulerILi128ELi112ELi256ELi128ELb1ELb1ELb1ELb0ELb1ELb1EEEEEEEEEvNT_6ParamsE,@function
        .size           _ZN7cutlass13device_kernelIN5flash11enable_sm90INS1_16FlashAttnFwdSm90INS1_25CollectiveMainloopFwdSm90ILi2EN4cute5tupleIJNS5_1CILi1EEES8_S8_EEENS6_IJNS7_ILi128EEENS7_ILi112EEENS7_ILi192EEEEEELi192ENS_6half_tEfNS_4arch4Sm90ELb0ELb0ELb0ELb1ELb0ELb0ELb0ELb1ELb1ELb1ELb1ELb0EEENS1_21CollectiveEpilogueFwdINS6_IJSA_SC_SB_EEES9_SE_SG_Li256ELb1ELb1ELb1ELb0EEENS1_36VarlenDynamicPersistentTileSchedulerILi128ELi112ELi256ELi128ELb1ELb1ELb1ELb0ELb1ELb1EEEEEEEEEvNT_6ParamsE,(.L_x_3023 - _ZN7cutlass13device_kernelIN5flash11enable_sm90INS1_16FlashAttnFwdSm90INS1_25CollectiveMainloopFwdSm90ILi2EN4cute5tupleIJNS5_1CILi1EEES8_S8_EEENS6_IJNS7_ILi128EEENS7_ILi112EEENS7_ILi192EEEEEELi192ENS_6half_tEfNS_4arch4Sm90ELb0ELb0ELb0ELb1ELb0ELb0ELb0ELb1ELb1ELb1ELb1ELb0EEENS1_21CollectiveEpilogueFwdINS6_IJSA_SC_SB_EEES9_SE_SG_Li256ELb1ELb1ELb1ELb0EEENS1_36VarlenDynamicPersistentTileSchedulerILi128ELi112ELi256ELi128ELb1ELb1ELb1ELb0ELb1ELb1EEEEEEEEEvNT_6ParamsE)
        .other          _ZN7cutlass13device_kernelIN5flash11enable_sm90INS1_16FlashAttnFwdSm90INS1_25CollectiveMainloopFwdSm90ILi2EN4cute5tupleIJNS5_1CILi1EEES8_S8_EEENS6_IJNS7_ILi128EEENS7_ILi112EEENS7_ILi192EEEEEELi192ENS_6half_tEfNS_4arch4Sm90ELb0ELb0ELb0ELb1ELb0ELb0ELb0ELb1ELb1ELb1ELb1ELb0EEENS1_21CollectiveEpilogueFwdINS6_IJSA_SC_SB_EEES9_SE_SG_Li256ELb1ELb1ELb1ELb0EEENS1_36VarlenDynamicPersistentTileSchedulerILi128ELi112ELi256ELi128ELb1ELb1ELb1ELb0ELb1ELb1EEEEEEEEEvNT_6ParamsE,@"STO_CUDA_ENTRY STV_DEFAULT"
_ZN7cutlass13device_kernelIN5flash11enable_sm90INS1_16FlashAttnFwdSm90INS1_25CollectiveMainloopFwdSm90ILi2EN4cute5tupleIJNS5_1CILi1EEES8_S8_EEENS6_IJNS7_ILi128EEENS7_ILi112EEENS7_ILi192EEEEEELi192ENS_6half_tEfNS_4arch4Sm90ELb0ELb0ELb0ELb1ELb0ELb0ELb0ELb1ELb1ELb1ELb1ELb0EEENS1_21CollectiveEpilogueFwdINS6_IJSA_SC_SB_EEES9_SE_SG_Li256ELb1ELb1ELb1ELb0EEENS1_36VarlenDynamicPersistentTileSchedulerILi128ELi112ELi256ELi128ELb1ELb1ELb1ELb0ELb1ELb1EEEEEEEEEvNT_6ParamsE:
        /* <DEDUP_REMOVED lines=18> */
.L_x_169:
[----:B------:R-:W-:Y:S05]  /*0120*/  BSYNC B0 ;  /* 0x0000000000007941 */ /* 0x000fea0003800000 */
.L_x_168:
        /* <DEDUP_REMOVED lines=41> */
.L_x_170:
        /* <DEDUP_REMOVED lines=22> */
.L_x_171:
        /* <DEDUP_REMOVED lines=18> */
.L_x_172:
        /* <DEDUP_REMOVED lines=22> */
.L_x_173:
        /* <DEDUP_REMOVED lines=22> */
.L_x_174:
[----:B0-----:R-:W-:Y:S01]  /*0900*/  UMOV UR4, 0x1 ;  /* 0x0000000100047882 */ /* 0x001fe20000000000 */
[----:B------:R-:W-:Y:S01]  /*0910*/  PLOP3.LUT P0, PT, PT, PT, UP0, 0x80, 0x0 ;  /* 0x000000000000781c */ /* 0x000fe20003f0f008 */
[----:B------:R-:W-:Y:S01]  /*0920*/  USEL UR4, UR4, 0x2, !UP0 ;  /* 0x0000000204047887 */ /* 0x000fe2000c000000 */
[----:B------:R-:W-:-:S05]  /*0930*/  NOP ;  /* 0x0000000000007918 */ /* 0x000fca0000000000 */
[----:B------:R-:W-:-:S05]  /*0940*/  IMAD.U32 R2, RZ, RZ, UR4 ;  /* 0x00000004ff027e24 */ /* 0x000fca000f8e00ff */
[----:B------:R0:W-:Y:S01]  /*0950*/  STL [R1+0x64], R2 ;  /* 0x0000640201007387 */ /* 0x0001e20000100800 */
[----:B-12-4-:R-:W-:Y:S06]  /*0960*/  BAR.SYNC.DEFER_BLOCKING 0x0 ;  /* 0x0000000000007b1d */ /* 0x016fec0000010000 */
[----:B------:R-:W-:Y:S05]  /*0970*/  @!P0 BRA `(.L_x_175) ;  /* 0x000000e400d08947 */ /* 0x000fea0003800000 */
.L_x_176:
[----:B------:R-:W-:-:S08]  /*0980*/  NOP ;  /* 0x0000000000007918 */ /* 0x000fd00000000000 */
[----:B------:R-:W1:Y:S02]  /*0990*/  USETMAXREG.TRY_ALLOC.CTAPOOL UP0, 0xf0 ;  /* 0x000000f0000079c8 */ /* 0x000e640008000600 */
[----:B-1----:R-:W-:-:S13]  /*09a0*/  PLOP3.LUT P0, PT, PT, PT, UP0, 0x80, 0x0 ;  /* 0x000000000000781c */ /* 0x002fda0003f0f008 */
[----:B------:R-:W-:Y:S05]  /*09b0*/  @!P0 BRA `(.L_x_176) ;  /* 0xfffffffc00f08947 */ /* 0x000fea000383ffff */
[----:B------:R-:W1:Y:S08]  /*09c0*/  S2UR UR5, SR_CgaCtaId ;  /* 0x00000000000579c3 */ /* 0x000e700000008800 */
[----:B------:R-:W-:Y:S06]  /*09d0*/  BAR.ARV 0x8, 0x180 ;  /* 0x0206000000007b1d */ /* 0x000fec0000002000 */
[----:B------:R-:W-:-:S02]  /*09e0*/  UMOV UR4, 0x400 ;  /* 0x0000040000047882 */ /* 0x000fc40000000000 */
[----:B------:R-:W-:Y:S01]  /*09f0*/  BAR.SYNC.DEFER_BLOCKING 0x5, 0x180 ;  /* 0x0146000000007b1d */ /* 0x000fe20000010000 */
[----:B-1----:R-:W-:-:S09]  /*0a00*/  ULEA UR4, UR5, UR4, 0x18 ;  /* 0x0000000405047291 */ /* 0x002fd2000f8ec03f */
[----:B------:R-:W1:Y:S01]  /*0a10*/  LDS.128 R8, [UR4+0x368d0] ;  /* 0x0368d004ff087984 */ /* 0x000e620008000c00 */
[----:B------:R-:W-:Y:S01]  /*0a20*/  ULDC UR4, c[0x0][0xc3c] ;  /* 0x00030f0000047ab9 */ /* 0x000fe20000000800 */
[----:B------:R-:W-:Y:S06]  /*0a30*/  BAR.ARV 0x4, 0x180 ;  /* 0x0106000000007b1d */ /* 0x000fec0000002000 */
[----:B-1----:R-:W-:-:S13]  /*0a40*/  ISETP.GE.AND P0, PT, R11, UR4, PT ;  /* 0x000000040b007c0c */ /* 0x002fda000bf06270 */
[----:B------:R-:W-:Y:S05]  /*0a50*/  @P0 EXIT ;  /* 0x000000000000094d */ /* 0x000fea0003800000 */
[----:B0-----:R-:W2:Y:S01]  /*0a60*/  LDL R2, [R1+0x64] ;  /* 0x0000640001027983 */ /* 0x001ea20000100800 */
[----:B------:R-:W-:Y:S01]  /*0a70*/  R2UR UR5, R9 ;  /* 0x00000000090572ca */ /* 0x000fe200000e0000 */
[----:B------:R-:W-:Y:S01]  /*0a80*/  IMAD.MOV.U32 R232, RZ, RZ, RZ ;  /* 0x000000ffffe87224 */ /* 0x000fe200078e00ff */
[----:B------:R-:W-:Y:S01]  /*0a90*/  R2UR UR6, R10 ;  /* 0x000000000a0672ca */ /* 0x000fe200000e0000 */
[----:B------:R-:W0:Y:S01]  /*0aa0*/  S2R R0, SR_TID.X ;  /* 0x0000000000007919 */ /* 0x000e220000002100 */
[----:B------:R-:W-:Y:S02]  /*0ab0*/  R2UR UR7, R11 ;  /* 0x000000000b0772ca */ /* 0x000fe400000e0000 */
[----:B------:R-:W-:Y:S01]  /*0ac0*/  CS2R R16, SRZ ;  /* 0x0000000000107805 */ /* 0x000fe2000001ff00 */
[----:B0-----:R-:W-:-:S05]  /*0ad0*/  VIADD R12, R0, 0xffffff80 ;  /* 0xffffff80000c7836 */ /* 0x001fca0000000000 */
[----:B------:R-:W-:-:S04]  /*0ae0*/  SHF.R.S32.HI R0, RZ, 0x1f, R12 ;  /* 0x0000001fff007819 */ /* 0x000fc8000001140c */
[CC--:B------:R-:W-:Y:S02]  /*0af0*/  LEA.HI R4, R0.reuse, R12.reuse, RZ, 0x5 ;  /* 0x0000000c00047211 */ /* 0x0c0fe400078f28ff */
[CC--:B------:R-:W-:Y:S02]  /*0b00*/  LEA.HI R3, R0.reuse, R12.reuse, RZ, 0x4 ;  /* 0x0000000c00037211 */ /* 0x0c0fe400078f20ff */
[----:B------:R-:W-:Y:S01]  /*0b10*/  LEA.HI R11, R0, R12, RZ, 0x2 ;  /* 0x0000000c000b7211 */ /* 0x000fe200078f10ff */
[----:B------:R-:W-:Y:S01]  /*0b20*/  IMAD.SHL.U32 R5, R4, 0x20, RZ ;  /* 0x0000002004057824 */ /* 0x000fe200078e00ff */
[----:B------:R-:W-:Y:S02]  /*0b30*/  LOP3.LUT R4, R3, 0x3fffff0, RZ, 0xc0, !PT ;  /* 0x03fffff003047812 */ /* 0x000fe400078ec0ff */
[----:B------:R-:W-:Y:S02]  /*0b40*/  LOP3.LUT R11, R11, 0xfffffffc, RZ, 0xc0, !PT ;  /* 0xfffffffc0b0b7812 */ /* 0x000fe400078ec0ff */
[----:B------:R-:W-:Y:S01]  /*0b50*/  LOP3.LUT R5, R5, 0xfffffc00, RZ, 0xc0, !PT ;  /* 0xfffffc0005057812 */ /* 0x000fe200078ec0ff */
[----:B------:R-:W-:-:S02]  /*0b60*/  IMAD.IADD R4, R12, 0x1, -R4 ;  /* 0x000000010c047824 */ /* 0x000fc400078e0a04 */
[----:B------:R-:W-:Y:S01]  /*0b70*/  IMAD.IADD R11, R12, 0x1, -R11 ;  /* 0x000000010c0b7824 */ /* 0x000fe200078e0a0b */
[----:B--2---:R-:W-:Y:S02]  /*0b80*/  R2UR UR4, R2 ;  /* 0x00000000020472ca */ /* 0x004fe400000e0000 */
[CC--:B------:R-:W-:Y:S02]  /*0b90*/  LEA.HI R2, R0.reuse, R12.reuse, RZ, 0x7 ;  /* 0x0000000c00027211 */ /* 0x0c0fe400078f38ff */
[----:B------:R-:W-:Y:S02]  /*0ba0*/  LEA.HI R0, R0, R12, RZ, 0x3 ;  /* 0x0000000c00007211 */ /* 0x000fe400078f18ff */
[----:B------:R-:W-:Y:S02]  /*0bb0*/  LOP3.LUT R234, R2, 0xffffff80, RZ, 0xc0, !PT ;  /* 0xffffff8002ea7812 */ /* 0x000fe400078ec0ff */
[----:B------:R-:W-:Y:S02]  /*0bc0*/  SHF.R.S32.HI R13, RZ, 0x7, R2 ;  /* 0x00000007ff0d7819 */ /* 0x000fe40000011402 */
[----:B------:R-:W-:Y:S01]  /*0bd0*/  LOP3.LUT R19, R0, 0xfffffff8, RZ, 0xc0, !PT ;  /* 0xfffffff800137812 */ /* 0x000fe200078ec0ff */
[----:B------:R-:W-:Y:S01]  /*0be0*/  IMAD.IADD R234, R12, 0x1, -R234 ;  /* 0x000000010cea7824 */ /* 0x000fe200078e0aea */
[----:B------:R-:W-:Y:S01]  /*0bf0*/  LEA.HI R2, R2, R13, RZ, 0x1 ;  /* 0x0000000d02027211 */ /* 0x000fe200078f08ff */
[----:B------:R-:W-:Y:S01]  /*0c00*/  ULOP3.LUT UR4, UR4, 0x1, URZ, 0xfc, !UPT ;  /* 0x0000000104047892 */ /* 0x000fe2000f8efc3f */
[----:B------:R-:W-:Y:S01]  /*0c10*/  SHF.R.S32.HI R230, RZ, 0x3, R0 ;  /* 0x00000003ffe67819 */ /* 0x000fe20000011400 */
[----:B------:R-:W-:Y:S01]  /*0c20*/  IMAD.IADD R19, R12, 0x1, -R19 ;  /* 0x000000010c137824 */ /* 0x000fe200078e0a13 */
[----:B------:R-:W-:-:S02]  /*0c30*/  SHF.R.S32.HI R7, RZ, 0x1f, R234 ;  /* 0x0000001fff077819 */ /* 0x000fc400000114ea */
[----:B------:R-:W-:Y:S02]  /*0c40*/  LOP3.LUT R2, R2, 0x3fffffe, RZ, 0xc0, !PT ;  /* 0x03fffffe02027812 */ /* 0x000fe400078ec0ff */
[CC--:B------:R-:W-:Y:S02]  /*0c50*/  LEA.HI R8, R7.reuse, R234.reuse, RZ, 0x2 ;  /* 0x000000ea07087211 */ /* 0x0c0fe400078f10ff */
[----:B------:R-:W-:Y:S01]  /*0c60*/  LEA.HI R7, R7, R234, RZ, 0x5 ;  /* 0x000000ea07077211 */ /* 0x000fe200078f28ff */
[----:B------:R-:W-:Y:S01]  /*0c70*/  IMAD.IADD R2, R13, 0x1, -R2 ;  /* 0x000000010d027824 */ /* 0x000fe200078e0a02 */
[--C-:B------:R-:W-:Y:S02]  /*0c80*/  SHF.R.S32.HI R9, RZ, 0x2, R8.reuse ;  /* 0x00000002ff097819 */ /* 0x100fe40000011408 */
[----:B------:R-:W-:Y:S02]  /*0c90*/  SHF.R.S32.HI R6, RZ, 0x1f, R8 ;  /* 0x0000001fff067819 */ /* 0x000fe40000011408 */
[----:B------:R-:W-:-:S02]  /*0ca0*/  SHF.R.S32.HI R7, RZ, 0x5, R7 ;  /* 0x00000005ff077819 */ /* 0x000fc40000011407 */
[----:B------:R-:W-:-:S04]  /*0cb0*/  LEA.HI R6, R6, R9, RZ, 0x3 ;  /* 0x0000000906067211 */ /* 0x000fc800078f18ff */
[----:B------:R-:W-:Y:S01]  /*0cc0*/  LOP3.LUT R10, R6, 0xfffffff8, RZ, 0xc0, !PT ;  /* 0xfffffff8060a7812 */ /* 0x000fe200078ec0ff */
[----:B------:R-:W-:Y:S01]  /*0cd0*/  IMAD R6, R4, 0x40, R5 ;  /* 0x0000004004067824 */ /* 0x000fe200078e0205 */
[----:B------:R-:W-:Y:S02]  /*0ce0*/  SHF.R.S32.HI R4, RZ, 0x4, R3 ;  /* 0x00000004ff047819 */ /* 0x000fe40000011403 */
[----:B------:R-:W-:Y:S01]  /*0cf0*/  LEA.HI R5, R11, R11, RZ, 0x1 ;  /* 0x0000000b0b057211 */ /* 0x000fe200078f08ff */
[----:B------:R-:W-:Y:S01]  /*0d00*/  IMAD.IADD R10, R9, 0x1, -R10 ;  /* 0x00000001090a7824 */ /* 0x000fe200078e0a0a */
[----:B------:R-:W-:-:S03]  /*0d10*/  LEA.HI R3, R3, R4, RZ, 0x1 ;  /* 0x0000000403037211 */ /* 0x000fc600078f08ff */
[----:B------:R-:W-:Y:S01]  /*0d20*/  IMAD R7, R7, 0x10, R10 ;  /* 0x0000001007077824 */ /* 0x000fe200078e020a */
[----:B------:R-:W-:-:S03]  /*0d30*/  LOP3.LUT R3, R3, 0x1ffffffe, RZ, 0xc0, !PT ;  /* 0x1ffffffe03037812 */ /* 0x000fc600078ec0ff */
[----:B------:R-:W-:Y:S02]  /*0d40*/  IMAD R2, R2, 0x40, R7 ;  /* 0x0000004002027824 */ /* 0x000fe400078e0207 */
[----:B------:R-:W-:Y:S01]  /*0d50*/  IMAD.IADD R3, R4, 0x1, -R3 ;  /* 0x0000000104037824 */ /* 0x000fe200078e0a03 */
[----:B------:R-:W-:-:S03]  /*0d60*/  LOP3.LUT R4, R5, 0x1ffffffe, RZ, 0xc0, !PT ;  /* 0x1ffffffe05047812 */ /* 0x000fc600078ec0ff */
[----:B------:R-:W-:Y:S01]  /*0d70*/  IMAD R5, R3, 0x8, R6 ;  /* 0x0000000803057824 */ /* 0x000fe200078e0206 */
[----:B------:R-:W-:Y:S01]  /*0d80*/  LOP3.LUT R3, R8, 0x7ffffffc, RZ, 0xc0, !PT ;  /* 0x7ffffffc08037812 */ /* 0x000fe200078ec0ff */
[----:B------:R-:W-:-:S03]  /*0d90*/  IMAD.IADD R4, R11, 0x1, -R4 ;  /* 0x000000010b047824 */ /* 0x000fc600078e0a04 */
[----:B------:R0:W-:Y:S01]  /*0da0*/  STL [R1+0x5c], R5 ;  /* 0x00005c0501007387 */ /* 0x0001e20000100800 */
[----:B------:R-:W-:-:S03]  /*0db0*/  IMAD.IADD R3, R234, 0x1, -R3 ;  /* 0x00000001ea037824 */ /* 0x000fc600078e0a03 */
[----:B------:R-:W-:Y:S01]  /*0dc0*/  STL [R1+0x54], R2 ;  /* 0x0000540201007387 */ /* 0x000fe20000100800 */
[----:B------:R-:W-:-:S04]  /*0dd0*/  IMAD.SHL.U32 R204, R3, 0x2, RZ ;  /* 0x0000000203cc7824 */ /* 0x000fc800078e00ff */
[C---:B------:R-:W-:Y:S02]  /*0de0*/  VIADD R226, R204.reuse, 0x10 ;  /* 0x00000010cce27836 */ /* 0x040fe40000000000 */
[C---:B------:R-:W-:Y:S02]  /*0df0*/  VIADD R223, R204.reuse, 0x28 ;  /* 0x00000028ccdf7836 */ /* 0x040fe40000000000 */
[C---:B------:R-:W-:Y:S01]  /*0e00*/  VIADD R220, R204.reuse, 0x40 ;  /* 0x00000040ccdc7836 */ /* 0x040fe20000000000 */
[----:B------:R-:W-:Y:S01]  /*0e10*/  SHF.R.S32.HI R0, RZ, 0x1f, R226 ;  /* 0x0000001fff007819 */ /* 0x000fe200000114e2 */
        /* <DEDUP_REMOVED lines=8> */
[----:B0-----:R-:W-:Y:S01]  /*0ea0*/  IMAD.U32 R5, RZ, RZ, UR4 ;  /* 0x00000004ff057e24 */ /* 0x001fe2000f8e00ff */
[----:B------:R-:W-:Y:S01]  /*0eb0*/  SHF.R.S32.HI R0, RZ, 0x1f, R211 ;  /* 0x0000001fff007819 */ /* 0x000fe200000114d3 */
[----:B------:R-:W-:Y:S01]  /*0ec0*/  VIADD R227, R204, 0x8 ;  /* 0x00000008cce37836 */ /* 0x000fe20000000000 */
[----:B------:R-:W-:Y:S01]  /*0ed0*/  SHF.R.S32.HI R0, RZ, 0x1f, R208 ;  /* 0x0000001fff007819 */ /* 0x000fe200000114d0 */
[----:B------:R-:W-:Y:S01]  /*0ee0*/  IMAD R0, R4, 0x8, R2 ;  /* 0x0000000804007824 */ /* 0x000fe200078e0202 */
[----:B------:R0:W-:Y:S01]  /*0ef0*/  STL [R1+0x60], R5 ;  /* 0x0000600501007387 */ /* 0x0001e20000100800 */
[C---:B------:R-:W-:Y:S01]  /*0f00*/  VIADD R225, R204.reuse, 0x18 ;  /* 0x00000018cce17836 */ /* 0x040fe20000000000 */
[----:B------:R-:W-:Y:S01]  /*0f10*/  SHF.R.S32.HI R3, RZ, 0x1f, R227 ;  /* 0x0000001fff037819 */ /* 0x000fe200000114e3 */
[C---:B------:R-:W-:Y:S01]  /*0f20*/  VIADD R224, R204.reuse, 0x20 ;  /* 0x00000020cce07836 */ /* 0x040fe20000000000 */
[----:B------:R1:W-:Y:S01]  /*0f30*/  STL [R1+0x58], R0 ;  /* 0x0000580001007387 */ /* 0x0003e20000100800 */
[----:B------:R-:W-:-:S02]  /*0f40*/  VIADD R222, R204, 0x30 ;  /* 0x00000030ccde7836 */ /* 0x000fc40000000000 */
[C---:B------:R-:W-:Y:S01]  /*0f50*/  VIADD R221, R204.reuse, 0x38 ;  /* 0x00000038ccdd7836 */ /* 0x040fe20000000000 */
[----:B------:R-:W-:Y:S01]  /*0f60*/  SHF.R.S32.HI R3, RZ, 0x1f, R224 ;  /* 0x0000001fff037819 */ /* 0x000fe200000114e0 */
[C---:B------:R-:W-:Y:S01]  /*0f70*/  VIADD R219, R204.reuse, 0x48 ;  /* 0x00000048ccdb7836 */ /* 0x040fe20000000000 */
[----:B0-----:R-:W-:Y:S01]  /*0f80*/  SHF.R.S32.HI R5, RZ, 0x1f, R225 ;  /* 0x0000001fff057819 */ /* 0x001fe200000114e1 */
        /* <DEDUP_REMOVED lines=18> */
[----:B------:R-:W-:Y:S01]  /*10b0*/  VIADD R205, R204, 0xb8 ;  /* 0x000000b8cccd7836 */ /* 0x000fe20000000000 */
[----:B------:R-:W-:-:S02]  /*10c0*/  SHF.R.S32.HI R3, RZ, 0x1f, R209 ;  /* 0x0000001fff037819 */ /* 0x000fc400000114d1 */
[----:B------:R-:W-:Y:S02]  /*10d0*/  SHF.R.S32.HI R237, RZ, 0x1f, R207 ;  /* 0x0000001fffed7819 */ /* 0x000fe400000114cf */
[----:B------:R-:W-:Y:S02]  /*10e0*/  SHF.R.S32.HI R236, RZ, 0x1f, R206 ;  /* 0x0000001fffec7819 */ /* 0x000fe400000114ce */
[----:B-1----:R-:W-:-:S07]  /*10f0*/  SHF.R.S32.HI R235, RZ, 0x1f, R205 ;  /* 0x0000001fffeb7819 */ /* 0x002fce00000114cd */
.L_x_223:
[----:B------:R-:W-:Y:S01]  /*1100*/  ULDC.64 UR8, c[0x0][0xc88] ;  /* 0x0003220000087ab9 */ /* 0x000fe20000000a00 */
[----:B------:R-:W-:Y:S01]  /*1110*/  ULDC.64 UR12, c[0x0][0x208] ;  /* 0x00008200000c7ab9 */ /* 0x000fe20000000a00 */
[----:B------:R-:W-:Y:S01]  /*1120*/  UIMAD.WIDE UR8, UR7, 0x4, UR8 ;  /* 0x00000004070878a5 */ /* 0x000fe2000f8e0208 */
[----:B------:R-:W-:-:S05]  /*1130*/  ULDC.64 UR10, c[0x0][0xa20] ;  /* 0x00028800000a7ab9 */ /* 0x000fca0000000a00 */
[----:B0-2-4-:R-:W-:Y:S02]  /*1140*/  IMAD.U32 R2, RZ, RZ, UR8 ;  /* 0x00000008ff027e24 */ /* 0x015fe4000f8e00ff */
[----:B------:R-:W-:Y:S01]  /*1150*/  IMAD.U32 R3, RZ, RZ, UR9 ;  /* 0x00000009ff037e24 */ /* 0x000fe2000f8e00ff */
[----:B------:R-:W-:-:S04]  /*1160*/  ULDC.64 UR8, c[0x0][0xa28] ;  /* 0x00028a0000087ab9 */ /* 0x000fc80000000a00 */
[----:B------:R-:W2:Y:S01]  /*1170*/  LDG.E R2, desc[UR12][R2.64] ;  /* 0x0000000c02027981 */ /* 0x000ea2000c1e1900 */
[----:B------:R-:W-:Y:S02]  /*1180*/  UISETP.NE.U32.AND UP0, UPT, UR8, URZ, UPT ;  /* 0x0000003f0800728c */ /* 0x000fe4000bf05070 */
[----:B------:R-:W-:Y:S02]  /*1190*/  UISETP.NE.U32.AND UP1, UPT, UR10, URZ, UPT ;  /* 0x0000003f0a00728c */ /* 0x000fe4000bf25070 */
[----:B------:R-:W-:Y:S02]  /*11a0*/  UISETP.NE.AND.EX UP0, UPT, UR9, URZ, UPT, UP0 ;  /* 0x0000003f0900728c */ /* 0x000fe4000bf05300 */
[----:B------:R-:W-:-:S04]  /*11b0*/  UISETP.NE.AND.EX UP1, UPT, UR11, URZ, UPT, UP1 ;  /* 0x0000003f0b00728c */ /* 0x000fc8000bf25310 */
[----:B------:R-:W-:Y:S02]  /*11c0*/  PLOP3.LUT P0, PT, PT, PT, UP0, 0x80, 0x0 ;  /* 0x000000000000781c */ /* 0x000fe40003f0f008 */
[----:B------:R-:W-:Y:S02]  /*11d0*/  PLOP3.LUT P1, PT, PT, PT, UP1, 0x80, 0x0 ;  /* 0x000000000000781c */ /* 0x000fe40003f2f018 */
[----:B--2---:R-:W-:-:S13]  /*11e0*/  R2UR UR4, R2 ;  /* 0x00000000020472ca */ /* 0x004fda00000e0000 */
[----:B------:R-:W-:Y:S01]  /*11f0*/  USHF.R.S32.HI UR14, URZ, 0x1f, UR4 ;  /* 0x0000001f3f0e7899 */ /* 0x000fe20008011404 */
[----:B------:R-:W-:Y:S01]  /*1200*/  IMAD.U32 R229, RZ, RZ, UR5 ;  /* 0x00000005ffe57e24 */ /* 0x000fe2000f8e00ff */
[----:B------:R-:W-:Y:S02]  /*1210*/  @UP0 ULEA UR8, UP2, UR4, UR8, 0x2 ;  /* 0x0000000804080291 */ /* 0x000fe4000f84103f */
[----:B------:R-:W-:Y:S02]  /*1220*/  IMAD.U32 R231, RZ, RZ, UR4 ;  /* 0x00000004ffe77e24 */ /* 0x000fe4000f8e00ff */
[----:B------:R-:W-:Y:S02]  /*1230*/  @UP0 ULEA.HI.X UR9, UR4, UR9, UR14, 0x2, UP2 ;  /* 0x0000000904090291 */ /* 0x000fe400090f140e */
[----:B------:R-:W-:Y:S01]  /*1240*/  IMAD.U32 R233, RZ, RZ, UR14 ;  /* 0x0000000effe97e24 */ /* 0x000fe2000f8e00ff */
[----:B------:R-:W-:Y:S01]  /*1250*/  @UP1 ULEA UR10, UP0, UR4, UR10, 0x2 ;  /* 0x0000000a040a1291 */ /* 0x000fe2000f80103f */
[----:B------:R-:W-:-:S03]  /*1260*/  IMAD.U32 R2, RZ, RZ, UR8 ;  /* 0x00000008ff027e24 */ /* 0x000fc6000f8e00ff */
[----:B------:R-:W-:Y:S01]  /*1270*/  @UP1 ULEA.HI.X UR11, UR4, UR11, UR14, 0x2, UP0 ;  /* 0x0000000b040b1291 */ /* 0x000fe200080f140e */
[----:B------:R-:W-:Y:S01]  /*1280*/  IMAD.U32 R3, RZ, RZ, UR9 ;  /* 0x00000009ff037e24 */ /* 0x000fe2000f8e00ff */
[----:B------:R-:W-:Y:S01]  /*1290*/  ULDC.64 UR8, c[0x0][0x418] ;  /* 0x0001060000087ab9 */ /* 0x000fe20000000a00 */
[----:B-1----:R-:W-:Y:S01]  /*12a0*/  IMAD.U32 R4, RZ, RZ, UR10 ;  /* 0x0000000aff047e24 */ /* 0x002fe2000f8e00ff */
[----:B------:R-:W-:Y:S02]  /*12b0*/  ULOP3.LUT UR5, UR6, 0xffff, URZ, 0xc0, !UPT ;  /* 0x0000ffff06057892 */ /* 0x000fe4000f8ec03f */
[----:B---3--:R-:W-:Y:S01]  /*12c0*/  IMAD.U32 R5, RZ, RZ, UR11 ;  /* 0x0000000bff057e24 */ /* 0x008fe2000f8e00ff */
[----:B------:R-:W2:Y:S01]  /*12d0*/  @P0 LDG.E R2, desc[UR12][R2.64] ;  /* 0x0000000c02020981 */ /* 0x000ea2000c1e1900 */
[----:B------:R-:W-:-:S03]  /*12e0*/  ULDC UR4, c[0x0][0x424] ;  /* 0x0001090000047ab9 */ /* 0x000fc60000000800 */
[----:B------:R-:W3:Y:S01]  /*12f0*/  @P1 LDG.E R4, desc[UR12][R4.64] ;  /* 0x0000000c04041981 */ /* 0x000ee2000c1e1900 */
[----:B------:R-:W-:Y:S01]  /*1300*/  UISETP.NE.U32.AND UP0, UPT, UR8, URZ, UPT ;  /* 0x0000003f0800728c */ /* 0x000fe2000bf05070 */
[----:B------:R-:W-:Y:S01]  /*1310*/  IMAD.U32 R228, RZ, RZ, UR5 ;  /* 0x00000005ffe47e24 */ /* 0x000fe2000f8e00ff */
[----:B------:R-:W-:Y:S01]  /*1320*/  ULDC UR5, c[0x0][0x2f0] ;  /* 0x0000bc0000057ab9 */ /* 0x000fe20000000800 */
[----:B------:R-:W-:Y:S01]  /*1330*/  UMOV UR50, URZ ;  /* 0x0000003f00327c82 */ /* 0x000fe20008000000 */
[----:B------:R-:W-:Y:S02]  /*1340*/  UISETP.NE.AND.EX UP0, UPT, UR9, URZ, UPT, UP0 ;  /* 0x0000003f0900728c */ /* 0x000fe4000bf05300 */
[----:B------:R-:W-:Y:S02]  /*1350*/  ULOP3.LUT UR7, UR6, 0xff0000, URZ, 0xc0, !UPT ;  /* 0x00ff000006077892 */ /* 0x000fe4000f8ec03f */
[----:B------:R-:W-:Y:S02]  /*1360*/  USEL UR4, UR4, 0x1, UP0 ;  /* 0x0000000104047887 */ /* 0x000fe40008000000 */
[----:B------:R-:W-:-:S02]  /*1370*/  ULOP3.LUT UR6, UR6, 0xff000000, URZ, 0xc0, !UPT ;  /* 0xff00000006067892 */ /* 0x000fc4000f8ec03f */
[----:B------:R-:W-:Y:S01]  /*1380*/  UIMAD UR4, UR4, UR5, URZ ;  /* 0x00000005040472a4 */ /* 0x000fe2000f8e023f */
[----:B--2---:R-:W-:-:S06]  /*1390*/  @P0 R2UR UR50, R2 ;  /* 0x00000000023202ca */ /* 0x004fcc00000e0000 */
[----:B---3--:R-:W-:Y:S01]  /*13a0*/  @P1 R2UR UR4, R4 ;  /* 0x00000000040412ca */ /* 0x008fe200000e0000 */
[----:B-----5:R-:W-:-:S14]  /*13b0*/  @P1 BRA `(.L_x_177) ;  /* 0x00000000003c1947 */ /* 0x020fdc0003800000 */
[----:B------:R-:W-:Y:S02]  /*13c0*/  ULDC.64 UR8, c[0x0][0xa08] ;  /* 0x0002820000087ab9 */ /* 0x000fe40000000a00 */
[----:B------:R-:W-:-:S04]  /*13d0*/  ISETP.NE.U32.AND P0, PT, RZ, UR8, PT ;  /* 0x00000008ff007c0c */ /* 0x000fc8000bf05070 */
[----:B------:R-:W-:-:S13]  /*13e0*/  ISETP.NE.AND.EX P0, PT, RZ, UR9, PT, P0 ;  /* 0x00000009ff007c0c */ /* 0x000fda000bf05300 */
[----:B------:R-:W-:Y:S05]  /*13f0*/  @!P0 BRA `(.L_x_177) ;  /* 0x00000000002c8947 */ /* 0x000fea0003800000 */
[----:B------:R-:W-:Y:S01]  /*1400*/  R2UR UR10, R231 ;  /* 0x00000000e70a72ca */ /* 0x000fe200000e0000 */
[----:B------:R-:W-:Y:S01]  /*1410*/  ULDC.64 UR4, c[0x0][0xa08] ;  /* 0x0002820000047ab9 */ /* 0x000fe20000000a00 */
[----:B------:R-:W-:-:S11]  /*1420*/  ULDC.64 UR8, c[0x0][0x208] ;  /* 0x0000820000087ab9 */ /* 0x000fd60000000a00 */
[----:B------:R-:W-:-:S06]  /*1430*/  UIMAD.WIDE UR4, UR10, 0x4, UR4 ;  /* 0x000000040a0478a5 */ /* 0x000fcc000f8e0204 */
[----:B------:R-:W-:Y:S02]  /*1440*/  IMAD.U32 R2, RZ, RZ, UR4 ;  /* 0x00000004ff027e24 */ /* 0x000fe4000f8e00ff */
[----:B------:R-:W-:-:S05]  /*1450*/  IMAD.U32 R3, RZ, RZ, UR5 ;  /* 0x00000005ff037e24 */ /* 0x000fca000f8e00ff */
[----:B------:R-:W2:Y:S04]  /*1460*/  LDG.E R4, desc[UR8][R2.64] ;  /* 0x0000000802047981 */ /* 0x000ea8000c1e1900 */
[----:B------:R-:W3:Y:S01]  /*1470*/  LDG.E R0, desc[UR8][R2.64+0x4] ;  /* 0x0000040802007981 */ /* 0x000ee2000c1e1900 */
[----:B--2---:R-:W-:Y:S02]  /*1480*/  R2UR UR4, R4 ;  /* 0x00000000040472ca */ /* 0x004fe400000e0000 */
[----:B---3--:R-:W-:-:S13]  /*1490*/  R2UR UR5, R0 ;  /* 0x00000000000572ca */ /* 0x008fda00000e0000 */
[----:B------:R-:W-:-:S12]  /*14a0*/  UIADD3 UR4, -UR4, UR5, URZ ;  /* 0x0000000504047290 */ /* 0x000fd8000fffe13f */
.L_x_177:
[----:B------:R-:W-:Y:S02]  /*14b0*/  UIADD3 UR50, -UR50, UR4, URZ ;  /* 0x0000000432327290 */ /* 0x000fe4000fffe13f */
[----:B------:R-:W-:Y:S02]  /*14c0*/  USHF.R.U32.HI UR6, URZ, 0x8, UR6 ;  /* 0x000000083f067899 */ /* 0x000fe40008011606 */
[----:B------:R-:W-:Y:S02]  /*14d0*/  UISETP.GE.AND UP0, UPT, UR50, 0x1, UPT ;  /* 0x000000013200788c */ /* 0x000fe4000bf06270 */
[----:B------:R-:W-:Y:S02]  /*14e0*/  UIADD3 UR5, UR50, 0x6f, URZ ;  /* 0x0000006f32057890 */ /* 0x000fe4000fffe03f */
[----:B------:R-:W-:Y:S02]  /*14f0*/  ULEA.HI UR7, UR7, UR6, URZ, 0x10 ;  /* 0x0000000607077291 */ /* 0x000fe4000f8f803f */
[----:B------:R-:W-:Y:S01]  /*1500*/  PLOP3.LUT P0, PT, PT, PT, UP0, 0x80, 0x0 ;  /* 0x000000000000781c */ /* 0x000fe20003f0f008 */
[----:B------:R-:W-:Y:S01]  /*1510*/  UMOV UR4, URZ ;  /* 0x0000003f00047c82 */ /* 0x000fe20008000000 */
[----:B------:R-:W-:-:S02]  /*1520*/  ULOP3.LUT UR8, UR7, 0xff, URZ, 0xc0, !UPT ;  /* 0x000000ff07087892 */ /* 0x000fc4000f8ec03f */
[----:B------:R-:W-:Y:S02]  /*1530*/  UIMAD.WIDE UR4, UR5, -0x6db6db6d, UR4 ;  /* 0x92492493050478a5 */ /* 0x000fe4000f8e0204 */
[----:B------:R-:W-:Y:S02]  /*1540*/  USHF.R.U32.HI UR7, URZ, 0x10, UR7 ;  /* 0x000000103f077899 */ /* 0x000fe40008011607 */
[----:B------:R-:W-:Y:S01]  /*1550*/  USHF.R.U32.HI UR6, URZ, 0x1f, UR5 ;  /* 0x0000001f3f067899 */ /* 0x000fe20008011605 */
[----:B------:R-:W-:Y:S02]  /*1560*/  IMAD.U32 R23, RZ, RZ, UR8 ;  /* 0x00000008ff177e24 */ /* 0x000fe4000f8e00ff */
[----:B------:R-:W-:Y:S01]  /*1570*/  UMOV UR4, URZ ;  /* 0x0000003f00047c82 */ /* 0x000fe20008000000 */
[----:B------:R-:W-:Y:S01]  /*1580*/  ULEA.HI.SX32 UR9, UR5, UR6, 0x1a ;  /* 0x0000000605097291 */ /* 0x000fe2000f8fd23f */
[----:B------:R-:W-:Y:S01]  /*1590*/  IMAD.U32 R22, RZ, RZ, UR7 ;  /* 0x00000007ff167e24 */ /* 0x000fe2000f8e00ff */
[----:B------:R-:W-:Y:S10]  /*15a0*/  @!P0 BRA `(.L_x_178) ;  /* 0x0000000000948947 */ /* 0x000ff40003800000 */
[----:B------:R-:W-:Y:S01]  /*15b0*/  R2UR UR5, R22 ;  /* 0x00000000160572ca */ /* 0x000fe200000e0000 */
[----:B------:R-:W-:-:S12]  /*15c0*/  ULDC UR4, c[0x0][0x9f0] ;  /* 0x00027c0000047ab9 */ /* 0x000fd80000000800 */
[----:B------:R-:W-:-:S04]  /*15d0*/  UISETP.NE.AND UP0, UPT, UR5, URZ, UPT ;  /* 0x0000003f0500728c */ /* 0x000fc8000bf05270 */
[----:B------:R-:W-:-:S03]  /*15e0*/  USEL UR10, UR5, UR4, UP0 ;  /* 0x00000004050a7287 */ /* 0x000fc60008000000 */
[----:B------:R-:W-:Y:S01]  /*15f0*/  UMOV UR4, URZ ;  /* 0x0000003f00047c82 */ /* 0x000fe20008000000 */
[----:B------:R-:W-:Y:S02]  /*1600*/  UIADD3 UR6, UR9, -0x1, UR10 ;  /* 0xffffffff09067890 */ /* 0x000fe4000fffe00a */
[----:B------:R-:W-:-:S04]  /*1610*/  IMAD.U32 R3, RZ, RZ, UR10 ;  /* 0x0000000aff037e24 */ /* 0x000fc8000f8e00ff */
[----:B------:R-:W-:Y:S01]  /*1620*/  IMAD.U32 R4, RZ, RZ, UR6 ;  /* 0x00000006ff047e24 */ /* 0x000fe2000f8e00ff */
[-C--:B------:R-:W-:Y:S01]  /*1630*/  IABS R0, R3.reuse ;  /* 0x0000000300007213 */ /* 0x080fe20000000000 */
[----:B------:R-:W-:Y:S01]  /*1640*/  ULOP3.LUT UR6, UR6, UR10, URZ, 0x3c, !UPT ;  /* 0x0000000a06067292 */ /* 0x000fe2000f8e3c3f */
[----:B------:R-:W-:Y:S02]  /*1650*/  IABS R5, R3 ;  /* 0x0000000300057213 */ /* 0x000fe40000000000 */
[----:B------:R-:W-:Y:S02]  /*1660*/  R2UR UR11, R0 ;  /* 0x00000000000b72ca */ /* 0x000fe400000e0000 */
[----:B------:R-:W-:-:S05]  /*1670*/  IABS R4, R4 ;  /* 0x0000000400047213 */ /* 0x000fca0000000000 */
[----:B------:R-:W-:-:S05]  /*1680*/  IMAD.MOV.U32 R3, RZ, RZ, R4 ;  /* 0x000000ffff037224 */ /* 0x000fca00078e0004 */
[----:B------:R-:W-:Y:S01]  /*1690*/  R2UR UR8, R3 ;  /* 0x00000000030872ca */ /* 0x000fe200000e0000 */
[----:B------:R-:W0:Y:S08]  /*16a0*/  I2F.RP R0, UR11 ;  /* 0x0000000b00007d06 */ /* 0x000e300008209400 */
[----:B0-----:R-:W0:Y:S02]  /*16b0*/  MUFU.RCP R0, R0 ;  /* 0x0000000000007308 */ /* 0x001e240000001000 */
[----:B0-----:R-:W-:-:S02]  /*16c0*/  VIADD R2, R0, 0xffffffe ;  /* 0x0ffffffe00027836 */ /* 0x001fc40000000000 */
[----:B------:R-:W-:-:S04]  /*16d0*/  IMAD.MOV R0, RZ, RZ, -R5 ;  /* 0x000000ffff007224 */ /* 0x000fc800078e0a05 */
        /* <DEDUP_REMOVED lines=18> */
.L_x_178:
[----:B------:R-:W-:Y:S01]  /*1800*/  R2UR UR5, R23 ;  /* 0x00000000170572ca */ /* 0x000fe200000e0000 */
[----:B------:R-:W-:Y:S01]  /*1810*/  IMAD.U32 R0, RZ, RZ, UR9 ;  /* 0x00000009ff007e24 */ /* 0x000fe2000f8e00ff */
[----:B------:R-:W-:Y:S01]  /*1820*/  PLOP3.LUT P0, PT, PT, PT, PT, 0x80, 0x0 ;  /* 0x000000000000781c */ /* 0x000fe20003f0f070 */
[----:B------:R-:W-:Y:S01]  /*1830*/  IMAD.U32 R3, RZ, RZ, UR4 ;  /* 0x00000004ff037e24 */ /* 0x000fe2000f8e00ff */
[----:B------:R-:W-:Y:S01]  /*1840*/  CS2R R118, SRZ ;  /* 0x0000000000767805 */ /* 0x000fe2000001ff00 */
[----:B------:R-:W-:Y:S01]  /*1850*/  IMAD.MOV.U32 R4, RZ, RZ, RZ ;  /* 0x000000ffff047224 */ /* 0x000fe200078e00ff */
[----:B------:R-:W-:Y:S02]  /*1860*/  CS2R R116, SRZ ;  /* 0x0000000000747805 */ /* 0x000fe4000001ff00 */
[----:B------:R-:W-:Y:S02]  /*1870*/  CS2R R114, SRZ ;  /* 0x0000000000727805 */ /* 0x000fe4000001ff00 */
[----:B------:R-:W-:-:S02]  /*1880*/  CS2R R112, SRZ ;  /* 0x0000000000707805 */ /* 0x000fc4000001ff00 */
[----:B------:R-:W-:Y:S02]  /*1890*/  CS2R R110, SRZ ;  /* 0x00000000006e7805 */ /* 0x000fe4000001ff00 */
[----:B------:R-:W-:Y:S02]  /*18a0*/  CS2R R108, SRZ ;  /* 0x00000000006c7805 */ /* 0x000fe4000001ff00 */
[----:B------:R-:W-:Y:S02]  /*18b0*/  CS2R R106, SRZ ;  /* 0x00000000006a7805 */ /* 0x000fe4000001ff00 */
[----:B------:R-:W-:Y:S01]  /*18c0*/  CS2R R104, SRZ ;  /* 0x0000000000687805 */ /* 0x000fe2000001ff00 */
[----:B------:R-:W-:Y:S01]  /*18d0*/  UIMAD UR5, UR5, UR4, URZ ;  /* 0x00000004050572a4 */ /* 0x000fe2000f8e023f */
[----:B------:R-:W-:Y:S02]  /*18e0*/  CS2R R102, SRZ ;  /* 0x0000000000667805 */ /* 0x000fe4000001ff00 */
[----:B------:R-:W-:-:S02]  /*18f0*/  CS2R R100, SRZ ;  /* 0x0000000000647805 */ /* 0x000fc4000001ff00 */
[----:B------:R-:W-:Y:S02]  /*1900*/  CS2R R98, SRZ ;  /* 0x0000000000627805 */ /* 0x000fe4000001ff00 */
[----:B------:R-:W-:Y:S02]  /*1910*/  CS2R R96, SRZ ;  /* 0x0000000000607805 */ /* 0x000fe4000001ff00 */
[----:B------:R-:W-:Y:S02]  /*1920*/  CS2R R94, SRZ ;  /* 0x00000000005e7805 */ /* 0x000fe4000001ff00 */
[----:B------:R-:W-:Y:S01]  /*1930*/  VIADDMNMX R0, R3, UR5, R0, PT ;  /* 0x0000000503007c46 */ /* 0x000fe2000b800100 */
[----:B------:R-:W-:Y:S01]  /*1940*/  IMAD.U32 R18, RZ, RZ, UR5 ;  /* 0x00000005ff127e24 */ /* 0x000fe2000f8e00ff */
[----:B------:R-:W-:Y:S02]  /*1950*/  CS2R R92, SRZ ;  /* 0x00000000005c7805 */ /* 0x000fe4000001ff00 */
[----:B------:R-:W-:-:S02]  /*1960*/  CS2R R124, SRZ ;  /* 0x00000000007c7805 */ /* 0x000fc4000001ff00 */
[----:B------:R-:W-:Y:S01]  /*1970*/  R2UR UR51, R0 ;  /* 0x00000000003372ca */ /* 0x000fe200000e0000 */
[----:B------:R-:W-:Y:S01]  /*1980*/  IMAD.MOV.U32 R0, RZ, RZ, RZ ;  /* 0x000000ffff007224 */ /* 0x000fe200078e00ff */
        /* <DEDUP_REMOVED lines=10> */
[----:B------:R-:W-:Y:S01]  /*1a30*/  CS2R R68, SRZ ;  /* 0x0000000000447805 */ /* 0x000fe2000001ff00 */
[----:B------:R-:W-:Y:S01]  /*1a40*/  UISETP.GT.AND UP0, UPT, UR51, UR5, UPT ;  /* 0x000000053300728c */ /* 0x000fe2000bf04270 */
[----:B------:R-:W-:-:S02]  /*1a50*/  CS2R R66, SRZ ;  /* 0x0000000000427805 */ /* 0x000fc4000001ff00 */
[----:B------:R-:W-:Y:S02]  /*1a60*/  CS2R R64, SRZ ;  /* 0x0000000000407805 */ /* 0x000fe4000001ff00 */
[----:B------:R-:W-:Y:S02]  /*1a70*/  CS2R R62, SRZ ;  /* 0x00000000003e7805 */ /* 0x000fe4000001ff00 */
[----:B------:R-:W-:Y:S02]  /*1a80*/  CS2R R60, SRZ ;  /* 0x00000000003c7805 */ /* 0x000fe4000001ff00 */
[----:B------:R-:W-:Y:S02]  /*1a90*/  CS2R R58, SRZ ;  /* 0x00000000003a7805 */ /* 0x000fe4000001ff00 */
[----:B------:R-:W-:Y:S02]  /*1aa0*/  PLOP3.LUT P1, PT, PT, PT, UP0, 0x80, 0x0 ;  /* 0x000000000000781c */ /* 0x000fe40003f2f008 */
        /* <DEDUP_REMOVED lines=16> */
[----:B------:R-:W-:Y:S01]  /*1bb0*/  CS2R R24, SRZ ;  /* 0x0000000000187805 */ /* 0x000fe2000001ff00 */
[----:B------:R-:W-:Y:S06]  /*1bc0*/  @!P1 BRA `(.L_x_179) ;  /* 0x0000009400989947 */ /* 0x000fec0003800000 */
[----:B------:R-:W0:Y:S01]  /*1bd0*/  S2R R5, SR_TID.X ;  /* 0x0000000000057919 */ /* 0x000e220000002100 */
[----:B------:R-:W1:Y:S01]  /*1be0*/  S2UR UR7, SR_CgaCtaId ;  /* 0x00000000000779c3 */ /* 0x000e620000008800 */
[----:B------:R-:W-:Y:S02]  /*1bf0*/  UMOV UR6, 0x400 ;  /* 0x0000040000067882 */ /* 0x000fe40000000000 */
[----:B-1----:R-:W-:-:S04]  /*1c00*/  ULEA UR6, UR7, UR6, 0x18 ;  /* 0x0000000607067291 */ /* 0x002fc8000f8ec03f */
[----:B------:R-:W-:Y:S01]  /*1c10*/  UIADD3 UR6, UR6, 0x15400, URZ ;  /* 0x0001540006067890 */ /* 0x000fe2000fffe03f */
[----:B0-----:R-:W-:-:S03]  /*1c20*/  VIADD R8, R5, 0xffffff80 ;  /* 0xffffff8005087836 */ /* 0x001fc60000000000 */
[----:B------:R-:W-:Y:S02]  /*1c30*/  ULOP3.LUT UP0, URZ, UR6, 0x9f, URZ, 0xc0, !UPT ;  /* 0x0000009f063f7892 */ /* 0x000fe4000f80c03f */
[----:B------:R-:W-:-:S04]  /*1c40*/  SHF.R.S32.HI R5, RZ, 0x1f, R8 ;  /* 0x0000001fff057819 */ /* 0x000fc80000011408 */
[----:B------:R-:W-:Y:S02]  /*1c50*/  PLOP3.LUT P0, PT, PT, PT, UP0, 0x80, 0x0 ;  /* 0x000000000000781c */ /* 0x000fe40003f0f008 */
[----:B------:R-:W-:-:S04]  /*1c60*/  LEA.HI R5, R5, R8, RZ, 0x7 ;  /* 0x0000000805057211 */ /* 0x000fc800078f38ff */
[----:B------:R-:W-:-:S05]  /*1c70*/  SHF.R.S32.HI R5, RZ, 0x7, R5 ;  /* 0x00000007ff057819 */ /* 0x000fca0000011405 */
[----:B------:R-:W0:Y:S02]  /*1c80*/  SHFL.IDX PT, R0, R5, RZ, 0x1f ;  /* 0x00001fff05007589 */ /* 0x000e2400000e0000 */
[----:B0-----:R-:W-:-:S13]  /*1c90*/  R2UR UR4, R0 ;  /* 0x00000000000472ca */ /* 0x001fda00000e0000 */
        /* <DEDUP_REMOVED lines=10> */
[----:B------:R-:W-:Y:S01]  /*1d40*/  IMAD.U32 R4, RZ, RZ, UR4 ;  /* 0x00000004ff047e24 */ /* 0x000fe2000f8e00ff */
[----:B------:R0:W1:Y:S01]  /*1d50*/  LDC.64 R2, c[0x4][R0] ;  /* 0x0100000000027b82 */ /* 0x0000620000000a00 */
[----:B------:R-:W-:Y:S01]  /*1d60*/  IMAD.U32 R5, RZ, RZ, UR5 ;  /* 0x00000005ff057e24 */ /* 0x000fe2000f8e00ff */
[----:B------:R-:W-:Y:S01]  /*1d70*/  ULDC.64 UR4, c[0x4][0xb0] ;  /* 0x01002c0000047ab9 */ /* 0x000fe20000000a00 */
[----:B------:R-:W-:Y:S02]  /*1d80*/  IMAD.U32 R10, RZ, RZ, UR6 ;  /* 0x00000006ff0a7e24 */ /* 0x000fe4000f8e00ff */
[----:B------:R-:W-:Y:S02]  /*1d90*/  IMAD.U32 R6, RZ, RZ, UR4 ;  /* 0x00000004ff067e24 */ /* 0x000fe4000f8e00ff */
[----:B------:R-:W-:-:S02]  /*1da0*/  IMAD.U32 R7, RZ, RZ, UR5 ;  /* 0x00000005ff077e24 */ /* 0x000fc4000f8e00ff */
[----:B------:R-:W-:Y:S02]  /*1db0*/  IMAD.U32 R11, RZ, RZ, UR7 ;  /* 0x00000007ff0b7e24 */ /* 0x000fe4000f8e00ff */
[----:B------:R-:W-:Y:S02]  /*1dc0*/  IMAD.MOV.U32 R8, RZ, RZ, 0x70 ;  /* 0x00000070ff087424 */ /* 0x000fe400078e00ff */
[----:B------:R-:W-:Y:S02]  /*1dd0*/  IMAD.MOV.U32 R12, RZ, RZ, 0x1 ;  /* 0x00000001ff0c7424 */ /* 0x000fe400078e00ff */
[----:B0-----:R-:W-:-:S07]  /*1de0*/  IMAD.MOV.U32 R13, RZ, RZ, RZ ;  /* 0x000000ffff0d7224 */ /* 0x001fce00078e00ff */
[----:B------:R-:W-:-:S07]  /*1df0*/  LEPC R20, `(.L_x_180) ;  /* 0x000000001014794e */ /* 0x000fce0000000000 */
[----:B-1----:R-:W-:Y:S05]  /*1e00*/  CALL.ABS.NOINC R2 ;  /* 0x0000000002007343 */ /* 0x002fea0003c00000 */
.L_x_180:
[----:B------:R-:W2:Y:S01]  /*1e10*/  LDL R2, [R1+0x60] ;  /* 0x0000600001027983 */ /* 0x000ea20000100800 */
[----:B------:R-:W0:Y:S01]  /*1e20*/  S2UR UR5, SR_CgaCtaId ;  /* 0x00000000000579c3 */ /* 0x000e220000008800 */
[----:B------:R-:W-:Y:S01]  /*1e30*/  LEA.HI R0, R232, R232, RZ, 0x1 ;  /* 0x000000e8e8007211 */ /* 0x000fe200078f08ff */
[----:B------:R-:W-:Y:S01]  /*1e40*/  UMOV UR4, 0x400 ;  /* 0x0000040000047882 */ /* 0x000fe20000000000 */
[----:B------:R-:W-:Y:S02]  /*1e50*/  BSSY B0, `(.L_x_181) ;  /* 0x000000b000007945 */ /* 0x000fe40003800000 */
[----:B------:R-:W-:-:S05]  /*1e60*/  LOP3.LUT R3, R0, 0xfffffffe, RZ, 0xc0, !PT ;  /* 0xfffffffe00037812 */ /* 0x000fca00078ec0ff */
[----:B------:R-:W-:-:S05]  /*1e70*/  IMAD.IADD R3, R232, 0x1, -R3 ;  /* 0x00000001e8037824 */ /* 0x000fca00078e0a03 */
[----:B------:R-:W-:Y:S01]  /*1e80*/  SHF.L.U32 R3, R3, 0x1f, RZ ;  /* 0x0000001f03037819 */ /* 0x000fe200000006ff */
[----:B0-----:R-:W-:-:S06]  /*1e90*/  ULEA UR4, UR5, UR4, 0x18 ;  /* 0x0000000405047291 */ /* 0x001fcc000f8ec03f */
[----:B------:R-:W-:-:S04]  /*1ea0*/  IMAD.U32 R4, RZ, RZ, UR4 ;  /* 0x00000004ff047e24 */ /* 0x000fc8000f8e00ff */
[----:B------:R-:W0:Y:S01]  /*1eb0*/  SYNCS.PHASECHK.TRANS64.TRYWAIT P1, [R4+URZ+0x36800], R3 ;  /* 0x03680003040075a7 */ /* 0x000e22000802017f */
[----:B--2---:R-:W-:-:S13]  /*1ec0*/  R2UR UR6, R2 ;  /* 0x00000000020672ca */ /* 0x004fda00000e0000 */
[----:B------:R-:W-:-:S05]  /*1ed0*/  IMAD.U32 R0, RZ, RZ, UR6 ;  /* 0x00000006ff007e24 */ /* 0x000fca000f8e00ff */
[----:B------:R-:W-:Y:S01]  /*1ee0*/  ISETP.NE.AND P0, PT, R0, 0x3, PT ;  /* 0x000000030000780c */ /* 0x000fe20003f05270 */
[----:B0-----:R-:W-:-:S12]  /*1ef0*/  @!P1 BRA `(.L_x_182) ;  /* 0x0000013c00c09947 */ /* 0x001fd80003800000 */
.L_x_350:
[----:B------:R-:W-:Y:S05]  /*1f00*/  BSYNC B0 ;  /* 0x0000000000007941 */ /* 0x000fea0003800000 */
.L_x_181:
[----:B------:R-:W-:Y:S05]  /*1f10*/  @!P0 BRA `(.L_x_183) ;  /* 0x0000000000048947 */ /* 0x000fea0003800000 */
[----:B------:R-:W-:Y:S01]  /*1f20*/  BPT.TRAP 0x1 ;  /* 0x000000040000795c */ /* 0x000fe20000300000 */
.L_x_183:
[----:B------:R-:W-:Y:S01]  /*1f30*/  IMAD R0, R16, 0x8, R4 ;  /* 0x0000000810007824 */ /* 0x000fe200078e0204 */
[----:B0-----:R-:W-:-:S04]  /*1f40*/  SHF.L.U32 R3, R17, 0x1f, RZ ;  /* 0x0000001f11037819 */ /* 0x001fc800000006ff */
[----:B------:R0:W1:Y:S01]  /*1f50*/  SYNCS.PHASECHK.TRANS64.TRYWAIT P2, [R0+URZ+0x36830], R3 ;  /* 0x03683003000075a7 */ /* 0x000062000804017f */
[----:B------:R-:W-:Y:S05]  /*1f60*/  @!P0 BRA `(.L_x_184) ;  /* 0x0000000000048947 */ /* 0x000fea0003800000 */
[----:B------:R-:W-:Y:S01]  /*1f70*/  BPT.TRAP 0x1 ;  /* 0x000000040000795c */ /* 0x000fe20000300000 */
.L_x_184:
[----:B------:R-:W2:Y:S01]  /*1f80*/  S2R R2, SR_TID.X ;  /* 0x0000000000027919 */ /* 0x000ea20000002100 */
[----:B------:R-:W-:Y:S01]  /*1f90*/  IMAD.MOV.U32 R119, RZ, RZ, RZ ;  /* 0x000000ffff777224 */ /* 0x000fe200078e00ff */
[----:B--2---:R-:W-:Y:S01]  /*1fa0*/  LOP3.LUT P1, RZ, R2, 0x7f, RZ, 0xc0, !PT ;  /* 0x0000007f02ff7812 */ /* 0x004fe2000782c0ff */
[----:B-1----:R-:W-:-:S12]  /*1fb0*/  @P2 BRA `(.L_x_185) ;  /* 0x0000000000082947 */ /* 0x002fd80003800000 */
[----:B------:R-:W1:Y:S02]  /*1fc0*/  SYNCS.PHASECHK.TRANS64.TRYWAIT P2, [R0+URZ+0x36830], R3 ;  /* 0x03683003000075a7 */ /* 0x000e64000804017f */
[----:B-1----:R-:W-:Y:S05]  /*1fd0*/  @!P2 BRA `(.L_x_186) ;  /* 0x0000013c009ca947 */ /* 0x002fea0003800000 */
.L_x_185:
[----:B------:R-:W-:Y:S05]  /*1fe0*/  WARPSYNC.ALL ;  /* 0x0000000000007948 */ /* 0x000fea0003800000 */
[----:B------:R-:W-:Y:S01]  /*1ff0*/  R2UR UR4, R4 ;  /* 0x00000000040472ca */ /* 0x000fe200000e0000 */
[----:B------:R-:W-:Y:S01]  /*2000*/  ULOP3.LUT UR49, UR49, 0x10000, URZ, 0xfc, !UPT ;  /* 0x0001000031317892 */ /* 0x000fe2000f8efc3f */
[----:B------:R-:W-:Y:S01]  /*2010*/  R2UR UR48, R16 ;  /* 0x00000000103072ca */ /* 0x000fe200000e0000 */
[----:B------:R-:W-:Y:S01]  /*2020*/  WARPGROUP.ARRIVE ;  /* 0x00000000000079c5 */ /* 0x000fe20000000000 */
[----:B------:R-:W-:Y:S01]  /*2030*/  UMOV UR53, 0x40000040 ;  /* 0x4000004000357882 */ /* 0x000fe20000000000 */
[----:B------:R-:W-:Y:S01]  /*2040*/  UMOV UR55, 0x40000040 ;  /* 0x4000004000377882 */ /* 0x000fe20000000000 */
[----:B------:R-:W-:Y:S01]  /*2050*/  UMOV UR7, 0x40000040 ;  /* 0x4000004000077882 */ /* 0x000fe20000000000 */
[----:B------:R-:W-:Y:S01]  /*2060*/  UMOV UR9, UR53 ;  /* 0x0000003500097c82 */ /* 0x000fe20008000000 */
[----:B------:R-:W-:Y:S01]  /*2070*/  UMOV UR52, UR49 ;  /* 0x0000003100347c82 */ /* 0x000fe20008000000 */
[----:B------:R-:W-:Y:S01]  /*2080*/  UMOV UR11, 0x40000040 ;  /* 0x40000040000b7882 */ /* 0x000fe20000000000 */
[----:B------:R-:W-:Y:S01]  /*2090*/  UMOV UR8, UR52 ;  /* 0x0000003400087c82 */ /* 0x000fe20008000000 */
[----:B------:R-:W-:Y:S01]  /*20a0*/  UMOV UR12, UR52 ;  /* 0x00000034000c7c82 */ /* 0x000fe20008000000 */
[----:B------:R-:W-:Y:S01]  /*20b0*/  UMOV UR13, UR53 ;  /* 0x00000035000d7c82 */ /* 0x000fe20008000000 */
[----:B------:R-:W-:Y:S01]  /*20c0*/  UIADD3 UR4, UR4, 0x21400, URZ ;  /* 0x0002140004047890 */ /* 0x000fe2000fffe03f */
[----:B------:R-:W-:Y:S01]  /*20d0*/  MOV R2, UR53 ;  /* 0x0000003500027c02 */ /* 0x000fe20008000f00 */
[----:B------:R-:W-:Y:S01]  /*20e0*/  UMOV UR15, 0x40000040 ;  /* 0x40000040000f7882 */ /* 0x000fe20000000000 */
[----:B------:R-:W-:Y:S01]  /*20f0*/  UMOV UR16, UR52 ;  /* 0x0000003400107c82 */ /* 0x000fe20008000000 */
[----:B------:R-:W-:Y:S01]  /*2100*/  USHF.R.U32.HI UR4, URZ, 0x4, UR4 ;  /* 0x000000043f047899 */ /* 0x000fe20008011604 */
[----:B01----:R-:W-:Y:S01]  /*2110*/  MOV R3, UR52 ;  /* 0x0000003400037c02 */ /* 0x003fe20008000f00 */
[----:B------:R-:W-:Y:S01]  /*2120*/  UMOV UR17, UR53 ;  /* 0x0000003500117c82 */ /* 0x000fe20008000000 */
[----:B------:R-:W-:Y:S01]  /*2130*/  UMOV UR19, 0x40000040 ;  /* 0x4000004000137882 */ /* 0x000fe20000000000 */
[----:B------:R-:W-:Y:S01]  /*2140*/  ULOP3.LUT UR4, UR4, 0x3fff, URZ, 0xc0, !UPT ;  /* 0x00003fff04047892 */ /* 0x000fe2000f8ec03f */
[----:B------:R-:W-:Y:S01]  /*2150*/  IMAD.U32 R5, RZ, RZ, UR51 ;  /* 0x00000033ff057e24 */ /* 0x000fe2000f8e00ff */
[----:B------:R-:W-:Y:S01]  /*2160*/  UIADD3 UR20, UR49, 0x2, URZ ;  /* 0x0000000231147890 */ /* 0x000fe2000fffe03f */
[----:B------:R-:W-:Y:S01]  /*2170*/  P2R R15, PR, RZ, 0x2 ;  /* 0x00000002ff0f7803 */ /* 0x000fe20000000000 */
[----:B------:R-:W-:Y:S01]  /*2180*/  ULOP3.LUT UR5, UR4, 0x10000, URZ, 0xfc, !UPT ;  /* 0x0001000004057892 */ /* 0x000fe2000f8efc3f */
[----:B------:R-:W-:Y:S01]  /*2190*/  P2R R21, PR, RZ, 0x1 ;  /* 0x00000001ff157803 */ /* 0x000fe20000000000 */
[----:B------:R-:W-:Y:S01]  /*21a0*/  UMOV UR23, 0x40000040 ;  /* 0x4000004000177882 */ /* 0x000fe20000000000 */
[----:B------:R-:W-:Y:S01]  /*21b0*/  UMOV UR4, UR52 ;  /* 0x0000003400047c82 */ /* 0x000fe20008000000 */
[----:B------:R-:W-:Y:S01]  /*21c0*/  UIMAD UR48, UR48, 0xa80, UR5 ;  /* 0x00000a80303078a4 */ /* 0x000fe2000f8e0205 */
[--C-:B------:R-:W-:Y:S01]  /*21d0*/  IMAD.MOV.U32 R118, RZ, RZ, R119.reuse ;  /* 0x000000ffff767224 */ /* 0x100fe200078e0077 */
[----:B------:R-:W-:Y:S01]  /*21e0*/  UMOV UR27, 0x40000040 ;  /* 0x40000040001b7882 */ /* 0x000fe20000000000 */
[----:B------:R-:W-:Y:S01]  /*21f0*/  IMAD.U32 R8, RZ, RZ, UR5 ;  /* 0x00000005ff087e24 */ /* 0x000fe2000f8e00ff */
[----:B------:R-:W-:Y:S01]  /*2200*/  UIADD3 UR6, UR48, 0x80, URZ ;  /* 0x0000008030067890 */ /* 0x000fe2000fffe03f */
[--C-:B------:R-:W-:Y:S01]  /*2210*/  IMAD.MOV.U32 R117, RZ, RZ, R119.reuse ;  /* 0x000000ffff757224 */ /* 0x100fe200078e0077 */
[----:B------:R-:W-:Y:S01]  /*2220*/  UMOV UR5, UR53 ;  /* 0x0000003500057c82 */ /* 0x000fe20008000000 */
[----:B------:R-:W-:Y:S01]  /*2230*/  UMOV UR54, UR48 ;  /* 0x0000003000367c82 */ /* 0x000fe20008000000 */
[----:B------:R-:W-:Y:S01]  /*2240*/  UIADD3 UR10, UR48, 0x180, URZ ;  /* 0x00000180300a7890 */ /* 0x000fe2000fffe03f */
[----:B------:R-:W-:Y:S01]  /*2250*/  HGMMA.64x16x16.F32 R72, gdesc[UR52], RZ, !UPT, gsb0 ;  /* 0x00200000344879f0 */ /* 0x000fe2000c0008ff */
[----:B------:R-:W-:Y:S01]  /*2260*/  UIADD3 UR14, UR48, 0x200, URZ ;  /* 0x00000200300e7890 */ /* 0x000fe2000fffe03f */
[--C-:B------:R-:W-:Y:S01]  /*2270*/  IMAD.MOV.U32 R116, RZ, RZ, R119.reuse ;  /* 0x000000ffff747224 */ /* 0x100fe200078e0077 */
        /* <DEDUP_REMOVED lines=8> */
[----:B------:R-:W-:Y:S01]  /*2300*/  UMOV UR31, 0x40000040 ;  /* 0x40000040001f7882 */ /* 0x000fe20000000000 */
        /* <DEDUP_REMOVED lines=15> */
[----:B------:R-:W-:Y:S01]  /*2400*/  UMOV UR55, 0x40000040 ;  /* 0x4000004000377882 */ /* 0x000fe20000000000 */
[----:B------:R-:W-:Y:S01]  /*2410*/  UIADD3 UR61, UR51, -0x2, URZ ;  /* 0xfffffffe333d7890 */ /* 0x000fe2000fffe03f */
[----:B------:R-:W-:-:S02]  /*2420*/  IMAD.MOV.U32 R106, RZ, RZ, R119 ;  /* 0x000000ffff6a7224 */ /* 0x000fc400078e0077 */
[--C-:B------:R-:W-:Y:S02]  /*2430*/  IMAD.MOV.U32 R105, RZ, RZ, R119.reuse ;  /* 0x000000ffff697224 */ /* 0x100fe400078e0077 */
[--C-:B------:R-:W-:Y:S02]  /*2440*/  IMAD.MOV.U32 R104, RZ, RZ, R119.reuse ;  /* 0x000000ffff687224 */ /* 0x100fe400078e0077 */
[--C-:B------:R-:W-:Y:S02]  /*2450*/  IMAD.MOV.U32 R103, RZ, RZ, R119.reuse ;  /* 0x000000ffff677224 */ /* 0x100fe400078e0077 */
[--C-:B------:R-:W-:Y:S02]  /*2460*/  IMAD.MOV.U32 R102, RZ, RZ, R119.reuse ;  /* 0x000000ffff667224 */ /* 0x100fe400078e0077 */
[--C-:B------:R-:W-:Y:S02]  /*2470*/  IMAD.MOV.U32 R101, RZ, RZ, R119.reuse ;  /* 0x000000ffff657224 */ /* 0x100fe400078e0077 */
[----:B------:R-:W-:-:S02]  /*2480*/  IMAD.MOV.U32 R100, RZ, RZ, R119 ;  /* 0x000000ffff647224 */ /* 0x000fc400078e0077 */
[--C-:B------:R-:W-:Y:S02]  /*2490*/  IMAD.MOV.U32 R99, RZ, RZ, R119.reuse ;  /* 0x000000ffff637224 */ /* 0x100fe400078e0077 */
[--C-:B------:R-:W-:Y:S02]  /*24a0*/  IMAD.MOV.U32 R98, RZ, RZ, R119.reuse ;  /* 0x000000ffff627224 */ /* 0x100fe400078e0077 */
[--C-:B------:R-:W-:Y:S02]  /*24b0*/  IMAD.MOV.U32 R97, RZ, RZ, R119.reuse ;  /* 0x000000ffff617224 */ /* 0x100fe400078e0077 */
[--C-:B------:R-:W-:Y:S02]  /*24c0*/  IMAD.MOV.U32 R96, RZ, RZ, R119.reuse ;  /* 0x000000ffff607224 */ /* 0x100fe400078e0077 */
[--C-:B------:R-:W-:Y:S01]  /*24d0*/  IMAD.MOV.U32 R95, RZ, RZ, R119.reuse ;  /* 0x000000ffff5f7224 */ /* 0x100fe200078e0077 */
[----:B------:R-:W-:Y:S02]  /*24e0*/  WARPGROUP.DEPBAR.LE gsb0, 0x0 ;  /* 0x00008000000079c5 */ /* 0x000fe40000010000 */
[----:B------:R-:W-:Y:S01]  /*24f0*/  WARPGROUP.ARRIVE ;  /* 0x00000000000079c5 */ /* 0x000fe20000000000 */
[----:B------:R-:W-:-:S02]  /*2500*/  IMAD.MOV.U32 R94, RZ, RZ, R119 ;  /* 0x000000ffff5e7224 */ /* 0x000fc400078e0077 */
[--C-:B------:R-:W-:Y:S02]  /*2510*/  IMAD.MOV.U32 R93, RZ, RZ, R119.reuse ;  /* 0x000000ffff5d7224 */ /* 0x100fe400078e0077 */
[--C-:B------:R-:W-:Y:S01]  /*2520*/  IMAD.MOV.U32 R92, RZ, RZ, R119.reuse ;  /* 0x000000ffff5c7224 */ /* 0x100fe200078e0077 */
[----:B------:R-:W-:Y:S01]  /*2530*/  HGMMA.64x16x16.F32 R64, gdesc[UR4], RZ, !UPT, gsb0 ;  /* 0x00200000044079f0 */ /* 0x000fe2000c0008ff */
[----:B------:R-:W-:Y:S01]  /*2540*/  UIADD3 UR6, UR48, 0x100, URZ ;  /* 0x0000010030067890 */ /* 0x000fe2000fffe03f */
[--C-:B------:R-:W-:Y:S01]  /*2550*/  IMAD.MOV.U32 R91, RZ, RZ, R119.reuse ;  /* 0x000000ffff5b7224 */ /* 0x100fe200078e0077 */
[----:B------:R-:W-:Y:S01]  /*2560*/  UMOV UR4, UR52 ;  /* 0x0000003400047c82 */ /* 0x000fe20008000000 */
[----:B------:R-:W-:Y:S01]  /*2570*/  UMOV UR5, UR53 ;  /* 0x0000003500057c82 */ /* 0x000fe20008000000 */
[----:B------:R-:W-:Y:S01]  /*2580*/  UMOV UR7, 0x40000040 ;  /* 0x4000004000077882 */ /* 0x000fe20000000000 */
[--C-:B------:R-:W-:Y:S02]  /*2590*/  IMAD.MOV.U32 R90, RZ, RZ, R119.reuse ;  /* 0x000000ffff5a7224 */ /* 0x100fe400078e0077 */
        /* <DEDUP_REMOVED lines=8> */
[----:B------:R-:W-:Y:S01]  /*2620*/  IMAD.MOV.U32 R80, RZ, RZ, R119 ;  /* 0x000000ffff507224 */ /* 0x000fe200078e0077 */
[----:B------:R-:W-:Y:S02]  /*2630*/  WARPGROUP.DEPBAR.LE gsb0, 0x0 ;  /* 0x00008000000079c5 */ /* 0x000fe40000010000 */
[----:B------:R-:W-:-:S06]  /*2640*/  WARPGROUP.ARRIVE ;  /* 0x00000000000079c5 */ /* 0x000fcc0000000000 */
[----:B------:R-:W-:Y:S01]  /*2650*/  HGMMA.64x16x16.F32 R56, gdesc[UR4], RZ, !UPT, gsb0 ;  /* 0x00200000043879f0 */ /* 0x000fe2000c0008ff */
[----:B------:R-:W-:Y:S01]  /*2660*/  UIADD3 UR6, UR48, 0x300, URZ ;  /* 0x0000030030067890 */ /* 0x000fe2000fffe03f */
[----:B------:R-:W-:Y:S01]  /*2670*/  UMOV UR4, UR52 ;  /* 0x0000003400047c82 */ /* 0x000fe20008000000 */
[----:B------:R-:W-:Y:S01]  /*2680*/  UMOV UR5, UR53 ;  /* 0x0000003500057c82 */ /* 0x000fe20008000000 */
[----:B------:R-:W-:Y:S01]  /*2690*/  UMOV UR7, 0x40000040 ;  /* 0x4000004000077882 */ /* 0x000fe20000000000 */
[----:B------:R-:W-:Y:S02]  /*26a0*/  WARPGROUP.DEPBAR.LE gsb0, 0x0 ;  /* 0x00008000000079c5 */ /* 0x000fe40000010000 */
[----:B------:R-:W-:-:S06]  /*26b0*/  WARPGROUP.ARRIVE ;  /* 0x00000000000079c5 */ /* 0x000fcc0000000000 */
[----:B------:R-:W-:Y:S01]  /*26c0*/  HGMMA.64x16x16.F32 R48, gdesc[UR8], RZ, !UPT, gsb0 ;  /* 0x00200000083079f0 */ /* 0x000fe2000c0008ff */
[----:B------:R-:W-:Y:S02]  /*26d0*/  UIADD3 UR8, UR48, 0x2, URZ ;  /* 0x0000000230087890 */ /* 0x000fe4000fffe03f */
[----:B------:R-:W-:Y:S01]  /*26e0*/  UIADD3 UR10, UR48, 0x182, URZ ;  /* 0x00000182300a7890 */ /* 0x000fe2000fffe03f */
[----:B------:R-:W-:Y:S01]  /*26f0*/  UMOV UR11, 0x40000040 ;  /* 0x40000040000b7882 */ /* 0x000fe20000000000 */
[----:B------:R-:W-:Y:S02]  /*2700*/  WARPGROUP.DEPBAR.LE gsb0, 0x0 ;  /* 0x00008000000079c5 */ /* 0x000fe40000010000 */
[----:B------:R-:W-:-:S06]  /*2710*/  WARPGROUP.ARRIVE ;  /* 0x00000000000079c5 */ /* 0x000fcc0000000000 */
[----:B------:R-:W-:Y:S01]  /*2720*/  HGMMA.64x16x16.F32 R40, gdesc[UR12], RZ, !UPT, gsb0 ;  /* 0x002000000c2879f0 */ /* 0x000fe2000c0008ff */
        /* <DEDUP_REMOVED lines=10> */
[----:B------:R-:W-:Y:S01]  /*27d0*/  UMOV UR4, UR20 ;  /* 0x0000001400047c82 */ /* 0x000fe20008000000 */
[----:B------:R-:W-:Y:S01]  /*27e0*/  UMOV UR5, 0x40000040 ;  /* 0x4000004000057882 */ /* 0x000fe20000000000 */
[----:B------:R-:W-:Y:S01]  /*27f0*/  UMOV UR6, UR8 ;  /* 0x0000000800067c82 */ /* 0x000fe20008000000 */
[----:B------:R-:W-:Y:S01]  /*2800*/  UMOV UR7, 0x40000040 ;  /* 0x4000004000077882 */ /* 0x000fe20000000000 */
[----:B------:R-:W-:Y:S01]  /*2810*/  UMOV UR8, UR4 ;  /* 0x0000000400087c82 */ /* 0x000fe20008000000 */
[----:B------:R-:W-:Y:S01]  /*2820*/  UMOV UR9, UR5 ;  /* 0x0000000500097c82 */ /* 0x000fe20008000000 */
[----:B------:R-:W-:Y:S01]  /*2830*/  UMOV UR12, UR4 ;  /* 0x00000004000c7c82 */ /* 0x000fe20008000000 */
[----:B------:R-:W-:Y:S01]  /*2840*/  UMOV UR13, UR5 ;  /* 0x00000005000d7c82 */ /* 0x000fe20008000000 */
[----:B------:R-:W-:Y:S01]  /*2850*/  UMOV UR16, UR4 ;  /* 0x0000000400107c82 */ /* 0x000fe20008000000 */
[----:B------:R-:W-:Y:S01]  /*2860*/  UMOV UR17, UR5 ;  /* 0x0000000500117c82 */ /* 0x000fe20008000000 */
[----:B------:R-:W-:Y:S01]  /*2870*/  UIADD3 UR20, UR49, 0x4, URZ ;  /* 0x0000000431147890 */ /* 0x000fe2000fffe03f */
[----:B------:R-:W-:-:S02]  /*2880*/  WARPGROUP.DEPBAR.LE gsb0, 0x0 ;  /* 0x00008000000079c5 */ /* 0x000fc40000010000 */
        /* <DEDUP_REMOVED lines=18> */
[----:B------:R-:W-:Y:S01]  /*29b0*/  UMOV UR8, UR20 ;  /* 0x0000001400087c82 */ /* 0x000fe20008000000 */
[----:B------:R-:W-:Y:S01]  /*29c0*/  UMOV UR9, 0x40000040 ;  /* 0x4000004000097882 */ /* 0x000fe20000000000 */
[----:B------:R-:W-:Y:S01]  /*29d0*/  UMOV UR11, 0x40000040 ;  /* 0x40000040000b7882 */ /* 0x000fe20000000000 */
[----:B------:R-:W-:Y:S01]  /*29e0*/  UMOV UR20, UR8 ;  /* 0x0000000800147c82 */ /* 0x000fe20008000000 */
        /* <DEDUP_REMOVED lines=18> */
[----:B------:R-:W-:Y:S02]  /*2b10*/  UIADD3 UR6, UR49, 0x6, URZ ;  /* 0x0000000631067890 */ /* 0x000fe4000fffe03f */
[----:B------:R-:W-:-:S07]  /*2b20*/  UIADD3 UR7, UR48, 0x804, URZ ;  /* 0x0000080430077890 */ /* 0x000fce000fffe03f */
[----:B------:R-:W-:Y:S01]  /*2b30*/  UMOV UR54, UR7 ;  /* 0x0000000700367c82 */ /* 0x000fe20008000000 */
[----:B------:R-:W-:-:S13]  /*2b40*/  R2UR UR7, R18 ;  /* 0x00000000120772ca */ /* 0x000fda00000e0000 */
[----:B------:R-:W-:Y:S01]  /*2b50*/  UISETP.GE.AND UP0, UPT, UR61, UR7, UPT ;  /* 0x000000073d00728c */ /* 0x000fe2000bf06270 */
        /* <DEDUP_REMOVED lines=84> */
[----:B------:R-:W-:Y:S02]  /*30a0*/  ULDC UR14, c[0x0][0x988] ;  /* 0x00026200000e7ab9 */ /* 0x000fe40000000800 */
        /* <DEDUP_REMOVED lines=265> */
[----:B------:R-:W-:Y:S01]  /*4140*/  R2UR UR52, R3 ;  /* 0x00000000033472ca */ /* 0x000fe200000e0000 */
[----:B------:R-:W-:Y:S01]  /*4150*/  IMAD.U32 R3, RZ, RZ, UR50 ;  /* 0x00000032ff037e24 */ /* 0x000fe2000f8e00ff */
[----:B------:R-:W-:-:S04]  /*4160*/  R2UR UR53, R2 ;  /* 0x00000000023572ca */ /* 0x000fc800000e0000 */
[----:B------:R-:W-:-:S05]  /*4170*/  IADD3 R2, R3, 0x70, -R204 ;  /* 0x0000007003027810 */ /* 0x000fca0007ffe8cc */
[----:B------:R-:W-:-:S05]  /*4180*/  IMAD R2, R5, -0x70, R2 ;  /* 0xffffff9005027824 */ /* 0x000fca00078e0202 */
[C---:B------:R-:W-:Y:S02]  /*4190*/  ISETP.GT.AND P2, PT, R2.reuse, RZ, PT ;  /* 0x000000ff0200720c */ /* 0x040fe40003f44270 */
[C---:B------:R-:W-:Y:S02]  /*41a0*/  ISETP.GT.AND P3, PT, R2.reuse, 0x1, PT ;  /* 0x000000010200780c */ /* 0x040fe40003f64270 */
[C---:B------:R-:W-:Y:S02]  /*41b0*/  ISETP.GT.AND P4, PT, R2.reuse, 0x8, PT ;  /* 0x000000080200780c */ /* 0x040fe40003f84270 */
[C---:B------:R-:W-:Y:S02]  /*41c0*/  ISETP.GT.AND P5, PT, R2.reuse, 0x9, PT ;  /* 0x000000090200780c */ /* 0x040fe40003fa4270 */
[C---:B------:R-:W-:Y:S02]  /*41d0*/  ISETP.GT.AND P6, PT, R2.reuse, 0x21, PT ;  /* 0x000000210200780c */ /* 0x040fe40003fc4270 */
[----:B------:R-:W-:-:S02]  /*41e0*/  ISETP.GT.AND P1, PT, R2, 0x49, PT ;  /* 0x000000490200780c */ /* 0x000fc40003f24270 */
[----:B------:R-:W-:Y:S01]  /*41f0*/  ISETP.GT.AND P0, PT, R2, 0x50, PT ;  /* 0x000000500200780c */ /* 0x000fe20003f04270 */
        /* <DEDUP_REMOVED lines=12> */
[----:B------:R-:W-:Y:S01]  /*42c0*/  UIADD3 UR6, UR48, 0x986, URZ ;  /* 0x0000098630067890 */ /* 0x000fe2000fffe03f */
[----:B------:R-:W-:Y:S02]  /*42d0*/  WARPGROUP.DEPBAR.LE gsb0, 0x0 ;  /* 0x00008000000079c5 */ /* 0x000fe40000010000 */
[----:B------:R-:W-:-:S06]  /*42e0*/  WARPGROUP.ARRIVE ;  /* 0x00000000000079c5 */ /* 0x000fcc0000000000 */
[----:B------:R-:W-:Y:S03]  /*42f0*/  HGMMA.64x16x16.F32 R32, gdesc[UR56], R32, gsb0 ;  /* 0x00200000382079f0 */ /* 0x000fe60008000820 */
        /* <DEDUP_REMOVED lines=9> */
[----:B------:R-:W-:Y:S01]  /*4390*/  WARPGROUP.ARRIVE ;  /* 0x00000000000079c5 */ /* 0x000fe20000000000 */
[----:B------:R-:W-:Y:S02]  /*43a0*/  FSEL R72, R72, -INF , P2 ;  /* 0xff80000048487808 */ /* 0x000fe40001000000 */
[----:B------:R-:W-:Y:S02]  /*43b0*/  FSEL R73, R73, -INF , P3 ;  /* 0xff80000049497808 */ /* 0x000fe40001800000 */
[----:B------:R-:W-:Y:S01]  /*43c0*/  FSEL R76, R76, -INF , P4 ;  /* 0xff8000004c4c7808 */ /* 0x000fe20002000000 */
[----:B------:R-:W-:Y:S01]  /*43d0*/  HGMMA.64x16x16.F32 R64, gdesc[UR44], R64, gsb0 ;  /* 0x002000002c4079f0 */ /* 0x000fe20008000840 */
[----:B------:R-:W-:Y:S01]  /*43e0*/  UIADD3 UR46, UR48, 0x806, URZ ;  /* 0x00000806302e7890 */ /* 0x000fe2000fffe03f */
[----:B------:R-:W-:Y:S01]  /*43f0*/  FMNMX.FTZ R3, R72, R73, !PT ;  /* 0x0000004948037209 */ /* 0x000fe20007810000 */
[----:B------:R-:W-:Y:S01]  /*4400*/  UMOV UR47, 0x40000040 ;  /* 0x40000040002f7882 */ /* 0x000fe20000000000 */
[----:B------:R-:W-:-:S02]  /*4410*/  FSEL R74, R74, -INF , P2 ;  /* 0xff8000004a4a7808 */ /* 0x000fc40001000000 */
[----:B------:R-:W-:Y:S02]  /*4420*/  FSEL R77, R77, -INF , P5 ;  /* 0xff8000004d4d7808 */ /* 0x000fe40002800000 */
[----:B------:R-:W-:Y:S02]  /*4430*/  ISETP.GT.AND P2, PT, R2, 0x10, PT ;  /* 0x000000100200780c */ /* 0x000fe40003f44270 */
[----:B------:R-:W-:Y:S02]  /*4440*/  FMNMX.FTZ R6, R76, R3, !PT ;  /* 0x000000034c067209 */ /* 0x000fe40007810000 */
[----:B------:R-:W-:Y:S02]  /*4450*/  FSEL R75, R75, -INF , P3 ;  /* 0xff8000004b4b7808 */ /* 0x000fe40001800000 */
[----:B------:R-:W-:Y:S02]  /*4460*/  ISETP.GT.AND P3, PT, R2, 0x11, PT ;  /* 0x000000110200780c */ /* 0x000fe40003f64270 */
[----:B------:R-:W-:-:S02]  /*4470*/  FMNMX.FTZ R3, R77, R6, !PT ;  /* 0x000000064d037209 */ /* 0x000fc40007810000 */
[----:B------:R-:W-:Y:S02]  /*4480*/  FSEL R78, R78, -INF , P4 ;  /* 0xff8000004e4e7808 */ /* 0x000fe40002000000 */
[C---:B------:R-:W-:Y:S02]  /*4490*/  ISETP.GT.AND P4, PT, R2.reuse, 0x18, PT ;  /* 0x000000180200780c */ /* 0x040fe40003f84270 */
[----:B------:R-:W-:Y:S02]  /*44a0*/  FSEL R79, R79, -INF , P5 ;  /* 0xff8000004f4f7808 */ /* 0x000fe40002800000 */
[----:B------:R-:W-:Y:S01]  /*44b0*/  ISETP.GT.AND P5, PT, R2, 0x19, PT ;  /* 0x000000190200780c */ /* 0x000fe20003fa4270 */
[----:B------:R-:W-:Y:S02]  /*44c0*/  WARPGROUP.DEPBAR.LE gsb0, 0x0 ;  /* 0x00008000000079c5 */ /* 0x000fe40000010000 */
[----:B------:R-:W-:Y:S01]  /*44d0*/  WARPGROUP.ARRIVE ;  /* 0x00000000000079c5 */ /* 0x000fe20000000000 */
[----:B------:R-:W-:-:S02]  /*44e0*/  FSEL R64, R64, -INF , P2 ;  /* 0xff80000040407808 */ /* 0x000fc40001000000 */
[----:B------:R-:W-:Y:S02]  /*44f0*/  FSEL R65, R65, -INF , P3 ;  /* 0xff80000041417808 */ /* 0x000fe40001800000 */
[----:B------:R-:W-:Y:S01]  /*4500*/  FMNMX.FTZ R6, R64, R3, !PT ;  /* 0x0000000340067209 */ /* 0x000fe20007810000 */
[----:B------:R-:W-:Y:S01]  /*4510*/  HGMMA.64x16x16.F32 R56, gdesc[UR44], R56, gsb0 ;  /* 0x002000002c3879f0 */ /* 0x000fe20008000838 */
[----:B------:R-:W-:Y:S01]  /*4520*/  UIADD3 UR46, UR48, 0x886, URZ ;  /* 0x00000886302e7890 */ /* 0x000fe2000fffe03f */
[----:B------:R-:W-:Y:S01]  /*4530*/  FSEL R68, R68, -INF , P4 ;  /* 0xff80000044447808 */ /* 0x000fe20002000000 */
[----:B------:R-:W-:Y:S01]  /*4540*/  UMOV UR47, 0x40000040 ;  /* 0x40000040002f7882 */ /* 0x000fe20000000000 */
[----:B------:R-:W-:Y:S02]  /*4550*/  FMNMX.FTZ R3, R65, R6, !PT ;  /* 0x0000000641037209 */ /* 0x000fe40007810000 */
[----:B------:R-:W-:Y:S02]  /*4560*/  FSEL R66, R66, -INF , P2 ;  /* 0xff80000042427808 */ /* 0x000fe40001000000 */
[----:B------:R-:W-:-:S02]  /*4570*/  FSEL R69, R69, -INF , P5 ;  /* 0xff80000045457808 */ /* 0x000fc40002800000 */
[----:B------:R-:W-:Y:S02]  /*4580*/  ISETP.GT.AND P2, PT, R2, 0x20, PT ;  /* 0x000000200200780c */ /* 0x000fe40003f44270 */
[----:B------:R-:W-:Y:S02]  /*4590*/  FMNMX.FTZ R6, R68, R3, !PT ;  /* 0x0000000344067209 */ /* 0x000fe40007810000 */
[----:B------:R-:W-:Y:S02]  /*45a0*/  FSEL R71, R71, -INF , P5 ;  /* 0xff80000047477808 */ /* 0x000fe40002800000 */
[----:B------:R-:W-:Y:S02]  /*45b0*/  FMNMX.FTZ R3, R69, R6, !PT ;  /* 0x0000000645037209 */ /* 0x000fe40007810000 */
[----:B------:R-:W-:Y:S02]  /*45c0*/  ISETP.GT.AND P5, PT, R2, 0x28, PT ;  /* 0x000000280200780c */ /* 0x000fe40003fa4270 */
[----:B------:R-:W-:-:S02]  /*45d0*/  FSEL R70, R70, -INF , P4 ;  /* 0xff80000046467808 */ /* 0x000fc40002000000 */
[C---:B------:R-:W-:Y:S02]  /*45e0*/  ISETP.GT.AND P4, PT, R2.reuse, 0x29, PT ;  /* 0x000000290200780c */ /* 0x040fe40003f84270 */
[----:B------:R-:W-:Y:S02]  /*45f0*/  FSEL R67, R67, -INF , P3 ;  /* 0xff80000043437808 */ /* 0x000fe40001800000 */
[----:B------:R-:W-:Y:S01]  /*4600*/  ISETP.GT.AND P3, PT, R2, 0x30, PT ;  /* 0x000000300200780c */ /* 0x000fe20003f64270 */
[----:B------:R-:W-:Y:S02]  /*4610*/  WARPGROUP.DEPBAR.LE gsb0, 0x0 ;  /* 0x00008000000079c5 */ /* 0x000fe40000010000 */
[----:B------:R-:W-:Y:S01]  /*4620*/  WARPGROUP.ARRIVE ;  /* 0x00000000000079c5 */ /* 0x000fe20000000000 */
[----:B------:R-:W-:Y:S02]  /*4630*/  FSEL R56, R56, -INF , P2 ;  /* 0xff80000038387808 */ /* 0x000fe40001000000 */
[----:B------:R-:W-:-:S02]  /*4640*/  FSEL R57, R57, -INF , P6 ;  /* 0xff80000039397808 */ /* 0x000fc40003000000 */
[----:B------:R-:W-:Y:S01]  /*4650*/  FMNMX.FTZ R6, R56, R3, !PT ;  /* 0x0000000338067209 */ /* 0x000fe20007810000 */
[----:B------:R-:W-:Y:S01]  /*4660*/  HGMMA.64x16x16.F32 R48, gdesc[UR44], R48, gsb0 ;  /* 0x002000002c3079f0 */ /* 0x000fe20008000830 */
[----:B------:R-:W-:Y:S01]  /*4670*/  UIADD3 UR46, UR48, 0x906, URZ ;  /* 0x00000906302e7890 */ /* 0x000fe2000fffe03f */
[----:B------:R-:W-:Y:S01]  /*4680*/  FSEL R60, R60, -INF , P5 ;  /* 0xff8000003c3c7808 */ /* 0x000fe20002800000 */
[----:B------:R-:W-:Y:S01]  /*4690*/  UMOV UR47, 0x40000040 ;  /* 0x40000040002f7882 */ /* 0x000fe20000000000 */
[----:B------:R-:W-:Y:S02]  /*46a0*/  FMNMX.FTZ R3, R57, R6, !PT ;  /* 0x0000000639037209 */ /* 0x000fe40007810000 */
[----:B------:R-:W-:Y:S02]  /*46b0*/  FSEL R61, R61, -INF , P4 ;  /* 0xff8000003d3d7808 */ /* 0x000fe40002000000 */
[----:B------:R-:W-:Y:S02]  /*46c0*/  FMNMX.FTZ R6, R60, R3, !PT ;  /* 0x000000033c067209 */ /* 0x000fe40007810000 */
[----:B------:R-:W-:-:S02]  /*46d0*/  FSEL R58, R58, -INF , P2 ;  /* 0xff8000003a3a7808 */ /* 0x000fc40001000000 */
[C---:B------:R-:W-:Y:S02]  /*46e0*/  ISETP.GT.AND P2, PT, R2.reuse, 0x31, PT ;  /* 0x000000310200780c */ /* 0x040fe40003f44270 */
[----:B------:R-:W-:Y:S02]  /*46f0*/  FMNMX.FTZ R3, R61, R6, !PT ;  /* 0x000000063d037209 */ /* 0x000fe40007810000 */
[----:B------:R-:W-:Y:S02]  /*4700*/  FSEL R59, R59, -INF , P6 ;  /* 0xff8000003b3b7808 */ /* 0x000fe40003000000 */
[----:B------:R-:W-:Y:S02]  /*4710*/  ISETP.GT.AND P6, PT, R2, 0x38, PT ;  /* 0x000000380200780c */ /* 0x000fe40003fc4270 */
[----:B------:R-:W-:Y:S02]  /*4720*/  FSEL R62, R62, -INF , P5 ;  /* 0xff8000003e3e7808 */ /* 0x000fe40002800000 */
[----:B------:R-:W-:-:S02]  /*4730*/  ISETP.GT.AND P5, PT, R2, 0x39, PT ;  /* 0x000000390200780c */ /* 0x000fc40003fa4270 */
[----:B------:R-:W-:Y:S02]  /*4740*/  FSEL R63, R63, -INF , P4 ;  /* 0xff8000003f3f7808 */ /* 0x000fe40002000000 */
[----:B------:R-:W-:Y:S01]  /*4750*/  ISETP.GT.AND P4, PT, R2, 0x40, PT ;  /* 0x000000400200780c */ /* 0x000fe20003f84270 */
[----:B------:R-:W-:Y:S02]  /*4760*/  WARPGROUP.DEPBAR.LE gsb0, 0x0 ;  /* 0x00008000000079c5 */ /* 0x000fe40000010000 */
[----:B------:R-:W-:Y:S01]  /*4770*/  WARPGROUP.ARRIVE ;  /* 0x00000000000079c5 */ /* 0x000fe20000000000 */
[----:B------:R-:W-:Y:S02]  /*4780*/  FSEL R48, R48, -INF , P3 ;  /* 0xff80000030307808 */ /* 0x000fe40001800000 */
[----:B------:R-:W-:Y:S02]  /*4790*/  FSEL R49, R49, -INF , P2 ;  /* 0xff80000031317808 */ /* 0x000fe40001000000 */
[----:B------:R-:W-:Y:S01]  /*47a0*/  FMNMX.FTZ R6, R48, R3, !PT ;  /* 0x0000000330067209 */ /* 0x000fe20007810000 */
[----:B------:R-:W-:Y:S01]  /*47b0*/  HGMMA.64x16x16.F32 R40, gdesc[UR44], R40, gsb0 ;  /* 0x002000002c2879f0 */ /* 0x000fe20008000828 */
[----:B------:R-:W-:Y:S01]  /*47c0*/  UMOV UR46, UR6 ;  /* 0x00000006002e7c82 */ /* 0x000fe20008000000 */
[----:B------:R-:W-:Y:S01]  /*47d0*/  UMOV UR47, 0x40000040 ;  /* 0x40000040002f7882 */ /* 0x000fe20000000000 */
[----:B------:R-:W-:-:S02]  /*47e0*/  FSEL R52, R52, -INF , P6 ;  /* 0xff80000034347808 */ /* 0x000fc40003000000 */
[----:B------:R-:W-:Y:S02]  /*47f0*/  FMNMX.FTZ R3, R49, R6, !PT ;  /* 0x0000000631037209 */ /* 0x000fe40007810000 */
[----:B------:R-:W-:Y:S02]  /*4800*/  FSEL R53, R53, -INF , P5 ;  /* 0xff80000035357808 */ /* 0x000fe40002800000 */
[----:B------:R-:W-:Y:S02]  /*4810*/  FMNMX.FTZ R6, R52, R3, !PT ;  /* 0x0000000334067209 */ /* 0x000fe40007810000 */
[----:B------:R-:W-:Y:S02]  /*4820*/  FSEL R50, R50, -INF , P3 ;  /* 0xff80000032327808 */ /* 0x000fe40001800000 */
[----:B------:R-:W-:Y:S02]  /*4830*/  ISETP.GT.AND P3, PT, R2, 0x41, PT ;  /* 0x000000410200780c */ /* 0x000fe40003f64270 */
[----:B------:R-:W-:-:S02]  /*4840*/  FMNMX.FTZ R3, R53, R6, !PT ;  /* 0x0000000635037209 */ /* 0x000fc40007810000 */
[----:B------:R-:W-:Y:S02]  /*4850*/  FSEL R51, R51, -INF , P2 ;  /* 0xff80000033337808 */ /* 0x000fe40001000000 */
[C---:B------:R-:W-:Y:S02]  /*4860*/  ISETP.GT.AND P2, PT, R2.reuse, 0x48, PT ;  /* 0x000000480200780c */ /* 0x040fe40003f44270 */
[----:B------:R-:W-:Y:S02]  /*4870*/  FSEL R55, R55, -INF , P5 ;  /* 0xff80000037377808 */ /* 0x000fe40002800000 */
[----:B------:R-:W-:Y:S02]  /*4880*/  ISETP.GT.AND P5, PT, R2, 0x68, PT ;  /* 0x000000680200780c */ /* 0x000fe40003fa4270 */
[----:B------:R-:W-:Y:S02]  /*4890*/  FSEL R54, R54, -INF , P6 ;  /* 0xff80000036367808 */ /* 0x000fe40003000000 */
[----:B------:R-:W-:Y:S01]  /*48a0*/  ISETP.GT.AND P6, PT, R2, 0x69, PT ;  /* 0x000000690200780c */ /* 0x000fe20003fc4270 */
        /* <DEDUP_REMOVED lines=8> */
[----:B------:R-:W-:Y:S01]  /*4930*/  UMOV UR47, 0x40000040 ;  /* 0x40000040002f7882 */ /* 0x000fe20000000000 */
[----:B------:R-:W-:-:S02]  /*4940*/  FMNMX.FTZ R3, R41, R6, !PT ;  /* 0x0000000629037209 */ /* 0x000fc40007810000 */
[----:B------:R-:W-:Y:S02]  /*4950*/  FSEL R45, R45, -INF , P1 ;  /* 0xff8000002d2d7808 */ /* 0x000fe40000800000 */
[----:B------:R-:W-:Y:S02]  /*4960*/  FMNMX.FTZ R6, R44, R3, !PT ;  /* 0x000000032c067209 */ /* 0x000fe40007810000 */
[----:B------:R-:W-:Y:S02]  /*4970*/  ISETP.GT.AND P1, PT, R2, 0x51, PT ;  /* 0x000000510200780c */ /* 0x000fe40003f24270 */
[----:B------:R-:W-:Y:S02]  /*4980*/  FMNMX.FTZ R3, R45, R6, !PT ;  /* 0x000000062d037209 */ /* 0x000fe40007810000 */
[----:B------:R-:W-:Y:S02]  /*4990*/  FSEL R46, R46, -INF , P2 ;  /* 0xff8000002e2e7808 */ /* 0x000fe40001000000 */
[----:B------:R-:W-:-:S02]  /*49a0*/  ISETP.GT.AND P2, PT, R2, 0x59, PT ;  /* 0x000000590200780c */ /* 0x000fc40003f44270 */
[----:B------:R-:W-:Y:S02]  /*49b0*/  FSEL R43, R43, -INF , P3 ;  /* 0xff8000002b2b7808 */ /* 0x000fe40001800000 */
[----:B------:R-:W-:Y:S02]  /*49c0*/  ISETP.GT.AND P3, PT, R2, 0x60, PT ;  /* 0x000000600200780c */ /* 0x000fe40003f64270 */
[----:B------:R-:W-:Y:S02]  /*49d0*/  FSEL R42, R42, -INF , P4 ;  /* 0xff8000002a2a7808 */ /* 0x000fe40002000000 */
[----:B------:R-:W-:Y:S02]  /*49e0*/  ISETP.GT.AND P4, PT, R2, 0x61, PT ;  /* 0x000000610200780c */ /* 0x000fe40003f84270 */
[----:B------:R-:W-:Y:S02]  /*49f0*/  P2R R9, PR, RZ, 0x4 ;  /* 0x00000004ff097803 */ /* 0x000fe40000000000 */
[----:B------:R-:W-:Y:S01]  /*4a00*/  P2R R13, PR, RZ, 0x2 ;  /* 0x00000002ff0d7803 */ /* 0x000fe20000000000 */
[----:B------:R-:W-:-:S02]  /*4a10*/  WARPGROUP.DEPBAR.LE gsb0, 0x0 ;  /* 0x00008000000079c5 */ /* 0x000fc40000010000 */
[----:B------:R-:W-:Y:S01]  /*4a20*/  WARPGROUP.ARRIVE ;  /* 0x00000000000079c5 */ /* 0x000fe20000000000 */
[----:B------:R-:W-:Y:S02]  /*4a30*/  FSEL R32, R32, -INF , P0 ;  /* 0xff80000020207808 */ /* 0x000fe40000000000 */
[----:B------:R-:W-:Y:S02]  /*4a40*/  ISETP.GT.AND P0, PT, R2, 0x58, PT ;  /* 0x000000580200780c */ /* 0x000fe40003f04270 */
[----:B------:R-:W-:Y:S01]  /*4a50*/  FSEL R10, R33, -INF , P1 ;  /* 0xff800000210a7808 */ /* 0x000fe20000800000 */
[----:B------:R-:W-:Y:S01]  /*4a60*/  HGMMA.64x16x16.F32 R24, gdesc[UR44], R24, gsb0 ;  /* 0x002000002c1879f0 */ /* 0x000fe20008000818 */
[----:B------:R-:W-:Y:S02]  /*4a70*/  FMNMX.FTZ R3, R32, R3, !PT ;  /* 0x0000000320037209 */ /* 0x000fe40007810000 */
[----:B------:R-:W-:Y:S02]  /*4a80*/  FSEL R36, R36, -INF , P0 ;  /* 0xff80000024247808 */ /* 0x000fe40000000000 */
[----:B------:R-:W-:-:S02]  /*4a90*/  FMNMX.FTZ R3, R10, R3, !PT ;  /* 0x000000030a037209 */ /* 0x000fc40007810000 */
[----:B------:R-:W-:Y:S02]  /*4aa0*/  FSEL R12, R37, -INF , P2 ;  /* 0xff800000250c7808 */ /* 0x000fe40001000000 */
[----:B------:R-:W-:Y:S02]  /*4ab0*/  FMNMX.FTZ R3, R36, R3, !PT ;  /* 0x0000000324037209 */ /* 0x000fe40007810000 */
[----:B------:R-:W-:Y:S02]  /*4ac0*/  P2R R11, PR, RZ, 0x1 ;  /* 0x00000001ff0b7803 */ /* 0x000fe40000000000 */
[----:B------:R-:W-:Y:S02]  /*4ad0*/  FMNMX.FTZ R3, R12, R3, !PT ;  /* 0x000000030c037209 */ /* 0x000fe40007810000 */
[C---:B------:R-:W-:Y:S02]  /*4ae0*/  ISETP.GT.AND P0, PT, R2.reuse, 0x49, PT ;  /* 0x000000490200780c */ /* 0x040fe40003f04270 */
[----:B------:R-:W-:-:S02]  /*4af0*/  ISETP.GT.AND P1, PT, R2, 0x50, PT ;  /* 0x000000500200780c */ /* 0x000fc40003f24270 */
[----:B------:R-:W-:Y:S02]  /*4b00*/  FSEL R47, R47, -INF , P0 ;  /* 0xff8000002f2f7808 */ /* 0x000fe40000000000 */
[----:B------:R-:W-:Y:S02]  /*4b10*/  ISETP.NE.AND P0, PT, R11, RZ, PT ;  /* 0x000000ff0b00720c */ /* 0x000fe40003f05270 */
[----:B------:R-:W-:Y:S02]  /*4b20*/  FSEL R34, R34, -INF , P1 ;  /* 0xff80000022227808 */ /* 0x000fe40000800000 */
[----:B------:R-:W-:Y:S02]  /*4b30*/  ISETP.NE.AND P1, PT, R13, RZ, PT ;  /* 0x000000ff0d00720c */ /* 0x000fe40003f25270 */
[----:B------:R-:W-:Y:S02]  /*4b40*/  FSEL R38, R38, -INF , P0 ;  /* 0xff80000026267808 */ /* 0x000fe40000000000 */
[----:B------:R-:W-:-:S02]  /*4b50*/  FSEL R35, R35, -INF , P1 ;  /* 0xff80000023237808 */ /* 0x000fc40000800000 */
[----:B------:R-:W-:Y:S02]  /*4b60*/  ISETP.NE.AND P1, PT, R15, RZ, PT ;  /* 0x000000ff0f00720c */ /* 0x000fe40003f25270 */
[----:B------:R-:W-:-:S11]  /*4b70*/  ISETP.NE.AND P0, PT, R21, RZ, PT ;  /* 0x000000ff1500720c */ /* 0x000fd60003f05270 */
[----:B------:R-:W-:-:S05]  /*4b80*/  @!P1 VIADD R0, R0, 0x36840 ;  /* 0x0003684000009836 */ /* 0x000fca0000000000 */
[----:B------:R-:W-:Y:S01]  /*4b90*/  @!P1 PRMT R0, RZ, 0x654, R0 ;  /* 0x00000654ff009816 */ /* 0x000fe20000000000 */
[----:B------:R-:W-:Y:S02]  /*4ba0*/  WARPGROUP.DEPBAR.LE gsb0, 0x0 ;  /* 0x00008000000079c5 */ /* 0x000fe40000010000 */
[----:B------:R-:W-:Y:S01]  /*4bb0*/  FSEL R24, R24, -INF , P3 ;  /* 0xff80000018187808 */ /* 0x000fe20001800000 */
[----:B------:R0:W-:Y:S01]  /*4bc0*/  @!P1 SYNCS.ARRIVE.TRANS64.RED.A1T0 RZ, [R0+URZ], RZ ;  /* 0x000000ff00ff99a7 */ /* 0x0001e2000810043f */
[----:B------:R-:W-:Y:S02]  /*4bd0*/  FSEL R14, R25, -INF , P4 ;  /* 0xff800000190e7808 */ /* 0x000fe40002000000 */
[----:B------:R-:W-:Y:S02]  /*4be0*/  FMNMX.FTZ R3, R24, R3, !PT ;  /* 0x0000000318037209 */ /* 0x000fe40007810000 */
[----:B------:R-:W-:Y:S02]  /*4bf0*/  FSEL R28, R28, -INF , P5 ;  /* 0xff8000001c1c7808 */ /* 0x000fe40002800000 */
[----:B------:R-:W-:-:S02]  /*4c00*/  FMNMX.FTZ R3, R14, R3, !PT ;  /* 0x000000030e037209 */ /* 0x000fc40007810000 */
[----:B------:R-:W-:Y:S02]  /*4c10*/  FSEL R6, R29, -INF , P6 ;  /* 0xff8000001d067808 */ /* 0x000fe40003000000 */
[----:B------:R-:W-:Y:S02]  /*4c20*/  FMNMX.FTZ R3, R28, R3, !PT ;  /* 0x000000031c037209 */ /* 0x000fe40007810000 */
[----:B------:R-:W-:Y:S02]  /*4c30*/  FSEL R26, R26, -INF , P3 ;  /* 0xff8000001a1a7808 */ /* 0x000fe40001800000 */
[----:B------:R-:W-:Y:S02]  /*4c40*/  FMNMX.FTZ R5, R6, R3, !PT ;  /* 0x0000000306057209 */ /* 0x000fe40007810000 */
[----:B------:R-:W-:Y:S02]  /*4c50*/  FSEL R27, R27, -INF , P4 ;  /* 0xff8000001b1b7808 */ /* 0x000fe40002000000 */
[----:B------:R-:W-:Y:S01]  /*4c60*/  FSEL R30, R30, -INF , P5 ;  /* 0xff8000001e1e7808 */ /* 0x000fe20002800000 */
[----:B------:R-:W1:Y:S01]  /*4c70*/  SHFL.BFLY PT, R20, R5, 0x2, 0x1f ;  /* 0x0c401f0005147f89 */ /* 0x000e6200000e0000 */
[----:B------:R-:W-:-:S02]  /*4c80*/  FSEL R31, R31, -INF , P6 ;  /* 0xff8000001f1f7808 */ /* 0x000fc40003000000 */
[----:B-1----:R-:W-:-:S05]  /*4c90*/  FMNMX.FTZ R20, R5, R20, !PT ;  /* 0x0000001405147209 */ /* 0x002fca0007810000 */
[----:B------:R-:W1:Y:S02]  /*4ca0*/  SHFL.BFLY PT, R3, R20, 0x1, 0x1f ;  /* 0x0c201f0014037f89 */ /* 0x000e6400000e0000 */
[----:B-1----:R-:W-:-:S04]  /*4cb0*/  FMNMX.FTZ R3, R20, R3, !PT ;  /* 0x0000000314037209 */ /* 0x002fc80007810000 */
[C---:B------:R-:W-:Y:S01]  /*4cc0*/  FSETP.NEU.FTZ.AND P2, PT, R3.reuse, -INF , PT ;  /* 0xff8000000300780b */ /* 0x040fe20003f5d000 */
[----:B------:R-:W-:-:S05]  /*4cd0*/  FMUL.FTZ R7, R3, UR14 ;  /* 0x0000000e03077c20 */ /* 0x000fca0008410000 */
[----:B------:R-:W-:Y:S02]  /*4ce0*/  FSEL R81, R7, RZ, P2 ;  /* 0x000000ff07517208 */ /* 0x000fe40001000000 */
[----:B------:R-:W-:Y:S02]  /*4cf0*/  FMNMX.FTZ R7, R74, R75, !PT ;  /* 0x0000004b4a077209 */ /* 0x000fe40007810000 */
[----:B------:R-:W-:Y:S01]  /*4d00*/  ISETP.NE.AND P2, PT, R9, RZ, PT ;  /* 0x000000ff0900720c */ /* 0x000fe20003f45270 */
[--C-:B------:R-:W-:Y:S01]  /*4d10*/  FFMA.FTZ R33, R45, UR14, -R81.reuse ;  /* 0x0000000e2d217c23 */ /* 0x100fe20008010851 */
[----:B------:R-:W-:Y:S01]  /*4d20*/  FMNMX.FTZ R2, R78, R7, !PT ;  /* 0x000000074e027209 */ /* 0x000fe20007810000 */
[--C-:B------:R-:W-:Y:S01]  /*4d30*/  FFMA.FTZ R200, R72, UR14, -R81.reuse ;  /* 0x0000000e48c87c23 */ /* 0x100fe20008010851 */
[----:B------:R-:W-:Y:S01]  /*4d40*/  FSEL R39, R39, -INF , P2 ;  /* 0xff80000027277808 */ /* 0x000fe20001000000 */
[--C-:B------:R-:W-:Y:S01]  /*4d50*/  FFMA.FTZ R5, R73, UR14, -R81.reuse ;  /* 0x0000000e49057c23 */ /* 0x100fe20008010851 */
[----:B------:R-:W-:Y:S01]  /*4d60*/  FMNMX.FTZ R7, R79, R2, !PT ;  /* 0x000000024f077209 */ /* 0x000fe20007810000 */
[--C-:B------:R-:W-:Y:S01]  /*4d70*/  FFMA.FTZ R202, R76, UR14, -R81.reuse ;  /* 0x0000000e4cca7c23 */ /* 0x100fe20008010851 */
[--C-:B------:R-:W-:Y:S01]  /*4d80*/  FFMA.FTZ R196, R64, UR14, -R81.reuse ;  /* 0x0000000e40c47c23 */ /* 0x100fe20008010851 */
[----:B------:R-:W-:Y:S01]  /*4d90*/  MUFU.EX2 R200, R200 ;  /* 0x000000c800c87308 */ /* 0x000fe20000000800 */
[----:B------:R-:W-:Y:S01]  /*4da0*/  FMNMX.FTZ R2, R66, R7, !PT ;  /* 0x0000000742027209 */ /* 0x000fe20007810000 */
[--C-:B------:R-:W-:Y:S01]  /*4db0*/  FFMA.FTZ R7, R77, UR14, -R81.reuse ;  /* 0x0000000e4d077c23 */ /* 0x100fe20008010851 */
[--C-:B------:R-:W-:Y:S01]  /*4dc0*/  FFMA.FTZ R198, R68, UR14, -R81.reuse ;  /* 0x0000000e44c67c23 */ /* 0x100fe20008010851 */
[--C-:B------:R-:W-:Y:S01]  /*4dd0*/  FFMA.FTZ R29, R41, UR14, -R81.reuse ;  /* 0x0000000e291d7c23 */ /* 0x100fe20008010851 */
[----:B------:R-:W-:Y:S01]  /*4de0*/  FMNMX.FTZ R9, R67, R2, !PT ;  /* 0x0000000243097209 */ /* 0x000fe20007810000 */
[--C-:B------:R-:W-:Y:S01]  /*4df0*/  FFMA.FTZ R41, R12, UR14, -R81.reuse ;  /* 0x0000000e0c297c23 */ /* 0x100fe20008010851 */
[--C-:B------:R-:W-:Y:S01]  /*4e00*/  FFMA.FTZ R178, R28, UR14, -R81.reuse ;  /* 0x0000000e1cb27c23 */ /* 0x100fe20008010851 */
[----:B------:R-:W1:Y:S01]  /*4e10*/  MUFU.EX2 R5, R5 ;  /* 0x0000000500057308 */ /* 0x000e620000000800 */
[----:B------:R-:W-:Y:S01]  /*4e20*/  FMNMX.FTZ R2, R70, R9, !PT ;  /* 0x0000000946027209 */ /* 0x000fe20007810000 */
[--C-:B------:R-:W-:Y:S01]  /*4e30*/  FFMA.FTZ R14, R14, UR14, -R81.reuse ;  /* 0x0000000e0e0e7c23 */ /* 0x100fe20008010851 */
[--C-:B------:R-:W-:Y:S01]  /*4e40*/  FFMA.FTZ R180, R32, UR14, -R81.reuse ;  /* 0x0000000e20b47c23 */ /* 0x100fe20008010851 */
[--C-:B------:R-:W-:Y:S01]  /*4e50*/  FFMA.FTZ R192, R56, UR14, -R81.reuse ;  /* 0x0000000e38c07c23 */ /* 0x100fe20008010851 */
[----:B------:R-:W-:Y:S01]  /*4e60*/  FMNMX.FTZ R9, R71, R2, !PT ;  /* 0x0000000247097209 */ /* 0x000fe20007810000 */
[--C-:B------:R-:W-:Y:S01]  /*4e70*/  FFMA.FTZ R176, R24, UR14, -R81.reuse ;  /* 0x0000000e18b07c23 */ /* 0x100fe20008010851 */
[--C-:B------:R-:W-:Y:S01]  /*4e80*/  FFMA.FTZ R194, R60, UR14, -R81.reuse ;  /* 0x0000000e3cc27c23 */ /* 0x100fe20008010851 */
[----:B------:R-:W2:Y:S01]  /*4e90*/  MUFU.EX2 R202, R202 ;  /* 0x000000ca00ca7308 */ /* 0x000ea20000000800 */
[----:B------:R-:W-:Y:S01]  /*4ea0*/  FMNMX.FTZ R2, R58, R9, !PT ;  /* 0x000000093a027209 */ /* 0x000fe20007810000 */
[--C-:B------:R-:W-:Y:S01]  /*4eb0*/  FFMA.FTZ R9, R65, UR14, -R81.reuse ;  /* 0x0000000e41097c23 */ /* 0x100fe20008010851 */
[--C-:B------:R-:W-:Y:S01]  /*4ec0*/  FFMA.FTZ R188, R48, UR14, -R81.reuse ;  /* 0x0000000e30bc7c23 */ /* 0x100fe20008010851 */
[--C-:B------:R-:W-:Y:S01]  /*4ed0*/  FFMA.FTZ R190, R52, UR14, -R81.reuse ;  /* 0x0000000e34be7c23 */ /* 0x100fe20008010851 */
[----:B------:R-:W-:Y:S01]  /*4ee0*/  FMNMX.FTZ R11, R59, R2, !PT ;  /* 0x000000023b0b7209 */ /* 0x000fe20007810000 */
[--C-:B------:R-:W-:Y:S01]  /*4ef0*/  FFMA.FTZ R184, R40, UR14, -R81.reuse ;  /* 0x0000000e28b87c23 */ /* 0x100fe20008010851 */
[--C-:B------:R-:W-:Y:S01]  /*4f00*/  FFMA.FTZ R186, R44, UR14, -R81.reuse ;  /* 0x0000000e2cba7c23 */ /* 0x100fe20008010851 */
[----:B------:R-:W3:Y:S01]  /*4f10*/  MUFU.EX2 R7, R7 ;  /* 0x0000000700077308 */ /* 0x000ee20000000800 */
[----:B------:R-:W-:Y:S01]  /*4f20*/  FMNMX.FTZ R2, R62, R11, !PT ;  /* 0x0000000b3e027209 */ /* 0x000fe20007810000 */
[----:B------:R-:W-:Y:S01]  /*4f30*/  FFMA.FTZ R182, R36, UR14, -R81 ;  /* 0x0000000e24b67c23 */ /* 0x000fe20008010851 */
[----:B------:R-:W-:-:S02]  /*4f40*/  IMAD.MOV.U32 R77, RZ, RZ, R119 ;  /* 0x000000ffff4d7224 */ /* 0x000fc400078e0077 */
[----:B------:R-:W-:Y:S01]  /*4f50*/  FMNMX.FTZ R11, R63, R2, !PT ;  /* 0x000000023f0b7209 */ /* 0x000fe20007810000 */
[----:B------:R-:W-:Y:S02]  /*4f60*/  IMAD.MOV.U32 R76, RZ, RZ, R119 ;  /* 0x000000ffff4c7224 */ /* 0x000fe400078e0077 */
[----:B------:R-:W4:Y:S01]  /*4f70*/  MUFU.EX2 R196, R196 ;  /* 0x000000c400c47308 */ /* 0x000f220000000800 */
[----:B------:R-:W-:Y:S01]  /*4f80*/  FMNMX.FTZ R2, R50, R11, !PT ;  /* 0x0000000b32027209 */ /* 0x000fe20007810000 */
[----:B------:R-:W-:Y:S01]  /*4f90*/  FFMA.FTZ R11, R69, UR14, -R81 ;  /* 0x0000000e450b7c23 */ /* 0x000fe20008010851 */
[--C-:B------:R-:W-:Y:S02]  /*4fa0*/  IMAD.MOV.U32 R73, RZ, RZ, R119.reuse ;  /* 0x000000ffff497224 */ /* 0x100fe400078e0077 */
[----:B------:R-:W-:Y:S01]  /*4fb0*/  FMNMX.FTZ R13, R51, R2, !PT ;  /* 0x00000002330d7209 */ /* 0x000fe20007810000 */
[--C-:B------:R-:W-:Y:S02]  /*4fc0*/  IMAD.MOV.U32 R72, RZ, RZ, R119.reuse ;  /* 0x000000ffff487224 */ /* 0x100fe400078e0077 */
[----:B------:R-:W5:Y:S01]  /*4fd0*/  MUFU.EX2 R9, R9 ;  /* 0x0000000900097308 */ /* 0x000f620000000800 */
[----:B------:R-:W-:Y:S01]  /*4fe0*/  FMNMX.FTZ R2, R54, R13, !PT ;  /* 0x0000000d36027209 */ /* 0x000fe20007810000 */
[----:B------:R-:W-:-:S02]  /*4ff0*/  IMAD.MOV.U32 R69, RZ, RZ, R119 ;  /* 0x000000ffff457224 */ /* 0x000fc400078e0077 */
[--C-:B------:R-:W-:Y:S01]  /*5000*/  IMAD.MOV.U32 R68, RZ, RZ, R119.reuse ;  /* 0x000000ffff447224 */ /* 0x100fe200078e0077 */
[----:B------:R-:W-:Y:S01]  /*5010*/  FMNMX.FTZ R13, R55, R2, !PT ;  /* 0x00000002370d7209 */ /* 0x000fe20007810000 */
[----:B------:R-:W-:Y:S02]  /*5020*/  IMAD.MOV.U32 R65, RZ, RZ, R119 ;  /* 0x000000ffff417224 */ /* 0x000fe400078e0077 */
[----:B------:R-:W0:Y:S01]  /*5030*/  MUFU.EX2 R198, R198 ;  /* 0x000000c600c67308 */ /* 0x000e220000000800 */
[----:B------:R-:W-:Y:S01]  /*5040*/  FMNMX.FTZ R2, R42, R13, !PT ;  /* 0x0000000d2a027209 */ /* 0x000fe20007810000 */
[----:B------:R-:W-:Y:S01]  /*5050*/  FFMA.FTZ R13, R57, UR14, -R81 ;  /* 0x0000000e390d7c23 */ /* 0x000fe20008010851 */
[--C-:B------:R-:W-:Y:S02]  /*5060*/  IMAD.MOV.U32 R64, RZ, RZ, R119.reuse ;  /* 0x000000ffff407224 */ /* 0x100fe400078e0077 */
[----:B------:R-:W-:Y:S01]  /*5070*/  FMNMX.FTZ R15, R43, R2, !PT ;  /* 0x000000022b0f7209 */ /* 0x000fe20007810000 */
[----:B------:R-:W-:-:S02]  /*5080*/  IMAD.MOV.U32 R60, RZ, RZ, R119 ;  /* 0x000000ffff3c7224 */ /* 0x000fc400078e0077 */
[----:B------:R-:W0:Y:S01]  /*5090*/  MUFU.EX2 R11, R11 ;  /* 0x0000000b000b7308 */ /* 0x000e220000000800 */
[----:B------:R-:W-:Y:S01]  /*50a0*/  FMNMX.FTZ R2, R46, R15, !PT ;  /* 0x0000000f2e027209 */ /* 0x000fe20007810000 */
[--C-:B------:R-:W-:Y:S02]  /*50b0*/  IMAD.MOV.U32 R56, RZ, RZ, R119.reuse ;  /* 0x000000ffff387224 */ /* 0x100fe400078e0077 */
[--C-:B------:R-:W-:Y:S01]  /*50c0*/  IMAD.MOV.U32 R52, RZ, RZ, R119.reuse ;  /* 0x000000ffff347224 */ /* 0x100fe200078e0077 */
[----:B------:R-:W-:Y:S01]  /*50d0*/  FMNMX.FTZ R15, R47, R2, !PT ;  /* 0x000000022f0f7209 */ /* 0x000fe20007810000 */
[----:B------:R-:W-:Y:S02]  /*50e0*/  IMAD.MOV.U32 R48, RZ, RZ, R119 ;  /* 0x000000ffff307224 */ /* 0x000fe400078e0077 */
[----:B------:R-:W0:Y:S01]  /*50f0*/  MUFU.EX2 R192, R192 ;  /* 0x000000c000c07308 */ /* 0x000e220000000800 */
[----:B------:R-:W-:Y:S01]  /*5100*/  FMNMX.FTZ R2, R34, R15, !PT ;  /* 0x0000000f22027209 */ /* 0x000fe20007810000 */
[----:B------:R-:W-:Y:S01]  /*5110*/  FFMA.FTZ R15, R61, UR14, -R81 ;  /* 0x0000000e3d0f7c23 */ /* 0x000fe20008010851 */
[----:B------:R-:W-:-:S02]  /*5120*/  IMAD.MOV.U32 R61, RZ, RZ, R119 ;  /* 0x000000ffff3d7224 */ /* 0x000fc400078e0077 */
[----:B------:R-:W-:Y:S01]  /*5130*/  FMNMX.FTZ R21, R35, R2, !PT ;  /* 0x0000000223157209 */ /* 0x000fe20007810000 */
[--C-:B------:R-:W-:Y:S02]  /*5140*/  IMAD.MOV.U32 R44, RZ, RZ, R119.reuse ;  /* 0x000000ffff2c7224 */ /* 0x100fe400078e0077 */
[----:B------:R-:W0:Y:S01]  /*5150*/  MUFU.EX2 R13, R13 ;  /* 0x0000000d000d7308 */ /* 0x000e220000000800 */
[----:B------:R-:W-:Y:S01]  /*5160*/  FMNMX.FTZ R2, R38, R21, !PT ;  /* 0x0000001526027209 */ /* 0x000fe20007810000 */
[--C-:B------:R-:W-:Y:S02]  /*5170*/  IMAD.MOV.U32 R40, RZ, RZ, R119.reuse ;  /* 0x000000ffff287224 */ /* 0x100fe400078e0077 */
[----:B------:R-:W-:Y:S01]  /*5180*/  IMAD.MOV.U32 R36, RZ, RZ, R119 ;  /* 0x000000ffff247224 */ /* 0x000fe200078e0077 */
[----:B------:R-:W-:-:S03]  /*5190*/  FMNMX.FTZ R21, R39, R2, !PT ;  /* 0x0000000227157209 */ /* 0x000fc60007810000 */
[----:B------:R-:W0:Y:S01]  /*51a0*/  MUFU.EX2 R194, R194 ;  /* 0x000000c200c27308 */ /* 0x000e220000000800 */
[----:B------:R-:W-:Y:S01]  /*51b0*/  FMNMX.FTZ R2, R26, R21, !PT ;  /* 0x000000151a027209 */ /* 0x000fe20007810000 */
[--C-:B------:R-:W-:Y:S01]  /*51c0*/  FFMA.FTZ R21, R49, UR14, -R81.reuse ;  /* 0x0000000e31157c23 */ /* 0x100fe20008010851 */
[----:B------:R-:W-:Y:S02]  /*51d0*/  FFMA.FTZ R49, R6, UR14, -R81 ;  /* 0x0000000e06317c23 */ /* 0x000fe40008010851 */
[----:B------:R-:W-:-:S03]  /*51e0*/  FMNMX.FTZ R25, R27, R2, !PT ;  /* 0x000000021b197209 */ /* 0x000fc60007810000 */
[----:B------:R-:W0:Y:S01]  /*51f0*/  MUFU.EX2 R15, R15 ;  /* 0x0000000f000f7308 */ /* 0x000e220000000800 */
[----:B------:R-:W-:Y:S01]  /*5200*/  FMNMX.FTZ R2, R30, R25, !PT ;  /* 0x000000191e027209 */ /* 0x000fe20007810000 */
[----:B------:R-:W-:Y:S01]  /*5210*/  FFMA.FTZ R25, R53, UR14, -R81 ;  /* 0x0000000e35197c23 */ /* 0x000fe20008010851 */
[----:B-1----:R-:W-:Y:S01]  /*5220*/  FADD.FTZ R53, R200, R5 ;  /* 0x00000005c8357221 */ /* 0x002fe20000010000 */
[----:B------:R-:W-:Y:S02]  /*5230*/  F2FP.F16.F32.PACK_AB R200, R5, R200 ;  /* 0x000000c805c8723e */ /* 0x000fe400000000ff */
[----:B------:R-:W-:Y:S01]  /*5240*/  FMNMX.FTZ R2, R31, R2, !PT ;  /* 0x000000021f027209 */ /* 0x000fe20007810000 */
[----:B--2---:R-:W-:Y:S01]  /*5250*/  FADD.FTZ R28, R202, R53 ;  /* 0x00000035ca1c7221 */ /* 0x004fe20000010000 */
[----:B------:R-:W1:Y:S01]  /*5260*/  MUFU.EX2 R188, R188 ;  /* 0x000000bc00bc7308 */ /* 0x000e620000000800 */
[C---:B---3--:R-:W-:Y:S02]  /*5270*/  F2FP.F16.F32.PACK_AB R202, R7.reuse, R202 ;  /* 0x000000ca07ca723e */ /* 0x048fe400000000ff */
[----:B------:R-:W2:Y:S01]  /*5280*/  SHFL.BFLY PT, R37, R2, 0x2, 0x1f ;  /* 0x0c401f0002257f89 */ /* 0x000ea200000e0000 */
[----:B------:R-:W-:-:S04]  /*5290*/  FADD.FTZ R53, R7, R28 ;  /* 0x0000001c07357221 */ /* 0x000fc80000010000 */
[----:B----4-:R-:W-:Y:S01]  /*52a0*/  FADD.FTZ R28, R196, R53 ;  /* 0x00000035c41c7221 */ /* 0x010fe20000010000 */
[----:B------:R-:W3:Y:S01]  /*52b0*/  MUFU.EX2 R21, R21 ;  /* 0x0000001500157308 */ /* 0x000ee20000000800 */
[C---:B-----5:R-:W-:Y:S02]  /*52c0*/  F2FP.F16.F32.PACK_AB R196, R9.reuse, R196 ;  /* 0x000000c409c4723e */ /* 0x060fe400000000ff */
[----:B------:R-:W-:-:S04]  /*52d0*/  FADD.FTZ R53, R9, R28 ;  /* 0x0000001c09357221 */ /* 0x000fc80000010000 */
[----:B0-----:R-:W-:Y:S01]  /*52e0*/  FADD.FTZ R32, R198, R53 ;  /* 0x00000035c6207221 */ /* 0x001fe20000010000 */
[----:B------:R-:W-:Y:S01]  /*52f0*/  MUFU.EX2 R190, R190 ;  /* 0x000000be00be7308 */ /* 0x000fe20000000800 */
[C---:B------:R-:W-:Y:S02]  /*5300*/  F2FP.F16.F32.PACK_AB R198, R11.reuse, R198 ;  /* 0x000000c60bc6723e */ /* 0x040fe400000000ff */
[----:B------:R-:W-:-:S04]  /*5310*/  FADD.FTZ R57, R11, R32 ;  /* 0x000000200b397221 */ /* 0x000fc80000010000 */
[----:B------:R-:W-:Y:S01]  /*5320*/  FADD.FTZ R32, R192, R57 ;  /* 0x00000039c0207221 */ /* 0x000fe20000010000 */
[----:B------:R-:W-:Y:S01]  /*5330*/  MUFU.EX2 R25, R25 ;  /* 0x0000001900197308 */ /* 0x000fe20000000800 */
[C---:B------:R-:W-:Y:S02]  /*5340*/  F2FP.F16.F32.PACK_AB R192, R13.reuse, R192 ;  /* 0x000000c00dc0723e */ /* 0x040fe400000000ff */
[----:B--2---:R-:W-:Y:S01]  /*5350*/  FMNMX.FTZ R20, R2, R37, !PT ;  /* 0x0000002502147209 */ /* 0x004fe20007810000 */
[----:B------:R-:W-:Y:S01]  /*5360*/  FFMA.FTZ R37, R10, UR14, -R81 ;  /* 0x0000000e0a257c23 */ /* 0x000fe20008010851 */
[----:B------:R-:W-:Y:S01]  /*5370*/  FADD.FTZ R57, R13, R32 ;  /* 0x000000200d397221 */ /* 0x000fe20000010000 */
[----:B------:R-:W-:Y:S02]  /*5380*/  IMAD.MOV.U32 R81, RZ, RZ, R119 ;  /* 0x000000ffff517224 */ /* 0x000fe400078e0077 */
[----:B------:R-:W0:Y:S01]  /*5390*/  SHFL.BFLY PT, R45, R20, 0x1, 0x1f ;  /* 0x0c201f00142d7f89 */ /* 0x000e2200000e0000 */
[----:B------:R-:W-:Y:S01]  /*53a0*/  FADD.FTZ R32, R194, R57 ;  /* 0x00000039c2207221 */ /* 0x000fe20000010000 */
[----:B------:R-:W-:Y:S01]  /*53b0*/  MUFU.EX2 R184, R184 ;  /* 0x000000b800b87308 */ /* 0x000fe20000000800 */
[----:B------:R-:W-:-:S02]  /*53c0*/  F2FP.F16.F32.PACK_AB R194, R15, R194 ;  /* 0x000000c20fc2723e */ /* 0x000fc400000000ff */
[----:B------:R-:W-:-:S04]  /*53d0*/  FADD.FTZ R57, R15, R32 ;  /* 0x000000200f397221 */ /* 0x000fc80000010000 */
[----:B-1----:R-:W-:Y:S01]  /*53e0*/  FADD.FTZ R32, R188, R57 ;  /* 0x00000039bc207221 */ /* 0x002fe20000010000 */
[----:B------:R-:W-:Y:S01]  /*53f0*/  MUFU.EX2 R29, R29 ;  /* 0x0000001d001d7308 */ /* 0x000fe20000000800 */
[C---:B---3--:R-:W-:Y:S02]  /*5400*/  F2FP.F16.F32.PACK_AB R188, R21.reuse, R188 ;  /* 0x000000bc15bc723e */ /* 0x048fe400000000ff */
[----:B------:R-:W-:Y:S01]  /*5410*/  FADD.FTZ R57, R21, R32 ;  /* 0x0000002015397221 */ /* 0x000fe20000010000 */
[----:B------:R-:W-:-:S04]  /*5420*/  IMAD.MOV.U32 R32, RZ, RZ, R119 ;  /* 0x000000ffff207224 */ /* 0x000fc800078e0077 */
[----:B------:R-:W-:Y:S01]  /*5430*/  MUFU.EX2 R186, R186 ;  /* 0x000000ba00ba7308 */ /* 0x000fe20000000800 */
[----:B0-----:R-:W-:-:S07]  /*5440*/  FMNMX.FTZ R2, R20, R45, !PT ;  /* 0x0000002d14027209 */ /* 0x001fce0007810000 */
[----:B------:R0:W-:Y:S01]  /*5450*/  MUFU.EX2 R45, R14 ;  /* 0x0000000e002d7308 */ /* 0x0001e20000000800 */
[C---:B------:R-:W-:Y:S01]  /*5460*/  FSETP.NEU.FTZ.AND P2, PT, R2.reuse, -INF , PT ;  /* 0xff8000000200780b */ /* 0x040fe20003f5d000 */
[----:B------:R-:W-:-:S05]  /*5470*/  FMUL.FTZ R10, R2, UR14 ;  /* 0x0000000e020a7c20 */ /* 0x000fca0008410000 */
[----:B------:R-:W-:Y:S01]  /*5480*/  FSEL R6, R10, RZ, P2 ;  /* 0x000000ff0a067208 */ /* 0x000fe20001000000 */
[----:B------:R-:W-:Y:S01]  /*5490*/  MUFU.EX2 R33, R33 ;  /* 0x0000002100217308 */ /* 0x000fe20000000800 */
[----:B------:R-:W-:-:S03]  /*54a0*/  PLOP3.LUT P2, PT, PT, PT, UP0, 0x80, 0x0 ;  /* 0x000000000000781c */ /* 0x000fc60003f4f008 */
[--C-:B------:R-:W-:Y:S01]  /*54b0*/  FFMA.FTZ R201, R74, UR14, -R6.reuse ;  /* 0x0000000e4ac97c23 */ /* 0x100fe20008010806 */
[--C-:B------:R-:W-:Y:S01]  /*54c0*/  FFMA.FTZ R10, R75, UR14, -R6.reuse ;  /* 0x0000000e4b0a7c23 */ /* 0x100fe20008010806 */
[--C-:B------:R-:W-:Y:S01]  /*54d0*/  FFMA.FTZ R203, R78, UR14, -R6.reuse ;  /* 0x0000000e4ecb7c23 */ /* 0x100fe20008010806 */
[--C-:B------:R-:W-:Y:S01]  /*54e0*/  FFMA.FTZ R12, R79, UR14, -R6.reuse ;  /* 0x0000000e4f0c7c23 */ /* 0x100fe20008010806 */
[--C-:B------:R-:W-:Y:S01]  /*54f0*/  FFMA.FTZ R197, R66, UR14, -R6.reuse ;  /* 0x0000000e42c57c23 */ /* 0x100fe20008010806 */
[--C-:B0-----:R-:W-:Y:S01]  /*5500*/  FFMA.FTZ R14, R67, UR14, -R6.reuse ;  /* 0x0000000e430e7c23 */ /* 0x101fe20008010806 */
[----:B------:R-:W-:Y:S01]  /*5510*/  MUFU.EX2 R201, R201 ;  /* 0x000000c900c97308 */ /* 0x000fe20000000800 */
[--C-:B------:R-:W-:Y:S01]  /*5520*/  FFMA.FTZ R199, R70, UR14, -R6.reuse ;  /* 0x0000000e46c77c23 */ /* 0x100fe20008010806 */
[--C-:B------:R-:W-:Y:S01]  /*5530*/  FFMA.FTZ R20, R71, UR14, -R6.reuse ;  /* 0x0000000e47147c23 */ /* 0x100fe20008010806 */
[--C-:B------:R-:W-:Y:S01]  /*5540*/  FFMA.FTZ R193, R58, UR14, -R6.reuse ;  /* 0x0000000e3ac17c23 */ /* 0x100fe20008010806 */
[--C-:B------:R-:W-:Y:S01]  /*5550*/  FFMA.FTZ R24, R59, UR14, -R6.reuse ;  /* 0x0000000e3b187c23 */ /* 0x100fe20008010806 */
[--C-:B------:R-:W-:Y:S01]  /*5560*/  FFMA.FTZ R62, R62, UR14, -R6.reuse ;  /* 0x0000000e3e3e7c23 */ /* 0x100fe20008010806 */
[--C-:B------:R-:W-:Y:S01]  /*5570*/  FFMA.FTZ R63, R63, UR14, -R6.reuse ;  /* 0x0000000e3f3f7c23 */ /* 0x100fe20008010806 */
[--C-:B------:R-:W-:Y:S01]  /*5580*/  FFMA.FTZ R50, R50, UR14, -R6.reuse ;  /* 0x0000000e32327c23 */ /* 0x100fe20008010806 */
[----:B------:R-:W0:Y:S01]  /*5590*/  MUFU.EX2 R10, R10 ;  /* 0x0000000a000a7308 */ /* 0x000e220000000800 */
[--C-:B------:R-:W-:Y:S01]  /*55a0*/  FFMA.FTZ R51, R51, UR14, -R6.reuse ;  /* 0x0000000e33337c23 */ /* 0x100fe20008010806 */
[--C-:B------:R-:W-:Y:S01]  /*55b0*/  FFMA.FTZ R54, R54, UR14, -R6.reuse ;  /* 0x0000000e36367c23 */ /* 0x100fe20008010806 */
[--C-:B------:R-:W-:Y:S01]  /*55c0*/  FFMA.FTZ R55, R55, UR14, -R6.reuse ;  /* 0x0000000e37377c23 */ /* 0x100fe20008010806 */
[--C-:B------:R-:W-:Y:S01]  /*55d0*/  FFMA.FTZ R42, R42, UR14, -R6.reuse ;  /* 0x0000000e2a2a7c23 */ /* 0x100fe20008010806 */
[--C-:B------:R-:W-:Y:S01]  /*55e0*/  FFMA.FTZ R43, R43, UR14, -R6.reuse ;  /* 0x0000000e2b2b7c23 */ /* 0x100fe20008010806 */
[--C-:B------:R-:W-:Y:S01]  /*55f0*/  FFMA.FTZ R46, R46, UR14, -R6.reuse ;  /* 0x0000000e2e2e7c23 */ /* 0x100fe20008010806 */
[--C-:B------:R-:W-:Y:S01]  /*5600*/  FFMA.FTZ R47, R47, UR14, -R6.reuse ;  /* 0x0000000e2f2f7c23 */ /* 0x100fe20008010806 */
[----:B------:R-:W1:Y:S01]  /*5610*/  MUFU.EX2 R203, R203 ;  /* 0x000000cb00cb7308 */ /* 0x000e620000000800 */
[--C-:B------:R-:W-:Y:S01]  /*5620*/  FFMA.FTZ R34, R34, UR14, -R6.reuse ;  /* 0x0000000e22227c23 */ /* 0x100fe20008010806 */
[--C-:B------:R-:W-:Y:S01]  /*5630*/  FFMA.FTZ R35, R35, UR14, -R6.reuse ;  /* 0x0000000e23237c23 */ /* 0x100fe20008010806 */
[--C-:B------:R-:W-:Y:S01]  /*5640*/  FFMA.FTZ R38, R38, UR14, -R6.reuse ;  /* 0x0000000e26267c23 */ /* 0x100fe20008010806 */
[--C-:B------:R-:W-:Y:S01]  /*5650*/  FFMA.FTZ R39, R39, UR14, -R6.reuse ;  /* 0x0000000e27277c23 */ /* 0x100fe20008010806 */
[--C-:B------:R-:W-:Y:S01]  /*5660*/  FFMA.FTZ R26, R26, UR14, -R6.reuse ;  /* 0x0000000e1a1a7c23 */ /* 0x100fe20008010806 */
[--C-:B------:R-:W-:Y:S01]  /*5670*/  FFMA.FTZ R27, R27, UR14, -R6.reuse ;  /* 0x0000000e1b1b7c23 */ /* 0x100fe20008010806 */
[----:B------:R-:W-:Y:S01]  /*5680*/  FFMA.FTZ R30, R30, UR14, -R6 ;  /* 0x0000000e1e1e7c23 */ /* 0x000fe20008010806 */
[----:B------:R-:W2:Y:S01]  /*5690*/  MUFU.EX2 R12, R12 ;  /* 0x0000000c000c7308 */ /* 0x000ea20000000800 */
[----:B0-----:R-:W-:Y:S01]  /*56a0*/  FADD.FTZ R28, R201, R10 ;  /* 0x0000000ac91c7221 */ /* 0x001fe20000010000 */
[----:B------:R-:W-:Y:S01]  /*56b0*/  FFMA.FTZ R31, R31, UR14, -R6 ;  /* 0x0000000e1f1f7c23 */ /* 0x000fe20008010806 */
[----:B------:R-:W-:Y:S01]  /*56c0*/  F2FP.F16.F32.PACK_AB R201, R10, R201 ;  /* 0x000000c90ac9723e */ /* 0x000fe200000000ff */
[----:B------:R-:W-:-:S02]  /*56d0*/  IMAD.MOV.U32 R79, RZ, RZ, R119 ;  /* 0x000000ffff4f7224 */ /* 0x000fc400078e0077 */
[--C-:B------:R-:W-:Y:S02]  /*56e0*/  IMAD.MOV.U32 R78, RZ, RZ, R119.reuse ;  /* 0x000000ffff4e7224 */ /* 0x100fe400078e0077 */
[----:B------:R-:W0:Y:S01]  /*56f0*/  MUFU.EX2 R197, R197 ;  /* 0x000000c500c57308 */ /* 0x000e220000000800 */
[----:B-1----:R-:W-:Y:S01]  /*5700*/  FADD.FTZ R53, R203, R28 ;  /* 0x0000001ccb357221 */ /* 0x002fe20000010000 */
[--C-:B------:R-:W-:Y:S02]  /*5710*/  IMAD.MOV.U32 R75, RZ, RZ, R119.reuse ;  /* 0x000000ffff4b7224 */ /* 0x100fe400078e0077 */
[--C-:B------:R-:W-:Y:S02]  /*5720*/  IMAD.MOV.U32 R74, RZ, RZ, R119.reuse ;  /* 0x000000ffff4a7224 */ /* 0x100fe400078e0077 */
[----:B------:R-:W-:Y:S02]  /*5730*/  IMAD.MOV.U32 R71, RZ, RZ, R119 ;  /* 0x000000ffff477224 */ /* 0x000fe400078e0077 */
[----:B------:R-:W1:Y:S01]  /*5740*/  MUFU.EX2 R14, R14 ;  /* 0x0000000e000e7308 */ /* 0x000e620000000800 */
[C---:B--2---:R-:W-:Y:S01]  /*5750*/  FADD.FTZ R28, R12.reuse, R53 ;  /* 0x000000350c1c7221 */ /* 0x044fe20000010000 */
[----:B------:R-:W-:Y:S01]  /*5760*/  F2FP.F16.F32.PACK_AB R203, R12, R203 ;  /* 0x000000cb0ccb723e */ /* 0x000fe200000000ff */
[----:B------:R-:W-:-:S02]  /*5770*/  IMAD.MOV.U32 R70, RZ, RZ, R119 ;  /* 0x000000ffff467224 */ /* 0x000fc400078e0077 */
[--C-:B------:R-:W-:Y:S02]  /*5780*/  IMAD.MOV.U32 R67, RZ, RZ, R119.reuse ;  /* 0x000000ffff437224 */ /* 0x100fe400078e0077 */
[--C-:B------:R-:W-:Y:S01]  /*5790*/  IMAD.MOV.U32 R66, RZ, RZ, R119.reuse ;  /* 0x000000ffff427224 */ /* 0x100fe200078e0077 */
[----:B------:R-:W2:Y:S01]  /*57a0*/  MUFU.EX2 R199, R199 ;  /* 0x000000c700c77308 */ /* 0x000ea20000000800 */
[----:B0-----:R-:W-:Y:S01]  /*57b0*/  FADD.FTZ R53, R197, R28 ;  /* 0x0000001cc5357221 */ /* 0x001fe20000010000 */
[--C-:B------:R-:W-:Y:S02]  /*57c0*/  IMAD.MOV.U32 R59, RZ, RZ, R119.reuse ;  /* 0x000000ffff3b7224 */ /* 0x100fe400078e0077 */
[----:B------:R-:W-:-:S04]  /*57d0*/  IMAD.MOV.U32 R58, RZ, RZ, R119 ;  /* 0x000000ffff3a7224 */ /* 0x000fc800078e0077 */
[----:B------:R-:W0:Y:S01]  /*57e0*/  MUFU.EX2 R20, R20 ;  /* 0x0000001400147308 */ /* 0x000e220000000800 */
[C---:B-1----:R-:W-:Y:S01]  /*57f0*/  FADD.FTZ R28, R14.reuse, R53 ;  /* 0x000000350e1c7221 */ /* 0x042fe20000010000 */
[----:B------:R-:W-:-:S06]  /*5800*/  F2FP.F16.F32.PACK_AB R197, R14, R197 ;  /* 0x000000c50ec5723e */ /* 0x000fcc00000000ff */
[----:B------:R-:W1:Y:S01]  /*5810*/  MUFU.EX2 R193, R193 ;  /* 0x000000c100c17308 */ /* 0x000e620000000800 */
[----:B--2---:R-:W-:-:S07]  /*5820*/  FADD.FTZ R53, R199, R28 ;  /* 0x0000001cc7357221 */ /* 0x004fce0000010000 */
[----:B------:R-:W2:Y:S01]  /*5830*/  MUFU.EX2 R24, R24 ;  /* 0x0000001800187308 */ /* 0x000ea20000000800 */
[C---:B0-----:R-:W-:Y:S01]  /*5840*/  FADD.FTZ R28, R20.reuse, R53 ;  /* 0x00000035141c7221 */ /* 0x041fe20000010000 */
[----:B------:R-:W-:-:S06]  /*5850*/  F2FP.F16.F32.PACK_AB R199, R20, R199 ;  /* 0x000000c714c7723e */ /* 0x000fcc00000000ff */
[----:B------:R-:W0:Y:S01]  /*5860*/  MUFU.EX2 R62, R62 ;  /* 0x0000003e003e7308 */ /* 0x000e220000000800 */
[----:B-1----:R-:W-:Y:S01]  /*5870*/  FADD.FTZ R53, R193, R28 ;  /* 0x0000001cc1357221 */ /* 0x002fe20000010000 */
[----:B------:R-:W-:Y:S01]  /*5880*/  FADD.FTZ R28, R190, R57 ;  /* 0x00000039be1c7221 */ /* 0x000fe20000010000 */
[----:B------:R-:W-:-:S03]  /*5890*/  F2FP.F16.F32.PACK_AB R190, R25, R190 ;  /* 0x000000be19be723e */ /* 0x000fc600000000ff */
[----:B------:R-:W-:Y:S01]  /*58a0*/  FADD.FTZ R57, R25, R28 ;  /* 0x0000001c19397221 */ /* 0x000fe20000010000 */
[----:B------:R-:W-:Y:S01]  /*58b0*/  IMAD.MOV.U32 R25, RZ, RZ, R119 ;  /* 0x000000ffff197224 */ /* 0x000fe200078e0077 */
[----:B------:R-:W1:Y:S01]  /*58c0*/  MUFU.EX2 R63, R63 ;  /* 0x0000003f003f7308 */ /* 0x000e620000000800 */
[----:B--2---:R-:W-:Y:S01]  /*58d0*/  FADD.FTZ R53, R24, R53 ;  /* 0x0000003518357221 */ /* 0x004fe20000010000 */
[----:B------:R-:W-:Y:S01]  /*58e0*/  FADD.FTZ R28, R184, R57 ;  /* 0x00000039b81c7221 */ /* 0x000fe20000010000 */
[C---:B------:R-:W-:Y:S02]  /*58f0*/  F2FP.F16.F32.PACK_AB R184, R29.reuse, R184 ;  /* 0x000000b81db8723e */ /* 0x040fe400000000ff */
[----:B------:R-:W-:Y:S01]  /*5900*/  F2FP.F16.F32.PACK_AB R193, R24, R193 ;  /* 0x000000c118c1723e */ /* 0x000fe200000000ff */
[----:B------:R-:W-:Y:S01]  /*5910*/  FADD.FTZ R57, R29, R28 ;  /* 0x0000001c1d397221 */ /* 0x000fe20000010000 */
[----:B------:R-:W-:Y:S01]  /*5920*/  IMAD.MOV.U32 R29, RZ, RZ, R119 ;  /* 0x000000ffff1d7224 */ /* 0x000fe200078e0077 */
[----:B------:R-:W2:Y:S01]  /*5930*/  MUFU.EX2 R50, R50 ;  /* 0x0000003200327308 */ /* 0x000ea20000000800 */
[----:B0-----:R-:W-:Y:S01]  /*5940*/  FADD.FTZ R0, R62, R53 ;  /* 0x000000353e007221 */ /* 0x001fe20000010000 */
[----:B------:R-:W-:Y:S01]  /*5950*/  FADD.FTZ R28, R186, R57 ;  /* 0x00000039ba1c7221 */ /* 0x000fe20000010000 */
[----:B------:R-:W-:Y:S01]  /*5960*/  F2FP.F16.F32.PACK_AB R186, R33, R186 ;  /* 0x000000ba21ba723e */ /* 0x000fe200000000ff */
[----:B------:R-:W-:-:S02]  /*5970*/  IMAD.MOV.U32 R57, RZ, RZ, R119 ;  /* 0x000000ffff397224 */ /* 0x000fc400078e0077 */
[--C-:B------:R-:W-:Y:S02]  /*5980*/  IMAD.MOV.U32 R24, RZ, RZ, R119.reuse ;  /* 0x000000ffff187224 */ /* 0x100fe400078e0077 */
[----:B------:R-:W0:Y:S01]  /*5990*/  MUFU.EX2 R51, R51 ;  /* 0x0000003300337308 */ /* 0x000e220000000800 */
[C---:B-1----:R-:W-:Y:S01]  /*59a0*/  FADD.FTZ R53, R63.reuse, R0 ;  /* 0x000000003f357221 */ /* 0x042fe20000010000 */
[----:B------:R-:W-:Y:S01]  /*59b0*/  F2FP.F16.F32.PACK_AB R195, R63, R62 ;  /* 0x0000003e3fc3723e */ /* 0x000fe200000000ff */
[--C-:B------:R-:W-:Y:S02]  /*59c0*/  IMAD.MOV.U32 R63, RZ, RZ, R119.reuse ;  /* 0x000000ffff3f7224 */ /* 0x100fe400078e0077 */
[----:B------:R-:W-:-:S03]  /*59d0*/  IMAD.MOV.U32 R62, RZ, RZ, R119 ;  /* 0x000000ffff3e7224 */ /* 0x000fc600078e0077 */
[----:B------:R-:W1:Y:S01]  /*59e0*/  MUFU.EX2 R54, R54 ;  /* 0x0000003600367308 */ /* 0x000e620000000800 */
[----:B--2---:R-:W-:-:S07]  /*59f0*/  FADD.FTZ R0, R50, R53 ;  /* 0x0000003532007221 */ /* 0x004fce0000010000 */
[----:B------:R-:W2:Y:S01]  /*5a00*/  MUFU.EX2 R55, R55 ;  /* 0x0000003700377308 */ /* 0x000ea20000000800 */
[C---:B0-----:R-:W-:Y:S01]  /*5a10*/  FADD.FTZ R53, R51.reuse, R0 ;  /* 0x0000000033357221 */ /* 0x041fe20000010000 */
[----:B------:R-:W-:Y:S01]  /*5a20*/  F2FP.F16.F32.PACK_AB R189, R51, R50 ;  /* 0x0000003233bd723e */ /* 0x000fe200000000ff */
[--C-:B------:R-:W-:Y:S02]  /*5a30*/  IMAD.MOV.U32 R51, RZ, RZ, R119.reuse ;  /* 0x000000ffff337224 */ /* 0x100fe400078e0077 */
[----:B------:R-:W-:-:S03]  /*5a40*/  IMAD.MOV.U32 R50, RZ, RZ, R119 ;  /* 0x000000ffff327224 */ /* 0x000fc600078e0077 */
[----:B------:R-:W0:Y:S01]  /*5a50*/  MUFU.EX2 R42, R42 ;  /* 0x0000002a002a7308 */ /* 0x000e220000000800 */
[----:B-1----:R-:W-:Y:S01]  /*5a60*/  FADD.FTZ R0, R54, R53 ;  /* 0x0000003536007221 */ /* 0x002fe20000010000 */
[----:B------:R-:W-:Y:S01]  /*5a70*/  FADD.FTZ R53, R33, R28 ;  /* 0x0000001c21357221 */ /* 0x000fe20000010000 */
[--C-:B------:R-:W-:Y:S02]  /*5a80*/  IMAD.MOV.U32 R33, RZ, RZ, R119.reuse ;  /* 0x000000ffff217224 */ /* 0x100fe400078e0077 */
[----:B------:R-:W-:-:S03]  /*5a90*/  IMAD.MOV.U32 R28, RZ, RZ, R119 ;  /* 0x000000ffff1c7224 */ /* 0x000fc600078e0077 */
[----:B------:R-:W1:Y:S01]  /*5aa0*/  MUFU.EX2 R43, R43 ;  /* 0x0000002b002b7308 */ /* 0x000e620000000800 */
[C---:B--2---:R-:W-:Y:S01]  /*5ab0*/  FADD.FTZ R5, R55.reuse, R0 ;  /* 0x0000000037057221 */ /* 0x044fe20000010000 */
[----:B------:R-:W-:Y:S01]  /*5ac0*/  F2FP.F16.F32.PACK_AB R191, R55, R54 ;  /* 0x0000003637bf723e */ /* 0x000fe200000000ff */
[--C-:B------:R-:W-:Y:S02]  /*5ad0*/  IMAD.MOV.U32 R55, RZ, RZ, R119.reuse ;  /* 0x000000ffff377224 */ /* 0x100fe400078e0077 */
[----:B------:R-:W-:-:S03]  /*5ae0*/  IMAD.MOV.U32 R54, RZ, RZ, R119 ;  /* 0x000000ffff367224 */ /* 0x000fc600078e0077 */
[----:B------:R-:W2:Y:S01]  /*5af0*/  MUFU.EX2 R46, R46 ;  /* 0x0000002e002e7308 */ /* 0x000ea20000000800 */
[----:B0-----:R-:W-:-:S07]  /*5b00*/  FADD.FTZ R0, R42, R5 ;  /* 0x000000052a007221 */ /* 0x001fce0000010000 */
        /* <DEDUP_REMOVED lines=14> */
[----:B------:R-:W-:-:S06]  /*5bf0*/  IMAD.MOV.U32 R53, RZ, RZ, R119 ;  /* 0x000000ffff357224 */ /* 0x000fcc00078e0077 */
[----:B------:R-:W1:Y:S01]  /*5c00*/  MUFU.EX2 R35, R35 ;  /* 0x0000002300237308 */ /* 0x000e620000000800 */
[----:B--2---:R-:W-:-:S07]  /*5c10*/  FADD.FTZ R0, R34, R5 ;  /* 0x0000000522007221 */ /* 0x004fce0000010000 */
[----:B------:R-:W2:Y:S01]  /*5c20*/  MUFU.EX2 R182, R182 ;  /* 0x000000b600b67308 */ /* 0x000ea20000000800 */
[C---:B0-----:R-:W-:Y:S01]  /*5c30*/  FADD.FTZ R7, R37.reuse, R6 ;  /* 0x0000000625077221 */ /* 0x041fe20000010000 */
[----:B------:R-:W-:Y:S01]  /*5c40*/  F2FP.F16.F32.PACK_AB R180, R37, R180 ;  /* 0x000000b425b4723e */ /* 0x000fe200000000ff */
[----:B------:R-:W-:-:S05]  /*5c50*/  IMAD.MOV.U32 R37, RZ, RZ, R119 ;  /* 0x000000ffff257224 */ /* 0x000fca00078e0077 */
        /* <DEDUP_REMOVED lines=8> */
[----:B0-----:R-:W-:-:S07]  /*5ce0*/  FADD.FTZ R0, R38, R5 ;  /* 0x0000000526007221 */ /* 0x001fce0000010000 */
[----:B------:R-:W0:Y:S01]  /*5cf0*/  MUFU.EX2 R176, R176 ;  /* 0x000000b000b07308 */ /* 0x000e220000000800 */
[C---:B-1----:R-:W-:Y:S01]  /*5d00*/  FADD.FTZ R7, R41.reuse, R6 ;  /* 0x0000000629077221 */ /* 0x042fe20000010000 */
[----:B------:R-:W-:Y:S01]  /*5d10*/  F2FP.F16.F32.PACK_AB R182, R41, R182 ;  /* 0x000000b629b6723e */ /* 0x000fe200000000ff */
[----:B------:R-:W-:-:S05]  /*5d20*/  IMAD.MOV.U32 R41, RZ, RZ, R119 ;  /* 0x000000ffff297224 */ /* 0x000fca00078e0077 */
[----:B------:R-:W1:Y:S01]  /*5d30*/  MUFU.EX2 R26, R26 ;  /* 0x0000001a001a7308 */ /* 0x000e620000000800 */
[C---:B--2---:R-:W-:Y:S01]  /*5d40*/  FADD.FTZ R5, R39.reuse, R0 ;  /* 0x0000000027057221 */ /* 0x044fe20000010000 */
[----:B------:R-:W-:Y:S01]  /*5d50*/  F2FP.F16.F32.PACK_AB R183, R39, R38 ;  /* 0x0000002627b7723e */ /* 0x000fe200000000ff */
[--C-:B------:R-:W-:Y:S02]  /*5d60*/  IMAD.MOV.U32 R39, RZ, RZ, R119.reuse ;  /* 0x000000ffff277224 */ /* 0x100fe400078e0077 */
[----:B------:R-:W-:-:S03]  /*5d70*/  IMAD.MOV.U32 R38, RZ, RZ, R119 ;  /* 0x000000ffff267224 */ /* 0x000fc600078e0077 */
[----:B------:R-:W2:Y:S01]  /*5d80*/  MUFU.EX2 R27, R27 ;  /* 0x0000001b001b7308 */ /* 0x000ea20000000800 */
[----:B0-----:R-:W-:Y:S01]  /*5d90*/  FADD.FTZ R6, R176, R7 ;  /* 0x00000007b0067221 */ /* 0x001fe20000010000 */
[----:B------:R-:W-:-:S03]  /*5da0*/  F2FP.F16.F32.PACK_AB R176, R45, R176 ;  /* 0x000000b02db0723e */ /* 0x000fc600000000ff */
[----:B------:R-:W-:Y:S01]  /*5db0*/  FADD.FTZ R7, R45, R6 ;  /* 0x000000062d077221 */ /* 0x000fe20000010000 */
[----:B------:R-:W-:Y:S02]  /*5dc0*/  IMAD.MOV.U32 R45, RZ, RZ, R119 ;  /* 0x000000ffff2d7224 */ /* 0x000fe400078e0077 */
[----:B------:R-:W0:Y:S01]  /*5dd0*/  MUFU.EX2 R178, R178 ;  /* 0x000000b200b27308 */ /* 0x000e220000000800 */
[----:B-1----:R-:W-:-:S07]  /*5de0*/  FADD.FTZ R0, R26, R5 ;  /* 0x000000051a007221 */ /* 0x002fce0000010000 */
[----:B------:R-:W1:Y:S01]  /*5df0*/  MUFU.EX2 R30, R30 ;  /* 0x0000001e001e7308 */ /* 0x000e620000000800 */
[C---:B--2---:R-:W-:Y:S01]  /*5e00*/  FADD.FTZ R5, R27.reuse, R0 ;  /* 0x000000001b057221 */ /* 0x044fe20000010000 */
[----:B------:R-:W-:Y:S01]  /*5e10*/  F2FP.F16.F32.PACK_AB R177, R27, R26 ;  /* 0x0000001a1bb1723e */ /* 0x000fe200000000ff */
[--C-:B------:R-:W-:Y:S02]  /*5e20*/  IMAD.MOV.U32 R27, RZ, RZ, R119.reuse ;  /* 0x000000ffff1b7224 */ /* 0x100fe400078e0077 */
[----:B------:R-:W-:-:S03]  /*5e30*/  IMAD.MOV.U32 R26, RZ, RZ, R119 ;  /* 0x000000ffff1a7224 */ /* 0x000fc600078e0077 */
[----:B------:R-:W2:Y:S01]  /*5e40*/  MUFU.EX2 R49, R49 ;  /* 0x0000003100317308 */ /* 0x000ea20000000800 */
[----:B0-----:R-:W-:Y:S01]  /*5e50*/  FADD.FTZ R6, R178, R7 ;  /* 0x00000007b2067221 */ /* 0x001fe20000010000 */
[----:B------:R-:W-:-:S06]  /*5e60*/  IMAD.MOV.U32 R7, RZ, RZ, 0x3f800000 ;  /* 0x3f800000ff077424 */ /* 0x000fcc00078e00ff */
[----:B------:R-:W0:Y:S01]  /*5e70*/  MUFU.EX2 R31, R31 ;  /* 0x0000001f001f7308 */ /* 0x000e220000000800 */
[----:B-1----:R-:W-:Y:S01]  /*5e80*/  FADD.FTZ R0, R30, R5 ;  /* 0x000000051e007221 */ /* 0x002fe20000010000 */
[C---:B--2---:R-:W-:Y:S01]  /*5e90*/  FADD.FTZ R6, R49.reuse, R6 ;  /* 0x0000000631067221 */ /* 0x044fe20000010000 */
[----:B------:R-:W-:Y:S01]  /*5ea0*/  F2FP.F16.F32.PACK_AB R178, R49, R178 ;  /* 0x000000b231b2723e */ /* 0x000fe200000000ff */
[--C-:B------:R-:W-:Y:S02]  /*5eb0*/  IMAD.MOV.U32 R49, RZ, RZ, R119.reuse ;  /* 0x000000ffff317224 */ /* 0x100fe400078e0077 */
[C---:B0-----:R-:W-:Y:S01]  /*5ec0*/  FADD.FTZ R5, R31.reuse, R0 ;  /* 0x000000001f057221 */ /* 0x041fe20000010000 */
[----:B------:R-:W-:Y:S01]  /*5ed0*/  F2FP.F16.F32.PACK_AB R179, R31, R30 ;  /* 0x0000001e1fb3723e */ /* 0x000fe200000000ff */
[----:B------:R-:W-:Y:S02]  /*5ee0*/  IMAD.MOV.U32 R0, RZ, RZ, 0x3f800000 ;  /* 0x3f800000ff007424 */ /* 0x000fe400078e00ff */
[----:B------:R-:W-:-:S02]  /*5ef0*/  IMAD.MOV.U32 R31, RZ, RZ, R119 ;  /* 0x000000ffff1f7224 */ /* 0x000fc400078e0077 */
[----:B------:R-:W-:Y:S01]  /*5f00*/  IMAD.MOV.U32 R30, RZ, RZ, R119 ;  /* 0x000000ffff1e7224 */ /* 0x000fe200078e0077 */
[----:B------:R-:W-:Y:S06]  /*5f10*/  @!P2 BRA `(.L_x_187) ;  /* 0x000000400030a947 */ /* 0x000fec0003800000 */
[----:B------:R-:W-:Y:S01]  /*5f20*/  R2UR UR6, R16 ;  /* 0x00000000100672ca */ /* 0x000fe200000e0000 */
[----:B------:R-:W-:Y:S01]  /*5f30*/  IMAD.MOV.U32 R9, RZ, RZ, R2 ;  /* 0x000000ffff097224 */ /* 0x000fe200078e0002 */
[----:B------:R-:W-:Y:S01]  /*5f40*/  CS2R R118, SRZ ;  /* 0x0000000000767805 */ /* 0x000fe2000001ff00 */
        /* <DEDUP_REMOVED lines=49> */
[----:B------:R-:W-:-:S07]  /*6260*/  CS2R R24, SRZ ;  /* 0x0000000000187805 */ /* 0x000fce000001ff00 */
.L_x_196:
[----:B------:R-:W-:-:S04]  /*6270*/  UIADD3 UR7, UR6, 0x1, URZ ;  /* 0x0000000106077890 */ /* 0x000fc8000fffe03f */
[----:B------:R-:W-:-:S04]  /*6280*/  UISETP.NE.AND UP0, UPT, UR7, 0x2, UPT ;  /* 0x000000020700788c */ /* 0x000fc8000bf05270 */
[----:B------:R-:W-:Y:S02]  /*6290*/  USEL UR10, URZ, 0x1, UP0 ;  /* 0x000000013f0a7887 */ /* 0x000fe40008000000 */
[----:B------:R-:W-:-:S04]  /*62a0*/  USEL UR7, UR7, URZ, UP0 ;  /* 0x0000003f07077287 */ /* 0x000fc80008000000 */
[----:B------:R-:W-:Y:S02]  /*62b0*/  LOP3.LUT R17, R11, UR10, RZ, 0x3c, !PT ;  /* 0x0000000a0b117c12 */ /* 0x000fe4000f8e3cff */
[----:B------:R-:W-:Y:S01]  /*62c0*/  IMAD.U32 R16, RZ, RZ, UR7 ;  /* 0x00000007ff107e24 */ /* 0x000fe2000f8e00ff */
[----:B------:R-:W-:Y:S06]  /*62d0*/  @!P0 BRA `(.L_x_188) ;  /* 0x0000000000048947 */ /* 0x000fec0003800000 */
[----:B------:R-:W-:Y:S01]  /*62e0*/  BPT.TRAP 0x1 ;  /* 0x000000040000795c */ /* 0x000fe20000300000 */
.L_x_188:
[----:B------:R-:W0:Y:S01]  /*62f0*/  S2UR UR11, SR_CgaCtaId ;  /* 0x00000000000b79c3 */ /* 0x000e220000008800 */
[----:B------:R-:W-:Y:S01]  /*6300*/  UMOV UR10, 0x400 ;  /* 0x00000400000a7882 */ /* 0x000fe20000000000 */
[----:B------:R-:W-:Y:S01]  /*6310*/  SHF.L.U32 R2, R17, 0x1f, RZ ;  /* 0x0000001f11027819 */ /* 0x000fe200000006ff */
[----:B0-----:R-:W-:-:S06]  /*6320*/  ULEA UR10, UR11, UR10, 0x18 ;  /* 0x0000000a0b0a7291 */ /* 0x001fcc000f8ec03f */
[----:B------:R-:W-:-:S05]  /*6330*/  IMAD.U32 R4, RZ, RZ, UR10 ;  /* 0x0000000aff047e24 */ /* 0x000fca000f8e00ff */
[----:B------:R-:W-:-:S13]  /*6340*/  R2UR UR60, R4 ;  /* 0x00000000043c72ca */ /* 0x000fda00000e0000 */
[----:B------:R-:W-:-:S09]  /*6350*/  ULEA UR60, UR7, UR60, 0x3 ;  /* 0x0000003c073c7291 */ /* 0x000fd2000f8e183f */
[----:B------:R0:W1:Y:S01]  /*6360*/  SYNCS.PHASECHK.TRANS64.TRYWAIT P2, [UR60+0x36830], R2 ;  /* 0x03683002ff0075a7 */ /* 0x000062000804017c */
[----:B------:R-:W-:Y:S05]  /*6370*/  @!P0 BRA `(.L_x_189) ;  /* 0x0000000000048947 */ /* 0x000fea0003800000 */
[----:B------:R-:W-:Y:S01]  /*6380*/  BPT.TRAP 0x1 ;  /* 0x000000040000795c */ /* 0x000fe20000300000 */
.L_x_189:
[----:B-1----:R-:W-:Y:S05]  /*6390*/  @P2 BRA `(.L_x_190) ;  /* 0x0000000000082947 */ /* 0x002fea0003800000 */
[----:B------:R-:W1:Y:S02]  /*63a0*/  SYNCS.PHASECHK.TRANS64.TRYWAIT P2, [UR60+0x36830], R2 ;  /* 0x03683002ff0075a7 */ /* 0x000e64000804017c */
[----:B-1----:R-:W-:Y:S05]  /*63b0*/  @!P2 BRA `(.L_x_191) ;  /* 0x000000f800b8a947 */ /* 0x002fea0003800000 */
.L_x_190:
[----:B------:R-:W-:Y:S01]  /*63c0*/  R2UR UR10, R8 ;  /* 0x00000000080a72ca */ /* 0x000fe200000e0000 */
[----:B------:R-:W-:Y:S01]  /*63d0*/  WARPGROUP.ARRIVE ;  /* 0x00000000000079c5 */ /* 0x000fe20000000000 */
[----:B------:R-:W-:Y:S01]  /*63e0*/  R2UR UR7, R16 ;  /* 0x00000000100772ca */ /* 0x000fe200000e0000 */
[----:B------:R-:W-:Y:S01]  /*63f0*/  UMOV UR39, 0x40000040 ;  /* 0x4000004000277882 */ /* 0x000fe20000000000 */
[----:B------:R-:W-:Y:S01]  /*6400*/  MOV R12, UR37 ;  /* 0x00000025000c7c02 */ /* 0x000fe20008000f00 */
[----:B------:R-:W-:Y:S01]  /*6410*/  UMOV UR37, UR53 ;  /* 0x0000003500257c82 */ /* 0x000fe20008000000 */
[----:B------:R-:W-:Y:S01]  /*6420*/  MOV R13, UR36 ;  /* 0x00000024000d7c02 */ /* 0x000fe20008000f00 */
[----:B------:R-:W-:Y:S01]  /*6430*/  UMOV UR36, UR52 ;  /* 0x0000003400247c82 */ /* 0x000fe20008000000 */
[----:B------:R-:W-:Y:S01]  /*6440*/  MOV R14, UR41 ;  /* 0x00000029000e7c02 */ /* 0x000fe20008000f00 */
[----:B------:R-:W-:Y:S01]  /*6450*/  UMOV UR41, UR53 ;  /* 0x0000003500297c82 */ /* 0x000fe20008000000 */
[----:B------:R-:W-:Y:S01]  /*6460*/  MOV R15, UR40 ;  /* 0x00000028000f7c02 */ /* 0x000fe20008000f00 */
[----:B------:R-:W-:Y:S01]  /*6470*/  UMOV UR40, UR52 ;  /* 0x0000003400287c82 */ /* 0x000fe20008000000 */
[----:B------:R-:W-:Y:S01]  /*6480*/  UMOV UR43, 0x40000040 ;  /* 0x40000040002b7882 */ /* 0x000fe20000000000 */
[----:B------:R-:W-:Y:S01]  /*6490*/  UMOV UR48, UR52 ;  /* 0x0000003400307c82 */ /* 0x000fe20008000000 */
[----:B------:R-:W-:Y:S01]  /*64a0*/  UMOV UR49, UR53 ;  /* 0x0000003500317c82 */ /* 0x000fe20008000000 */
[----:B------:R-:W-:Y:S01]  /*64b0*/  UIMAD UR7, UR7, 0xa80, UR10 ;  /* 0x00000a80070778a4 */ /* 0x000fe2000f8e020a */
[----:B01----:R-:W-:Y:S01]  /*64c0*/  MOV R2, UR45 ;  /* 0x0000002d00027c02 */ /* 0x003fe20008000f00 */
[----:B------:R-:W-:Y:S01]  /*64d0*/  UMOV UR51, 0x40000040 ;  /* 0x4000004000337882 */ /* 0x000fe20000000000 */
[----:B------:R-:W-:Y:S01]  /*64e0*/  MOV R3, UR44 ;  /* 0x0000002c00037c02 */ /* 0x000fe20008000f00 */
[----:B------:R-:W-:Y:S01]  /*64f0*/  UIADD3 UR11, UR7, 0x80, URZ ;  /* 0x00000080070b7890 */ /* 0x000fe2000fffe03f */
[-C--:B------:R-:W-:Y:S01]  /*6500*/  FMUL.FTZ R24, R24, R7.reuse ;  /* 0x0000000718187220 */ /* 0x080fe20000410000 */
[----:B------:R-:W-:Y:S01]  /*6510*/  UIADD3 UR50, UR7, 0x100, URZ ;  /* 0x0000010007327890 */ /* 0x000fe2000fffe03f */
[-C--:B------:R-:W-:Y:S01]  /*6520*/  FMUL.FTZ R25, R25, R7.reuse ;  /* 0x0000000719197220 */ /* 0x080fe20000410000 */
[----:B------:R-:W-:Y:S01]  /*6530*/  UMOV UR38, UR7 ;  /* 0x0000000700267c82 */ /* 0x000fe20008000000 */
[----:B------:R-:W-:Y:S01]  /*6540*/  UIADD3 UR10, UR7, 0x180, URZ ;  /* 0x00000180070a7890 */ /* 0x000fe2000fffe03f */
[----:B------:R-:W-:Y:S01]  /*6550*/  HGMMA.64x16x16.F32 R168, gdesc[UR36], RZ, !UPT, gsb0 ;  /* 0x0020000024a879f0 */ /* 0x000fe2000c0008ff */
[----:B------:R-:W-:Y:S01]  /*6560*/  UMOV UR42, UR11 ;  /* 0x0000000b002a7c82 */ /* 0x000fe20008000000 */
[----:B------:R-:W-:Y:S01]  /*6570*/  UMOV UR44, UR52 ;  /* 0x00000034002c7c82 */ /* 0x000fe20008000000 */
[----:B------:R-:W-:Y:S01]  /*6580*/  UMOV UR45, UR53 ;  /* 0x00000035002d7c82 */ /* 0x000fe20008000000 */
[----:B------:R-:W-:Y:S01]  /*6590*/  UMOV UR47, 0x40000040 ;  /* 0x40000040002f7882 */ /* 0x000fe20000000000 */
[----:B------:R-:W-:Y:S01]  /*65a0*/  UIADD3 UR54, UR7, 0x200, URZ ;  /* 0x0000020007367890 */ /* 0x000fe2000fffe03f */
[----:B------:R-:W-:Y:S01]  /*65b0*/  R2UR UR37, R12 ;  /* 0x000000000c2572ca */ /* 0x000fe200000e0000 */
[----:B------:R-:W-:Y:S01]  /*65c0*/  UMOV UR46, UR10 ;  /* 0x0000000a002e7c82 */ /* 0x000fe20008000000 */
[----:B------:R-:W-:Y:S01]  /*65d0*/  UMOV UR55, 0x40000040 ;  /* 0x4000004000377882 */ /* 0x000fe20000000000 */
[----:B------:R-:W-:Y:S01]  /*65e0*/  UIADD3 UR58, UR7, 0x280, URZ ;  /* 0x00000280073a7890 */ /* 0x000fe2000fffe03f */
[----:B------:R-:W-:Y:S01]  /*65f0*/  R2UR UR36, R13 ;  /* 0x000000000d2472ca */ /* 0x000fe200000e0000 */
[----:B------:R-:W-:Y:S01]  /*6600*/  UMOV UR56, UR52 ;  /* 0x0000003400387c82 */ /* 0x000fe20008000000 */
[----:B------:R-:W-:Y:S01]  /*6610*/  UMOV UR57, UR53 ;  /* 0x0000003500397c82 */ /* 0x000fe20008000000 */
[----:B------:R-:W-:Y:S01]  /*6620*/  UMOV UR59, 0x40000040 ;  /* 0x40000040003b7882 */ /* 0x000fe20000000000 */
[----:B------:R-:W-:Y:S01]  /*6630*/  UIADD3 UR10, UR7, 0x82, URZ ;  /* 0x00000082070a7890 */ /* 0x000fe2000fffe03f */
[-C--:B------:R-:W-:Y:S01]  /*6640*/  FMUL.FTZ R28, R28, R7.reuse ;  /* 0x000000071c1c7220 */ /* 0x080fe20000410000 */
        /* <DEDUP_REMOVED lines=44> */
[----:B------:R-:W-:Y:S01]  /*6910*/  R2UR UR41, R14 ;  /* 0x000000000e2972ca */ /* 0x000fe200000e0000 */
[----:B------:R-:W-:Y:S01]  /*6920*/  UIADD3 UR42, UR7, 0x704, URZ ;  /* 0x00000704072a7890 */ /* 0x000fe2000fffe03f */
[----:B------:R-:W-:Y:S01]  /*6930*/  R2UR UR40, R15 ;  /* 0x000000000f2872ca */ /* 0x000fe200000e0000 */
        /* <DEDUP_REMOVED lines=57> */
[-C--:B------:R-:W-:Y:S01]  /*6cd0*/  FMUL.FTZ R91, R91, R0.reuse ;  /* 0x000000005b5b7220 */ /* 0x080fe20000410000 */
[----:B------:R-:W-:Y:S01]  /*6ce0*/  UMOV UR48, UR52 ;  /* 0x0000003400307c82 */ /* 0x000fe20008000000 */
[----:B------:R-:W-:Y:S01]  /*6cf0*/  UMOV UR49, UR53 ;  /* 0x0000003500317c82 */ /* 0x000fe20008000000 */
        /* <DEDUP_REMOVED lines=24> */
[----:B------:R-:W-:Y:S03]  /*6e80*/  HGMMA.64x16x16.F32 R136, gdesc[UR52], RZ, !UPT, gsb0 ;  /* 0x00200000348879f0 */ /* 0x000fe6000c0008ff */
[----:B------:R-:W-:Y:S02]  /*6e90*/  WARPGROUP.DEPBAR.LE gsb0, 0x0 ;  /* 0x00008000000079c5 */ /* 0x000fe40000010000 */
[----:B------:R-:W-:-:S06]  /*6ea0*/  WARPGROUP.ARRIVE ;  /* 0x00000000000079c5 */ /* 0x000fcc0000000000 */
[----:B------:R-:W-:Y:S03]  /*6eb0*/  HGMMA.64x16x16.F32 R128, gdesc[UR56], RZ, !UPT, gsb0 ;  /* 0x00200000388079f0 */ /* 0x000fe6000c0008ff */
        /* <DEDUP_REMOVED lines=93> */
[----:B------:R-:W-:Y:S01]  /*7490*/  UMOV UR15, 0x40000040 ;  /* 0x40000040000f7882 */ /* 0x000fe20000000000 */
[----:B------:R-:W-:Y:S02]  /*74a0*/  WARPGROUP.DEPBAR.LE gsb0, 0x0 ;  /* 0x00008000000079c5 */ /* 0x000fe40000010000 */
[----:B------:R-:W-:-:S06]  /*74b0*/  WARPGROUP.ARRIVE ;  /* 0x00000000000079c5 */ /* 0x000fcc0000000000 */
[----:B------:R-:W-:Y:S01]  /*74c0*/  HGMMA.64x16x16.F32 R120, gdesc[UR8], R120, gsb0 ;  /* 0x00200000087879f0 */ /* 0x000fe20008000878 */
[----:B------:R-:W-:Y:S02]  /*74d0*/  UIADD3 UR10, UR7, 0x86, URZ ;  /* 0x00000086070a7890 */ /* 0x000fe4000fffe03f */
        /* <DEDUP_REMOVED lines=336> */
[----:B------:R-:W-:Y:S01]  /*89e0*/  UMOV UR47, 0x40000040 ;  /* 0x40000040002f7882 */ /* 0x000fe20000000000 */
        /* <DEDUP_REMOVED lines=16> */
.L_x_192:
[----:B------:R-:W-:Y:S02]  /*8af0*/  R2UR UR10, R4 ;  /* 0x00000000040a72ca */ /* 0x000fe400000e0000 */
[----:B------:R-:W-:-:S11]  /*8b00*/  SHF.L.U32 R0, R11, 0x1f, RZ ;  /* 0x0000001f0b007819 */ /* 0x000fd600000006ff */
[----:B------:R-:W-:-:S09]  /*8b10*/  ULEA UR10, UR6, UR10, 0x3 ;  /* 0x0000000a060a7291 */ /* 0x000fd2000f8e183f */
[----:B------:R0:W1:Y:S01]  /*8b20*/  SYNCS.PHASECHK.TRANS64.TRYWAIT P2, [UR10+0x36850], R0 ;  /* 0x03685000ff0075a7 */ /* 0x000062000804014a */
[----:B------:R-:W-:Y:S05]  /*8b30*/  @!P0 BRA `(.L_x_193) ;  /* 0x0000000000048947 */ /* 0x000fea0003800000 */
[----:B------:R-:W-:Y:S01]  /*8b40*/  BPT.TRAP 0x1 ;  /* 0x000000040000795c */ /* 0x000fe20000300000 */
.L_x_193:
[----:B-1----:R-:W-:Y:S05]  /*8b50*/  @P2 BRA `(.L_x_194) ;  /* 0x0000000000082947 */ /* 0x002fea0003800000 */
[----:B------:R-:W1:Y:S02]  /*8b60*/  SYNCS.PHASECHK.TRANS64.TRYWAIT P2, [UR10+0x36850], R0 ;  /* 0x03685000ff0075a7 */ /* 0x000e64000804014a */
[----:B-1----:R-:W-:Y:S05]  /*8b70*/  @!P2 BRA `(.L_x_195) ;  /* 0x000000d000e0a947 */ /* 0x002fea0003800000 */
.L_x_194:
[----:B------:R-:W-:Y:S01]  /*8b80*/  R2UR UR7, R4 ;  /* 0x00000000040772ca */ /* 0x000fe200000e0000 */
[----:B------:R-:W-:Y:S01]  /*8b90*/  WARPGROUP.ARRIVE ;  /* 0x00000000000079c5 */ /* 0x000fe20000000000 */
[----:B01----:R-:W-:Y:S01]  /*8ba0*/  FMNMX.FTZ R0, R168, R10, !PT ;  /* 0x0000000aa8007209 */ /* 0x003fe20007810000 */
[----:B------:R-:W-:Y:S01]  /*8bb0*/  ULDC UR14, c[0x0][0x988] ;  /* 0x00026200000e7ab9 */ /* 0x000fe20000000800 */
[----:B------:R-:W-:Y:S01]  /*8bc0*/  R2UR UR15, R18 ;  /* 0x00000000120f72ca */ /* 0x000fe200000e0000 */
[----:B------:R-:W-:Y:S01]  /*8bd0*/  VOTEU.ALL UP0, P1 ;  /* 0x00000000003f7886 */ /* 0x000fe20000800000 */
[----:B------:R-:W-:-:S04]  /*8be0*/  FMNMX.FTZ R3, R169, R0, !PT ;  /* 0x00000000a9037209 */ /* 0x000fc80007810000 */
[----:B------:R-:W-:Y:S01]  /*8bf0*/  FMNMX.FTZ R0, R172, R3, !PT ;  /* 0x00000003ac007209 */ /* 0x000fe20007810000 */
[----:B------:R-:W-:Y:S02]  /*8c00*/  @!UP0 UIADD3 UR60, UR60, 0x36840, URZ ;  /* 0x000368403c3c8890 */ /* 0x000fe4000fffe03f */
[----:B------:R-:W-:Y:S01]  /*8c10*/  UIADD3 UR7, UR7, 0x400, URZ ;  /* 0x0000040007077890 */ /* 0x000fe2000fffe03f */
[----:B------:R-:W-:Y:S01]  /*8c20*/  FMNMX.FTZ R3, R173, R0, !PT ;  /* 0x00000000ad037209 */ /* 0x000fe20007810000 */
[----:B------:R-:W-:Y:S02]  /*8c30*/  @!UP0 UIADD3 UR10, UR10, 0x36860, URZ ;  /* 0x000368600a0a8890 */ /* 0x000fe4000fffe03f */
[----:B------:R-:W-:Y:S01]  /*8c40*/  USHF.R.U32.HI UR7, URZ, 0x4, UR7 ;  /* 0x000000043f077899 */ /* 0x000fe20008011607 */
[----:B------:R-:W-:Y:S01]  /*8c50*/  FMNMX.FTZ R0, R160, R3, !PT ;  /* 0x00000003a0007209 */ /* 0x000fe20007810000 */
[----:B------:R-:W-:Y:S02]  /*8c60*/  @!UP0 UPRMT UR60, URZ, 0x654, UR60 ;  /* 0x000006543f3c8896 */ /* 0x000fe4000800003c */
[----:B------:R-:W-:Y:S01]  /*8c70*/  ULOP3.LUT UR7, UR7, 0x3fff, URZ, 0xc0, !UPT ;  /* 0x00003fff07077892 */ /* 0x000fe2000f8ec03f */
[----:B------:R-:W-:Y:S01]  /*8c80*/  FMNMX.FTZ R3, R161, R0, !PT ;  /* 0x00000000a1037209 */ /* 0x000fe20007810000 */
[----:B------:R-:W-:-:S02]  /*8c90*/  @!UP0 UPRMT UR10, URZ, 0x654, UR10 ;  /* 0x000006543f0a8896 */ /* 0x000fc4000800000a */
[----:B------:R-:W-:Y:S01]  /*8ca0*/  ULOP3.LUT UR7, UR7, 0x3800000, URZ, 0xfc, !UPT ;  /* 0x0380000007077892 */ /* 0x000fe2000f8efc3f */
[----:B------:R-:W-:Y:S01]  /*8cb0*/  FMNMX.FTZ R0, R164, R3, !PT ;  /* 0x00000003a4007209 */ /* 0x000fe20007810000 */
[----:B------:R-:W-:Y:S02]  /*8cc0*/  UISETP.GT.AND UP0, UPT, UR61, UR15, UPT ;  /* 0x0000000f3d00728c */ /* 0x000fe4000bf04270 */
[----:B------:R-:W-:Y:S01]  /*8cd0*/  UIMAD UR11, UR6, 0xa80, UR7 ;  /* 0x00000a80060b78a4 */ /* 0x000fe2000f8e0207 */
[----:B------:R-:W-:Y:S01]  /*8ce0*/  FMNMX.FTZ R3, R165, R0, !PT ;  /* 0x00000000a5037209 */ /* 0x000fe20007810000 */
[----:B------:R-:W-:Y:S01]  /*8cf0*/  UIADD3 UR61, UR61, -0x1, URZ ;  /* 0xffffffff3d3d7890 */ /* 0x000fe2000fffe03f */
[----:B------:R-:W-:Y:S02]  /*8d00*/  UMOV UR7, 0x40000040 ;  /* 0x4000004000077882 */ /* 0x000fe40000000000 */
[----:B------:R-:W-:Y:S02]  /*8d10*/  FMNMX.FTZ R0, R152, R3, !PT ;  /* 0x0000000398007209 */ /* 0x000fe40007810000 */
[----:B------:R-:W-:Y:S01]  /*8d20*/  UMOV UR6, UR11 ;  /* 0x0000000b00067c82 */ /* 0x000fe20008000000 */
[----:B------:R-:W-:Y:S01]  /*8d30*/  PLOP3.LUT P2, PT, PT, PT, UP0, 0x80, 0x0 ;  /* 0x000000000000781c */ /* 0x000fe20003f4f008 */
[----:B------:R-:W-:Y:S01]  /*8d40*/  HGMMA.64x192x16.F32 R24, R200, gdesc[UR4].tnspB, R24, gsb0 ;  /* 0x42e00004c8187df0 */ /* 0x000fe20008000818 */
[----:B------:R-:W-:Y:S01]  /*8d50*/  UIADD3 UR6, UR11, 0x80, URZ ;  /* 0x000000800b067890 */ /* 0x000fe2000fffe03f */
[----:B------:R-:W-:Y:S01]  /*8d60*/  FMNMX.FTZ R3, R153, R0, !PT ;  /* 0x0000000099037209 */ /* 0x000fe20007810000 */
[----:B------:R-:W-:-:S03]  /*8d70*/  UMOV UR7, 0x40000040 ;  /* 0x4000004000077882 */ /* 0x000fc60000000000 */
        /* <DEDUP_REMOVED lines=19> */
[----:B0-----:R-:W-:Y:S02]  /*8eb0*/  FMNMX.FTZ R11, R2, R3, !PT ;  /* 0x00000003020b7209 */ /* 0x001fe40007810000 */
[----:B------:R-:W-:-:S03]  /*8ec0*/  FMNMX.FTZ R2, R170, R9, !PT ;  /* 0x00000009aa027209 */ /* 0x000fc60007810000 */
[----:B------:R-:W0:Y:S02]  /*8ed0*/  SHFL.BFLY PT, R0, R11, 0x1, 0x1f ;  /* 0x0c201f000b007f89 */ /* 0x000e2400000e0000 */
[----:B0-----:R-:W-:Y:S02]  /*8ee0*/  FMNMX.FTZ R3, R11, R0, !PT ;  /* 0x000000000b037209 */ /* 0x001fe40007810000 */
[----:B------:R-:W-:-:S03]  /*8ef0*/  FMNMX.FTZ R11, R171, R2, !PT ;  /* 0x00000002ab0b7209 */ /* 0x000fc60007810000 */
[----:B------:R-:W-:Y:S01]  /*8f00*/  FADD.FTZ R0, -R3, R10 ;  /* 0x0000000a03007221 */ /* 0x000fe20000010100 */
[----:B------:R-:W-:-:S03]  /*8f10*/  FMNMX.FTZ R2, R174, R11, !PT ;  /* 0x0000000bae027209 */ /* 0x000fc60007810000 */
[----:B------:R-:W-:Y:S01]  /*8f20*/  FMUL.FTZ R7, R0, UR14 ;  /* 0x0000000e00077c20 */ /* 0x000fe20008410000 */
[----:B------:R-:W-:Y:S01]  /*8f30*/  FMNMX.FTZ R11, R175, R2, !PT ;  /* 0x00000002af0b7209 */ /* 0x000fe20007810000 */
[----:B------:R-:W-:-:S03]  /*8f40*/  FMUL.FTZ R0, R3, UR14 ;  /* 0x0000000e03007c20 */ /* 0x000fc60008410000 */
[----:B------:R-:W-:Y:S01]  /*8f50*/  FMNMX.FTZ R2, R162, R11, !PT ;  /* 0x0000000ba2027209 */ /* 0x000fe20007810000 */
[--C-:B------:R-:W-:Y:S01]  /*8f60*/  FFMA.FTZ R21, R169, UR14, -R0.reuse ;  /* 0x0000000ea9157c23 */ /* 0x100fe20008010800 */
[--C-:B------:R-:W-:Y:S01]  /*8f70*/  FFMA.FTZ R12, R157, UR14, -R0.reuse ;  /* 0x0000000e9d0c7c23 */ /* 0x100fe20008010800 */
[--C-:B------:R-:W-:Y:S01]  /*8f80*/  FFMA.FTZ R14, R145, UR14, -R0.reuse ;  /* 0x0000000e910e7c23 */ /* 0x100fe20008010800 */
[----:B------:R-:W-:Y:S01]  /*8f90*/  FMNMX.FTZ R11, R163, R2, !PT ;  /* 0x00000002a30b7209 */ /* 0x000fe20007810000 */
[--C-:B------:R-:W-:Y:S01]  /*8fa0*/  FFMA.FTZ R20, R141, UR14, -R0.reuse ;  /* 0x0000000e8d147c23 */ /* 0x100fe20008010800 */
[--C-:B------:R-:W-:Y:S01]  /*8fb0*/  FFMA.FTZ R129, R129, UR14, -R0.reuse ;  /* 0x0000000e81817c23 */ /* 0x100fe20008010800 */
[----:B------:R-:W-:Y:S01]  /*8fc0*/  MUFU.EX2 R7, R7 ;  /* 0x0000000700077308 */ /* 0x000fe20000000800 */
[----:B------:R-:W-:Y:S01]  /*8fd0*/  FMNMX.FTZ R2, R166, R11, !PT ;  /* 0x0000000ba6027209 */ /* 0x000fe20007810000 */
[----:B------:R-:W-:-:S03]  /*8fe0*/  FFMA.FTZ R11, R161, UR14, -R0 ;  /* 0x0000000ea10b7c23 */ /* 0x000fc60008010800 */
[----:B------:R-:W-:-:S03]  /*8ff0*/  FMNMX.FTZ R13, R167, R2, !PT ;  /* 0x00000002a70d7209 */ /* 0x000fc60007810000 */
[----:B------:R-:W-:Y:S01]  /*9000*/  MUFU.EX2 R21, R21 ;  /* 0x0000001500157308 */ /* 0x000fe20000000800 */
[----:B------:R-:W-:-:S04]  /*9010*/  FMNMX.FTZ R2, R154, R13, !PT ;  /* 0x0000000d9a027209 */ /* 0x000fc80007810000 */
[----:B------:R-:W-:-:S03]  /*9020*/  FMNMX.FTZ R13, R155, R2, !PT ;  /* 0x000000029b0d7209 */ /* 0x000fc60007810000 */
        /* <DEDUP_REMOVED lines=14> */
[----:B------:R-:W-:Y:S01]  /*9110*/  FMNMX.FTZ R2, R142, R15, !PT ;  /* 0x0000000f8e027209 */ /* 0x000fe20007810000 */
[----:B------:R-:W-:Y:S02]  /*9120*/  WARPGROUP.DEPBAR.LE gsb0, 0x0 ;  /* 0x00008000000079c5 */ /* 0x000fe40000010000 */
[----:B------:R-:W-:Y:S01]  /*9130*/  WARPGROUP.ARRIVE ;  /* 0x00000000000079c5 */ /* 0x000fe20000000000 */
[----:B------:R-:W-:Y:S01]  /*9140*/  FMNMX.FTZ R15, R143, R2, !PT ;  /* 0x000000028f0f7209 */ /* 0x000fe20007810000 */
[--C-:B------:R-:W-:Y:S01]  /*9150*/  FFMA.FTZ R200, R168, UR14, -R0.reuse ;  /* 0x0000000ea8c87c23 */ /* 0x100fe20008010800 */
[--C-:B------:R-:W-:Y:S01]  /*9160*/  FFMA.FTZ R202, R172, UR14, -R0.reuse ;  /* 0x0000000eacca7c23 */ /* 0x100fe20008010800 */
[----:B------:R-:W-:Y:S01]  /*9170*/  FFMA.FTZ R168, R173, UR14, -R0 ;  /* 0x0000000eada87c23 */ /* 0x000fe20008010800 */
[----:B------:R-:W-:Y:S01]  /*9180*/  FMNMX.FTZ R2, R130, R15, !PT ;  /* 0x0000000f82027209 */ /* 0x000fe20007810000 */
[----:B------:R-:W-:Y:S01]  /*9190*/  HGMMA.64x192x16.F32 R24, R196, gdesc[UR4].tnspB, R24, gsb0 ;  /* 0x42e00004c4187df0 */ /* 0x000fe20008000818 */
[----:B------:R-:W-:Y:S01]  /*91a0*/  UIADD3 UR6, UR11, 0x100, URZ ;  /* 0x000001000b067890 */ /* 0x000fe2000fffe03f */
[----:B------:R-:W0:Y:S01]  /*91b0*/  MUFU.EX2 R200, R200 ;  /* 0x000000c800c87308 */ /* 0x000e220000000800 */
[----:B------:R-:W-:Y:S01]  /*91c0*/  UMOV UR7, 0x40000040 ;  /* 0x4000004000077882 */ /* 0x000fe20000000000 */
[----:B------:R-:W-:-:S04]  /*91d0*/  FMNMX.FTZ R15, R131, R2, !PT ;  /* 0x00000002830f7209 */ /* 0x000fc80007810000 */
[----:B------:R-:W-:Y:S02]  /*91e0*/  FMNMX.FTZ R2, R134, R15, !PT ;  /* 0x0000000f86027209 */ /* 0x000fe40007810000 */
[----:B------:R-:W-:Y:S02]  /*91f0*/  MUFU.EX2 R202, R202 ;  /* 0x000000ca00ca7308 */ /* 0x000fe40000000800 */
[----:B------:R-:W-:-:S04]  /*9200*/  FMNMX.FTZ R15, R135, R2, !PT ;  /* 0x00000002870f7209 */ /* 0x000fc80007810000 */
[----:B------:R-:W-:Y:S02]  /*9210*/  FMNMX.FTZ R2, R122, R15, !PT ;  /* 0x0000000f7a027209 */ /* 0x000fe40007810000 */
[----:B------:R-:W-:Y:S02]  /*9220*/  MUFU.EX2 R168, R168 ;  /* 0x000000a800a87308 */ /* 0x000fe40000000800 */
[----:B------:R-:W-:-:S04]  /*9230*/  FMNMX.FTZ R15, R123, R2, !PT ;  /* 0x000000027b0f7209 */ /* 0x000fc80007810000 */
[----:B------:R-:W-:Y:S01]  /*9240*/  FMNMX.FTZ R2, R126, R15, !PT ;  /* 0x0000000f7e027209 */ /* 0x000fe20007810000 */
[----:B------:R-:W-:Y:S01]  /*9250*/  FFMA.FTZ R15, R137, UR14, -R0 ;  /* 0x0000000e890f7c23 */ /* 0x000fe20008010800 */
[----:B------:R-:W-:Y:S02]  /*9260*/  MUFU.EX2 R129, R129 ;  /* 0x0000008100817308 */ /* 0x000fe40000000800 */
[----:B------:R-:W-:-:S05]  /*9270*/  FMNMX.FTZ R2, R127, R2, !PT ;  /* 0x000000027f027209 */ /* 0x000fca0007810000 */
[----:B------:R-:W1:Y:S01]  /*9280*/  SHFL.BFLY PT, R10, R2, 0x2, 0x1f ;  /* 0x0c401f00020a7f89 */ /* 0x000e6200000e0000 */
[----:B------:R-:W-:Y:S01]  /*9290*/  MUFU.EX2 R15, R15 ;  /* 0x0000000f000f7308 */ /* 0x000fe20000000800 */
[----:B-1----:R-:W-:Y:S01]  /*92a0*/  FMNMX.FTZ R2, R2, R10, !PT ;  /* 0x0000000a02027209 */ /* 0x002fe20007810000 */
[--C-:B------:R-:W-:Y:S01]  /*92b0*/  FFMA.FTZ R10, R120, UR14, -R0.reuse ;  /* 0x0000000e780a7c23 */ /* 0x100fe20008010800 */
[--C-:B------:R-:W-:Y:S01]  /*92c0*/  FFMA.FTZ R120, R121, UR14, -R0.reuse ;  /* 0x0000000e79787c23 */ /* 0x100fe20008010800 */
[----:B------:R-:W-:-:S04]  /*92d0*/  FFMA.FTZ R121, R124, UR14, -R0 ;  /* 0x0000000e7c797c23 */ /* 0x000fc80008010800 */
[----:B------:R-:W-:Y:S08]  /*92e0*/  MUFU.EX2 R10, R10 ;  /* 0x0000000a000a7308 */ /* 0x000ff00000000800 */
[----:B------:R-:W-:Y:S08]  /*92f0*/  MUFU.EX2 R120, R120 ;  /* 0x0000007800787308 */ /* 0x000ff00000000800 */
[----:B------:R-:W-:Y:S01]  /*9300*/  MUFU.EX2 R121, R121 ;  /* 0x0000007900797308 */ /* 0x000fe20000000800 */
[----:B------:R-:W-:-:S02]  /*9310*/  WARPGROUP.DEPBAR.LE gsb0, 0x0 ;  /* 0x00008000000079c5 */ /* 0x000fc40000010000 */
[----:B------:R-:W-:Y:S01]  /*9320*/  WARPGROUP.ARRIVE ;  /* 0x00000000000079c5 */ /* 0x000fe20000000000 */
[--C-:B------:R-:W-:Y:S01]  /*9330*/  FFMA.FTZ R196, R160, UR14, -R0.reuse ;  /* 0x0000000ea0c47c23 */ /* 0x100fe20008010800 */
[----:B------:R-:W-:-:S04]  /*9340*/  FFMA.FTZ R198, R164, UR14, -R0 ;  /* 0x0000000ea4c67c23 */ /* 0x000fc80008010800 */
[----:B------:R-:W-:Y:S01]  /*9350*/  HGMMA.64x192x16.F32 R24, R192, gdesc[UR4].tnspB, R24, gsb0 ;  /* 0x42e00004c0187df0 */ /* 0x000fe20008000818 */
[----:B------:R-:W-:Y:S01]  /*9360*/  UIADD3 UR6, UR11, 0x180, URZ ;  /* 0x000001800b067890 */ /* 0x000fe2000fffe03f */
[----:B------:R-:W-:Y:S01]  /*9370*/  MUFU.EX2 R196, R196 ;  /* 0x000000c400c47308 */ /* 0x000fe20000000800 */
[----:B------:R-:W-:-:S07]  /*9380*/  UMOV UR7, 0x40000040 ;  /* 0x4000004000077882 */ /* 0x000fce0000000000 */
[----:B------:R-:W-:Y:S01]  /*9390*/  MUFU.EX2 R198, R198 ;  /* 0x000000c600c67308 */ /* 0x000fe20000000800 */
[----:B------:R-:W-:Y:S02]  /*93a0*/  WARPGROUP.DEPBAR.LE gsb0, 0x0 ;  /* 0x00008000000079c5 */ /* 0x000fe40000010000 */
[----:B------:R-:W-:Y:S01]  /*93b0*/  WARPGROUP.ARRIVE ;  /* 0x00000000000079c5 */ /* 0x000fe20000000000 */
[--C-:B------:R-:W-:Y:S01]  /*93c0*/  FFMA.FTZ R192, R152, UR14, -R0.reuse ;  /* 0x0000000e98c07c23 */ /* 0x100fe20008010800 */
[--C-:B------:R-:W-:Y:S01]  /*93d0*/  FFMA.FTZ R152, R153, UR14, -R0.reuse ;  /* 0x0000000e99987c23 */ /* 0x100fe20008010800 */
[----:B------:R-:W-:-:S04]  /*93e0*/  FFMA.FTZ R194, R156, UR14, -R0 ;  /* 0x0000000e9cc27c23 */ /* 0x000fc80008010800 */
[----:B------:R-:W-:Y:S01]  /*93f0*/  HGMMA.64x192x16.F32 R24, R188, gdesc[UR4].tnspB, R24, gsb0 ;  /* 0x42e00004bc187df0 */ /* 0x000fe20008000818 */
[----:B------:R-:W-:Y:S01]  /*9400*/  UIADD3 UR6, UR11, 0x200, URZ ;  /* 0x000002000b067890 */ /* 0x000fe2000fffe03f */
[----:B------:R-:W-:Y:S01]  /*9410*/  MUFU.EX2 R192, R192 ;  /* 0x000000c000c07308 */ /* 0x000fe20000000800 */
[----:B------:R-:W-:-:S07]  /*9420*/  UMOV UR7, 0x40000040 ;  /* 0x4000004000077882 */ /* 0x000fce0000000000 */
[----:B------:R-:W-:Y:S08]  /*9430*/  MUFU.EX2 R152, R152 ;  /* 0x0000009800987308 */ /* 0x000ff00000000800 */
[----:B------:R-:W-:Y:S01]  /*9440*/  MUFU.EX2 R194, R194 ;  /* 0x000000c200c27308 */ /* 0x000fe20000000800 */
[----:B------:R-:W-:Y:S02]  /*9450*/  WARPGROUP.DEPBAR.LE gsb0, 0x0 ;  /* 0x00008000000079c5 */ /* 0x000fe40000010000 */
[----:B------:R-:W-:Y:S01]  /*9460*/  WARPGROUP.ARRIVE ;  /* 0x00000000000079c5 */ /* 0x000fe20000000000 */
[--C-:B------:R-:W-:Y:S01]  /*9470*/  FFMA.FTZ R188, R144, UR14, -R0.reuse ;  /* 0x0000000e90bc7c23 */ /* 0x100fe20008010800 */
[--C-:B------:R-:W-:Y:S01]  /*9480*/  FFMA.FTZ R190, R148, UR14, -R0.reuse ;  /* 0x0000000e94be7c23 */ /* 0x100fe20008010800 */
[----:B------:R-:W-:-:S03]  /*9490*/  FFMA.FTZ R144, R149, UR14, -R0 ;  /* 0x0000000e95907c23 */ /* 0x000fc60008010800 */
        /* <DEDUP_REMOVED lines=9> */
[----:B------:R-:W-:Y:S01]  /*9530*/  FFMA.FTZ R186, R140, UR14, -R0 ;  /* 0x0000000e8cba7c23 */ /* 0x000fe20008010800 */
[----:B------:R-:W1:Y:S03]  /*9540*/  SHFL.BFLY PT, R136, R2, 0x1, 0x1f ;  /* 0x0c201f0002887f89 */ /* 0x000e6600000e0000 */
[----:B------:R-:W-:Y:S01]  /*9550*/  HGMMA.64x192x16.F32 R24, R180, gdesc[UR4].tnspB, R24, gsb0 ;  /* 0x42e00004b4187df0 */ /* 0x000fe20008000818 */
[----:B------:R-:W-:Y:S01]  /*9560*/  UIADD3 UR6, UR11, 0x300, URZ ;  /* 0x000003000b067890 */ /* 0x000fe2000fffe03f */
[----:B------:R-:W-:Y:S01]  /*9570*/  MUFU.EX2 R184, R184 ;  /* 0x000000b800b87308 */ /* 0x000fe20000000800 */
[----:B------:R-:W-:-:S07]  /*9580*/  UMOV UR7, 0x40000040 ;  /* 0x4000004000077882 */ /* 0x000fce0000000000 */
[----:B------:R-:W-:Y:S01]  /*9590*/  MUFU.EX2 R186, R186 ;  /* 0x000000ba00ba7308 */ /* 0x000fe20000000800 */
[----:B-1----:R-:W-:-:S05]  /*95a0*/  FMNMX.FTZ R2, R2, R136, !PT ;  /* 0x0000008802027209 */ /* 0x002fca0007810000 */
[----:B------:R-:W-:-:S04]  /*95b0*/  FMUL.FTZ R124, R2, UR14 ;  /* 0x0000000e027c7c20 */ /* 0x000fc80008410000 */
[--C-:B------:R-:W-:Y:S01]  /*95c0*/  FFMA.FTZ R201, R170, UR14, -R124.reuse ;  /* 0x0000000eaac97c23 */ /* 0x100fe2000801087c */
[--C-:B------:R-:W-:Y:S01]  /*95d0*/  FFMA.FTZ R203, R174, UR14, -R124.reuse ;  /* 0x0000000eaecb7c23 */ /* 0x100fe2000801087c */
[--C-:B------:R-:W-:Y:S01]  /*95e0*/  FFMA.FTZ R175, R175, UR14, -R124.reuse ;  /* 0x0000000eafaf7c23 */ /* 0x100fe2000801087c */
[--C-:B------:R-:W-:Y:S01]  /*95f0*/  FFMA.FTZ R197, R162, UR14, -R124.reuse ;  /* 0x0000000ea2c57c23 */ /* 0x100fe2000801087c */
[--C-:B------:R-:W-:Y:S01]  /*9600*/  FFMA.FTZ R189, R146, UR14, -R124.reuse ;  /* 0x0000000e92bd7c23 */ /* 0x100fe2000801087c */
[----:B------:R-:W-:Y:S01]  /*9610*/  FFMA.FTZ R187, R142, UR14, -R124 ;  /* 0x0000000e8ebb7c23 */ /* 0x000fe2000801087c */
[----:B------:R-:W-:Y:S01]  /*9620*/  MUFU.EX2 R201, R201 ;  /* 0x000000c900c97308 */ /* 0x000fe20000000800 */
[----:B0-----:R-:W-:Y:S01]  /*9630*/  FFMA.FTZ R146, R7, R6, R200 ;  /* 0x0000000607927223 */ /* 0x001fe200000100c8 */
[--C-:B------:R-:W-:Y:S01]  /*9640*/  FFMA.FTZ R199, R166, UR14, -R124.reuse ;  /* 0x0000000ea6c77c23 */ /* 0x100fe2000801087c */
[--C-:B------:R-:W-:Y:S01]  /*9650*/  FFMA.FTZ R136, R167, UR14, -R124.reuse ;  /* 0x0000000ea7887c23 */ /* 0x100fe2000801087c */
[--C-:B------:R-:W-:Y:S01]  /*9660*/  FFMA.FTZ R6, R143, UR14, -R124.reuse ;  /* 0x0000000e8f067c23 */ /* 0x100fe2000801087c */
[--C-:B------:R-:W-:Y:S01]  /*9670*/  FFMA.FTZ R193, R154, UR14, -R124.reuse ;  /* 0x0000000e9ac17c23 */ /* 0x100fe2000801087c */
[--C-:B------:R-:W-:Y:S01]  /*9680*/  FFMA.FTZ R137, R155, UR14, -R124.reuse ;  /* 0x0000000e9b897c23 */ /* 0x100fe2000801087c */
[--C-:B------:R-:W-:Y:S01]  /*9690*/  FFMA.FTZ R195, R158, UR14, -R124.reuse ;  /* 0x0000000e9ec37c23 */ /* 0x100fe2000801087c */
[----:B------:R-:W-:Y:S01]  /*96a0*/  MUFU.EX2 R203, R203 ;  /* 0x000000cb00cb7308 */ /* 0x000fe20000000800 */
[--C-:B------:R-:W-:Y:S01]  /*96b0*/  FFMA.FTZ R140, R159, UR14, -R124.reuse ;  /* 0x0000000e9f8c7c23 */ /* 0x100fe2000801087c */
[----:B------:R-:W-:Y:S01]  /*96c0*/  F2FP.F16.F32.PACK_AB R200, R21, R200 ;  /* 0x000000c815c8723e */ /* 0x000fe200000000ff */
[--C-:B------:R-:W-:Y:S01]  /*96d0*/  FFMA.FTZ R141, R147, UR14, -R124.reuse ;  /* 0x0000000e938d7c23 */ /* 0x100fe2000801087c */
[--C-:B------:R-:W-:Y:S01]  /*96e0*/  FFMA.FTZ R191, R150, UR14, -R124.reuse ;  /* 0x0000000e96bf7c23 */ /* 0x100fe2000801087c */
[--C-:B------:R-:W-:Y:S01]  /*96f0*/  FFMA.FTZ R151, R151, UR14, -R124.reuse ;  /* 0x0000000e97977c23 */ /* 0x100fe2000801087c */
[--C-:B------:R-:W-:Y:S01]  /*9700*/  FFMA.FTZ R185, R138, UR14, -R124.reuse ;  /* 0x0000000e8ab97c23 */ /* 0x100fe2000801087c */
[--C-:B------:R-:W-:Y:S01]  /*9710*/  FFMA.FTZ R139, R139, UR14, -R124.reuse ;  /* 0x0000000e8b8b7c23 */ /* 0x100fe2000801087c */
[----:B------:R-:W-:Y:S01]  /*9720*/  MUFU.EX2 R197, R197 ;  /* 0x000000c500c57308 */ /* 0x000fe20000000800 */
[--C-:B------:R-:W-:Y:S01]  /*9730*/  FFMA.FTZ R130, R130, UR14, -R124.reuse ;  /* 0x0000000e82827c23 */ /* 0x100fe2000801087c */
[--C-:B------:R-:W-:Y:S01]  /*9740*/  FFMA.FTZ R131, R131, UR14, -R124.reuse ;  /* 0x0000000e83837c23 */ /* 0x100fe2000801087c */
[--C-:B------:R-:W-:Y:S01]  /*9750*/  FFMA.FTZ R134, R134, UR14, -R124.reuse ;  /* 0x0000000e86867c23 */ /* 0x100fe2000801087c */
[--C-:B------:R-:W-:Y:S01]  /*9760*/  FFMA.FTZ R135, R135, UR14, -R124.reuse ;  /* 0x0000000e87877c23 */ /* 0x100fe2000801087c */
[--C-:B------:R-:W-:Y:S01]  /*9770*/  FFMA.FTZ R122, R122, UR14, -R124.reuse ;  /* 0x0000000e7a7a7c23 */ /* 0x100fe2000801087c */
[--C-:B------:R-:W-:Y:S01]  /*9780*/  FFMA.FTZ R123, R123, UR14, -R124.reuse ;  /* 0x0000000e7b7b7c23 */ /* 0x100fe2000801087c */
[----:B------:R-:W-:Y:S01]  /*9790*/  FFMA.FTZ R126, R126, UR14, -R124 ;  /* 0x0000000e7e7e7c23 */ /* 0x000fe2000801087c */
        /* <DEDUP_REMOVED lines=17> */
[----:B------:R-:W-:Y:S08]  /*98b0*/  MUFU.EX2 R122, R122 ;  /* 0x0000007a007a7308 */ /* 0x000ff00000000800 */
[----:B------:R-:W-:Y:S01]  /*98c0*/  MUFU.EX2 R123, R123 ;  /* 0x0000007b007b7308 */ /* 0x000fe20000000800 */
[----:B------:R-:W-:-:S02]  /*98d0*/  WARPGROUP.DEPBAR.LE gsb0, 0x0 ;  /* 0x00008000000079c5 */ /* 0x000fc40000010000 */
[----:B------:R-:W-:Y:S01]  /*98e0*/  WARPGROUP.ARRIVE ;  /* 0x00000000000079c5 */ /* 0x000fe20000000000 */
[--C-:B------:R-:W-:Y:S01]  /*98f0*/  FFMA.FTZ R180, R128, UR14, -R0.reuse ;  /* 0x0000000e80b47c23 */ /* 0x100fe20008010800 */
[--C-:B------:R-:W-:Y:S01]  /*9900*/  FFMA.FTZ R182, R132, UR14, -R0.reuse ;  /* 0x0000000e84b67c23 */ /* 0x100fe20008010800 */
[--C-:B------:R-:W-:Y:S01]  /*9910*/  FFMA.FTZ R128, R133, UR14, -R0.reuse ;  /* 0x0000000e85807c23 */ /* 0x100fe20008010800 */
[----:B------:R-:W-:Y:S01]  /*9920*/  FFMA.FTZ R132, R125, UR14, -R0 ;  /* 0x0000000e7d847c23 */ /* 0x000fe20008010800 */
[----:B------:R-:W-:Y:S01]  /*9930*/  FADD.FTZ R0, -R2, R9 ;  /* 0x0000000902007221 */ /* 0x000fe20000010100 */
[----:B------:R-:W-:Y:S01]  /*9940*/  HGMMA.64x192x16.F32 R24, R176, gdesc[UR4].tnspB, R24, gsb0 ;  /* 0x42e00004b0187df0 */ /* 0x000fe20008000818 */
[--C-:B------:R-:W-:Y:S01]  /*9950*/  FFMA.FTZ R125, R171, UR14, -R124.reuse ;  /* 0x0000000eab7d7c23 */ /* 0x100fe2000801087c */
[----:B------:R-:W-:Y:S01]  /*9960*/  MUFU.EX2 R9, R132 ;  /* 0x0000008400097308 */ /* 0x000fe20000000800 */
[----:B------:R-:W-:Y:S01]  /*9970*/  FMUL.FTZ R0, R0, UR14 ;  /* 0x0000000e00007c20 */ /* 0x000fe20008410000 */
[--C-:B------:R-:W-:Y:S01]  /*9980*/  FFMA.FTZ R133, R163, UR14, -R124.reuse ;  /* 0x0000000ea3857c23 */ /* 0x100fe2000801087c */
[----:B------:R-:W-:Y:S01]  /*9990*/  FFMA.FTZ R124, R127, UR14, -R124 ;  /* 0x0000000e7f7c7c23 */ /* 0x000fe2000801087c */
[----:B------:R-:W-:-:S02]  /*99a0*/  R2UR UR6, R16 ;  /* 0x00000000100672ca */ /* 0x000fc400000e0000 */
[----:B0-----:R-:W-:Y:S02]  /*99b0*/  F2FP.F16.F32.PACK_AB R181, R131, R130 ;  /* 0x0000008283b5723e */ /* 0x001fe400000000ff */
[----:B------:R-:W0:Y:S01]  /*99c0*/  MUFU.EX2 R0, R0 ;  /* 0x0000000000007308 */ /* 0x000e220000000800 */
[----:B-1----:R-:W-:-:S07]  /*99d0*/  F2FP.F16.F32.PACK_AB R183, R135, R134 ;  /* 0x0000008687b7723e */ /* 0x002fce00000000ff */
[----:B------:R-:W1:Y:S08]  /*99e0*/  MUFU.EX2 R125, R125 ;  /* 0x0000007d007d7308 */ /* 0x000e700000000800 */
[----:B------:R-:W2:Y:S01]  /*99f0*/  MUFU.EX2 R132, R175 ;  /* 0x000000af00847308 */ /* 0x000ea20000000800 */
[----:B0-----:R-:W-:Y:S01]  /*9a00*/  FFMA.FTZ R142, R0, R5, R201 ;  /* 0x00000005008e7223 */ /* 0x001fe200000100c9 */
[----:B------:R-:W-:-:S04]  /*9a10*/  FADD.FTZ R5, R21, R146 ;  /* 0x0000009215057221 */ /* 0x000fc80000010000 */
[----:B------:R-:W-:Y:S01]  /*9a20*/  FADD.FTZ R5, R202, R5 ;  /* 0x00000005ca057221 */ /* 0x000fe20000010000 */
[C---:B------:R-:W-:Y:S01]  /*9a30*/  F2FP.F16.F32.PACK_AB R202, R168.reuse, R202 ;  /* 0x000000caa8ca723e */ /* 0x040fe200000000ff */
[----:B------:R-:W0:Y:S01]  /*9a40*/  MUFU.EX2 R133, R133 ;  /* 0x0000008500857308 */ /* 0x000e220000000800 */
[C---:B-1----:R-:W-:Y:S01]  /*9a50*/  FADD.FTZ R142, R125.reuse, R142 ;  /* 0x0000008e7d8e7221 */ /* 0x042fe20000010000 */
[----:B------:R-:W-:Y:S01]  /*9a60*/  FADD.FTZ R145, R168, R5 ;  /* 0x00000005a8917221 */ /* 0x000fe20000010000 */
[----:B------:R-:W-:Y:S02]  /*9a70*/  F2FP.F16.F32.PACK_AB R201, R125, R201 ;  /* 0x000000c97dc9723e */ /* 0x000fe400000000ff */
[----:B------:R-:W-:Y:S01]  /*9a80*/  FADD.FTZ R143, R203, R142 ;  /* 0x0000008ecb8f7221 */ /* 0x000fe20000010000 */
[----:B------:R-:W-:Y:S01]  /*9a90*/  FADD.FTZ R146, R196, R145 ;  /* 0x00000091c4927221 */ /* 0x000fe20000010000 */
[C---:B------:R-:W-:Y:S01]  /*9aa0*/  F2FP.F16.F32.PACK_AB R196, R11.reuse, R196 ;  /* 0x000000c40bc4723e */ /* 0x040fe200000000ff */
[----:B------:R-:W1:Y:S01]  /*9ab0*/  MUFU.EX2 R5, R139 ;  /* 0x0000008b00057308 */ /* 0x000e620000000800 */
[C---:B--2---:R-:W-:Y:S01]  /*9ac0*/  FADD.FTZ R142, R132.reuse, R143 ;  /* 0x0000008f848e7221 */ /* 0x044fe20000010000 */
[----:B------:R-:W-:Y:S01]  /*9ad0*/  FADD.FTZ R143, R11, R146 ;  /* 0x000000920b8f7221 */ /* 0x000fe20000010000 */
[----:B------:R-:W-:-:S02]  /*9ae0*/  F2FP.F16.F32.PACK_AB R203, R132, R203 ;  /* 0x000000cb84cb723e */ /* 0x000fc400000000ff */
[----:B------:R-:W-:Y:S01]  /*9af0*/  FADD.FTZ R142, R197, R142 ;  /* 0x0000008ec58e7221 */ /* 0x000fe20000010000 */
[----:B------:R-:W-:Y:S01]  /*9b00*/  FADD.FTZ R146, R198, R143 ;  /* 0x0000008fc6927221 */ /* 0x000fe20000010000 */
[----:B------:R-:W-:Y:S01]  /*9b10*/  F2FP.F16.F32.PACK_AB R198, R13, R198 ;  /* 0x000000c60dc6723e */ /* 0x000fe200000000ff */
[----:B------:R-:W2:Y:S01]  /*9b20*/  MUFU.EX2 R180, R180 ;  /* 0x000000b400b47308 */ /* 0x000ea20000000800 */
[----:B0-----:R-:W-:Y:S01]  /*9b30*/  FADD.FTZ R142, R133, R142 ;  /* 0x0000008e858e7221 */ /* 0x001fe20000010000 */
[----:B------:R-:W-:Y:S01]  /*9b40*/  FADD.FTZ R127, R13, R146 ;  /* 0x000000920d7f7221 */ /* 0x000fe20000010000 */
[----:B------:R-:W-:Y:S02]  /*9b50*/  F2FP.F16.F32.PACK_AB R197, R133, R197 ;  /* 0x000000c585c5723e */ /* 0x000fe400000000ff */
[----:B------:R-:W-:Y:S01]  /*9b60*/  FADD.FTZ R21, R199, R142 ;  /* 0x0000008ec7157221 */ /* 0x000fe20000010000 */
[----:B------:R-:W-:Y:S01]  /*9b70*/  FADD.FTZ R127, R192, R127 ;  /* 0x0000007fc07f7221 */ /* 0x000fe20000010000 */
[C---:B------:R-:W-:Y:S01]  /*9b80*/  F2FP.F16.F32.PACK_AB R199, R136.reuse, R199 ;  /* 0x000000c788c7723e */ /* 0x040fe200000000ff */
[----:B------:R-:W0:Y:S01]  /*9b90*/  MUFU.EX2 R182, R182 ;  /* 0x000000b600b67308 */ /* 0x000e220000000800 */
[----:B------:R-:W-:Y:S01]  /*9ba0*/  FADD.FTZ R142, R136, R21 ;  /* 0x00000015888e7221 */ /* 0x000fe20000010000 */
[C---:B------:R-:W-:Y:S01]  /*9bb0*/  FADD.FTZ R127, R152.reuse, R127 ;  /* 0x0000007f987f7221 */ /* 0x040fe20000010000 */
[----:B------:R-:W-:-:S02]  /*9bc0*/  F2FP.F16.F32.PACK_AB R192, R152, R192 ;  /* 0x000000c098c0723e */ /* 0x000fc400000000ff */
[----:B------:R-:W-:Y:S01]  /*9bd0*/  FADD.FTZ R142, R193, R142 ;  /* 0x0000008ec18e7221 */ /* 0x000fe20000010000 */
[----:B------:R-:W-:Y:S01]  /*9be0*/  FADD.FTZ R127, R194, R127 ;  /* 0x0000007fc27f7221 */ /* 0x000fe20000010000 */
[C---:B------:R-:W-:Y:S01]  /*9bf0*/  F2FP.F16.F32.PACK_AB R194, R12.reuse, R194 ;  /* 0x000000c20cc2723e */ /* 0x040fe200000000ff */
[----:B------:R-:W3:Y:S01]  /*9c00*/  MUFU.EX2 R128, R128 ;  /* 0x0000008000807308 */ /* 0x000ee20000000800 */
[C---:B------:R-:W-:Y:S01]  /*9c10*/  FADD.FTZ R142, R137.reuse, R142 ;  /* 0x0000008e898e7221 */ /* 0x040fe20000010000 */
[----:B------:R-:W-:Y:S01]  /*9c20*/  FADD.FTZ R127, R12, R127 ;  /* 0x0000007f0c7f7221 */ /* 0x000fe20000010000 */
[----:B------:R-:W-:Y:S02]  /*9c30*/  F2FP.F16.F32.PACK_AB R193, R137, R193 ;  /* 0x000000c189c1723e */ /* 0x000fe400000000ff */
[----:B------:R-:W-:Y:S01]  /*9c40*/  FADD.FTZ R11, R195, R142 ;  /* 0x0000008ec30b7221 */ /* 0x000fe20000010000 */
[----:B------:R-:W-:Y:S01]  /*9c50*/  FADD.FTZ R127, R188, R127 ;  /* 0x0000007fbc7f7221 */ /* 0x000fe20000010000 */
[----:B------:R-:W-:Y:S01]  /*9c60*/  F2FP.F16.F32.PACK_AB R188, R14, R188 ;  /* 0x000000bc0ebc723e */ /* 0x000fe200000000ff */
[----:B------:R-:W4:Y:S01]  /*9c70*/  MUFU.EX2 R126, R126 ;  /* 0x0000007e007e7308 */ /* 0x000f220000000800 */
[----:B------:R-:W-:Y:S01]  /*9c80*/  FADD.FTZ R132, R140, R11 ;  /* 0x0000000b8c847221 */ /* 0x000fe20000010000 */
[----:B------:R-:W-:Y:S01]  /*9c90*/  FADD.FTZ R127, R14, R127 ;  /* 0x0000007f0e7f7221 */ /* 0x000fe20000010000 */
[----:B------:R-:W-:-:S02]  /*9ca0*/  F2FP.F16.F32.PACK_AB R195, R140, R195 ;  /* 0x000000c38cc3723e */ /* 0x000fc400000000ff */
[----:B------:R-:W-:Y:S01]  /*9cb0*/  FADD.FTZ R132, R189, R132 ;  /* 0x00000084bd847221 */ /* 0x000fe20000010000 */
[----:B------:R-:W-:Y:S01]  /*9cc0*/  FADD.FTZ R127, R190, R127 ;  /* 0x0000007fbe7f7221 */ /* 0x000fe20000010000 */
[C---:B------:R-:W-:Y:S01]  /*9cd0*/  F2FP.F16.F32.PACK_AB R189, R141.reuse, R189 ;  /* 0x000000bd8dbd723e */ /* 0x040fe200000000ff */
[----:B------:R-:W5:Y:S01]  /*9ce0*/  MUFU.EX2 R124, R124 ;  /* 0x0000007c007c7308 */ /* 0x000f620000000800 */
[----:B------:R-:W-:Y:S01]  /*9cf0*/  FADD.FTZ R132, R141, R132 ;  /* 0x000000848d847221 */ /* 0x000fe20000010000 */
[C---:B------:R-:W-:Y:S01]  /*9d00*/  FADD.FTZ R127, R144.reuse, R127 ;  /* 0x0000007f907f7221 */ /* 0x040fe20000010000 */
[----:B------:R-:W-:Y:S02]  /*9d10*/  F2FP.F16.F32.PACK_AB R190, R144, R190 ;  /* 0x000000be90be723e */ /* 0x000fe400000000ff */
[----:B------:R-:W-:Y:S01]  /*9d20*/  FADD.FTZ R11, R191, R132 ;  /* 0x00000084bf0b7221 */ /* 0x000fe20000010000 */
[----:B------:R-:W-:Y:S01]  /*9d30*/  FADD.FTZ R14, R184, R127 ;  /* 0x0000007fb80e7221 */ /* 0x000fe20000010000 */
[----:B------:R-:W-:-:S02]  /*9d40*/  F2FP.F16.F32.PACK_AB R191, R138, R191 ;  /* 0x000000bf8abf723e */ /* 0x000fc400000000ff */
[----:B------:R-:W-:Y:S01]  /*9d50*/  FADD.FTZ R12, R138, R11 ;  /* 0x0000000b8a0c7221 */ /* 0x000fe20000010000 */
[C---:B------:R-:W-:Y:S01]  /*9d60*/  FADD.FTZ R11, R15.reuse, R14 ;  /* 0x0000000e0f0b7221 */ /* 0x040fe20000010000 */
[----:B------:R-:W-:Y:S02]  /*9d70*/  F2FP.F16.F32.PACK_AB R184, R15, R184 ;  /* 0x000000b80fb8723e */ /* 0x000fe400000000ff */
[----:B------:R-:W-:Y:S01]  /*9d80*/  FADD.FTZ R12, R185, R12 ;  /* 0x0000000cb90c7221 */ /* 0x000fe20000010000 */
[C---:B-1----:R-:W-:Y:S01]  /*9d90*/  F2FP.F16.F32.PACK_AB R185, R5.reuse, R185 ;  /* 0x000000b905b9723e */ /* 0x042fe200000000ff */
[----:B------:R-:W-:Y:S01]  /*9da0*/  FADD.FTZ R11, R186, R11 ;  /* 0x0000000bba0b7221 */ /* 0x000fe20000010000 */
[C---:B------:R-:W-:Y:S01]  /*9db0*/  F2FP.F16.F32.PACK_AB R186, R20.reuse, R186 ;  /* 0x000000ba14ba723e */ /* 0x040fe200000000ff */
[----:B------:R-:W-:Y:S02]  /*9dc0*/  FADD.FTZ R12, R5, R12 ;  /* 0x0000000c050c7221 */ /* 0x000fe40000010000 */
[----:B------:R-:W-:-:S02]  /*9dd0*/  FADD.FTZ R11, R20, R11 ;  /* 0x0000000b140b7221 */ /* 0x000fc40000010000 */
[----:B------:R-:W-:Y:S01]  /*9de0*/  FADD.FTZ R5, R187, R12 ;  /* 0x0000000cbb057221 */ /* 0x000fe20000010000 */
[----:B------:R-:W-:Y:S01]  /*9df0*/  F2FP.F16.F32.PACK_AB R187, R6, R187 ;  /* 0x000000bb06bb723e */ /* 0x000fe200000000ff */
[----:B--2---:R-:W-:Y:S01]  /*9e00*/  FADD.FTZ R12, R180, R11 ;  /* 0x0000000bb40c7221 */ /* 0x004fe20000010000 */
[----:B------:R-:W-:Y:S01]  /*9e10*/  F2FP.F16.F32.PACK_AB R180, R129, R180 ;  /* 0x000000b481b4723e */ /* 0x000fe200000000ff */
[----:B------:R-:W-:-:S04]  /*9e20*/  FADD.FTZ R5, R6, R5 ;  /* 0x0000000506057221 */ /* 0x000fc80000010000 */
[----:B------:R-:W-:Y:S01]  /*9e30*/  FADD.FTZ R6, R130, R5 ;  /* 0x0000000582067221 */ /* 0x000fe20000010000 */
[----:B------:R-:W-:-:S03]  /*9e40*/  FADD.FTZ R5, R129, R12 ;  /* 0x0000000c81057221 */ /* 0x000fc60000010000 */
[----:B------:R-:W-:Y:S01]  /*9e50*/  FADD.FTZ R11, R131, R6 ;  /* 0x00000006830b7221 */ /* 0x000fe20000010000 */
[----:B0-----:R-:W-:Y:S01]  /*9e60*/  FADD.FTZ R5, R182, R5 ;  /* 0x00000005b6057221 */ /* 0x001fe20000010000 */
[----:B---3--:R-:W-:Y:S02]  /*9e70*/  F2FP.F16.F32.PACK_AB R182, R128, R182 ;  /* 0x000000b680b6723e */ /* 0x008fe400000000ff */
[----:B------:R-:W-:Y:S01]  /*9e80*/  FADD.FTZ R6, R134, R11 ;  /* 0x0000000b86067221 */ /* 0x000fe20000010000 */
[----:B------:R-:W-:-:S03]  /*9e90*/  FADD.FTZ R5, R128, R5 ;  /* 0x0000000580057221 */ /* 0x000fc60000010000 */
[----:B------:R-:W-:Y:S01]  /*9ea0*/  FADD.FTZ R11, R135, R6 ;  /* 0x00000006870b7221 */ /* 0x000fe20000010000 */
[----:B------:R-:W-:-:S03]  /*9eb0*/  FADD.FTZ R5, R10, R5 ;  /* 0x000000050a057221 */ /* 0x000fc60000010000 */
[----:B------:R-:W-:Y:S01]  /*9ec0*/  FADD.FTZ R11, R122, R11 ;  /* 0x0000000b7a0b7221 */ /* 0x000fe20000010000 */
[----:B------:R-:W-:-:S03]  /*9ed0*/  FADD.FTZ R6, R120, R5 ;  /* 0x0000000578067221 */ /* 0x000fc60000010000 */
[----:B------:R-:W-:Y:S01]  /*9ee0*/  FADD.FTZ R11, R123, R11 ;  /* 0x0000000b7b0b7221 */ /* 0x000fe20000010000 */
[----:B------:R-:W-:-:S03]  /*9ef0*/  FADD.FTZ R6, R121, R6 ;  /* 0x0000000679067221 */ /* 0x000fc60000010000 */
[----:B----4-:R-:W-:Y:S01]  /*9f00*/  FADD.FTZ R11, R126, R11 ;  /* 0x0000000b7e0b7221 */ /* 0x010fe20000010000 */
[----:B------:R-:W-:-:S03]  /*9f10*/  FADD.FTZ R6, R9, R6 ;  /* 0x0000000609067221 */ /* 0x000fc60000010000 */
[----:B-----5:R-:W-:Y:S01]  /*9f20*/  FADD.FTZ R5, R124, R11 ;  /* 0x0000000b7c057221 */ /* 0x020fe20000010000 */
[----:B------:R-:W-:Y:S01]  /*9f30*/  IMAD.MOV.U32 R11, RZ, RZ, R17 ;  /* 0x000000ffff0b7224 */ /* 0x000fe200078e0011 */
[----:B------:R-:W-:Y:S02]  /*9f40*/  WARPGROUP.DEPBAR.LE gsb0, 0x0 ;  /* 0x00008000000079c5 */ /* 0x000fe40000010000 */
[----:B------:R-:W-:Y:S01]  /*9f50*/  @!P1 SYNCS.ARRIVE.TRANS64.RED.A1T0 RZ, [UR60], RZ ;  /* 0x000000ffffff99a7 */ /* 0x000fe2000810043c */
[----:B------:R-:W-:Y:S01]  /*9f60*/  F2FP.F16.F32.PACK_AB R176, R120, R10 ;  /* 0x0000000a78b0723e */ /* 0x000fe200000000ff */
[----:B------:R-:W-:Y:S01]  /*9f70*/  IMAD.MOV.U32 R10, RZ, RZ, R3 ;  /* 0x000000ffff0a7224 */ /* 0x000fe200078e0003 */
[----:B------:R-:W-:Y:S01]  /*9f80*/  F2FP.F16.F32.PACK_AB R178, R9, R121 ;  /* 0x0000007909b2723e */ /* 0x000fe200000000ff */
[----:B------:R-:W-:Y:S01]  /*9f90*/  IMAD.MOV.U32 R9, RZ, RZ, R2 ;  /* 0x000000ffff097224 */ /* 0x000fe200078e0002 */
[----:B------:R-:W-:Y:S02]  /*9fa0*/  F2FP.F16.F32.PACK_AB R177, R123, R122 ;  /* 0x0000007a7bb1723e */ /* 0x000fe400000000ff */
[----:B------:R-:W-:Y:S01]  /*9fb0*/  F2FP.F16.F32.PACK_AB R179, R124, R126 ;  /* 0x0000007e7cb3723e */ /* 0x000fe200000000ff */
[----:B------:R-:W-:Y:S01]  /*9fc0*/  @!P1 SYNCS.ARRIVE.TRANS64.RED.A1T0 RZ, [UR10], RZ ;  /* 0x000000ffffff99a7 */ /* 0x000fe2000810040a */
[----:B------:R-:W-:Y:S05]  /*9fd0*/  @P2 BRA `(.L_x_196) ;  /* 0xffffffc000a42947 */ /* 0x000fea000383ffff */
.L_x_187:
        /* <DEDUP_REMOVED lines=99> */
.L_x_197:
[----:B------:R-:W-:Y:S01]  /*a610*/  IMAD R13, R16, 0x8, R4 ;  /* 0x00000008100d7824 */ /* 0x000fe200078e0204 */
[----:B------:R-:W-:-:S04]  /*a620*/  SHF.L.U32 R0, R17, 0x1f, RZ ;  /* 0x0000001f11007819 */ /* 0x000fc800000006ff */
[----:B------:R0:W1:Y:S01]  /*a630*/  SYNCS.PHASECHK.TRANS64.TRYWAIT P2, [R13+URZ+0x36850], R0 ;  /* 0x036850000d0075a7 */ /* 0x000062000804017f */
[----:B------:R-:W-:Y:S05]  /*a640*/  @!P0 BRA `(.L_x_198) ;  /* 0x0000000000048947 */ /* 0x000fea0003800000 */
[----:B------:R-:W-:Y:S01]  /*a650*/  BPT.TRAP 0x1 ;  /* 0x000000040000795c */ /* 0x000fe20000300000 */
.L_x_198:
[----:B-1----:R-:W-:Y:S05]  /*a660*/  @P2 BRA `(.L_x_199) ;  /* 0x0000000000082947 */ /* 0x002fea0003800000 */
[----:B------:R-:W1:Y:S02]  /*a670*/  SYNCS.PHASECHK.TRANS64.TRYWAIT P0, [R13+URZ+0x36850], R0 ;  /* 0x036850000d0075a7 */ /* 0x000e64000800017f */
[----:B-1----:R-:W-:Y:S05]  /*a680*/  @!P0 BRA `(.L_x_200) ;  /* 0x000000b800348947 */ /* 0x002fea0003800000 */
.L_x_199:
[----:B------:R-:W-:Y:S05]  /*a690*/  WARPSYNC.ALL ;  /* 0x0000000000007948 */ /* 0x000fea0003800000 */
[----:B------:R-:W-:Y:S01]  /*a6a0*/  VIADD R4, R4, 0x400 ;  /* 0x0000040004047836 */ /* 0x000fe20000000000 */
[----:B------:R-:W-:Y:S01]  /*a6b0*/  WARPGROUP.ARRIVE ;  /* 0x00000000000079c5 */ /* 0x000fe20000000000 */
[----:B------:R-:W-:Y:S01]  /*a6c0*/  IMAD.MOV.U32 R11, RZ, RZ, 0x40000040 ;  /* 0x40000040ff0b7424 */ /* 0x000fe200078e00ff */
[----:B------:R-:W2:Y:S01]  /*a6d0*/  SHFL.BFLY PT, R7, R6, 0x2, 0x1f ;  /* 0x0c401f0006077f89 */ /* 0x000ea200000e0000 */
[----:B------:R-:W-:Y:S01]  /*a6e0*/  IMAD.U32 R18, RZ, RZ, UR14 ;  /* 0x0000000eff127e24 */ /* 0x000fe2000f8e00ff */
[----:B------:R-:W-:Y:S01]  /*a6f0*/  SHF.R.U32.HI R4, RZ, 0x4, R4 ;  /* 0x00000004ff047819 */ /* 0x000fe20000011604 */
[----:B------:R-:W-:Y:S01]  /*a700*/  VIADD R232, R232, 0x1 ;  /* 0x00000001e8e87836 */ /* 0x000fe20000000000 */
[----:B01----:R-:W0:Y:S02]  /*a710*/  SHFL.BFLY PT, R0, R5, 0x2, 0x1f ;  /* 0x0c401f0005007f89 */ /* 0x003e2400000e0000 */
[----:B------:R-:W-:-:S04]  /*a720*/  LOP3.LUT R4, R4, 0x3fff, RZ, 0xc0, !PT ;  /* 0x00003fff04047812 */ /* 0x000fc800078ec0ff */
[----:B------:R-:W-:-:S05]  /*a730*/  LOP3.LUT R9, R4, 0x3800000, RZ, 0xfc, !PT ;  /* 0x0380000004097812 */ /* 0x000fca00078efcff */
[----:B------:R-:W-:Y:S02]  /*a740*/  IMAD R8, R16, 0xa80, R9 ;  /* 0x00000a8010087824 */ /* 0x000fe400078e0209 */
[----:B------:R-:W-:Y:S02]  /*a750*/  IMAD.MOV.U32 R9, RZ, RZ, 0x40000040 ;  /* 0x40000040ff097424 */ /* 0x000fe400078e00ff */
[C---:B------:R-:W-:Y:S01]  /*a760*/  VIADD R10, R8.reuse, 0x80 ;  /* 0x00000080080a7836 */ /* 0x040fe20000000000 */
[----:B------:R-:W-:Y:S01]  /*a770*/  R2UR UR6, R8 ;  /* 0x00000000080672ca */ /* 0x000fe200000e0000 */
[----:B------:R-:W-:Y:S01]  /*a780*/  VIADD R16, R16, 0x1 ;  /* 0x0000000110107836 */ /* 0x000fe20000000000 */
[----:B------:R-:W-:Y:S01]  /*a790*/  R2UR UR7, R9 ;  /* 0x00000000090772ca */ /* 0x000fe200000e0000 */
[----:B------:R-:W-:Y:S02]  /*a7a0*/  IMAD.MOV.U32 R9, RZ, RZ, 0x40000040 ;  /* 0x40000040ff097424 */ /* 0x000fe400078e00ff */
[----:B--2---:R-:W-:Y:S01]  /*a7b0*/  FADD.FTZ R7, R7, R6 ;  /* 0x0000000607077221 */ /* 0x004fe20000010000 */
[----:B------:R-:W-:Y:S01]  /*a7c0*/  IMAD.U32 R6, RZ, RZ, UR14 ;  /* 0x0000000eff067e24 */ /* 0x000fe2000f8e00ff */
[----:B------:R-:W-:Y:S01]  /*a7d0*/  ISETP.NE.AND P2, PT, R16, 0x2, PT ;  /* 0x000000021000780c */ /* 0x000fe20003f45270 */
[----:B0-----:R-:W-:Y:S01]  /*a7e0*/  FADD.FTZ R4, R0, R5 ;  /* 0x0000000500047221 */ /* 0x001fe20000010000 */
[----:B------:R-:W-:Y:S01]  /*a7f0*/  IMAD.MOV.U32 R5, RZ, RZ, RZ ;  /* 0x000000ffff057224 */ /* 0x000fe200078e00ff */
[----:B------:R-:W0:Y:S01]  /*a800*/  SHFL.BFLY PT, R0, R7, 0x1, 0x1f ;  /* 0x0c201f0007007f89 */ /* 0x000e2200000e0000 */
[----:B------:R-:W-:-:S04]  /*a810*/  SEL R16, R16, RZ, P2 ;  /* 0x000000ff10107207 */ /* 0x000fc80001000000 */
[----:B------:R-:W-:Y:S01]  /*a820*/  HGMMA.64x192x16.F32 R24, R200, gdesc[UR4].tnspB, R24, gsb0 ;  /* 0x42e00004c8187df0 */ /* 0x000fe20008000818 */
[----:B------:R-:W-:Y:S01]  /*a830*/  R2UR UR6, R10 ;  /* 0x000000000a0672ca */ /* 0x000fe200000e0000 */
[----:B------:R-:W-:Y:S01]  /*a840*/  VIADD R10, R8, 0x100 ;  /* 0x00000100080a7836 */ /* 0x000fe20000000000 */
[----:B------:R-:W-:Y:S01]  /*a850*/  R2UR UR7, R11 ;  /* 0x000000000b0772ca */ /* 0x000fe200000e0000 */
[----:B------:R-:W-:Y:S02]  /*a860*/  IMAD.MOV.U32 R11, RZ, RZ, 0x40000040 ;  /* 0x40000040ff0b7424 */ /* 0x000fe400078e00ff */
[----:B0-----:R-:W-:Y:S01]  /*a870*/  FADD.FTZ R12, R7, R0 ;  /* 0x00000000070c7221 */ /* 0x001fe20000010000 */
[----:B------:R-:W-:-:S04]  /*a880*/  SEL R0, RZ, 0x1, P2 ;  /* 0x00000001ff007807 */ /* 0x000fc80001000000 */
[----:B------:R-:W-:Y:S02]  /*a890*/  FSETP.NE.FTZ.AND P0, PT, R12, RZ, PT ;  /* 0x000000ff0c00720b */ /* 0x000fe40003f15000 */
[----:B------:R-:W-:Y:S01]  /*a8a0*/  LOP3.LUT R17, R17, R0, RZ, 0x3c, !PT ;  /* 0x0000000011117212 */ /* 0x000fe200078e3cff */
[----:B------:R-:W-:-:S10]  /*a8b0*/  IMAD.MOV.U32 R0, RZ, RZ, -0x800000 ;  /* 0xff800000ff007424 */ /* 0x000fd400078e00ff */
[----:B------:R-:W-:Y:S01]  /*a8c0*/  @P0 FMUL.FTZ R6, R6, 0.69314718246459960938 ;  /* 0x3f31721806060820 */ /* 0x000fe20000410000 */
[----:B------:R-:W-:Y:S02]  /*a8d0*/  WARPGROUP.DEPBAR.LE gsb0, 0x0 ;  /* 0x00008000000079c5 */ /* 0x000fe40000010000 */
[----:B------:R-:W-:-:S06]  /*a8e0*/  WARPGROUP.ARRIVE ;  /* 0x00000000000079c5 */ /* 0x000fcc0000000000 */
[----:B------:R-:W-:Y:S01]  /*a8f0*/  HGMMA.64x192x16.F32 R24, R196, gdesc[UR4].tnspB, R24, gsb0 ;  /* 0x42e00004c4187df0 */ /* 0x000fe20008000818 */
[----:B------:R-:W-:Y:S01]  /*a900*/  R2UR UR6, R10 ;  /* 0x000000000a0672ca */ /* 0x000fe200000e0000 */
[----:B------:R-:W-:Y:S01]  /*a910*/  VIADD R10, R8, 0x180 ;  /* 0x00000180080a7836 */ /* 0x000fe20000000000 */
[----:B------:R-:W-:Y:S01]  /*a920*/  R2UR UR7, R11 ;  /* 0x000000000b0772ca */ /* 0x000fe200000e0000 */
[----:B------:R-:W-:Y:S01]  /*a930*/  IMAD.MOV.U32 R11, RZ, RZ, 0x40000040 ;  /* 0x40000040ff0b7424 */ /* 0x000fe200078e00ff */
[----:B------:R-:W-:Y:S02]  /*a940*/  WARPGROUP.DEPBAR.LE gsb0, 0x0 ;  /* 0x00008000000079c5 */ /* 0x000fe40000010000 */
[----:B------:R-:W-:-:S13]  /*a950*/  WARPGROUP.ARRIVE ;  /* 0x00000000000079c5 */ /* 0x000fda0000000000 */
        /* <DEDUP_REMOVED lines=9> */
[C---:B------:R-:W-:Y:S01]  /*a9f0*/  VIADD R10, R8.reuse, 0x280 ;  /* 0x00000280080a7836 */ /* 0x040fe20000000000 */
[----:B------:R-:W-:Y:S01]  /*aa00*/  R2UR UR7, R11 ;  /* 0x000000000b0772ca */ /* 0x000fe200000e0000 */
[----:B------:R-:W-:Y:S02]  /*aa10*/  IMAD.MOV.U32 R11, RZ, RZ, 0x40000040 ;  /* 0x40000040ff0b7424 */ /* 0x000fe400078e00ff */
[----:B------:R-:W-:Y:S01]  /*aa20*/  VIADD R8, R8, 0x300 ;  /* 0x0000030008087836 */ /* 0x000fe20000000000 */
[----:B------:R-:W-:Y:S02]  /*aa30*/  WARPGROUP.DEPBAR.LE gsb0, 0x0 ;  /* 0x00008000000079c5 */ /* 0x000fe40000010000 */
[----:B------:R-:W-:-:S11]  /*aa40*/  WARPGROUP.ARRIVE ;  /* 0x00000000000079c5 */ /* 0x000fd60000000000 */
[----:B------:R-:W-:Y:S01]  /*aa50*/  HGMMA.64x192x16.F32 R24, R184, gdesc[UR4].tnspB, R24, gsb0 ;  /* 0x42e00004b8187df0 */ /* 0x000fe20008000818 */
[----:B------:R-:W-:Y:S02]  /*aa60*/  R2UR UR6, R10 ;  /* 0x000000000a0672ca */ /* 0x000fe400000e0000 */
[----:B------:R-:W-:Y:S01]  /*aa70*/  R2UR UR7, R11 ;  /* 0x000000000b0772ca */ /* 0x000fe200000e0000 */
[----:B------:R-:W-:-:S05]  /*aa80*/  @!P1 VIADD R11, R13, 0x36860 ;  /* 0x000368600d0b9836 */ /* 0x000fca0000000000 */
[----:B------:R-:W-:Y:S01]  /*aa90*/  @!P1 PRMT R11, RZ, 0x654, R11 ;  /* 0x00000654ff0b9816 */ /* 0x000fe2000000000b */
[----:B------:R-:W-:Y:S02]  /*aaa0*/  WARPGROUP.DEPBAR.LE gsb0, 0x0 ;  /* 0x00008000000079c5 */ /* 0x000fe40000010000 */
[----:B------:R-:W-:-:S08]  /*aab0*/  WARPGROUP.ARRIVE ;  /* 0x00000000000079c5 */ /* 0x000fd00000000000 */
[----:B------:R-:W-:Y:S01]  /*aac0*/  HGMMA.64x192x16.F32 R24, R180, gdesc[UR4].tnspB, R24, gsb0 ;  /* 0x42e00004b4187df0 */ /* 0x000fe20008000818 */
[----:B------:R-:W-:Y:S01]  /*aad0*/  R2UR UR6, R8 ;  /* 0x00000000080672ca */ /* 0x000fe200000e0000 */
[----:B------:R-:W-:Y:S01]  /*aae0*/  IMAD.MOV.U32 R8, RZ, RZ, RZ ;  /* 0x000000ffff087224 */ /* 0x000fe200078e00ff */
[----:B------:R-:W-:Y:S02]  /*aaf0*/  R2UR UR7, R9 ;  /* 0x00000000090772ca */ /* 0x000fe400000e0000 */
[----:B------:R-:W0:Y:S03]  /*ab00*/  SHFL.BFLY PT, R9, R4, 0x1, 0x1f ;  /* 0x0c201f0004097f89 */ /* 0x000e2600000e0000 */
[----:B------:R-:W-:Y:S01]  /*ab10*/  @P0 MUFU.RCP R8, R12 ;  /* 0x0000000c00080308 */ /* 0x000fe20000001000 */
[----:B0-----:R-:W-:Y:S01]  /*ab20*/  FADD.FTZ R14, R4, R9 ;  /* 0x00000009040e7221 */ /* 0x001fe20000010000 */
[----:B------:R-:W-:-:S06]  /*ab30*/  IMAD.MOV.U32 R4, RZ, RZ, -0x800000 ;  /* 0xff800000ff047424 */ /* 0x000fcc00078e00ff */
[----:B------:R-:W0:Y:S01]  /*ab40*/  @P0 MUFU.LG2 R9, R12 ;  /* 0x0000000c00090308 */ /* 0x000e220000000c00 */
[----:B------:R-:W-:-:S13]  /*ab50*/  FSETP.NE.FTZ.AND P3, PT, R14, RZ, PT ;  /* 0x000000ff0e00720b */ /* 0x000fda0003f75000 */
[----:B------:R-:W1:Y:S01]  /*ab60*/  @P3 MUFU.LG2 R10, R14 ;  /* 0x0000000e000a3308 */ /* 0x000e620000000c00 */
[----:B------:R-:W-:Y:S01]  /*ab70*/  @P3 FMUL.FTZ R18, R18, 0.69314718246459960938 ;  /* 0x3f31721812123820 */ /* 0x000fe20000410000 */
[----:B0-----:R-:W-:-:S04]  /*ab80*/  @P0 FMUL.FTZ R9, R9, 0.69314718246459960938 ;  /* 0x3f31721809090820 */ /* 0x001fc80000410000 */
[----:B------:R-:W-:Y:S01]  /*ab90*/  @P0 FFMA.FTZ R0, R6, R3, R9 ;  /* 0x0000000306000223 */ /* 0x000fe20000010009 */
[----:B------:R-:W-:Y:S01]  /*aba0*/  PLOP3.LUT P0, PT, PT, PT, PT, 0x8, 0x0 ;  /* 0x000000000000781c */ /* 0x000fe20003f0e170 */
[----:B------:R-:W0:Y:S01]  /*abb0*/  @P3 MUFU.RCP R5, R14 ;  /* 0x0000000e00053308 */ /* 0x000e220000001000 */
[----:B-1----:R-:W-:-:S04]  /*abc0*/  @P3 FMUL.FTZ R7, R10, 0.69314718246459960938 ;  /* 0x3f3172180a073820 */ /* 0x002fc80000410000 */
[----:B------:R-:W-:Y:S01]  /*abd0*/  @P3 FFMA.FTZ R4, R18, R2, R7 ;  /* 0x0000000212043223 */ /* 0x000fe20000010007 */
[----:B------:R-:W-:Y:S02]  /*abe0*/  WARPGROUP.DEPBAR.LE gsb0, 0x0 ;  /* 0x00008000000079c5 */ /* 0x000fe40000010000 */
[----:B------:R-:W-:-:S06]  /*abf0*/  WARPGROUP.ARRIVE ;  /* 0x00000000000079c5 */ /* 0x000fcc0000000000 */
[----:B------:R-:W-:Y:S03]  /*ac00*/  HGMMA.64x192x16.F32 R24, R176, gdesc[UR4].tnspB, R24, gsb0 ;  /* 0x42e00004b0187df0 */ /* 0x000fe60008000818 */
[----:B------:R-:W-:Y:S02]  /*ac10*/  WARPGROUP.DEPBAR.LE gsb0, 0x0 ;  /* 0x00008000000079c5 */ /* 0x000fe40000010000 */
[----:B------:R1:W-:Y:S01]  /*ac20*/  @!P1 SYNCS.ARRIVE.TRANS64.RED.A1T0 RZ, [R11+URZ], RZ ;  /* 0x000000ff0bff99a7 */ /* 0x0003e2000810043f */
        /* <DEDUP_REMOVED lines=96> */
.L_x_179:
[----:B------:R-:W0:Y:S08]  /*b230*/  S2UR UR4, SR_CgaCtaId ;  /* 0x00000000000479c3 */ /* 0x000e300000008800 */
[----:B------:R-:W-:Y:S06]  /*b240*/  BAR.SYNC.DEFER_BLOCKING 0x5, 0x180 ;  /* 0x0146000000007b1d */ /* 0x000fec0000010000 */
[----:B------:R-:W-:Y:S01]  /*b250*/  UMOV UR8, 0x400 ;  /* 0x0000040000087882 */ /* 0x000fe20000000000 */
[----:B------:R-:W-:Y:S01]  /*b260*/  BSSY B0, `(.L_x_201) ;  /* 0x00003e0000007945 */ /* 0x000fe20003800000 */
[----:B0-----:R-:W-:-:S09]  /*b270*/  ULEA UR8, UR4, UR8, 0x18 ;  /* 0x0000000804087291 */ /* 0x001fd2000f8ec03f */
[----:B------:R-:W0:Y:S02]  /*b280*/  LDS.128 R8, [UR8+0x368d0] ;  /* 0x0368d008ff087984 */ /* 0x000e240008000c00 */
[----:B0-----:R-:W-:Y:S02]  /*b290*/  R2UR UR5, R9 ;  /* 0x00000000090572ca */ /* 0x001fe400000e0000 */
[----:B------:R-:W-:Y:S02]  /*b2a0*/  R2UR UR6, R10 ;  /* 0x000000000a0672ca */ /* 0x000fe400000e0000 */
[----:B------:R-:W-:Y:S01]  /*b2b0*/  R2UR UR7, R11 ;  /* 0x000000000b0772ca */ /* 0x000fe200000e0000 */
[----:B------:R-:W-:Y:S06]  /*b2c0*/  BAR.ARV 0x4, 0x180 ;  /* 0x0106000000007b1d */ /* 0x000fec0000002000 */
[----:B------:R-:W-:Y:S08]  /*b2d0*/  @P0 BRA `(.L_x_202) ;  /* 0x0000002c00940947 */ /* 0x000ff00003800000 */
[----:B------:R-:W2:Y:S01]  /*b2e0*/  LDL R5, [R1+0x5c] ;  /* 0x00005c0001057983 */ /* 0x000ea20000100800 */
[----:B------:R-:W0:Y:S01]  /*b2f0*/  S2UR UR4, SR_SWINHI ;  /* 0x00000000000479c3 */ /* 0x000e220000002f00 */
[----:B------:R-:W-:Y:S01]  /*b300*/  IMAD.MOV.U32 R8, RZ, RZ, 0x2 ;  /* 0x00000002ff087424 */ /* 0x000fe200078e00ff */
[----:B------:R-:W-:Y:S01]  /*b310*/  R2UR UR21, R22 ;  /* 0x00000000161572ca */ /* 0x000fe200000e0000 */
[----:B------:R-:W-:Y:S01]  /*b320*/  ULDC.64 UR14, c[0x0][0xc00] ;  /* 0x00030000000e7ab9 */ /* 0x000fe20000000a00 */
[----:B------:R-:W-:Y:S01]  /*b330*/  R2UR UR18, R231 ;  /* 0x00000000e71272ca */ /* 0x000fe200000e0000 */
[----:B------:R-:W3:Y:S01]  /*b340*/  LDL R138, [R1+0x58] ;  /* 0x00005800018a7983 */ /* 0x000ee20000100800 */
[----:B------:R-:W-:Y:S02]  /*b350*/  R2UR UR17, R233 ;  /* 0x00000000e91172ca */ /* 0x000fe400000e0000 */
[----:B------:R-:W-:Y:S02]  /*b360*/  R2UR UR20, R229 ;  /* 0x00000000e51472ca */ /* 0x000fe400000e0000 */
[----:B------:R-:W-:-:S02]  /*b370*/  R2UR UR19, R23 ;  /* 0x00000000171372ca */ /* 0x000fc400000e0000 */
[----:B------:R-:W-:Y:S01]  /*b380*/  R2UR UR23, R228 ;  /* 0x00000000e41772ca */ /* 0x000fe200000e0000 */
[----:B------:R-:W-:Y:S01]  /*b390*/  UMOV UR10, UR8 ;  /* 0x00000008000a7c82 */ /* 0x000fe20008000000 */
[----:B0-----:R-:W-:-:S03]  /*b3a0*/  UMOV UR11, UR4 ;  /* 0x00000004000b7c82 */ /* 0x001fc60008000000 */
[----:B------:R-:W-:Y:S02]  /*b3b0*/  USHF.L.U32 UR4, UR18, 0x2, URZ ;  /* 0x0000000212047899 */ /* 0x000fe4000800063f */
[----:B------:R-:W-:Y:S02]  /*b3c0*/  USHF.L.U64.HI UR16, UR18, 0x2, UR17 ;  /* 0x0000000212107899 */ /* 0x000fe40008010211 */
[----:B------:R-:W-:-:S04]  /*b3d0*/  UIADD3 UR9, UP0, UR4, UR14, URZ ;  /* 0x0000000e04097290 */ /* 0x000fc8000ff1e03f */
[----:B------:R-:W-:Y:S01]  /*b3e0*/  UIADD3.X UR12, UR16, UR15, URZ, UP0, !UPT ;  /* 0x0000000f100c7290 */ /* 0x000fe200087fe43f */
[----:B------:R-:W-:Y:S01]  /*b3f0*/  ULDC.64 UR24, c[0x0][0x208] ;  /* 0x0000820000187ab9 */ /* 0x000fe20000000a00 */
[----:B------:R-:W-:Y:S01]  /*b400*/  BAR.SYNC.DEFER_BLOCKING 0x1, 0x100 ;  /* 0x0044000000007b1d */ /* 0x000fe20000010000 */
[----:B--2---:R-:W-:-:S03]  /*b410*/  IMAD.WIDE R8, R5, R8, UR10 ;  /* 0x0000000a05087e25 */ /* 0x004fc6000f8e0208 */
[C---:B------:R-:W-:Y:S02]  /*b420*/  LOP3.LUT R5, R8.reuse, 0x380, RZ, 0xc0, !PT ;  /* 0x0000038008057812 */ /* 0x040fe400078ec0ff */
[C---:B------:R-:W-:Y:S02]  /*b430*/  IADD3 R10, P2, R8.reuse, 0x20, RZ ;  /* 0x00000020080a7810 */ /* 0x040fe40007f5e0ff */
[C---:B------:R-:W-:Y:S02]  /*b440*/  IADD3 R12, P1, R8.reuse, 0x40, RZ ;  /* 0x00000040080c7810 */ /* 0x040fe40007f3e0ff */
[C---:B------:R-:W-:Y:S02]  /*b450*/  IADD3 R133, P6, R8.reuse, 0x60, RZ ;  /* 0x0000006008857810 */ /* 0x040fe40007fde0ff */
[C---:B------:R-:W-:Y:S02]  /*b460*/  IADD3 R135, P5, R8.reuse, 0x4000, RZ ;  /* 0x0000400008877810 */ /* 0x040fe40007fbe0ff */
[----:B------:R-:W-:Y:S01]  /*b470*/  SHF.R.U64 R5, R5, 0x3, RZ ;  /* 0x0000000305057819 */ /* 0x000fe200000012ff */
[--C-:B------:R-:W-:Y:S01]  /*b480*/  IMAD.X R15, RZ, RZ, R9.reuse, P2 ;  /* 0x000000ffff0f7224 */ /* 0x100fe200010e0609 */
[C---:B------:R-:W-:Y:S01]  /*b490*/  IADD3 R86, P0, R8.reuse, 0x4020, RZ ;  /* 0x0000402008567810 */ /* 0x040fe20007f1e0ff */
[--C-:B------:R-:W-:Y:S01]  /*b4a0*/  IMAD.X R81, RZ, RZ, R9.reuse, P1 ;  /* 0x000000ffff517224 */ /* 0x100fe200008e0609 */
[C---:B------:R-:W-:Y:S01]  /*b4b0*/  IADD3 R137, P4, R8.reuse, 0x4040, RZ ;  /* 0x0000404008897810 */ /* 0x040fe20007f9e0ff */
[--C-:B------:R-:W-:Y:S01]  /*b4c0*/  IMAD.X R83, RZ, RZ, R9.reuse, P6 ;  /* 0x000000ffff537224 */ /* 0x100fe200030e0609 */
[C---:B------:R-:W-:Y:S01]  /*b4d0*/  IADD3 R90, P3, R8.reuse, 0x4060, RZ ;  /* 0x00004060085a7810 */ /* 0x040fe20007f7e0ff */
[----:B------:R-:W-:Y:S01]  /*b4e0*/  IMAD.X R85, RZ, RZ, R9, P5 ;  /* 0x000000ffff557224 */ /* 0x000fe200028e0609 */
[----:B------:R-:W-:-:S02]  /*b4f0*/  IADD3 R139, P2, R8, 0x8000, RZ ;  /* 0x00008000088b7810 */ /* 0x000fc40007f5e0ff */
[C---:B------:R-:W-:Y:S02]  /*b500*/  IADD3 R128, P1, R8.reuse, 0x8020, RZ ;  /* 0x0000802008807810 */ /* 0x040fe40007f3e0ff */
[C---:B------:R-:W-:Y:S02]  /*b510*/  IADD3 R141, P6, R8.reuse, 0x8040, RZ ;  /* 0x00008040088d7810 */ /* 0x040fe40007fde0ff */
[----:B------:R-:W-:Y:S02]  /*b520*/  IADD3 R143, P5, R8, 0x8060, RZ ;  /* 0x00008060088f7810 */ /* 0x000fe40007fbe0ff */
[----:B------:R-:W-:Y:S02]  /*b530*/  LOP3.LUT R11, R12, 0x380, RZ, 0xc0, !PT ;  /* 0x000003800c0b7812 */ /* 0x000fe400078ec0ff */
[----:B------:R-:W-:Y:S02]  /*b540*/  LOP3.LUT R8, R5, R8, RZ, 0x3c, !PT ;  /* 0x0000000805087212 */ /* 0x000fe400078e3cff */
[----:B------:R-:W-:-:S02]  /*b550*/  LOP3.LUT R5, R10, 0x380, RZ, 0xc0, !PT ;  /* 0x000003800a057812 */ /* 0x000fc400078ec0ff */
[----:B------:R-:W-:Y:S02]  /*b560*/  SHF.R.U64 R11, R11, 0x3, RZ ;  /* 0x000000030b0b7819 */ /* 0x000fe400000012ff */
[----:B------:R-:W-:Y:S02]  /*b570*/  SHF.R.U64 R5, R5, 0x3, RZ ;  /* 0x0000000305057819 */ /* 0x000fe400000012ff */
[----:B------:R-:W-:Y:S02]  /*b580*/  LOP3.LUT R80, R11, R12, RZ, 0x3c, !PT ;  /* 0x0000000c0b507212 */ /* 0x000fe400078e3cff */
[----:B------:R-:W-:Y:S02]  /*b590*/  LOP3.LUT R12, R139, 0x380, RZ, 0xc0, !PT ;  /* 0x000003808b0c7812 */ /* 0x000fe400078ec0ff */
[----:B------:R-:W-:Y:S02]  /*b5a0*/  LOP3.LUT R22, R135, 0x380, RZ, 0xc0, !PT ;  /* 0x0000038087167812 */ /* 0x000fe400078ec0ff */
[----:B------:R-:W-:-:S02]  /*b5b0*/  LOP3.LUT R14, R5, R10, RZ, 0x3c, !PT ;  /* 0x0000000a050e7212 */ /* 0x000fc400078e3cff */
[----:B------:R-:W-:Y:S02]  /*b5c0*/  LOP3.LUT R5, R86, 0x380, RZ, 0xc0, !PT ;  /* 0x0000038056057812 */ /* 0x000fe400078ec0ff */
[----:B------:R-:W-:Y:S02]  /*b5d0*/  SHF.R.U64 R12, R12, 0x3, RZ ;  /* 0x000000030c0c7819 */ /* 0x000fe400000012ff */
[----:B------:R-:W-:Y:S02]  /*b5e0*/  LOP3.LUT R18, R133, 0x380, RZ, 0xc0, !PT ;  /* 0x0000038085127812 */ /* 0x000fe400078ec0ff */
[----:B------:R-:W-:Y:S02]  /*b5f0*/  SHF.R.U64 R22, R22, 0x3, RZ ;  /* 0x0000000316167819 */ /* 0x000fe400000012ff */
[----:B------:R-:W-:Y:S02]  /*b600*/  SHF.R.U64 R5, R5, 0x3, RZ ;  /* 0x0000000305057819 */ /* 0x000fe400000012ff */
[----:B------:R-:W-:-:S02]  /*b610*/  LOP3.LUT R10, R137, 0x380, RZ, 0xc0, !PT ;  /* 0x00000380890a7812 */ /* 0x000fc400078ec0ff */
[----:B------:R-:W-:Y:S02]  /*b620*/  LOP3.LUT R11, R90, 0x380, RZ, 0xc0, !PT ;  /* 0x000003805a0b7812 */ /* 0x000fe400078ec0ff */
[----:B------:R-:W-:Y:S02]  /*b630*/  LOP3.LUT R126, R12, R139, RZ, 0x3c, !PT ;  /* 0x0000008b0c7e7212 */ /* 0x000fe400078e3cff */
[----:B------:R-:W-:Y:S02]  /*b640*/  SHF.R.U64 R18, R18, 0x3, RZ ;  /* 0x0000000312127819 */ /* 0x000fe400000012ff */
[----:B------:R-:W-:Y:S02]  /*b650*/  LOP3.LUT R84, R22, R135, RZ, 0x3c, !PT ;  /* 0x0000008716547212 */ /* 0x000fe400078e3cff */
[----:B------:R-:W-:Y:S02]  /*b660*/  LOP3.LUT R12, R141, 0x380, RZ, 0xc0, !PT ;  /* 0x000003808d0c7812 */ /* 0x000fe400078ec0ff */
[----:B------:R-:W-:-:S02]  /*b670*/  LOP3.LUT R86, R5, R86, RZ, 0x3c, !PT ;  /* 0x0000005605567212 */ /* 0x000fc400078e3cff */
[----:B------:R-:W-:Y:S02]  /*b680*/  LOP3.LUT R22, R143, 0x380, RZ, 0xc0, !PT ;  /* 0x000003808f167812 */ /* 0x000fe400078ec0ff */
[----:B------:R-:W-:Y:S02]  /*b690*/  SHF.R.U64 R10, R10, 0x3, RZ ;  /* 0x000000030a0a7819 */ /* 0x000fe400000012ff */
[----:B------:R-:W-:Y:S02]  /*b6a0*/  SHF.R.U64 R11, R11, 0x3, RZ ;  /* 0x000000030b0b7819 */ /* 0x000fe400000012ff */
[----:B------:R-:W-:Y:S01]  /*b6b0*/  LOP3.LUT R5, R128, 0x380, RZ, 0xc0, !PT ;  /* 0x0000038080057812 */ /* 0x000fe200078ec0ff */
[--C-:B------:R-:W-:Y:S01]  /*b6c0*/  IMAD.X R87, RZ, RZ, R9.reuse, P0 ;  /* 0x000000ffff577224 */ /* 0x100fe200000e0609 */
[----:B------:R-:W-:Y:S02]  /*b6d0*/  LOP3.LUT R82, R18, R133, RZ, 0x3c, !PT ;  /* 0x0000008512527212 */ /* 0x000fe400078e3cff */
[----:B------:R-:W-:Y:S01]  /*b6e0*/  SHF.R.U64 R12, R12, 0x3, RZ ;  /* 0x000000030c0c7819 */ /* 0x000fe200000012ff */
[--C-:B------:R-:W-:Y:S01]  /*b6f0*/  IMAD.X R89, RZ, RZ, R9.reuse, P4 ;  /* 0x000000ffff597224 */ /* 0x100fe200020e0609 */
[----:B------:R-:W-:Y:S01]  /*b700*/  SHF.R.U64 R22, R22, 0x3, RZ ;  /* 0x0000000316167819 */ /* 0x000fe200000012ff */
[--C-:B------:R-:W-:Y:S01]  /*b710*/  IMAD.X R91, RZ, RZ, R9.reuse, P3 ;  /* 0x000000ffff5b7224 */ /* 0x100fe200018e0609 */
[----:B------:R-:W-:Y:S01]  /*b720*/  LOP3.LUT R88, R10, R137, RZ, 0x3c, !PT ;  /* 0x000000890a587212 */ /* 0x000fe200078e3cff */
[--C-:B------:R-:W-:Y:S01]  /*b730*/  IMAD.X R127, RZ, RZ, R9.reuse, P2 ;  /* 0x000000ffff7f7224 */ /* 0x100fe200010e0609 */
[----:B------:R-:W-:Y:S01]  /*b740*/  LOP3.LUT R90, R11, R90, RZ, 0x3c, !PT ;  /* 0x0000005a0b5a7212 */ /* 0x000fe200078e3cff */
[--C-:B------:R-:W-:Y:S01]  /*b750*/  IMAD.X R129, RZ, RZ, R9.reuse, P1 ;  /* 0x000000ffff817224 */ /* 0x100fe200008e0609 */
[----:B------:R-:W-:Y:S01]  /*b760*/  MOV R18, R8 ;  /* 0x0000000800127202 */ /* 0x000fe20000000f00 */
[--C-:B------:R-:W-:Y:S01]  /*b770*/  IMAD.X R131, RZ, RZ, R9.reuse, P6 ;  /* 0x000000ffff837224 */ /* 0x100fe200030e0609 */
[----:B------:R-:W-:Y:S01]  /*b780*/  SHF.R.U64 R5, R5, 0x3, RZ ;  /* 0x0000000305057819 */ /* 0x000fe200000012ff */
[----:B------:R-:W-:Y:S01]  /*b790*/  IMAD.X R13, RZ, RZ, R9, P5 ;  /* 0x000000ffff0d7224 */ /* 0x000fe200028e0609 */
[----:B------:R-:W-:-:S02]  /*b7a0*/  F2FP.F16.F32.PACK_AB R8, R25, R24 ;  /* 0x000000181908723e */ /* 0x000fc400000000ff */
[----:B------:R-:W-:Y:S02]  /*b7b0*/  F2FP.F16.F32.PACK_AB R9, R27, R26 ;  /* 0x0000001a1b09723e */ /* 0x000fe400000000ff */
[----:B------:R-:W-:Y:S02]  /*b7c0*/  F2FP.F16.F32.PACK_AB R10, R29, R28 ;  /* 0x0000001c1d0a723e */ /* 0x000fe400000000ff */
[----:B------:R-:W-:Y:S02]  /*b7d0*/  F2FP.F16.F32.PACK_AB R11, R31, R30 ;  /* 0x0000001e1f0b723e */ /* 0x000fe400000000ff */
[----:B------:R-:W-:Y:S02]  /*b7e0*/  LOP3.LUT R130, R12, R141, RZ, 0x3c, !PT ;  /* 0x0000008d0c827212 */ /* 0x000fe400078e3cff */
[----:B------:R-:W-:Y:S02]  /*b7f0*/  MOV R135, R80 ;  /* 0x0000005000877202 */ /* 0x000fe40000000f00 */
[----:B------:R-:W-:-:S02]  /*b800*/  MOV R134, R82 ;  /* 0x0000005200867202 */ /* 0x000fc40000000f00 */
[----:B------:R-:W-:Y:S02]  /*b810*/  LOP3.LUT R12, R22, R143, RZ, 0x3c, !PT ;  /* 0x0000008f160c7212 */ /* 0x000fe400078e3cff */
[----:B------:R-:W-:Y:S02]  /*b820*/  MOV R136, R14 ;  /* 0x0000000e00887202 */ /* 0x000fe40000000f00 */
[----:B------:R-:W-:Y:S02]  /*b830*/  F2FP.F16.F32.PACK_AB R80, R33, R32 ;  /* 0x000000202150723e */ /* 0x000fe400000000ff */
[----:B------:R-:W-:Y:S02]  /*b840*/  F2FP.F16.F32.PACK_AB R81, R35, R34 ;  /* 0x000000222351723e */ /* 0x000fe400000000ff */
[----:B------:R-:W-:Y:S02]  /*b850*/  F2FP.F16.F32.PACK_AB R82, R37, R36 ;  /* 0x000000242552723e */ /* 0x000fe400000000ff */
[----:B------:R-:W-:-:S02]  /*b860*/  F2FP.F16.F32.PACK_AB R83, R39, R38 ;  /* 0x000000262753723e */ /* 0x000fc400000000ff */
[----:B------:R-:W-:Y:S02]  /*b870*/  LOP3.LUT R128, R5, R128, RZ, 0x3c, !PT ;  /* 0x0000008005807212 */ /* 0x000fe400078e3cff */
[----:B------:R-:W-:Y:S02]  /*b880*/  MOV R133, R84 ;  /* 0x0000005400857202 */ /* 0x000fe40000000f00 */
[----:B------:R-:W-:Y:S01]  /*b890*/  MOV R132, R86 ;  /* 0x0000005600847202 */ /* 0x000fe20000000f00 */
[----:B------:R0:W-:Y:S01]  /*b8a0*/  STSM.16.M88.4 [R18], R8 ;  /* 0x0000000812007844 */ /* 0x0001e20000000200 */
[----:B------:R-:W-:Y:S02]  /*b8b0*/  MOV R22, R88 ;  /* 0x0000005800167202 */ /* 0x000fe40000000f00 */
[----:B------:R-:W-:Y:S02]  /*b8c0*/  MOV R5, R90 ;  /* 0x0000005a00057202 */ /* 0x000fe40000000f00 */
[----:B------:R-:W-:-:S02]  /*b8d0*/  F2FP.F16.F32.PACK_AB R84, R41, R40 ;  /* 0x000000282954723e */ /* 0x000fc400000000ff */
[----:B------:R-:W-:Y:S02]  /*b8e0*/  F2FP.F16.F32.PACK_AB R85, R43, R42 ;  /* 0x0000002a2b55723e */ /* 0x000fe400000000ff */
[----:B------:R-:W-:Y:S02]  /*b8f0*/  F2FP.F16.F32.PACK_AB R86, R45, R44 ;  /* 0x0000002c2d56723e */ /* 0x000fe400000000ff */
[----:B------:R-:W-:Y:S02]  /*b900*/  F2FP.F16.F32.PACK_AB R87, R47, R46 ;  /* 0x0000002e2f57723e */ /* 0x000fe400000000ff */
[----:B------:R-:W-:Y:S02]  /*b910*/  F2FP.F16.F32.PACK_AB R88, R49, R48 ;  /* 0x000000303158723e */ /* 0x000fe400000000ff */
[----:B------:R-:W-:Y:S02]  /*b920*/  F2FP.F16.F32.PACK_AB R89, R51, R50 ;  /* 0x000000323359723e */ /* 0x000fe400000000ff */
[----:B------:R-:W-:-:S02]  /*b930*/  F2FP.F16.F32.PACK_AB R90, R53, R52 ;  /* 0x00000034355a723e */ /* 0x000fc400000000ff */
[----:B------:R-:W-:Y:S01]  /*b940*/  F2FP.F16.F32.PACK_AB R91, R55, R54 ;  /* 0x00000036375b723e */ /* 0x000fe200000000ff */
[----:B------:R1:W-:Y:S01]  /*b950*/  STSM.16.M88.4 [R136], R80 ;  /* 0x0000005088007844 */ /* 0x0003e20000000200 */
[----:B0-----:R-:W-:Y:S02]  /*b960*/  MOV R18, R12 ;  /* 0x0000000c00127202 */ /* 0x001fe40000000f00 */
[----:B------:R-:W-:Y:S02]  /*b970*/  F2FP.F16.F32.PACK_AB R8, R57, R56 ;  /* 0x000000383908723e */ /* 0x000fe400000000ff */
[----:B------:R-:W-:Y:S02]  /*b980*/  F2FP.F16.F32.PACK_AB R9, R59, R58 ;  /* 0x0000003a3b09723e */ /* 0x000fe400000000ff */
[----:B------:R-:W-:Y:S02]  /*b990*/  F2FP.F16.F32.PACK_AB R10, R61, R60 ;  /* 0x0000003c3d0a723e */ /* 0x000fe400000000ff */
[----:B------:R-:W-:-:S02]  /*b9a0*/  F2FP.F16.F32.PACK_AB R11, R63, R62 ;  /* 0x0000003e3f0b723e */ /* 0x000fc400000000ff */
[----:B------:R-:W-:Y:S02]  /*b9b0*/  F2FP.F16.F32.PACK_AB R12, R65, R64 ;  /* 0x00000040410c723e */ /* 0x000fe400000000ff */
[----:B------:R-:W-:Y:S02]  /*b9c0*/  F2FP.F16.F32.PACK_AB R13, R67, R66 ;  /* 0x00000042430d723e */ /* 0x000fe400000000ff */
[----:B------:R-:W-:Y:S02]  /*b9d0*/  F2FP.F16.F32.PACK_AB R14, R69, R68 ;  /* 0x00000044450e723e */ /* 0x000fe400000000ff */
[----:B------:R-:W-:Y:S01]  /*b9e0*/  F2FP.F16.F32.PACK_AB R15, R71, R70 ;  /* 0x00000046470f723e */ /* 0x000fe200000000ff */
[----:B------:R0:W-:Y:S01]  /*b9f0*/  STSM.16.M88.4 [R135], R84 ;  /* 0x0000005487007844 */ /* 0x0001e20000000200 */
[----:B-1----:R-:W-:Y:S02]  /*ba00*/  F2FP.F16.F32.PACK_AB R80, R73, R72 ;  /* 0x000000484950723e */ /* 0x002fe400000000ff */
[----:B------:R-:W-:-:S02]  /*ba10*/  F2FP.F16.F32.PACK_AB R81, R75, R74 ;  /* 0x0000004a4b51723e */ /* 0x000fc400000000ff */
[----:B------:R-:W-:Y:S02]  /*ba20*/  F2FP.F16.F32.PACK_AB R82, R77, R76 ;  /* 0x0000004c4d52723e */ /* 0x000fe400000000ff */
[----:B------:R-:W-:Y:S01]  /*ba30*/  F2FP.F16.F32.PACK_AB R83, R79, R78 ;  /* 0x0000004e4f53723e */ /* 0x000fe200000000ff */
[----:B------:R1:W-:Y:S01]  /*ba40*/  STSM.16.M88.4 [R134], R88 ;  /* 0x0000005886007844 */ /* 0x0003e20000000200 */
[----:B------:R-:W-:Y:S02]  /*ba50*/  MOV R126, R126 ;  /* 0x0000007e007e7202 */ /* 0x000fe40000000f00 */
[----:B------:R-:W-:Y:S01]  /*ba60*/  MOV R128, R128 ;  /* 0x0000008000807202 */ /* 0x000fe20000000f00 */
[----:B------:R2:W-:Y:S01]  /*ba70*/  STSM.16.M88.4 [R133], R8 ;  /* 0x0000000885007844 */ /* 0x0005e20000000200 */
[----:B------:R-:W-:Y:S02]  /*ba80*/  MOV R130, R130 ;  /* 0x0000008200827202 */ /* 0x000fe40000000f00 */
[----:B0-----:R-:W-:-:S02]  /*ba90*/  F2FP.F16.F32.PACK_AB R84, R3, R2 ;  /* 0x000000020354723e */ /* 0x001fc400000000ff */
[----:B------:R-:W-:Y:S02]  /*baa0*/  F2FP.F16.F32.PACK_AB R85, R121, R120 ;  /* 0x000000787955723e */ /* 0x000fe400000000ff */
[----:B------:R-:W-:Y:S02]  /*bab0*/  F2FP.F16.F32.PACK_AB R86, R7, R6 ;  /* 0x000000060756723e */ /* 0x000fe400000000ff */
[----:B------:R-:W-:Y:S01]  /*bac0*/  F2FP.F16.F32.PACK_AB R87, R123, R122 ;  /* 0x0000007a7b57723e */ /* 0x000fe200000000ff */
[----:B------:R0:W-:Y:S01]  /*bad0*/  STSM.16.M88.4 [R132], R12 ;  /* 0x0000000c84007844 */ /* 0x0001e20000000200 */
[----:B-1----:R-:W-:Y:S02]  /*bae0*/  F2FP.F16.F32.PACK_AB R88, R21, R20 ;  /* 0x000000141558723e */ /* 0x002fe400000000ff */
[----:B------:R-:W-:Y:S02]  /*baf0*/  F2FP.F16.F32.PACK_AB R89, R125, R124 ;  /* 0x0000007c7d59723e */ /* 0x000fe400000000ff */
[----:B------:R-:W-:-:S02]  /*bb00*/  F2FP.F16.F32.PACK_AB R90, R93, R92 ;  /* 0x0000005c5d5a723e */ /* 0x000fc400000000ff */
[----:B------:R-:W-:Y:S01]  /*bb10*/  F2FP.F16.F32.PACK_AB R91, R95, R94 ;  /* 0x0000005e5f5b723e */ /* 0x000fe200000000ff */
[----:B------:R1:W-:Y:S01]  /*bb20*/  STSM.16.M88.4 [R22], R80 ;  /* 0x0000005016007844 */ /* 0x0003e20000000200 */
[----:B--2---:R-:W-:Y:S02]  /*bb30*/  F2FP.F16.F32.PACK_AB R8, R97, R96 ;  /* 0x000000606108723e */ /* 0x004fe400000000ff */
[----:B------:R-:W-:Y:S02]  /*bb40*/  F2FP.F16.F32.PACK_AB R9, R99, R98 ;  /* 0x000000626309723e */ /* 0x000fe400000000ff */
[----:B------:R-:W-:Y:S02]  /*bb50*/  F2FP.F16.F32.PACK_AB R10, R101, R100 ;  /* 0x00000064650a723e */ /* 0x000fe400000000ff */
[----:B------:R-:W-:Y:S02]  /*bb60*/  F2FP.F16.F32.PACK_AB R11, R103, R102 ;  /* 0x00000066670b723e */ /* 0x000fe400000000ff */
        /* <DEDUP_REMOVED lines=9> */
[----:B------:R-:W-:Y:S04]  /*bc00*/  STSM.16.M88.4 [R126], R88 ;  /* 0x000000587e007844 */ /* 0x000fe80000000200 */
[----:B------:R-:W-:Y:S04]  /*bc10*/  STSM.16.M88.4 [R128], R8 ;  /* 0x0000000880007844 */ /* 0x000fe80000000200 */
[----:B------:R-:W-:Y:S04]  /*bc20*/  STSM.16.M88.4 [R130], R12 ;  /* 0x0000000c82007844 */ /* 0x000fe80000000200 */
[----:B------:R1:W-:Y:S01]  /*bc30*/  STSM.16.M88.4 [R18], R80 ;  /* 0x0000005012007844 */ /* 0x0003e20000000200 */
[----:B------:R-:W-:Y:S01]  /*bc40*/  BAR.SYNC.DEFER_BLOCKING 0x1, 0x100 ;  /* 0x0044000000007b1d */ /* 0x000fe20000010000 */
[----:B------:R-:W-:-:S04]  /*bc50*/  ISETP.NE.U32.AND P0, PT, RZ, UR14, PT ;  /* 0x0000000eff007c0c */ /* 0x000fc8000bf05070 */
[----:B------:R-:W-:Y:S01]  /*bc60*/  ISETP.NE.AND.EX P0, PT, RZ, UR15, PT, P0 ;  /* 0x0000000fff007c0c */ /* 0x000fe2000bf05300 */
[----:B0-----:R-:W-:Y:S02]  /*bc70*/  IMAD.U32 R84, RZ, RZ, UR9 ;  /* 0x00000009ff547e24 */ /* 0x001fe4000f8e00ff */
[----:B------:R-:W-:Y:S01]  /*bc80*/  IMAD.U32 R85, RZ, RZ, UR12 ;  /* 0x0000000cff557e24 */ /* 0x000fe2000f8e00ff */
[----:B------:R-:W-:Y:S01]  /*bc90*/  ULDC.64 UR12, c[0x0][0xc08] ;  /* 0x00030200000c7ab9 */ /* 0x000fe20000000a00 */
[----:B-1----:R-:W0:Y:S08]  /*bca0*/  LDC R18, c[0x0][0xbe8] ;  /* 0x0002fa00ff127b82 */ /* 0x002e300000000800 */
[----:B------:R-:W2:Y:S01]  /*bcb0*/  @P0 LDG.E R22, desc[UR24][R84.64] ;  /* 0x0000001854160981 */ /* 0x000ea2000c1e1900 */
[----:B------:R-:W-:-:S04]  /*bcc0*/  UISETP.NE.U32.AND UP0, UPT, UR12, URZ, UPT ;  /* 0x0000003f0c00728c */ /* 0x000fc8000bf05070 */
[----:B------:R-:W-:Y:S01]  /*bcd0*/  UISETP.NE.AND.EX UP0, UPT, UR13, URZ, UPT, UP0 ;  /* 0x0000003f0d00728c */ /* 0x000fe2000bf05300 */
[----:B0-----:R-:W-:-:S10]  /*bce0*/  ISETP.NE.AND P1, PT, R18, 0x1, PT ;  /* 0x000000011200780c */ /* 0x001fd40003f25270 */
[----:B------:R-:W-:Y:S01]  /*bcf0*/  @UP0 UIADD3 UR12, UP1, UR4, UR12, URZ ;  /* 0x0000000c040c0290 */ /* 0x000fe2000ff3e03f */
[----:B------:R-:W-:Y:S02]  /*bd00*/  PLOP3.LUT P4, PT, PT, PT, UP0, 0x80, 0x0 ;  /* 0x000000000000781c */ /* 0x000fe40003f8f008 */
[----:B------:R-:W-:Y:S01]  /*bd10*/  ULDC UR4, c[0x0][0xa88] ;  /* 0x0002a20000047ab9 */ /* 0x000fe20000000800 */
[----:B------:R-:W-:Y:S01]  /*bd20*/  @UP0 UIADD3.X UR13, UR16, UR13, URZ, UP1, !UPT ;  /* 0x0000000d100d0290 */ /* 0x000fe20008ffe43f */
[----:B------:R-:W-:Y:S01]  /*bd30*/  IMAD.U32 R5, RZ, RZ, UR4 ;  /* 0x00000004ff057e24 */ /* 0x000fe2000f8e00ff */
[----:B------:R-:W-:Y:S01]  /*bd40*/  UISETP.NE.AND UP0, UPT, UR21, URZ, UPT ;  /* 0x0000003f1500728c */ /* 0x000fe2000bf05270 */
[----:B------:R-:W-:Y:S01]  /*bd50*/  ULDC UR4, c[0x0][0xad4] ;  /* 0x0002b50000047ab9 */ /* 0x000fe20000000800 */
[----:B------:R-:W0:Y:S02]  /*bd60*/  @P1 LDC R10, c[0x0][0xbec] ;  /* 0x0002fb00ff0a1b82 */ /* 0x000e240000000800 */
[----:B------:R-:W-:Y:S01]  /*bd70*/  USEL UR4, UR21, UR4, UP0 ;  /* 0x0000000415047287 */ /* 0x000fe20008000000 */
[----:B------:R-:W-:-:S03]  /*bd80*/  UMOV UR22, 0x9b8 ;  /* 0x000009b800167882 */ /* 0x000fc60000000000 */
[----:B------:R-:W-:Y:S02]  /*bd90*/  UISETP.GT.AND UP1, UPT, UR4, 0x1, UPT ;  /* 0x000000010400788c */ /* 0x000fe4000bf24270 */
[----:B------:R-:W1:Y:S02]  /*bda0*/  @P1 LDC R13, c[0x0][0xbf0] ;  /* 0x0002fc00ff0d1b82 */ /* 0x000e640000000800 */
[----:B------:R-:W-:Y:S02]  /*bdb0*/  USEL UR22, UR22, 0x978, UP1 ;  /* 0x0000097816167887 */ /* 0x000fe40008800000 */
[----:B------:R-:W-:Y:S01]  /*bdc0*/  UISETP.NE.U32.AND UP0, UPT, UR14, URZ, UPT ;  /* 0x0000003f0e00728c */ /* 0x000fe2000bf05070 */
[----:B------:R-:W-:Y:S01]  /*bdd0*/  IMAD.U32 R15, RZ, RZ, UR20 ;  /* 0x00000014ff0f7e24 */ /* 0x000fe2000f8e00ff */
[----:B------:R-:W-:Y:S01]  /*bde0*/  UMOV UR4, URZ ;  /* 0x0000003f00047c82 */ /* 0x000fe20008000000 */
[----:B------:R-:W-:Y:S01]  /*bdf0*/  IMAD.U32 R8, RZ, RZ, UR12 ;  /* 0x0000000cff087e24 */ /* 0x000fe2000f8e00ff */
[----:B------:R-:W-:Y:S01]  /*be00*/  UISETP.NE.AND.EX UP0, UPT, UR15, URZ, UPT, UP0 ;  /* 0x0000003f0f00728c */ /* 0x000fe2000bf05300 */
[----:B------:R-:W-:-:S02]  /*be10*/  IMAD.U32 R9, RZ, RZ, UR13 ;  /* 0x0000000dff097e24 */ /* 0x000fc4000f8e00ff */
[----:B---3--:R-:W-:Y:S01]  /*be20*/  IMAD R15, R15, 0x80, R138 ;  /* 0x000000800f0f7824 */ /* 0x008fe200078e028a */
[----:B------:R-:W-:Y:S02]  /*be30*/  USEL UR9, UR18, URZ, !UP0 ;  /* 0x0000003f12097287 */ /* 0x000fe4000c000000 */
[----:B------:R0:W5:Y:S01]  /*be40*/  @P4 LDG.E R5, desc[UR24][R8.64] ;  /* 0x0000001808054981 */ /* 0x000162000c1e1900 */
[----:B------:R-:W-:Y:S01]  /*be50*/  USEL UR20, UR19, URZ, UP1 ;  /* 0x0000003f13147287 */ /* 0x000fe20008800000 */
[----:B------:R-:W-:Y:S01]  /*be60*/  ULDC.64 UR12, c[0x0][UR22+0x218] ;  /* 0x00008600160c7abb */ /* 0x000fe20008000a00 */
[----:B------:R-:W-:Y:S01]  /*be70*/  ULDC.64 UR14, c[0x0][UR22+0x220] ;  /* 0x00008800160e7abb */ /* 0x000fe20008000a00 */
[----:B------:R-:W-:Y:S02]  /*be80*/  USEL UR21, UR17, URZ, !UP0 ;  /* 0x0000003f11157287 */ /* 0x000fe4000c000000 */
[----:B------:R-:W-:Y:S01]  /*be90*/  UIMAD.WIDE.U32 UR18, UR12, UR23, URZ ;  /* 0x000000170c1272a5 */ /* 0x000fe2000f8e003f */
[----:B------:R-:W-:Y:S01]  /*bea0*/  ULDC.64 UR16, c[0x0][UR22+0x228] ;  /* 0x00008a0016107abb */ /* 0x000fe20008000a00 */
[----:B0-----:R-:W-:Y:S01]  /*beb0*/  @P1 IMAD.HI.U32 R8, R15, R10, RZ ;  /* 0x0000000a0f081227 */ /* 0x001fe200078e00ff */
[----:B------:R-:W-:-:S02]  /*bec0*/  UIMAD UR15, UR15, UR9, URZ ;  /* 0x000000090f0f72a4 */ /* 0x000fc4000f8e023f */
[----:B------:R-:W-:Y:S01]  /*bed0*/  UIMAD UR23, UR13, UR23, URZ ;  /* 0x000000170d1772a4 */ /* 0x000fe2000f8e023f */
[----:B------:R-:W-:Y:S01]  /*bee0*/  IMAD.MOV.U32 R11, RZ, RZ, R15 ;  /* 0x000000ffff0b7224 */ /* 0x000fe200078e000f */
[----:B------:R-:W-:Y:S02]  /*bef0*/  UIMAD.WIDE.U32 UR12, UR14, UR9, URZ ;  /* 0x000000090e0c72a5 */ /* 0x000fe4000f8e003f */
[----:B------:R-:W-:Y:S01]  /*bf00*/  UIMAD.WIDE.U32 UR24, UR16, UR20, URZ ;  /* 0x00000014101872a5 */ /* 0x000fe2000f8e003f */
[----:B-1----:R-:W-:Y:S01]  /*bf10*/  @P1 SHF.R.U32.HI R11, RZ, R13, R8 ;  /* 0x0000000dff0b1219 */ /* 0x002fe20000011608 */
[----:B------:R-:W-:Y:S02]  /*bf20*/  UIMAD UR16, UR17, UR20, URZ ;  /* 0x00000014111072a4 */ /* 0x000fe4000f8e023f */
[----:B------:R-:W-:Y:S02]  /*bf30*/  UIMAD UR15, UR14, UR21, UR15 ;  /* 0x000000150e0f72a4 */ /* 0x000fe4000f8e020f */
[----:B------:R-:W-:Y:S01]  /*bf40*/  UIADD3 UR23, UR19, UR23, URZ ;  /* 0x0000001713177290 */ /* 0x000fe2000fffe03f */
[----:B------:R-:W-:Y:S01]  /*bf50*/  IMAD.MOV R13, RZ, RZ, -R11 ;  /* 0x000000ffff0d7224 */ /* 0x000fe200078e0a0b */
[----:B------:R-:W-:Y:S01]  /*bf60*/  UIADD3 UR14, UR13, UR15, URZ ;  /* 0x0000000f0d0e7290 */ /* 0x000fe2000fffe03f */
[----:B------:R-:W-:-:S02]  /*bf70*/  IMAD.U32 R8, RZ, RZ, UR24 ;  /* 0x00000018ff087e24 */ /* 0x000fc4000f8e00ff */
[----:B------:R-:W-:Y:S01]  /*bf80*/  IMAD.U32 R9, RZ, RZ, UR25 ;  /* 0x00000019ff097e24 */ /* 0x000fe2000f8e00ff */
[----:B------:R-:W-:Y:S01]  /*bf90*/  SHF.R.S32.HI R9, RZ, 0x1f, R11 ;  /* 0x0000001fff097819 */ /* 0x000fe2000001140b */
[----:B------:R-:W-:-:S05]  /*bfa0*/  IMAD R13, R18, R13, R15 ;  /* 0x0000000d120d7224 */ /* 0x000fca00078e020f */
[----:B------:R-:W-:Y:S02]  /*bfb0*/  SHF.R.S32.HI R10, RZ, 0x1f, R13 ;  /* 0x0000001fff0a7819 */ /* 0x000fe4000001140d */
[----:B--2---:R-:W-:-:S13]  /*bfc0*/  @P0 R2UR UR4, R22 ;  /* 0x00000000160402ca */ /* 0x004fda00000e0000 */
[----:B------:R-:W-:Y:S02]  /*bfd0*/  UIADD3 UR18, UP0, UP2, UR12, UR18, UR4 ;  /* 0x000000120c127290 */ /* 0x000fe4000fa1e004 */
[----:B------:R-:W-:Y:S02]  /*bfe0*/  UIADD3 UR12, UR25, UR16, URZ ;  /* 0x00000010190c7290 */ /* 0x000fe4000fffe03f */
[----:B------:R-:W-:Y:S02]  /*bff0*/  USHF.R.S32.HI UR16, URZ, 0x1f, UR4 ;  /* 0x0000001f3f107899 */ /* 0x000fe40008011404 */
[----:B------:R-:W-:Y:S02]  /*c000*/  IADD3 R8, P2, P3, R11, UR18, R8 ;  /* 0x000000120b087c10 */ /* 0x000fe4000fb5e008 */
[----:B------:R-:W-:Y:S01]  /*c010*/  UIADD3.X UR14, UR14, UR23, UR16, UP0, UP2 ;  /* 0x000000170e0e7290 */ /* 0x000fe200087e4410 */
[----:B------:R-:W-:Y:S01]  /*c020*/  IMAD.U32 R12, RZ, RZ, UR12 ;  /* 0x0000000cff0c7e24 */ /* 0x000fe2000f8e00ff */
[----:B------:R-:W-:-:S02]  /*c030*/  ULDC.64 UR12, c[0x0][UR22+0x210] ;  /* 0x00008400160c7abb */ /* 0x000fc40008000a00 */
[----:B------:R-:W-:Y:S02]  /*c040*/  IMAD R11, R13, UR13, RZ ;  /* 0x0000000d0d0b7c24 */ /* 0x000fe4000f8e02ff */
[----:B------:R-:W-:Y:S01]  /*c050*/  IADD3.X R9, R9, UR14, R12, P2, P3 ;  /* 0x0000000e09097c10 */ /* 0x000fe200097e640c */
[----:B------:R-:W-:Y:S01]  /*c060*/  ULDC.64 UR14, c[0x0][0xba8] ;  /* 0x0002ea00000e7ab9 */ /* 0x000fe20000000a00 */
[----:B------:R-:W-:Y:S01]  /*c070*/  IMAD R11, R10, UR12, R11 ;  /* 0x0000000c0a0b7c24 */ /* 0x000fe2000f8e020b */
[----:B------:R-:W-:Y:S01]  /*c080*/  @!UP1 ULDC UR14, c[0x0][0xb50] ;  /* 0x0002d400000e9ab9 */ /* 0x000fe20000000800 */
[----:B------:R-:W-:Y:S01]  /*c090*/  @!UP1 ULDC UR15, c[0x0][0xb54] ;  /* 0x0002d500000f9ab9 */ /* 0x000fe20000000800 */
[----:B------:R-:W-:-:S04]  /*c0a0*/  IMAD.WIDE.U32 R8, R13, UR12, R8 ;  /* 0x0000000c0d087c25 */ /* 0x000fc8000f8e0008 */
[----:B------:R-:W-:Y:S01]  /*c0b0*/  IMAD.IADD R9, R9, 0x1, R11 ;  /* 0x0000000109097824 */ /* 0x000fe200078e020b */
[----:B------:R-:W-:-:S04]  /*c0c0*/  LEA R12, P2, R8, UR14, 0x2 ;  /* 0x0000000e080c7c11 */ /* 0x000fc8000f8410ff */
[----:B------:R-:W-:Y:S01]  /*c0d0*/  LEA.HI.X R14, R8, UR15, R9, 0x2, P2 ;  /* 0x0000000f080e7c11 */ /* 0x000fe200090f1409 */
[----:B------:R-:W-:Y:S08]  /*c0e0*/  @P4 BRA `(.L_x_203) ;  /* 0x0000000000144947 */ /* 0x000ff00003800000 */
[----:B------:R-:W-:Y:S05]  /*c0f0*/  @!P0 BRA `(.L_x_203) ;  /* 0x0000000000108947 */ /* 0x000fea0003800000 */
[----:B------:R-:W-:Y:S02]  /*c100*/  ULDC.64 UR12, c[0x0][0x208] ;  /* 0x00008200000c7ab9 */ /* 0x000fe40000000a00 */
[----:B------:R-:W2:Y:S04]  /*c110*/  LDG.E R8, desc[UR12][R84.64] ;  /* 0x0000000c54087981 */ /* 0x000ea8000c1e1900 */
[----:B-----5:R-:W2:Y:S02]  /*c120*/  LDG.E R5, desc[UR12][R84.64+0x4] ;  /* 0x0000040c54057981 */ /* 0x020ea4000c1e1900 */
[----:B--2---:R-:W-:-:S07]  /*c130*/  IMAD.IADD R5, R5, 0x1, -R8 ;  /* 0x0000000105057824 */ /* 0x004fce00078e0a08 */
.L_x_203:
[----:B------:R-:W2:Y:S01]  /*c140*/  LDL R13, [R1+0x54] ;  /* 0x00005400010d7983 */ /* 0x000ea20000100800 */
[----:B------:R-:W-:Y:S01]  /*c150*/  R2UR UR12, R229 ;  /* 0x00000000e50c72ca */ /* 0x000fe200000e0000 */
[----:B-----5:R-:W-:Y:S01]  /*c160*/  IMAD R80, R5, R18, RZ ;  /* 0x0000001205507224 */ /* 0x020fe200078e02ff */
[----:B------:R-:W-:Y:S01]  /*c170*/  LOP3.LUT P0, RZ, R234, 0x3, RZ, 0xc0, !PT ;  /* 0x00000003eaff7812 */ /* 0x000fe2000780c0ff */
[----:B------:R-:W-:Y:S04]  /*c180*/  SHFL.IDX PT, R8, R12, RZ, 0x1c1f ;  /* 0x001c1fff0c087589 */ /* 0x000fe800000e0000 */
[----:B------:R-:W0:Y:S04]  /*c190*/  SHFL.IDX PT, R9, R14, RZ, 0x1c1f ;  /* 0x001c1fff0e097589 */ /* 0x000e2800000e0000 */
[----:B------:R-:W-:Y:S02]  /*c1a0*/  SHFL.IDX PT, R10, R12, 0x1, 0x1c1f ;  /* 0x003c1f000c0a7f89 */ /* 0x000fe400000e0000 */
[----:B------:R-:W-:Y:S01]  /*c1b0*/  IMAD.U32 R81, RZ, RZ, UR12 ;  /* 0x0000000cff517e24 */ /* 0x000fe2000f8e00ff */
[----:B------:R-:W-:Y:S01]  /*c1c0*/  ULDC.64 UR12, c[0x0][0x208] ;  /* 0x00008200000c7ab9 */ /* 0x000fe20000000a00 */
[----:B------:R-:W1:Y:S02]  /*c1d0*/  SHFL.IDX PT, R11, R14, 0x1, 0x1c1f ;  /* 0x003c1f000e0b7f89 */ /* 0x000e6400000e0000 */
[----:B--2---:R-:W-:-:S04]  /*c1e0*/  IMAD R81, R81, 0x80, R13 ;  /* 0x0000008051517824 */ /* 0x004fc800078e020d */
[C---:B------:R-:W-:Y:S01]  /*c1f0*/  VIADD R13, R81.reuse, 0x8 ;  /* 0x00000008510d7836 */ /* 0x040fe20000000000 */
[----:B------:R-:W-:-:S04]  /*c200*/  ISETP.GE.OR P2, PT, R81, R80, P0 ;  /* 0x000000505100720c */ /* 0x000fc80000746670 */
[----:B------:R-:W-:-:S09]  /*c210*/  ISETP.GE.OR P0, PT, R13, R80, P0 ;  /* 0x000000500d00720c */ /* 0x000fd20000706670 */
[----:B0-----:R0:W-:Y:S04]  /*c220*/  @!P2 ST.E desc[UR12][R8.64], R0 ;  /* 0x000000000800a985 */ /* 0x0011e8000c10190c */
[----:B-1----:R0:W-:Y:S01]  /*c230*/  @!P0 ST.E desc[UR12][R10.64], R4 ;  /* 0x000000040a008985 */ /* 0x0021e2000c10190c */
[----:B------:R-:W-:-:S13]  /*c240*/  PLOP3.LUT P0, PT, PT, PT, UP1, 0x80, 0x0 ;  /* 0x000000000000781c */ /* 0x000fda0003f0f018 */
[----:B0-----:R-:W-:Y:S05]  /*c250*/  @P0 BRA `(.L_x_204) ;  /* 0x0000000c006c0947 */ /* 0x001fea0003800000 */
[----:B------:R-:W-:Y:S01]  /*c260*/  IMAD.SHL.U32 R3, R19, 0x8, RZ ;  /* 0x0000000813037824 */ /* 0x000fe200078e00ff */
[----:B------:R-:W0:Y:S01]  /*c270*/  @P1 LDC R57, c[0x0][0xbec] ;  /* 0x0002fb00ff391b82 */ /* 0x000e220000000800 */
[----:B------:R-:W-:Y:S01]  /*c280*/  IMAD.MOV.U32 R5, RZ, RZ, 0x2 ;  /* 0x00000002ff057424 */ /* 0x000fe200078e00ff */
[----:B------:R-:W-:Y:S01]  /*c290*/  R2UR UR17, R229 ;  /* 0x00000000e51172ca */ /* 0x000fe200000e0000 */
[----:B------:R-:W-:Y:S01]  /*c2a0*/  IMAD R4, R230, 0x40, R3 ;  /* 0x00000040e6047824 */ /* 0x000fe200078e0203 */
[----:B------:R-:W-:Y:S01]  /*c2b0*/  ULDC.64 UR12, c[0x0][0x208] ;  /* 0x00008200000c7ab9 */ /* 0x000fe20000000a00 */
[----:B------:R-:W-:Y:S01]  /*c2c0*/  ULDC.64 UR14, c[0x0][0xaa0] ;  /* 0x0002a800000e7ab9 */ /* 0x000fe20000000a00 */
[----:B------:R-:W-:Y:S01]  /*c2d0*/  R2UR UR18, R228 ;  /* 0x00000000e41272ca */ /* 0x000fe200000e0000 */
[----:B------:R-:W-:Y:S01]  /*c2e0*/  IMAD.WIDE R4, R4, R5, UR10 ;  /* 0x0000000a04047e25 */ /* 0x000fe2000f8e0205 */
[----:B------:R-:W1:Y:S02]  /*c2f0*/  @P1 LDC R61, c[0x0][0xbf0] ;  /* 0x0002fc00ff3d1b82 */ /* 0x000e640000000800 */
[----:B------:R-:W-:-:S02]  /*c300*/  IADD3 R9, P4, R4, 0x1000, RZ ;  /* 0x0000100004097810 */ /* 0x000fc40007f9e0ff */
[C---:B------:R-:W-:Y:S02]  /*c310*/  IADD3 R13, P3, R4.reuse, 0x2000, RZ ;  /* 0x00002000040d7810 */ /* 0x040fe40007f7e0ff */
[C---:B------:R-:W-:Y:S02]  /*c320*/  IADD3 R21, P6, R4.reuse, 0x3000, RZ ;  /* 0x0000300004157810 */ /* 0x040fe40007fde0ff */
[C---:B------:R-:W-:Y:S02]  /*c330*/  IADD3 R25, P5, R4.reuse, 0x4000, RZ ;  /* 0x0000400004197810 */ /* 0x040fe40007fbe0ff */
[----:B------:R-:W-:Y:S02]  /*c340*/  IADD3 R29, P2, R4, 0x5000, RZ ;  /* 0x00005000041d7810 */ /* 0x000fe40007f5e0ff */
[----:B------:R-:W-:Y:S02]  /*c350*/  LOP3.LUT R8, R9, 0x380, RZ, 0xc0, !PT ;  /* 0x0000038009087812 */ /* 0x000fe400078ec0ff */
[----:B------:R-:W-:-:S02]  /*c360*/  LOP3.LUT R12, R13, 0x380, RZ, 0xc0, !PT ;  /* 0x000003800d0c7812 */ /* 0x000fc400078ec0ff */
[----:B------:R-:W-:Y:S02]  /*c370*/  LOP3.LUT R20, R21, 0x380, RZ, 0xc0, !PT ;  /* 0x0000038015147812 */ /* 0x000fe400078ec0ff */
[----:B------:R-:W-:Y:S02]  /*c380*/  LOP3.LUT R24, R25, 0x380, RZ, 0xc0, !PT ;  /* 0x0000038019187812 */ /* 0x000fe400078ec0ff */
[----:B------:R-:W-:Y:S02]  /*c390*/  LOP3.LUT R28, R29, 0x380, RZ, 0xc0, !PT ;  /* 0x000003801d1c7812 */ /* 0x000fe400078ec0ff */
[----:B------:R-:W-:Y:S02]  /*c3a0*/  SHF.R.U64 R8, R8, 0x3, RZ ;  /* 0x0000000308087819 */ /* 0x000fe400000012ff */
[----:B------:R-:W-:Y:S02]  /*c3b0*/  SHF.R.U64 R12, R12, 0x3, RZ ;  /* 0x000000030c0c7819 */ /* 0x000fe400000012ff */
[----:B------:R-:W-:-:S02]  /*c3c0*/  SHF.R.U64 R20, R20, 0x3, RZ ;  /* 0x0000000314147819 */ /* 0x000fc400000012ff */
[----:B------:R-:W-:Y:S02]  /*c3d0*/  SHF.R.U64 R24, R24, 0x3, RZ ;  /* 0x0000000318187819 */ /* 0x000fe400000012ff */
[----:B------:R-:W-:Y:S02]  /*c3e0*/  SHF.R.U64 R28, R28, 0x3, RZ ;  /* 0x000000031c1c7819 */ /* 0x000fe400000012ff */
[----:B------:R-:W-:Y:S01]  /*c3f0*/  LOP3.LUT R8, R8, R9, RZ, 0x3c, !PT ;  /* 0x0000000908087212 */ /* 0x000fe200078e3cff */
[--C-:B------:R-:W-:Y:S01]  /*c400*/  IMAD.X R9, RZ, RZ, R5.reuse, P4 ;  /* 0x000000ffff097224 */ /* 0x100fe200020e0605 */
[----:B------:R-:W-:Y:S01]  /*c410*/  LOP3.LUT R12, R12, R13, RZ, 0x3c, !PT ;  /* 0x0000000d0c0c7212 */ /* 0x000fe200078e3cff */
[--C-:B------:R-:W-:Y:S01]  /*c420*/  IMAD.X R13, RZ, RZ, R5.reuse, P3 ;  /* 0x000000ffff0d7224 */ /* 0x100fe200018e0605 */
[----:B------:R-:W-:Y:S01]  /*c430*/  LOP3.LUT R20, R20, R21, RZ, 0x3c, !PT ;  /* 0x0000001514147212 */ /* 0x000fe200078e3cff */
[--C-:B------:R-:W-:Y:S01]  /*c440*/  IMAD.X R21, RZ, RZ, R5.reuse, P6 ;  /* 0x000000ffff157224 */ /* 0x100fe200030e0605 */
[----:B------:R-:W-:Y:S01]  /*c450*/  LOP3.LUT R24, R24, R25, RZ, 0x3c, !PT ;  /* 0x0000001918187212 */ /* 0x000fe200078e3cff */
[--C-:B------:R-:W-:Y:S01]  /*c460*/  IMAD.X R25, RZ, RZ, R5.reuse, P5 ;  /* 0x000000ffff197224 */ /* 0x100fe200028e0605 */
[----:B------:R-:W-:Y:S01]  /*c470*/  LOP3.LUT R28, R28, R29, RZ, 0x3c, !PT ;  /* 0x0000001d1c1c7212 */ /* 0x000fe200078e3cff */
[----:B------:R-:W-:Y:S01]  /*c480*/  IMAD.X R29, RZ, RZ, R5, P2 ;  /* 0x000000ffff1d7224 */ /* 0x000fe200010e0605 */
[C---:B------:R-:W-:Y:S01]  /*c490*/  IADD3 R33, P0, R4.reuse, 0x6000, RZ ;  /* 0x0000600004217810 */ /* 0x040fe20007f1e0ff */
[----:B------:R-:W5:Y:S01]  /*c4a0*/  LD.E.128 R12, desc[UR12][R12.64] ;  /* 0x0000000c0c0c7980 */ /* 0x000f62000c101d00 */
[----:B------:R-:W-:-:S02]  /*c4b0*/  IADD3 R37, P4, R4, 0x7000, RZ ;  /* 0x0000700004257810 */ /* 0x000fc40007f9e0ff */
[C---:B------:R-:W-:Y:S01]  /*c4c0*/  IADD3 R41, P3, R4.reuse, 0x8000, RZ ;  /* 0x0000800004297810 */ /* 0x040fe20007f7e0ff */
[----:B------:R-:W5:Y:S01]  /*c4d0*/  LD.E.128 R20, desc[UR12][R20.64] ;  /* 0x0000000c14147980 */ /* 0x000f62000c101d00 */
[C---:B------:R-:W-:Y:S02]  /*c4e0*/  IADD3 R45, P6, R4.reuse, 0x9000, RZ ;  /* 0x00009000042d7810 */ /* 0x040fe40007fde0ff */
[C---:B------:R-:W-:Y:S01]  /*c4f0*/  IADD3 R49, P5, R4.reuse, 0xa000, RZ ;  /* 0x0000a00004317810 */ /* 0x040fe20007fbe0ff */
[----:B------:R-:W5:Y:S01]  /*c500*/  LD.E.128 R24, desc[UR12][R24.64] ;  /* 0x0000000c18187980 */ /* 0x000f62000c101d00 */
[----:B------:R-:W-:Y:S02]  /*c510*/  IADD3 R7, P2, R4, 0xb000, RZ ;  /* 0x0000b00004077810 */ /* 0x000fe40007f5e0ff */
[----:B------:R-:W-:Y:S01]  /*c520*/  LOP3.LUT R32, R33, 0x380, RZ, 0xc0, !PT ;  /* 0x0000038021207812 */ /* 0x000fe200078ec0ff */
[----:B------:R-:W5:Y:S01]  /*c530*/  LD.E.128 R28, desc[UR12][R28.64] ;  /* 0x0000000c1c1c7980 */ /* 0x000f62000c101d00 */
[----:B------:R-:W-:Y:S01]  /*c540*/  LOP3.LUT R36, R37, 0x380, RZ, 0xc0, !PT ;  /* 0x0000038025247812 */ /* 0x000fe200078ec0ff */
[----:B------:R-:W-:Y:S01]  /*c550*/  IMAD.X R53, RZ, RZ, R5, P2 ;  /* 0x000000ffff357224 */ /* 0x000fe200010e0605 */
[----:B------:R-:W-:-:S02]  /*c560*/  LOP3.LUT R40, R41, 0x380, RZ, 0xc0, !PT ;  /* 0x0000038029287812 */ /* 0x000fc400078ec0ff */
[----:B------:R-:W-:Y:S02]  /*c570*/  LOP3.LUT R44, R45, 0x380, RZ, 0xc0, !PT ;  /* 0x000003802d2c7812 */ /* 0x000fe400078ec0ff */
[----:B------:R-:W-:Y:S02]  /*c580*/  LOP3.LUT R48, R49, 0x380, RZ, 0xc0, !PT ;  /* 0x0000038031307812 */ /* 0x000fe400078ec0ff */
[----:B------:R-:W-:Y:S02]  /*c590*/  LOP3.LUT R11, R4, 0x380, RZ, 0xc0, !PT ;  /* 0x00000380040b7812 */ /* 0x000fe400078ec0ff */
[----:B------:R-:W-:Y:S02]  /*c5a0*/  LOP3.LUT R0, R7, 0x380, RZ, 0xc0, !PT ;  /* 0x0000038007007812 */ /* 0x000fe400078ec0ff */
[----:B------:R-:W-:Y:S02]  /*c5b0*/  SHF.R.U64 R32, R32, 0x3, RZ ;  /* 0x0000000320207819 */ /* 0x000fe400000012ff */
[----:B------:R-:W-:-:S02]  /*c5c0*/  SHF.R.U64 R36, R36, 0x3, RZ ;  /* 0x0000000324247819 */ /* 0x000fc400000012ff */
[----:B------:R-:W-:Y:S02]  /*c5d0*/  SHF.R.U64 R40, R40, 0x3, RZ ;  /* 0x0000000328287819 */ /* 0x000fe400000012ff */
[----:B------:R-:W-:Y:S02]  /*c5e0*/  SHF.R.U64 R44, R44, 0x3, RZ ;  /* 0x000000032c2c7819 */ /* 0x000fe400000012ff */
[----:B------:R-:W-:Y:S02]  /*c5f0*/  SHF.R.U64 R48, R48, 0x3, RZ ;  /* 0x0000000330307819 */ /* 0x000fe400000012ff */
        /* <DEDUP_REMOVED lines=12> */
[----:B------:R-:W-:Y:S01]  /*c6c0*/  LOP3.LUT R4, R11, R4, RZ, 0x3c, !PT ;  /* 0x000000040b047212 */ /* 0x000fe200078e3cff */
[----:B------:R-:W5:Y:S01]  /*c6d0*/  LD.E.128 R32, desc[UR12][R32.64] ;  /* 0x0000000c20207980 */ /* 0x000f62000c101d00 */
[----:B------:R-:W-:-:S03]  /*c6e0*/  LOP3.LUT R52, R0, R7, RZ, 0x3c, !PT ;  /* 0x0000000700347212 */ /* 0x000fc600078e3cff */
[----:B------:R-:W5:Y:S04]  /*c6f0*/  LD.E.128 R8, desc[UR12][R8.64] ;  /* 0x0000000c08087980 */ /* 0x000f68000c101d00 */
[----:B------:R-:W5:Y:S04]  /*c700*/  LD.E.128 R4, desc[UR12][R4.64] ;  /* 0x0000000c04047980 */ /* 0x000f68000c101d00 */
[----:B------:R-:W5:Y:S04]  /*c710*/  LD.E.128 R36, desc[UR12][R36.64] ;  /* 0x0000000c24247980 */ /* 0x000f68000c101d00 */
[----:B------:R-:W5:Y:S04]  /*c720*/  LD.E.128 R40, desc[UR12][R40.64] ;  /* 0x0000000c28287980 */ /* 0x000f68000c101d00 */
[----:B------:R-:W5:Y:S04]  /*c730*/  LD.E.128 R44, desc[UR12][R44.64] ;  /* 0x0000000c2c2c7980 */ /* 0x000f68000c101d00 */
[----:B------:R-:W5:Y:S04]  /*c740*/  LD.E.128 R48, desc[UR12][R48.64] ;  /* 0x0000000c30307980 */ /* 0x000f68000c101d00 */
[----:B------:R-:W5:Y:S01]  /*c750*/  LD.E.128 R52, desc[UR12][R52.64] ;  /* 0x0000000c34347980 */ /* 0x000f62000c101d00 */
[----:B------:R-:W-:-:S02]  /*c760*/  UIMAD UR12, UR16, UR14, URZ ;  /* 0x0000000e100c72a4 */ /* 0x000fc4000f8e023f */
[----:B------:R-:W-:Y:S01]  /*c770*/  UIMAD.WIDE.U32 UR10, UR4, UR14, URZ ;  /* 0x0000000e040a72a5 */ /* 0x000fe2000f8e003f */
[----:B------:R-:W-:Y:S01]  /*c780*/  IMAD R0, R19, 0x20, R230 ;  /* 0x0000002013007824 */ /* 0x000fe200078e02e6 */
[----:B------:R-:W-:Y:S01]  /*c790*/  UIMAD UR12, UR4, UR15, UR12 ;  /* 0x0000000f040c72a4 */ /* 0x000fe2000f8e020c */
[----:B------:R-:W-:Y:S01]  /*c7a0*/  IMAD.U32 R59, RZ, RZ, UR17 ;  /* 0x00000011ff3b7e24 */ /* 0x000fe2000f8e00ff */
[----:B------:R-:W-:Y:S01]  /*c7b0*/  USHF.R.S32.HI UR4, URZ, 0x1f, UR9 ;  /* 0x0000001f3f047899 */ /* 0x000fe20008011409 */
[----:B------:R-:W-:Y:S01]  /*c7c0*/  @!PT LDS RZ, [RZ] ;  /* 0x00000000fffff984 */ /* 0x000fe20000000800 */
[----:B------:R-:W-:Y:S01]  /*c7d0*/  @!PT LDS RZ, [RZ] ;  /* 0x00000000fffff984 */ /* 0x000fe20000000800 */
[----:B------:R-:W-:Y:S01]  /*c7e0*/  @!PT LDS RZ, [RZ] ;  /* 0x00000000fffff984 */ /* 0x000fe20000000800 */
[----:B------:R-:W-:Y:S01]  /*c7f0*/  @!PT LDS RZ, [RZ] ;  /* 0x00000000fffff984 */ /* 0x000fe20000000800 */
[----:B------:R2:W-:Y:S06]  /*c800*/  MEMBAR.ALL.CTA ;  /* 0x0000000000007992 */ /* 0x0005ec0000008000 */
[----:B--2---:R-:W2:Y:S01]  /*c810*/  FENCE.VIEW.ASYNC.S ;  /* 0x00000000000073c6 */ /* 0x004ea20000000000 */
[----:B------:R-:W-:Y:S01]  /*c820*/  UIADD3 UR11, UR11, UR12, URZ ;  /* 0x0000000c0b0b7290 */ /* 0x000fe2000fffe03f */
[----:B------:R-:W-:Y:S01]  /*c830*/  IMAD R2, R59, 0x80, R0 ;  /* 0x000000803b027824 */ /* 0x000fe200078e0200 */
[----:B------:R-:W-:Y:S01]  /*c840*/  ULDC.64 UR14, c[0x0][0xaf0] ;  /* 0x0002bc00000e7ab9 */ /* 0x000fe20000000a00 */
[----:B------:R-:W-:-:S02]  /*c850*/  ULDC.64 UR12, c[0x0][0xae8] ;  /* 0x0002ba00000c7ab9 */ /* 0x000fc40000000a00 */
[----:B------:R-:W-:Y:S01]  /*c860*/  UIMAD.WIDE.U32 UR10, UR18, UR12, UR10 ;  /* 0x0000000c120a72a5 */ /* 0x000fe2000f8e000a */
[----:B0-----:R-:W-:Y:S01]  /*c870*/  @P1 IMAD.HI.U32 R0, R2, R57, RZ ;  /* 0x0000003902001227 */ /* 0x001fe200078e00ff */
[----:B------:R-:W-:Y:S02]  /*c880*/  UIMAD UR4, UR4, UR14, URZ ;  /* 0x0000000e040472a4 */ /* 0x000fe4000f8e023f */
[----:B------:R-:W-:Y:S01]  /*c890*/  UIMAD UR11, UR18, UR13, UR11 ;  /* 0x0000000d120b72a4 */ /* 0x000fe2000f8e020b */
[----:B------:R-:W-:Y:S01]  /*c8a0*/  IMAD.MOV.U32 R59, RZ, RZ, R2 ;  /* 0x000000ffff3b7224 */ /* 0x000fe200078e0002 */
[----:B-1----:R-:W-:Y:S01]  /*c8b0*/  @P1 SHF.R.U32.HI R59, RZ, R61, R0 ;  /* 0x0000003dff3b1219 */ /* 0x002fe20000011600 */
[----:B------:R-:W-:Y:S02]  /*c8c0*/  UIMAD UR4, UR9, UR15, UR4 ;  /* 0x0000000f090472a4 */ /* 0x000fe4000f8e0204 */
[----:B------:R-:W-:Y:S01]  /*c8d0*/  UIMAD.WIDE.U32 UR10, UR9, UR14, UR10 ;  /* 0x0000000e090a72a5 */ /* 0x000fe2000f8e000a */
[--C-:B------:R-:W-:Y:S01]  /*c8e0*/  SHF.R.S32.HI R0, RZ, 0x1f, R59.reuse ;  /* 0x0000001fff007819 */ /* 0x100fe2000001143b */
[----:B------:R-:W-:Y:S01]  /*c8f0*/  IMAD.MOV R61, RZ, RZ, -R59 ;  /* 0x000000ffff3d7224 */ /* 0x000fe200078e0a3b */
[----:B------:R-:W-:Y:S01]  /*c900*/  ULDC.64 UR12, c[0x0][0xae0] ;  /* 0x0002b800000c7ab9 */ /* 0x000fe20000000a00 */
[----:B------:R-:W-:-:S02]  /*c910*/  UIADD3 UR4, UR11, UR4, URZ ;  /* 0x000000040b047290 */ /* 0x000fc4000fffe03f */
[----:B------:R-:W-:Y:S02]  /*c920*/  IMAD R0, R0, UR12, RZ ;  /* 0x0000000c00007c24 */ /* 0x000fe4000f8e02ff */
[----:B------:R-:W-:Y:S02]  /*c930*/  IMAD R61, R18, R61, R2 ;  /* 0x0000003d123d7224 */ /* 0x000fe400078e0202 */
[----:B------:R-:W-:Y:S02]  /*c940*/  IMAD.U32 R57, RZ, RZ, UR11 ;  /* 0x0000000bff397e24 */ /* 0x000fe4000f8e00ff */
[----:B------:R-:W-:Y:S01]  /*c950*/  IMAD.U32 R56, RZ, RZ, UR10 ;  /* 0x0000000aff387e24 */ /* 0x000fe2000f8e00ff */
[----:B------:R-:W-:Y:S01]  /*c960*/  ULDC.64 UR10, c[0x0][0xad8] ;  /* 0x0002b600000a7ab9 */ /* 0x000fe20000000a00 */
[----:B------:R-:W-:Y:S02]  /*c970*/  IMAD.U32 R57, RZ, RZ, UR4 ;  /* 0x00000004ff397e24 */ /* 0x000fe4000f8e00ff */
[C---:B------:R-:W-:Y:S01]  /*c980*/  IMAD R63, R59.reuse, UR13, R0 ;  /* 0x0000000d3b3f7c24 */ /* 0x040fe2000f8e0200 */
[----:B------:R-:W-:Y:S01]  /*c990*/  SHF.R.S32.HI R0, RZ, 0x1f, R61 ;  /* 0x0000001fff007819 */ /* 0x000fe2000001143d */
[----:B------:R-:W-:-:S04]  /*c9a0*/  IMAD.WIDE.U32 R56, R59, UR12, R56 ;  /* 0x0000000c3b387c25 */ /* 0x000fc8000f8e0038 */
[----:B------:R-:W-:Y:S02]  /*c9b0*/  IMAD.U32 R65, RZ, RZ, UR17 ;  /* 0x00000011ff417e24 */ /* 0x000fe4000f8e00ff */
[----:B------:R-:W-:Y:S02]  /*c9c0*/  IMAD.IADD R57, R57, 0x1, R63 ;  /* 0x0000000139397824 */ /* 0x000fe400078e023f */
[----:B------:R-:W-:Y:S02]  /*c9d0*/  IMAD R0, R0, UR10, RZ ;  /* 0x0000000a00007c24 */ /* 0x000fe4000f8e02ff */
[----:B------:R-:W-:Y:S01]  /*c9e0*/  IMAD R65, R65, 0x80, R230 ;  /* 0x0000008041417824 */ /* 0x000fe200078e02e6 */
[----:B------:R-:W-:Y:S01]  /*c9f0*/  UIADD3 UR8, UR8, 0x36820, URZ ;  /* 0x0003682008087890 */ /* 0x000fe2000fffe03f */
[C---:B------:R-:W-:Y:S02]  /*ca00*/  IMAD R63, R61.reuse, UR11, R0 ;  /* 0x0000000b3d3f7c24 */ /* 0x040fe4000f8e0200 */
[----:B------:R-:W-:Y:S01]  /*ca10*/  IMAD.WIDE.U32 R56, R61, UR10, R56 ;  /* 0x0000000a3d387c25 */ /* 0x000fe2000f8e0038 */
[----:B------:R-:W-:Y:S01]  /*ca20*/  ISETP.GE.AND P2, PT, R65, R80, PT ;  /* 0x000000504100720c */ /* 0x000fe20003f46270 */
[----:B------:R-:W-:Y:S01]  /*ca30*/  ULDC.64 UR10, c[0x0][0xa80] ;  /* 0x0002a000000a7ab9 */ /* 0x000fe20000000a00 */
[----:B------:R-:W-:Y:S01]  /*ca40*/  UPRMT UR8, URZ, 0x654, UR8 ;  /* 0x000006543f087896 */ /* 0x000fe20008000008 */
[----:B------:R-:W-:Y:S01]  /*ca50*/  IMAD.IADD R57, R57, 0x1, R63 ;  /* 0x0000000139397824 */ /* 0x000fe200078e023f */
[----:B------:R-:W-:Y:S01]  /*ca60*/  LEA R0, P3, R56, UR10, 0x1 ;  /* 0x0000000a38007c11 */ /* 0x000fe2000f8608ff */
[----:B------:R-:W-:-:S03]  /*ca70*/  VIADD R59, R65, 0x20 ;  /* 0x00000020413b7836 */ /* 0x000fc60000000000 */
[----:B------:R-:W-:Y:S01]  /*ca80*/  LEA.HI.X R2, R56, UR11, R57, 0x1, P3 ;  /* 0x0000000b38027c11 */ /* 0x000fe200098f0c39 */
[----:B------:R-:W-:Y:S02]  /*ca90*/  VIADD R61, R65, 0x40 ;  /* 0x00000040413d7836 */ /* 0x000fe40000000000 */
[C---:B------:R-:W-:Y:S01]  /*caa0*/  VIADD R63, R3.reuse, 0x40 ;  /* 0x00000040033f7836 */ /* 0x040fe20000000000 */
[----:B--2---:R-:W-:Y:S01]  /*cab0*/  SYNCS.ARRIVE.TRANS64.RED.A1T0 RZ, [UR8], RZ ;  /* 0x000000ffffff79a7 */ /* 0x004fe20008100408 */
[----:B------:R-:W-:Y:S01]  /*cac0*/  VIADD R67, R3, 0x80 ;  /* 0x0000008003437836 */ /* 0x000fe20000000000 */
[----:B------:R0:W1:Y:S01]  /*cad0*/  SHFL.IDX PT, R60, R0, RZ, 0x181f ;  /* 0x00181fff003c7589 */ /* 0x00006200000e0000 */
[----:B------:R-:W-:Y:S03]  /*cae0*/  BSSY B1, `(.L_x_205) ;  /* 0x0000016000017945 */ /* 0x000fe60003800000 */
[----:B------:R0:W2:Y:S01]  /*caf0*/  SHFL.IDX PT, R18, R2, RZ, 0x181f ;  /* 0x00181fff02127589 */ /* 0x0000a200000e0000 */
[----:B------:R-:W-:-:S02]  /*cb00*/  ISETP.GE.AND P0, PT, R59, R80, PT ;  /* 0x000000503b00720c */ /* 0x000fc40003f06270 */
[----:B------:R-:W-:Y:S02]  /*cb10*/  ISETP.GE.AND P1, PT, R61, R80, PT ;  /* 0x000000503d00720c */ /* 0x000fe40003f26270 */
[----:B------:R-:W-:Y:S02]  /*cb20*/  SHF.R.S32.HI R62, RZ, 0x1f, R3 ;  /* 0x0000001fff3e7819 */ /* 0x000fe40000011403 */
[----:B------:R-:W-:Y:S02]  /*cb30*/  SHF.R.S32.HI R64, RZ, 0x1f, R63 ;  /* 0x0000001fff407819 */ /* 0x000fe4000001143f */
[----:B------:R-:W-:Y:S01]  /*cb40*/  SHF.R.S32.HI R66, RZ, 0x1f, R67 ;  /* 0x0000001fff427819 */ /* 0x000fe20000011443 */
[----:B0-----:R-:W-:Y:S06]  /*cb50*/  @P2 BRA `(.L_x_206) ;  /* 0x0000000000382947 */ /* 0x001fec0003800000 */
[----:B------:R-:W-:Y:S01]  /*cb60*/  ULDC UR4, c[0x0][0xac8] ;  /* 0x0002b20000047ab9 */ /* 0x000fe20000000800 */
[----:B------:R-:W-:Y:S01]  /*cb70*/  ULDC.64 UR8, c[0x0][0x208] ;  /* 0x0000820000087ab9 */ /* 0x000fe20000000a00 */
[----:B------:R-:W-:Y:S02]  /*cb80*/  ISETP.GE.AND P4, PT, R3, UR4, PT ;  /* 0x0000000403007c0c */ /* 0x000fe4000bf86270 */
[----:B------:R-:W-:Y:S02]  /*cb90*/  ISETP.GE.AND P3, PT, R63, UR4, PT ;  /* 0x000000043f007c0c */ /* 0x000fe4000bf66270 */
[----:B------:R-:W-:-:S09]  /*cba0*/  ISETP.GE.AND P2, PT, R67, UR4, PT ;  /* 0x0000000443007c0c */ /* 0x000fd2000bf46270 */
[-C--:B-1----:R-:W-:Y:S02]  /*cbb0*/  @!P4 LEA R56, P6, R3, R60.reuse, 0x1 ;  /* 0x0000003c0338c211 */ /* 0x082fe400078c08ff */
[----:B------:R-:W-:Y:S02]  /*cbc0*/  @!P3 LEA R58, P5, R63, R60, 0x1 ;  /* 0x0000003c3f3ab211 */ /* 0x000fe400078a08ff */
[----:B--2---:R-:W-:Y:S02]  /*cbd0*/  @!P4 LEA.HI.X R57, R3, R18, R62, 0x1, P6 ;  /* 0x000000120339c211 */ /* 0x004fe400030f0c3e */
[----:B------:R-:W-:Y:S02]  /*cbe0*/  @!P2 LEA R60, P6, R67, R60, 0x1 ;  /* 0x0000003c433ca211 */ /* 0x000fe400078c08ff */
[-C--:B------:R-:W-:Y:S01]  /*cbf0*/  @!P3 LEA.HI.X R59, R63, R18.reuse, R64, 0x1, P5 ;  /* 0x000000123f3bb211 */ /* 0x080fe200028f0c40 */
[----:B-----5:R0:W-:Y:S01]  /*cc00*/  @!P4 ST.E.128 desc[UR8][R56.64], R4 ;  /* 0x000000043800c985 */ /* 0x0201e2000c101d08 */
[----:B------:R-:W-:-:S03]  /*cc10*/  @!P2 LEA.HI.X R61, R67, R18, R66, 0x1, P6 ;  /* 0x00000012433da211 */ /* 0x000fc600030f0c42 */
[----:B------:R0:W-:Y:S04]  /*cc20*/  @!P3 ST.E.128 desc[UR8][R58.64], R24 ;  /* 0x000000183a00b985 */ /* 0x0001e8000c101d08 */
[----:B------:R0:W-:Y:S02]  /*cc30*/  @!P2 ST.E.128 desc[UR8][R60.64], R40 ;  /* 0x000000283c00a985 */ /* 0x0001e4000c101d08 */
.L_x_206:
[----:B------:R-:W-:Y:S05]  /*cc40*/  BSYNC B1 ;  /* 0x0000000000017941 */ /* 0x000fea0003800000 */
.L_x_205:
[----:B--2---:R2:W3:Y:S01]  /*cc50*/  SHFL.IDX PT, R18, R2, 0x1, 0x181f ;  /* 0x00381f0002127f89 */ /* 0x0044e200000e0000 */
[----:B------:R-:W-:Y:S03]  /*cc60*/  BSSY B1, `(.L_x_207) ;  /* 0x0000011000017945 */ /* 0x000fe60003800000 */
[----:B0----5:R2:W0:Y:S01]  /*cc70*/  SHFL.IDX PT, R24, R0, 0x1, 0x181f ;  /* 0x00381f0000187f89 */ /* 0x02142200000e0000 */
[----:B------:R-:W-:Y:S05]  /*cc80*/  @P0 BRA `(.L_x_208) ;  /* 0x0000000000380947 */ /* 0x000fea0003800000 */
[----:B------:R-:W-:Y:S01]  /*cc90*/  ULDC UR4, c[0x0][0xac8] ;  /* 0x0002b20000047ab9 */ /* 0x000fe20000000800 */
[----:B------:R-:W-:Y:S01]  /*cca0*/  ULDC.64 UR8, c[0x0][0x208] ;  /* 0x0000820000087ab9 */ /* 0x000fe20000000a00 */
[----:B------:R-:W-:Y:S02]  /*ccb0*/  ISETP.GE.AND P4, PT, R3, UR4, PT ;  /* 0x0000000403007c0c */ /* 0x000fe4000bf86270 */
[----:B------:R-:W-:Y:S02]  /*ccc0*/  ISETP.GE.AND P5, PT, R63, UR4, PT ;  /* 0x000000043f007c0c */ /* 0x000fe4000bfa6270 */
[----:B------:R-:W-:-:S09]  /*ccd0*/  ISETP.GE.AND P6, PT, R67, UR4, PT ;  /* 0x0000000443007c0c */ /* 0x000fd2000bfc6270 */
[-C--:B0-----:R-:W-:Y:S02]  /*cce0*/  @!P4 LEA R4, P0, R3, R24.reuse, 0x1 ;  /* 0x000000180304c211 */ /* 0x081fe400078008ff */
[-C--:B------:R-:W-:Y:S02]  /*ccf0*/  @!P5 LEA R6, P2, R63, R24.reuse, 0x1 ;  /* 0x000000183f06d211 */ /* 0x080fe400078408ff */
[----:B------:R-:W-:Y:S02]  /*cd00*/  @!P6 LEA R24, P3, R67, R24, 0x1 ;  /* 0x000000184318e211 */ /* 0x000fe400078608ff */
[-C--:B---3--:R-:W-:Y:S02]  /*cd10*/  @!P4 LEA.HI.X R5, R3, R18.reuse, R62, 0x1, P0 ;  /* 0x000000120305c211 */ /* 0x088fe400000f0c3e */
[-C--:B------:R-:W-:Y:S02]  /*cd20*/  @!P5 LEA.HI.X R7, R63, R18.reuse, R64, 0x1, P2 ;  /* 0x000000123f07d211 */ /* 0x080fe400010f0c40 */
[----:B------:R-:W-:Y:S01]  /*cd30*/  @!P6 LEA.HI.X R25, R67, R18, R66, 0x1, P3 ;  /* 0x000000124319e211 */ /* 0x000fe200018f0c42 */
[----:B------:R4:W-:Y:S04]  /*cd40*/  @!P4 ST.E.128 desc[UR8][R4.64], R8 ;  /* 0x000000080400c985 */ /* 0x0009e8000c101d08 */
[----:B------:R4:W-:Y:S04]  /*cd50*/  @!P5 ST.E.128 desc[UR8][R6.64], R28 ;  /* 0x0000001c0600d985 */ /* 0x0009e8000c101d08 */
[----:B------:R4:W-:Y:S02]  /*cd60*/  @!P6 ST.E.128 desc[UR8][R24.64], R44 ;  /* 0x0000002c1800e985 */ /* 0x0009e4000c101d08 */
.L_x_208:
[----:B------:R-:W-:Y:S05]  /*cd70*/  BSYNC B1 ;  /* 0x0000000000017941 */ /* 0x000fea0003800000 */
.L_x_207:
[----:B----4-:R4:W0:Y:S01]  /*cd80*/  SHFL.IDX PT, R10, R2, 0x2, 0x181f ;  /* 0x00581f00020a7f89 */ /* 0x01082200000e0000 */
[----:B------:R-:W-:Y:S03]  /*cd90*/  BSSY B1, `(.L_x_209) ;  /* 0x0000011000017945 */ /* 0x000fe60003800000 */
[----:B------:R4:W0:Y:S01]  /*cda0*/  SHFL.IDX PT, R8, R0, 0x2, 0x181f ;  /* 0x00581f0000087f89 */ /* 0x00082200000e0000 */
        /* <DEDUP_REMOVED lines=9> */
[-C--:B------:R-:W-:Y:S02]  /*ce40*/  @!P3 LEA.HI.X R5, R3, R10.reuse, R62, 0x1, P0 ;  /* 0x0000000a0305b211 */ /* 0x080fe400000f0c3e */
[-C--:B------:R-:W-:Y:S02]  /*ce50*/  @!P4 LEA.HI.X R7, R63, R10.reuse, R64, 0x1, P1 ;  /* 0x0000000a3f07c211 */ /* 0x080fe400008f0c40 */
[----:B------:R-:W-:Y:S01]  /*ce60*/  @!P5 LEA.HI.X R9, R67, R10, R66, 0x1, P2 ;  /* 0x0000000a4309d211 */ /* 0x000fe200010f0c42 */
[----:B------:R0:W-:Y:S04]  /*ce70*/  @!P3 ST.E.128 desc[UR8][R4.64], R12 ;  /* 0x0000000c0400b985 */ /* 0x0001e8000c101d08 */
[----:B------:R0:W-:Y:S04]  /*ce80*/  @!P4 ST.E.128 desc[UR8][R6.64], R32 ;  /* 0x000000200600c985 */ /* 0x0001e8000c101d08 */
[----:B------:R0:W-:Y:S02]  /*ce90*/  @!P5 ST.E.128 desc[UR8][R8.64], R48 ;  /* 0x000000300800d985 */ /* 0x0001e4000c101d08 */
.L_x_210:
[----:B------:R-:W-:Y:S05]  /*cea0*/  BSYNC B1 ;  /* 0x0000000000017941 */ /* 0x000fea0003800000 */
.L_x_209:
[----:B0-----:R-:W-:Y:S01]  /*ceb0*/  VIADD R5, R65, 0x60 ;  /* 0x0000006041057836 */ /* 0x001fe20000000000 */
[----:B------:R0:W0:Y:S04]  /*cec0*/  SHFL.IDX PT, R6, R2, 0x3, 0x181f ;  /* 0x00781f0002067f89 */ /* 0x00002800000e0000 */
[----:B------:R-:W-:Y:S01]  /*ced0*/  ISETP.GE.AND P0, PT, R5, R80, PT ;  /* 0x000000500500720c */ /* 0x000fe20003f06270 */
[----:B--2-4-:R-:W2:-:S12]  /*cee0*/  SHFL.IDX PT, R0, R0, 0x3, 0x181f ;  /* 0x00781f0000007f89 */ /* 0x014e9800000e0000 */
[----:B------:R-:W-:Y:S05]  /*cef0*/  @P0 BRA `(.L_x_211) ;  /* 0x0000002000580947 */ /* 0x000fea0003800000 */
[----:B------:R-:W-:Y:S01]  /*cf00*/  ULDC UR4, c[0x0][0xac8] ;  /* 0x0002b20000047ab9 */ /* 0x000fe20000000800 */
[----:B------:R-:W-:Y:S01]  /*cf10*/  ULDC.64 UR8, c[0x0][0x208] ;  /* 0x0000820000087ab9 */ /* 0x000fe20000000a00 */
[----:B------:R-:W-:Y:S02]  /*cf20*/  ISETP.GE.AND P2, PT, R3, UR4, PT ;  /* 0x0000000403007c0c */ /* 0x000fe4000bf46270 */
[----:B------:R-:W-:-:S11]  /*cf30*/  ISETP.GE.AND P3, PT, R63, UR4, PT ;  /* 0x000000043f007c0c */ /* 0x000fd6000bf66270 */
[-C--:B0-2---:R-:W-:Y:S02]  /*cf40*/  @!P2 LEA R2, P0, R3, R0.reuse, 0x1 ;  /* 0x000000000302a211 */ /* 0x085fe400078008ff */
[----:B------:R-:W-:Y:S02]  /*cf50*/  @!P3 LEA R4, P1, R63, R0, 0x1 ;  /* 0x000000003f04b211 */ /* 0x000fe400078208ff */
[-C--:B------:R-:W-:Y:S02]  /*cf60*/  @!P2 LEA.HI.X R3, R3, R6.reuse, R62, 0x1, P0 ;  /* 0x000000060303a211 */ /* 0x080fe400000f0c3e */
[----:B------:R-:W-:Y:S02]  /*cf70*/  ISETP.GE.AND P0, PT, R67, UR4, PT ;  /* 0x0000000443007c0c */ /* 0x000fe4000bf06270 */
[----:B------:R-:W-:Y:S01]  /*cf80*/  @!P3 LEA.HI.X R5, R63, R6, R64, 0x1, P1 ;  /* 0x000000063f05b211 */ /* 0x000fe200008f0c40 */
[----:B------:R0:W-:Y:S04]  /*cf90*/  @!P2 ST.E.128 desc[UR8][R2.64], R20 ;  /* 0x000000140200a985 */ /* 0x0001e8000c101d08 */
[----:B------:R0:W-:Y:S06]  /*cfa0*/  @!P3 ST.E.128 desc[UR8][R4.64], R36 ;  /* 0x000000240400b985 */ /* 0x0001ec000c101d08 */
[----:B------:R-:W-:Y:S05]  /*cfb0*/  @P0 BRA `(.L_x_211) ;  /* 0x0000002000280947 */ /* 0x000fea0003800000 */
[----:B0-----:R-:W-:Y:S01]  /*cfc0*/  LEA R2, P0, R67, R0, 0x1 ;  /* 0x0000000043027211 */ /* 0x001fe200078008ff */
[----:B------:R-:W-:-:S03]  /*cfd0*/  ULDC.64 UR8, c[0x0][0x208] ;  /* 0x0000820000087ab9 */ /* 0x000fc60000000a00 */
[----:B------:R-:W-:-:S05]  /*cfe0*/  LEA.HI.X R3, R67, R6, R66, 0x1, P0 ;  /* 0x0000000643037211 */ /* 0x000fca00000f0c42 */
[----:B------:R0:W-:Y:S01]  /*cff0*/  ST.E.128 desc[UR8][R2.64], R52 ;  /* 0x0000003402007985 */ /* 0x0001e2000c101d08 */
[----:B------:R-:W-:Y:S05]  /*d000*/  BRA `(.L_x_211) ;  /* 0x0000002000147947 */ /* 0x000fea0003800000 */
.L_x_204:
[----:B------:R-:W-:Y:S01]  /*d010*/  ULDC.64 UR14, c[0x0][0xb08] ;  /* 0x0002c200000e7ab9 */ /* 0x000fe20000000a00 */
[----:B------:R-:W-:Y:S01]  /*d020*/  R2UR UR18, R228 ;  /* 0x00000000e41272ca */ /* 0x000fe200000e0000 */
[----:B------:R-:W-:Y:S01]  /*d030*/  UIMAD UR12, UR16, UR14, URZ ;  /* 0x0000000e100c72a4 */ /* 0x000fe2000f8e023f */
[----:B------:R-:W0:Y:S01]  /*d040*/  @P1 LDC R0, c[0x0][0xbec] ;  /* 0x0002fb00ff001b82 */ /* 0x000e220000000800 */
[----:B------:R-:W-:Y:S01]  /*d050*/  UIMAD.WIDE.U32 UR10, UR4, UR14, URZ ;  /* 0x0000000e040a72a5 */ /* 0x000fe2000f8e003f */
[----:B------:R-:W-:Y:S01]  /*d060*/  R2UR UR17, R23 ;  /* 0x00000000171172ca */ /* 0x000fe200000e0000 */
[----:B------:R-:W-:Y:S01]  /*d070*/  UIMAD UR12, UR4, UR15, UR12 ;  /* 0x0000000f040c72a4 */ /* 0x000fe2000f8e020c */
[----:B------:R-:W-:Y:S01]  /*d080*/  IMAD.MOV.U32 R9, RZ, RZ, R15 ;  /* 0x000000ffff097224 */ /* 0x000fe200078e000f */
[----:B------:R-:W-:Y:S01]  /*d090*/  USHF.R.S32.HI UR4, URZ, 0x1f, UR9 ;  /* 0x0000001f3f047899 */ /* 0x000fe20008011409 */
[----:B------:R-:W-:Y:S01]  /*d0a0*/  ISETP.GE.AND P0, PT, R81, R80, PT ;  /* 0x000000505100720c */ /* 0x000fe20003f06270 */
[----:B------:R-:W-:Y:S01]  /*d0b0*/  UIADD3 UR11, UR11, UR12, URZ ;  /* 0x0000000c0b0b7290 */ /* 0x000fe2000fffe03f */
[----:B------:R-:W1:Y:S01]  /*d0c0*/  @P1 LDC R5, c[0x0][0xbf0] ;  /* 0x0002fc00ff051b82 */ /* 0x000e620000000800 */
[----:B------:R-:W-:Y:S01]  /*d0d0*/  UIADD3 UR8, UR8, 0x36820, URZ ;  /* 0x0003682008087890 */ /* 0x000fe2000fffe03f */
[----:B------:R-:W-:Y:S01]  /*d0e0*/  BSSY B1, `(.L_x_212) ;  /* 0x000009c000017945 */ /* 0x000fe20003800000 */
[----:B------:R-:W-:Y:S01]  /*d0f0*/  ULDC.64 UR12, c[0x0][0xb38] ;  /* 0x0002ce00000c7ab9 */ /* 0x000fe20000000a00 */
[----:B------:R-:W-:Y:S01]  /*d100*/  SHF.R.S32.HI R86, RZ, 0x1f, R208 ;  /* 0x0000001fff567819 */ /* 0x000fe200000114d0 */
[----:B------:R-:W-:Y:S01]  /*d110*/  UIMAD.WIDE.U32 UR10, UR18, UR12, UR10 ;  /* 0x0000000c120a72a5 */ /* 0x000fe2000f8e000a */
[----:B------:R-:W-:Y:S01]  /*d120*/  SHF.R.S32.HI R87, RZ, 0x1f, R209 ;  /* 0x0000001fff577819 */ /* 0x000fe200000114d1 */
[----:B------:R-:W-:Y:S01]  /*d130*/  UPRMT UR8, URZ, 0x654, UR8 ;  /* 0x000006543f087896 */ /* 0x000fe20008000008 */
[----:B------:R-:W-:Y:S01]  /*d140*/  SHF.R.S32.HI R88, RZ, 0x1f, R210 ;  /* 0x0000001fff587819 */ /* 0x000fe200000114d2 */
[----:B------:R-:W-:Y:S01]  /*d150*/  UIMAD UR11, UR18, UR13, UR11 ;  /* 0x0000000d120b72a4 */ /* 0x000fe2000f8e020b */
[----:B------:R-:W-:-:S02]  /*d160*/  SHF.R.S32.HI R89, RZ, 0x1f, R211 ;  /* 0x0000001fff597819 */ /* 0x000fc400000114d3 */
[----:B------:R-:W-:Y:S01]  /*d170*/  ULDC.64 UR12, c[0x0][0xb40] ;  /* 0x0002d000000c7ab9 */ /* 0x000fe20000000a00 */
[----:B------:R-:W-:Y:S01]  /*d180*/  SHF.R.S32.HI R90, RZ, 0x1f, R212 ;  /* 0x0000001fff5a7819 */ /* 0x000fe200000114d4 */
[----:B------:R-:W-:Y:S01]  /*d190*/  UIMAD UR4, UR4, UR12, URZ ;  /* 0x0000000c040472a4 */ /* 0x000fe2000f8e023f */
[----:B------:R-:W-:Y:S01]  /*d1a0*/  SHF.R.S32.HI R91, RZ, 0x1f, R213 ;  /* 0x0000001fff5b7819 */ /* 0x000fe200000114d5 */
[----:B------:R-:W-:Y:S01]  /*d1b0*/  UIMAD.WIDE.U32 UR10, UR9, UR12, UR10 ;  /* 0x0000000c090a72a5 */ /* 0x000fe2000f8e000a */
[----:B0-----:R-:W-:Y:S01]  /*d1c0*/  @P1 IMAD.HI.U32 R0, R15, R0, RZ ;  /* 0x000000000f001227 */ /* 0x001fe200078e00ff */
[----:B------:R-:W-:Y:S01]  /*d1d0*/  UIMAD UR4, UR9, UR13, UR4 ;  /* 0x0000000d090472a4 */ /* 0x000fe2000f8e0204 */
[----:B------:R-:W-:Y:S01]  /*d1e0*/  SYNCS.ARRIVE.TRANS64.RED.A1T0 RZ, [UR8], RZ ;  /* 0x000000ffffff79a7 */ /* 0x000fe20008100408 */
[----:B------:R-:W-:Y:S01]  /*d1f0*/  SHF.R.S32.HI R126, RZ, 0x1f, R214 ;  /* 0x0000001fff7e7819 */ /* 0x000fe200000114d6 */
[----:B------:R-:W-:Y:S01]  /*d200*/  ULDC.64 UR12, c[0x0][0xb48] ;  /* 0x0002d200000c7ab9 */ /* 0x000fe20000000a00 */
[----:B------:R-:W-:Y:S01]  /*d210*/  UIADD3 UR11, UR11, UR4, URZ ;  /* 0x000000040b0b7290 */ /* 0x000fe2000fffe03f */
[----:B------:R-:W-:-:S02]  /*d220*/  SHF.R.S32.HI R127, RZ, 0x1f, R215 ;  /* 0x0000001fff7f7819 */ /* 0x000fc400000114d7 */
[----:B-1----:R-:W-:Y:S01]  /*d230*/  @P1 SHF.R.U32.HI R9, RZ, R5, R0 ;  /* 0x00000005ff091219 */ /* 0x002fe20000011600 */
[----:B------:R-:W-:Y:S01]  /*d240*/  UIMAD.WIDE.U32 UR10, UR17, UR12, UR10 ;  /* 0x0000000c110a72a5 */ /* 0x000fe2000f8e000a */
[----:B------:R-:W-:Y:S02]  /*d250*/  SHF.R.S32.HI R128, RZ, 0x1f, R216 ;  /* 0x0000001fff807819 */ /* 0x000fe400000114d8 */
[--C-:B------:R-:W-:Y:S01]  /*d260*/  SHF.R.S32.HI R0, RZ, 0x1f, R9.reuse ;  /* 0x0000001fff007819 */ /* 0x100fe20000011409 */
[----:B------:R-:W-:Y:S01]  /*d270*/  IMAD.MOV R11, RZ, RZ, -R9 ;  /* 0x000000ffff0b7224 */ /* 0x000fe200078e0a09 */
[----:B------:R-:W-:Y:S02]  /*d280*/  UIMAD UR4, UR17, UR13, UR11 ;  /* 0x0000000d110472a4 */ /* 0x000fe4000f8e020b */
[----:B------:R-:W-:Y:S01]  /*d290*/  IMAD.U32 R5, RZ, RZ, UR11 ;  /* 0x0000000bff057e24 */ /* 0x000fe2000f8e00ff */
[----:B------:R-:W-:Y:S01]  /*d2a0*/  SHF.R.S32.HI R129, RZ, 0x1f, R217 ;  /* 0x0000001fff817819 */ /* 0x000fe200000114d9 */
[----:B------:R-:W-:Y:S01]  /*d2b0*/  ULDC.64 UR12, c[0x0][0xb30] ;  /* 0x0002cc00000c7ab9 */ /* 0x000fe20000000a00 */
[----:B------:R-:W-:Y:S01]  /*d2c0*/  IMAD R11, R18, R11, R15 ;  /* 0x0000000b120b7224 */ /* 0x000fe200078e020f */
[----:B------:R-:W-:Y:S01]  /*d2d0*/  SHF.R.S32.HI R130, RZ, 0x1f, R218 ;  /* 0x0000001fff827819 */ /* 0x000fe200000114da */
[----:B------:R-:W-:Y:S01]  /*d2e0*/  IMAD R0, R0, UR12, RZ ;  /* 0x0000000c00007c24 */ /* 0x000fe2000f8e02ff */
[----:B------:R-:W-:Y:S01]  /*d2f0*/  SHF.R.S32.HI R131, RZ, 0x1f, R219 ;  /* 0x0000001fff837819 */ /* 0x000fe200000114db */
[----:B------:R-:W-:Y:S01]  /*d300*/  IMAD.U32 R4, RZ, RZ, UR10 ;  /* 0x0000000aff047e24 */ /* 0x000fe2000f8e00ff */
[----:B------:R-:W-:Y:S01]  /*d310*/  ULDC.64 UR10, c[0x0][0xb28] ;  /* 0x0002ca00000a7ab9 */ /* 0x000fe20000000a00 */
[----:B------:R-:W-:Y:S01]  /*d320*/  IMAD.U32 R5, RZ, RZ, UR4 ;  /* 0x00000004ff057e24 */ /* 0x000fe2000f8e00ff */
[----:B------:R-:W-:Y:S01]  /*d330*/  SHF.R.S32.HI R132, RZ, 0x1f, R220 ;  /* 0x0000001fff847819 */ /* 0x000fe200000114dc */
[C---:B------:R-:W-:Y:S01]  /*d340*/  IMAD R15, R9.reuse, UR13, R0 ;  /* 0x0000000d090f7c24 */ /* 0x040fe2000f8e0200 */
[----:B------:R-:W-:Y:S01]  /*d350*/  SHF.R.S32.HI R0, RZ, 0x1f, R11 ;  /* 0x0000001fff007819 */ /* 0x000fe2000001140b */
[----:B------:R-:W-:Y:S01]  /*d360*/  IMAD.WIDE.U32 R4, R9, UR12, R4 ;  /* 0x0000000c09047c25 */ /* 0x000fe2000f8e0004 */
[----:B------:R-:W-:-:S02]  /*d370*/  SHF.R.S32.HI R133, RZ, 0x1f, R221 ;  /* 0x0000001fff857819 */ /* 0x000fc400000114dd */
[----:B------:R-:W-:Y:S01]  /*d380*/  SHF.R.S32.HI R134, RZ, 0x1f, R222 ;  /* 0x0000001fff867819 */ /* 0x000fe200000114de */
[----:B------:R-:W-:Y:S01]  /*d390*/  IMAD R0, R0, UR10, RZ ;  /* 0x0000000a00007c24 */ /* 0x000fe2000f8e02ff */
[----:B------:R-:W-:Y:S01]  /*d3a0*/  SHF.R.S32.HI R135, RZ, 0x1f, R223 ;  /* 0x0000001fff877819 */ /* 0x000fe200000114df */
[----:B------:R-:W-:Y:S01]  /*d3b0*/  IMAD.IADD R5, R5, 0x1, R15 ;  /* 0x0000000105057824 */ /* 0x000fe200078e020f */
[----:B------:R-:W-:Y:S01]  /*d3c0*/  SHF.R.S32.HI R136, RZ, 0x1f, R224 ;  /* 0x0000001fff887819 */ /* 0x000fe200000114e0 */
[C---:B------:R-:W-:Y:S01]  /*d3d0*/  IMAD R9, R11.reuse, UR11, R0 ;  /* 0x0000000b0b097c24 */ /* 0x040fe2000f8e0200 */
[----:B------:R-:W-:Y:S01]  /*d3e0*/  SHF.R.S32.HI R137, RZ, 0x1f, R225 ;  /* 0x0000001fff897819 */ /* 0x000fe200000114e1 */
[----:B------:R-:W-:Y:S01]  /*d3f0*/  IMAD.WIDE.U32 R4, R11, UR10, R4 ;  /* 0x0000000a0b047c25 */ /* 0x000fe2000f8e0004 */
[----:B------:R-:W-:Y:S01]  /*d400*/  ULDC.64 UR10, c[0x0][0xb00] ;  /* 0x0002c000000a7ab9 */ /* 0x000fe20000000a00 */
[----:B------:R-:W-:Y:S02]  /*d410*/  SHF.R.S32.HI R138, RZ, 0x1f, R226 ;  /* 0x0000001fff8a7819 */ /* 0x000fe400000114e2 */
[----:B------:R-:W-:Y:S01]  /*d420*/  IMAD.IADD R5, R5, 0x1, R9 ;  /* 0x0000000105057824 */ /* 0x000fe200078e0209 */
[----:B------:R-:W-:-:S02]  /*d430*/  LEA R0, P1, R4, UR10, 0x2 ;  /* 0x0000000a04007c11 */ /* 0x000fc4000f8210ff */
[----:B------:R-:W-:Y:S02]  /*d440*/  SHF.R.S32.HI R139, RZ, 0x1f, R227 ;  /* 0x0000001fff8b7819 */ /* 0x000fe400000114e3 */
[----:B------:R-:W-:Y:S02]  /*d450*/  LEA.HI.X R12, R4, UR11, R5, 0x2, P1 ;  /* 0x0000000b040c7c11 */ /* 0x000fe400088f1405 */
[----:B------:R0:W1:Y:S04]  /*d460*/  SHFL.IDX PT, R4, R0, RZ, 0x1c1f ;  /* 0x001c1fff00047589 */ /* 0x00006800000e0000 */
[----:B------:R0:W2:Y:S01]  /*d470*/  SHFL.IDX PT, R5, R12, RZ, 0x1c1f ;  /* 0x001c1fff0c057589 */ /* 0x0000a200000e0000 */
[----:B------:R-:W-:Y:S05]  /*d480*/  @P0 BRA `(.L_x_213) ;  /* 0x0000000400840947 */ /* 0x000fea0003800000 */
[----:B------:R-:W-:Y:S01]  /*d490*/  ULDC UR4, c[0x0][0xac8] ;  /* 0x0002b20000047ab9 */ /* 0x000fe20000000800 */
[----:B------:R-:W-:Y:S01]  /*d4a0*/  ULDC.64 UR8, c[0x0][0x208] ;  /* 0x0000820000087ab9 */ /* 0x000fe20000000a00 */
[----:B------:R-:W-:Y:S02]  /*d4b0*/  ISETP.GE.AND P1, PT, R227, UR4, PT ;  /* 0x00000004e3007c0c */ /* 0x000fe4000bf26270 */
[----:B------:R-:W-:Y:S02]  /*d4c0*/  ISETP.GE.AND P0, PT, R226, UR4, PT ;  /* 0x00000004e2007c0c */ /* 0x000fe4000bf06270 */
[----:B------:R-:W-:Y:S02]  /*d4d0*/  ISETP.GE.AND P2, PT, R204, UR4, PT ;  /* 0x00000004cc007c0c */ /* 0x000fe4000bf46270 */
[----:B------:R-:W-:Y:S02]  /*d4e0*/  ISETP.GE.AND P3, PT, R225, UR4, PT ;  /* 0x00000004e1007c0c */ /* 0x000fe4000bf66270 */
[----:B------:R-:W-:-:S05]  /*d4f0*/  ISETP.GE.AND P4, PT, R224, UR4, PT ;  /* 0x00000004e0007c0c */ /* 0x000fca000bf86270 */
[CC--:B-1----:R-:W-:Y:S02]  /*d500*/  @!P1 LEA R10, P5, R227.reuse, R4.reuse, 0x2 ;  /* 0x00000004e30a9211 */ /* 0x0c2fe400078a10ff */
[-C--:B------:R-:W-:Y:S02]  /*d510*/  @!P0 LEA R14, P6, R226, R4.reuse, 0x2 ;  /* 0x00000004e20e8211 */ /* 0x080fe400078c10ff */
[----:B--2---:R-:W-:Y:S01]  /*d520*/  @!P2 IMAD.WIDE R8, R204, 0x4, R4 ;  /* 0x00000004cc08a825 */ /* 0x004fe200078e0204 */
[-C--:B------:R-:W-:Y:S02]  /*d530*/  @!P1 LEA.HI.X R11, R227, R5.reuse, R139, 0x2, P5 ;  /* 0x00000005e30b9211 */ /* 0x080fe400028f148b */
[----:B------:R-:W-:Y:S02]  /*d540*/  @!P0 LEA.HI.X R15, R226, R5, R138, 0x2, P6 ;  /* 0x00000005e20f8211 */ /* 0x000fe400030f148a */
[----:B------:R-:W-:Y:S01]  /*d550*/  ISETP.GE.AND P5, PT, R223, UR4, PT ;  /* 0x00000004df007c0c */ /* 0x000fe2000bfa6270 */
[----:B------:R1:W-:Y:S01]  /*d560*/  @!P2 ST.E.64 desc[UR8][R8.64], R24 ;  /* 0x000000180800a985 */ /* 0x0003e2000c101b08 */
[----:B------:R-:W-:-:S02]  /*d570*/  @!P3 LEA R22, P6, R225, R4, 0x2 ;  /* 0x00000004e116b211 */ /* 0x000fc400078c10ff */
[----:B------:R-:W-:Y:S01]  /*d580*/  @!P4 LEA R82, P2, R224, R4, 0x2 ;  /* 0x00000004e052c211 */ /* 0x000fe200078410ff */
[----:B------:R2:W-:Y:S01]  /*d590*/  @!P1 ST.E.64 desc[UR8][R10.64], R28 ;  /* 0x0000001c0a009985 */ /* 0x0005e2000c101b08 */
[-C--:B------:R-:W-:Y:S02]  /*d5a0*/  @!P3 LEA.HI.X R23, R225, R5.reuse, R137, 0x2, P6 ;  /* 0x00000005e117b211 */ /* 0x080fe400030f1489 */
[----:B------:R-:W-:Y:S01]  /*d5b0*/  ISETP.GE.AND P1, PT, R221, UR4, PT ;  /* 0x00000004dd007c0c */ /* 0x000fe2000bf26270 */
[----:B------:R3:W-:Y:S01]  /*d5c0*/  @!P0 ST.E.64 desc[UR8][R14.64], R32 ;  /* 0x000000200e008985 */ /* 0x0007e2000c101b08 */
[----:B------:R-:W-:Y:S02]  /*d5d0*/  ISETP.GE.AND P0, PT, R222, UR4, PT ;  /* 0x00000004de007c0c */ /* 0x000fe4000bf06270 */
[----:B------:R-:W-:Y:S01]  /*d5e0*/  @!P4 LEA.HI.X R83, R224, R5, R136, 0x2, P2 ;  /* 0x00000005e053c211 */ /* 0x000fe200010f1488 */
[----:B------:R4:W-:Y:S01]  /*d5f0*/  @!P3 ST.E.64 desc[UR8][R22.64], R36 ;  /* 0x000000241600b985 */ /* 0x0009e2000c101b08 */
[----:B------:R-:W-:-:S02]  /*d600*/  ISETP.GE.AND P2, PT, R220, UR4, PT ;  /* 0x00000004dc007c0c */ /* 0x000fc4000bf46270 */
[----:B------:R-:W-:Y:S01]  /*d610*/  @!P5 LEA R84, P6, R223, R4, 0x2 ;  /* 0x00000004df54d211 */ /* 0x000fe200078c10ff */
[----:B------:R-:W-:Y:S01]  /*d620*/  @!P4 ST.E.64 desc[UR8][R82.64], R40 ;  /* 0x000000285200c985 */ /* 0x000fe2000c101b08 */
[----:B------:R-:W-:Y:S02]  /*d630*/  ISETP.GE.AND P3, PT, R219, UR4, PT ;  /* 0x00000004db007c0c */ /* 0x000fe4000bf66270 */
[----:B------:R-:W-:-:S03]  /*d640*/  @!P5 LEA.HI.X R85, R223, R5, R135, 0x2, P6 ;  /* 0x00000005df55d211 */ /* 0x000fc600030f1487 */
[CC--:B-1----:R-:W-:Y:S02]  /*d650*/  @!P0 LEA R8, P4, R222.reuse, R4.reuse, 0x2 ;  /* 0x00000004de088211 */ /* 0x0c2fe400078810ff */
[----:B------:R-:W-:Y:S01]  /*d660*/  @!P5 ST.E.64 desc[UR8][R84.64], R44 ;  /* 0x0000002c5400d985 */ /* 0x000fe2000c101b08 */
[CC--:B--2---:R-:W-:Y:S02]  /*d670*/  @!P1 LEA R10, P5, R221.reuse, R4.reuse, 0x2 ;  /* 0x00000004dd0a9211 */ /* 0x0c4fe400078a10ff */
[-C--:B------:R-:W-:Y:S02]  /*d680*/  @!P0 LEA.HI.X R9, R222, R5.reuse, R134, 0x2, P4 ;  /* 0x00000005de098211 */ /* 0x080fe400020f1486 */
[----:B------:R-:W-:Y:S02]  /*d690*/  ISETP.GE.AND P4, PT, R218, UR4, PT ;  /* 0x00000004da007c0c */ /* 0x000fe4000bf86270 */
[----:B---3--:R-:W-:Y:S01]  /*d6a0*/  @!P2 LEA R14, P6, R220, R4, 0x2 ;  /* 0x00000004dc0ea211 */ /* 0x008fe200078c10ff */
[----:B------:R-:W-:Y:S01]  /*d6b0*/  @!P0 ST.E.64 desc[UR8][R8.64], R48 ;  /* 0x0000003008008985 */ /* 0x000fe2000c101b08 */
[----:B------:R-:W-:-:S02]  /*d6c0*/  @!P1 LEA.HI.X R11, R221, R5, R133, 0x2, P5 ;  /* 0x00000005dd0b9211 */ /* 0x000fc400028f1485 */
[----:B------:R-:W-:Y:S02]  /*d6d0*/  ISETP.GE.AND P5, PT, R217, UR4, PT ;  /* 0x00000004d9007c0c */ /* 0x000fe4000bfa6270 */
[----:B------:R-:W-:Y:S01]  /*d6e0*/  @!P2 LEA.HI.X R15, R220, R5, R132, 0x2, P6 ;  /* 0x00000005dc0fa211 */ /* 0x000fe200030f1484 */
[----:B------:R1:W-:Y:S01]  /*d6f0*/  @!P1 ST.E.64 desc[UR8][R10.64], R52 ;  /* 0x000000340a009985 */ /* 0x0003e2000c101b08 */
[-C--:B----4-:R-:W-:Y:S02]  /*d700*/  @!P3 LEA R22, P6, R219, R4.reuse, 0x2 ;  /* 0x00000004db16b211 */ /* 0x090fe400078c10ff */
[----:B------:R-:W-:Y:S01]  /*d710*/  ISETP.GE.AND P1, PT, R215, UR4, PT ;  /* 0x00000004d7007c0c */ /* 0x000fe2000bf26270 */
[----:B------:R2:W-:Y:S01]  /*d720*/  @!P2 ST.E.64 desc[UR8][R14.64], R56 ;  /* 0x000000380e00a985 */ /* 0x0005e2000c101b08 */
[----:B------:R-:W-:Y:S02]  /*d730*/  ISETP.GE.AND P2, PT, R216, UR4, PT ;  /* 0x00000004d8007c0c */ /* 0x000fe4000bf46270 */
[----:B------:R-:W-:-:S02]  /*d740*/  @!P4 LEA R24, P0, R218, R4, 0x2 ;  /* 0x00000004da18c211 */ /* 0x000fc400078010ff */
[-C--:B------:R-:W-:Y:S02]  /*d750*/  @!P3 LEA.HI.X R23, R219, R5.reuse, R131, 0x2, P6 ;  /* 0x00000005db17b211 */ /* 0x080fe400030f1483 */
[-C--:B------:R-:W-:Y:S02]  /*d760*/  @!P4 LEA.HI.X R25, R218, R5.reuse, R130, 0x2, P0 ;  /* 0x00000005da19c211 */ /* 0x080fe400000f1482 */
[----:B------:R-:W-:Y:S01]  /*d770*/  ISETP.GE.AND P0, PT, R214, UR4, PT ;  /* 0x00000004d6007c0c */ /* 0x000fe2000bf06270 */
[----:B------:R-:W-:Y:S01]  /*d780*/  @!P3 ST.E.64 desc[UR8][R22.64], R60 ;  /* 0x0000003c1600b985 */ /* 0x000fe2000c101b08 */
[-C--:B------:R-:W-:Y:S02]  /*d790*/  @!P5 LEA R28, P6, R217, R4.reuse, 0x2 ;  /* 0x00000004d91cd211 */ /* 0x080fe400078c10ff */
[----:B-1----:R-:W-:Y:S01]  /*d7a0*/  @!P1 LEA R10, P3, R215, R4, 0x2 ;  /* 0x00000004d70a9211 */ /* 0x002fe200078610ff */
[----:B------:R1:W-:Y:S01]  /*d7b0*/  @!P4 ST.E.64 desc[UR8][R24.64], R64 ;  /* 0x000000401800c985 */ /* 0x0003e2000c101b08 */
[----:B------:R-:W-:-:S02]  /*d7c0*/  @!P5 LEA.HI.X R29, R217, R5, R129, 0x2, P6 ;  /* 0x00000005d91dd211 */ /* 0x000fc400030f1481 */
[-C--:B------:R-:W-:Y:S02]  /*d7d0*/  @!P2 LEA R8, P6, R216, R4.reuse, 0x2 ;  /* 0x00000004d808a211 */ /* 0x080fe400078c10ff */
[----:B------:R-:W-:Y:S01]  /*d7e0*/  ISETP.GE.AND P4, PT, R212, UR4, PT ;  /* 0x00000004d4007c0c */ /* 0x000fe2000bf86270 */
[----:B------:R3:W-:Y:S01]  /*d7f0*/  @!P5 ST.E.64 desc[UR8][R28.64], R68 ;  /* 0x000000441c00d985 */ /* 0x0007e2000c101b08 */
[----:B------:R-:W-:Y:S02]  /*d800*/  ISETP.GE.AND P5, PT, R213, UR4, PT ;  /* 0x00000004d5007c0c */ /* 0x000fe4000bfa6270 */
[-C--:B------:R-:W-:Y:S02]  /*d810*/  @!P2 LEA.HI.X R9, R216, R5.reuse, R128, 0x2, P6 ;  /* 0x00000005d809a211 */ /* 0x080fe400030f1480 */
[----:B--2---:R-:W-:Y:S02]  /*d820*/  @!P0 LEA R14, P6, R214, R4, 0x2 ;  /* 0x00000004d60e8211 */ /* 0x004fe400078c10ff */
[----:B------:R-:W-:Y:S01]  /*d830*/  @!P1 LEA.HI.X R11, R215, R5, R127, 0x2, P3 ;  /* 0x00000005d70b9211 */ /* 0x000fe200018f147f */
[----:B------:R-:W-:Y:S01]  /*d840*/  @!P2 ST.E.64 desc[UR8][R8.64], R72 ;  /* 0x000000480800a985 */ /* 0x000fe2000c101b08 */
[----:B------:R-:W-:-:S02]  /*d850*/  ISETP.GE.AND P3, PT, R211, UR4, PT ;  /* 0x00000004d3007c0c */ /* 0x000fc4000bf66270 */
[-C--:B------:R-:W-:Y:S01]  /*d860*/  @!P0 LEA.HI.X R15, R214, R5.reuse, R126, 0x2, P6 ;  /* 0x00000005d60f8211 */ /* 0x080fe200030f147e */
[----:B------:R-:W-:Y:S01]  /*d870*/  @!P1 ST.E.64 desc[UR8][R10.64], R76 ;  /* 0x0000004c0a009985 */ /* 0x000fe2000c101b08 */
[-C--:B-1----:R-:W-:Y:S02]  /*d880*/  @!P4 LEA R24, P2, R212, R4.reuse, 0x2 ;  /* 0x00000004d418c211 */ /* 0x082fe400078410ff */
[C---:B------:R-:W-:Y:S01]  /*d890*/  @!P5 LEA R22, P1, R213.reuse, R4, 0x2 ;  /* 0x00000004d516d211 */ /* 0x040fe200078210ff */
[----:B------:R1:W-:Y:S01]  /*d8a0*/  @!P0 ST.E.64 desc[UR8][R14.64], R2 ;  /* 0x000000020e008985 */ /* 0x0003e2000c101b08 */
[----:B------:R-:W-:Y:S02]  /*d8b0*/  ISETP.GE.AND P0, PT, R210, UR4, PT ;  /* 0x00000004d2007c0c */ /* 0x000fe4000bf06270 */
[----:B------:R-:W-:Y:S02]  /*d8c0*/  @!P5 LEA.HI.X R23, R213, R5, R91, 0x2, P1 ;  /* 0x00000005d517d211 */ /* 0x000fe400008f145b */
[----:B------:R-:W-:-:S02]  /*d8d0*/  ISETP.GE.AND P1, PT, R209, UR4, PT ;  /* 0x00000004d1007c0c */ /* 0x000fc4000bf26270 */
[CC--:B---3--:R-:W-:Y:S01]  /*d8e0*/  @!P3 LEA R28, P6, R211.reuse, R4.reuse, 0x2 ;  /* 0x00000004d31cb211 */ /* 0x0c8fe200078c10ff */
[----:B------:R2:W-:Y:S01]  /*d8f0*/  @!P5 ST.E.64 desc[UR8][R22.64], R6 ;  /* 0x000000061600d985 */ /* 0x0005e2000c101b08 */
[-C--:B------:R-:W-:Y:S02]  /*d900*/  @!P4 LEA.HI.X R25, R212, R5.reuse, R90, 0x2, P2 ;  /* 0x00000005d419c211 */ /* 0x080fe400010f145a */
[----:B------:R-:W-:Y:S02]  /*d910*/  @!P3 LEA.HI.X R29, R211, R5, R89, 0x2, P6 ;  /* 0x00000005d31db211 */ /* 0x000fe400030f1459 */
[----:B------:R-:W-:Y:S01]  /*d920*/  ISETP.GE.AND P2, PT, R206, UR4, PT ;  /* 0x00000004ce007c0c */ /* 0x000fe2000bf46270 */
[----:B------:R3:W-:Y:S01]  /*d930*/  @!P4 ST.E.64 desc[UR8][R24.64], R20 ;  /* 0x000000141800c985 */ /* 0x0007e2000c101b08 */
[----:B------:R-:W-:Y:S02]  /*d940*/  ISETP.GE.AND P4, PT, R208, UR4, PT ;  /* 0x00000004d0007c0c */ /* 0x000fe4000bf86270 */
[----:B-1----:R-:W-:Y:S01]  /*d950*/  @!P0 LEA R2, P5, R210, R4, 0x2 ;  /* 0x00000004d2028211 */ /* 0x002fe200078a10ff */
[----:B------:R3:W-:Y:S01]  /*d960*/  @!P3 ST.E.64 desc[UR8][R28.64], R92 ;  /* 0x0000005c1c00b985 */ /* 0x0007e2000c101b08 */
[----:B------:R-:W-:-:S02]  /*d970*/  ISETP.GE.AND P3, PT, R207, UR4, PT ;  /* 0x00000004cf007c0c */ /* 0x000fc4000bf66270 */
[-C--:B------:R-:W-:Y:S02]  /*d980*/  @!P0 LEA.HI.X R3, R210, R5.reuse, R88, 0x2, P5 ;  /* 0x00000005d2038211 */ /* 0x080fe400028f1458 */
[----:B------:R-:W-:Y:S02]  /*d990*/  ISETP.GE.AND P5, PT, R205, UR4, PT ;  /* 0x00000004cd007c0c */ /* 0x000fe4000bfa6270 */
[CC--:B------:R-:W-:Y:S01]  /*d9a0*/  @!P1 LEA R8, P6, R209.reuse, R4.reuse, 0x2 ;  /* 0x00000004d1089211 */ /* 0x0c0fe200078c10ff */
[----:B------:R3:W-:Y:S02]  /*d9b0*/  @!P0 ST.E.64 desc[UR8][R2.64], R96 ;  /* 0x0000006002008985 */ /* 0x0007e4000c101b08 */
[-C--:B--2---:R-:W-:Y:S02]  /*d9c0*/  @!P4 LEA R6, P0, R208, R4.reuse, 0x2 ;  /* 0x00000004d006c211 */ /* 0x084fe400078010ff */
[----:B------:R-:W-:Y:S02]  /*d9d0*/  @!P1 LEA.HI.X R9, R209, R5, R87, 0x2, P6 ;  /* 0x00000005d1099211 */ /* 0x000fe400030f1457 */
[----:B------:R-:W-:-:S02]  /*d9e0*/  @!P3 LEA R10, P6, R207, R4, 0x2 ;  /* 0x00000004cf0ab211 */ /* 0x000fc400078c10ff */
[-C--:B------:R-:W-:Y:S01]  /*d9f0*/  @!P4 LEA.HI.X R7, R208, R5.reuse, R86, 0x2, P0 ;  /* 0x00000005d007c211 */ /* 0x080fe200000f1456 */
[----:B------:R3:W-:Y:S01]  /*da00*/  @!P1 ST.E.64 desc[UR8][R8.64], R100 ;  /* 0x0000006408009985 */ /* 0x0007e2000c101b08 */
[CC--:B------:R-:W-:Y:S02]  /*da10*/  @!P2 LEA R14, P1, R206.reuse, R4.reuse, 0x2 ;  /* 0x00000004ce0ea211 */ /* 0x0c0fe400078210ff */
[----:B------:R-:W-:Y:S01]  /*da20*/  @!P5 LEA R4, P0, R205, R4, 0x2 ;  /* 0x00000004cd04d211 */ /* 0x000fe200078010ff */
[----:B------:R3:W-:Y:S01]  /*da30*/  @!P4 ST.E.64 desc[UR8][R6.64], R104 ;  /* 0x000000680600c985 */ /* 0x0007e2000c101b08 */
[-C--:B------:R-:W-:Y:S02]  /*da40*/  @!P3 LEA.HI.X R11, R207, R5.reuse, R237, 0x2, P6 ;  /* 0x00000005cf0bb211 */ /* 0x080fe400030f14ed */
[-C--:B------:R-:W-:Y:S02]  /*da50*/  @!P2 LEA.HI.X R15, R206, R5.reuse, R236, 0x2, P1 ;  /* 0x00000005ce0fa211 */ /* 0x080fe400008f14ec */
[----:B------:R-:W-:Y:S01]  /*da60*/  @!P5 LEA.HI.X R5, R205, R5, R235, 0x2, P0 ;  /* 0x00000005cd05d211 */ /* 0x000fe200000f14eb */
[----:B------:R3:W-:Y:S04]  /*da70*/  @!P3 ST.E.64 desc[UR8][R10.64], R108 ;  /* 0x0000006c0a00b985 */ /* 0x0007e8000c101b08 */
[----:B------:R3:W-:Y:S04]  /*da80*/  @!P2 ST.E.64 desc[UR8][R14.64], R112 ;  /* 0x000000700e00a985 */ /* 0x0007e8000c101b08 */
[----:B------:R3:W-:Y:S02]  /*da90*/  @!P5 ST.E.64 desc[UR8][R4.64], R116 ;  /* 0x000000740400d985 */ /* 0x0007e4000c101b08 */
.L_x_213:
[----:B------:R-:W-:Y:S05]  /*daa0*/  BSYNC B1 ;  /* 0x0000000000017941 */ /* 0x000fea0003800000 */
.L_x_212:
[----:B------:R-:W-:Y:S01]  /*dab0*/  ISETP.GE.AND P0, PT, R13, R80, PT ;  /* 0x000000500d00720c */ /* 0x000fe20003f06270 */
[----:B--23--:R2:W3:Y:S04]  /*dac0*/  SHFL.IDX PT, R5, R12, 0x1, 0x1c1f ;  /* 0x003c1f000c057f89 */ /* 0x00c4e800000e0000 */
[----:B-1----:R2:W1:Y:S08]  /*dad0*/  SHFL.IDX PT, R4, R0, 0x1, 0x1c1f ;  /* 0x003c1f0000047f89 */ /* 0x00247000000e0000 */
[----:B--2---:R-:W-:Y:S05]  /*dae0*/  @P0 BRA `(.L_x_211) ;  /* 0x00000014005c0947 */ /* 0x004fea0003800000 */
        /* <DEDUP_REMOVED lines=8> */
[----:B---3--:R-:W-:Y:S02]  /*db70*/  @!P1 IMAD.WIDE R2, R204, 0x4, R4 ;  /* 0x00000004cc029825 */ /* 0x008fe400078e0204 */
[----:B------:R-:W-:Y:S02]  /*db80*/  @!P2 LEA.HI.X R7, R227, R5, R139, 0x2, P0 ;  /* 0x00000005e307a211 */ /* 0x000fe400000f148b */
[----:B------:R-:W-:Y:S01]  /*db90*/  ISETP.GE.AND P0, PT, R223, UR4, PT ;  /* 0x00000004df007c0c */ /* 0x000fe2000bf06270 */
[----:B------:R1:W-:Y:S01]  /*dba0*/  @!P1 ST.E.64 desc[UR8][R2.64], R26 ;  /* 0x0000001a02009985 */ /* 0x0003e2000c101b08 */
[-C--:B------:R-:W-:Y:S02]  /*dbb0*/  @!P5 LEA R8, P6, R226, R4.reuse, 0x2 ;  /* 0x00000004e208d211 */ /* 0x080fe400078c10ff */
[----:B------:R-:W-:Y:S01]  /*dbc0*/  ISETP.GE.AND P1, PT, R222, UR4, PT ;  /* 0x00000004de007c0c */ /* 0x000fe2000bf26270 */
[----:B------:R2:W-:Y:S01]  /*dbd0*/  @!P2 ST.E.64 desc[UR8][R6.64], R30 ;  /* 0x0000001e0600a985 */ /* 0x0005e2000c101b08 */
[----:B------:R-:W-:-:S02]  /*dbe0*/  @!P4 LEA R10, P2, R225, R4, 0x2 ;  /* 0x00000004e10ac211 */ /* 0x000fc400078410ff */
[-C--:B------:R-:W-:Y:S02]  /*dbf0*/  @!P5 LEA.HI.X R9, R226, R5.reuse, R138, 0x2, P6 ;  /* 0x00000005e209d211 */ /* 0x080fe400030f148a */
[----:B------:R-:W-:Y:S02]  /*dc00*/  @!P4 LEA.HI.X R11, R225, R5, R137, 0x2, P2 ;  /* 0x00000005e10bc211 */ /* 0x000fe400010f1489 */
[----:B------:R-:W-:Y:S01]  /*dc10*/  ISETP.GE.AND P2, PT, R221, UR4, PT ;  /* 0x00000004dd007c0c */ /* 0x000fe2000bf46270 */
[----:B------:R-:W-:Y:S01]  /*dc20*/  @!P5 ST.E.64 desc[UR8][R8.64], R34 ;  /* 0x000000220800d985 */ /* 0x000fe2000c101b08 */
[----:B0-----:R-:W-:-:S03]  /*dc30*/  @!P3 LEA R12, P6, R224, R4, 0x2 ;  /* 0x00000004e00cb211 */ /* 0x001fc600078c10ff */
[----:B------:R0:W-:Y:S01]  /*dc40*/  @!P4 ST.E.64 desc[UR8][R10.64], R38 ;  /* 0x000000260a00c985 */ /* 0x0001e2000c101b08 */
[CC--:B-1----:R-:W-:Y:S02]  /*dc50*/  @!P0 LEA R2, P4, R223.reuse, R4.reuse, 0x2 ;  /* 0x00000004df028211 */ /* 0x0c2fe400078810ff */
[-C--:B------:R-:W-:Y:S02]  /*dc60*/  @!P3 LEA.HI.X R13, R224, R5.reuse, R136, 0x2, P6 ;  /* 0x00000005e00db211 */ /* 0x080fe400030f1488 */
[----:B------:R-:W-:Y:S02]  /*dc70*/  @!P0 LEA.HI.X R3, R223, R5, R135, 0x2, P4 ;  /* 0x00000005df038211 */ /* 0x000fe400020f1487 */
[----:B------:R-:W-:Y:S01]  /*dc80*/  ISETP.GE.AND P4, PT, R219, UR4, PT ;  /* 0x00000004db007c0c */ /* 0x000fe2000bf86270 */
[----:B------:R1:W-:Y:S01]  /*dc90*/  @!P3 ST.E.64 desc[UR8][R12.64], R42 ;  /* 0x0000002a0c00b985 */ /* 0x0003e2000c101b08 */
[----:B------:R-:W-:Y:S02]  /*dca0*/  ISETP.GE.AND P3, PT, R220, UR4, PT ;  /* 0x00000004dc007c0c */ /* 0x000fe4000bf66270 */
[-C--:B--2---:R-:W-:Y:S01]  /*dcb0*/  @!P1 LEA R6, P5, R222, R4.reuse, 0x2 ;  /* 0x00000004de069211 */ /* 0x084fe200078a10ff */
[----:B------:R2:W-:Y:S01]  /*dcc0*/  @!P0 ST.E.64 desc[UR8][R2.64], R46 ;  /* 0x0000002e02008985 */ /* 0x0005e2000c101b08 */
[----:B------:R-:W-:-:S02]  /*dcd0*/  @!P2 LEA R14, P6, R221, R4, 0x2 ;  /* 0x00000004dd0ea211 */ /* 0x000fc400078c10ff */
[-C--:B------:R-:W-:Y:S02]  /*dce0*/  @!P1 LEA.HI.X R7, R222, R5.reuse, R134, 0x2, P5 ;  /* 0x00000005de079211 */ /* 0x080fe400028f1486 */
[----:B------:R-:W-:Y:S02]  /*dcf0*/  ISETP.GE.AND P5, PT, R218, UR4, PT ;  /* 0x00000004da007c0c */ /* 0x000fe4000bfa6270 */
[----:B------:R-:W-:Y:S01]  /*dd00*/  @!P2 LEA.HI.X R15, R221, R5, R133, 0x2, P6 ;  /* 0x00000005dd0fa211 */ /* 0x000fe200030f1485 */
[----:B------:R3:W-:Y:S01]  /*dd10*/  @!P1 ST.E.64 desc[UR8][R6.64], R50 ;  /* 0x0000003206009985 */ /* 0x0007e2000c101b08 */
[-C--:B0-----:R-:W-:Y:S02]  /*dd20*/  @!P4 LEA R10, P0, R219, R4.reuse, 0x2 ;  /* 0x00000004db0ac211 */ /* 0x081fe400078010ff */
[----:B------:R-:W-:Y:S01]  /*dd30*/  @!P3 LEA R8, P6, R220, R4, 0x2 ;  /* 0x00000004dc08b211 */ /* 0x000fe200078c10ff */
[----:B------:R0:W-:Y:S01]  /*dd40*/  @!P2 ST.E.64 desc[UR8][R14.64], R54 ;  /* 0x000000360e00a985 */ /* 0x0001e2000c101b08 */
[----:B------:R-:W-:-:S02]  /*dd50*/  ISETP.GE.AND P2, PT, R217, UR4, PT ;  /* 0x00000004d9007c0c */ /* 0x000fc4000bf46270 */
[----:B------:R-:W-:Y:S02]  /*dd60*/  ISETP.GE.AND P1, PT, R216, UR4, PT ;  /* 0x00000004d8007c0c */ /* 0x000fe4000bf26270 */
[-C--:B------:R-:W-:Y:S02]  /*dd70*/  @!P4 LEA.HI.X R11, R219, R5.reuse, R131, 0x2, P0 ;  /* 0x00000005db0bc211 */ /* 0x080fe400000f1483 */
[----:B------:R-:W-:Y:S02]  /*dd80*/  ISETP.GE.AND P0, PT, R215, UR4, PT ;  /* 0x00000004d7007c0c */ /* 0x000fe4000bf06270 */
[----:B------:R-:W-:Y:S02]  /*dd90*/  @!P3 LEA.HI.X R9, R220, R5, R132, 0x2, P6 ;  /* 0x00000005dc09b211 */ /* 0x000fe400030f1484 */
[----:B-1----:R-:W-:-:S03]  /*dda0*/  @!P5 LEA R12, P6, R218, R4, 0x2 ;  /* 0x00000004da0cd211 */ /* 0x002fc600078c10ff */
[----:B------:R1:W-:Y:S01]  /*ddb0*/  @!P3 ST.E.64 desc[UR8][R8.64], R58 ;  /* 0x0000003a0800b985 */ /* 0x0003e2000c101b08 */
[-C--:B------:R-:W-:Y:S02]  /*ddc0*/  @!P5 LEA.HI.X R13, R218, R5.reuse, R130, 0x2, P6 ;  /* 0x00000005da0dd211 */ /* 0x080fe400030f1482 */
[CC--:B--2---:R-:W-:Y:S01]  /*ddd0*/  @!P2 LEA R2, P6, R217.reuse, R4.reuse, 0x2 ;  /* 0x00000004d902a211 */ /* 0x0c4fe200078c10ff */
[----:B------:R2:W-:Y:S01]  /*dde0*/  @!P4 ST.E.64 desc[UR8][R10.64], R62 ;  /* 0x0000003e0a00c985 */ /* 0x0005e2000c101b08 */
[-C--:B---3--:R-:W-:Y:S02]  /*ddf0*/  @!P1 LEA R6, P3, R216, R4.reuse, 0x2 ;  /* 0x00000004d8069211 */ /* 0x088fe400078610ff */
[----:B------:R-:W-:Y:S01]  /*de00*/  @!P2 LEA.HI.X R3, R217, R5, R129, 0x2, P6 ;  /* 0x00000005d903a211 */ /* 0x000fe200030f1481 */
[----:B------:R3:W-:Y:S01]  /*de10*/  @!P5 ST.E.64 desc[UR8][R12.64], R66 ;  /* 0x000000420c00d985 */ /* 0x0007e2000c101b08 */
[----:B------:R-:W-:Y:S02]  /*de20*/  ISETP.GE.AND P5, PT, R214, UR4, PT ;  /* 0x00000004d6007c0c */ /* 0x000fe4000bfa6270 */
[----:B------:R-:W-:Y:S01]  /*de30*/  ISETP.GE.AND P4, PT, R213, UR4, PT ;  /* 0x00000004d5007c0c */ /* 0x000fe2000bf86270 */
[----:B------:R4:W-:Y:S01]  /*de40*/  @!P2 ST.E.64 desc[UR8][R2.64], R70 ;  /* 0x000000460200a985 */ /* 0x0009e2000c101b08 */
[----:B0-----:R-:W-:-:S02]  /*de50*/  @!P0 LEA R14, P6, R215, R4, 0x2 ;  /* 0x00000004d70e8211 */ /* 0x001fc400078c10ff */
[-C--:B------:R-:W-:Y:S02]  /*de60*/  @!P1 LEA.HI.X R7, R216, R5.reuse, R128, 0x2, P3 ;  /* 0x00000005d8079211 */ /* 0x080fe400018f1480 */
[----:B------:R-:W-:Y:S02]  /*de70*/  @!P0 LEA.HI.X R15, R215, R5, R127, 0x2, P6 ;  /* 0x00000005d70f8211 */ /* 0x000fe400030f147f */
[----:B------:R-:W-:Y:S01]  /*de80*/  ISETP.GE.AND P3, PT, R212, UR4, PT ;  /* 0x00000004d4007c0c */ /* 0x000fe2000bf66270 */
[----:B------:R0:W-:Y:S02]  /*de90*/  @!P1 ST.E.64 desc[UR8][R6.64], R74 ;  /* 0x0000004a06009985 */ /* 0x0001e4000c101b08 */
[----:B-1----:R-:W-:Y:S02]  /*dea0*/  @!P5 LEA R8, P1, R214, R4, 0x2 ;  /* 0x00000004d608d211 */ /* 0x002fe400078210ff */
[----:B------:R-:W-:Y:S01]  /*deb0*/  @!P0 ST.E.64 desc[UR8][R14.64], R78 ;  /* 0x0000004e0e008985 */ /* 0x000fe2000c101b08 */
[----:B------:R-:W-:-:S02]  /*dec0*/  ISETP.GE.AND P0, PT, R211, UR4, PT ;  /* 0x00000004d3007c0c */ /* 0x000fc4000bf06270 */
[CC--:B--2---:R-:W-:Y:S02]  /*ded0*/  @!P4 LEA R10, P2, R213.reuse, R4.reuse, 0x2 ;  /* 0x00000004d50ac211 */ /* 0x0c4fe400078410ff */
[-C--:B------:R-:W-:Y:S02]  /*dee0*/  @!P5 LEA.HI.X R9, R214, R5.reuse, R126, 0x2, P1 ;  /* 0x00000005d609d211 */ /* 0x080fe400008f147e */
[-C--:B------:R-:W-:Y:S02]  /*def0*/  @!P4 LEA.HI.X R11, R213, R5.reuse, R91, 0x2, P2 ;  /* 0x00000005d50bc211 */ /* 0x080fe400010f145b */
[----:B---3--:R-:W-:Y:S01]  /*df00*/  @!P3 LEA R12, P6, R212, R4, 0x2 ;  /* 0x00000004d40cb211 */ /* 0x008fe200078c10ff */
[----:B------:R1:W-:Y:S01]  /*df10*/  @!P5 ST.E.64 desc[UR8][R8.64], R120 ;  /* 0x000000780800d985 */ /* 0x0003e2000c101b08 */
[----:B------:R-:W-:Y:S02]  /*df20*/  ISETP.GE.AND P1, PT, R210, UR4, PT ;  /* 0x00000004d2007c0c */ /* 0x000fe4000bf26270 */
[----:B------:R-:W-:Y:S01]  /*df30*/  @!P3 LEA.HI.X R13, R212, R5, R90, 0x2, P6 ;  /* 0x00000005d40db211 */ /* 0x000fe200030f145a */
[----:B------:R2:W-:Y:S01]  /*df40*/  @!P4 ST.E.64 desc[UR8][R10.64], R122 ;  /* 0x0000007a0a00c985 */ /* 0x0005e2000c101b08 */
[----:B------:R-:W-:-:S02]  /*df50*/  ISETP.GE.AND P4, PT, R209, UR4, PT ;  /* 0x00000004d1007c0c */ /* 0x000fc4000bf86270 */
[CC--:B----4-:R-:W-:Y:S01]  /*df60*/  @!P0 LEA R2, P5, R211.reuse, R4.reuse, 0x2 ;  /* 0x00000004d3028211 */ /* 0x0d0fe200078a10ff */
[----:B------:R3:W-:Y:S01]  /*df70*/  @!P3 ST.E.64 desc[UR8][R12.64], R124 ;  /* 0x0000007c0c00b985 */ /* 0x0007e2000c101b08 */
[----:B------:R-:W-:Y:S02]  /*df80*/  ISETP.GE.AND P3, PT, R208, UR4, PT ;  /* 0x00000004d0007c0c */ /* 0x000fe4000bf66270 */
[----:B------:R-:W-:Y:S02]  /*df90*/  @!P0 LEA.HI.X R3, R211, R5, R89, 0x2, P5 ;  /* 0x00000005d3038211 */ /* 0x000fe400028f1459 */
[----:B------:R-:W-:Y:S02]  /*dfa0*/  ISETP.GE.AND P5, PT, R206, UR4, PT ;  /* 0x00000004ce007c0c */ /* 0x000fe4000bfa6270 */
[----:B------:R-:W-:Y:S01]  /*dfb0*/  ISETP.GE.AND P2, PT, R207, UR4, PT ;  /* 0x00000004cf007c0c */ /* 0x000fe2000bf46270 */
[----:B------:R4:W-:Y:S01]  /*dfc0*/  @!P0 ST.E.64 desc[UR8][R2.64], R94 ;  /* 0x0000005e02008985 */ /* 0x0009e2000c101b08 */
[----:B0-----:R-:W-:-:S02]  /*dfd0*/  @!P1 LEA R6, P6, R210, R4, 0x2 ;  /* 0x00000004d2069211 */ /* 0x001fc400078c10ff */
[CC--:B-1----:R-:W-:Y:S02]  /*dfe0*/  @!P4 LEA R8, P0, R209.reuse, R4.reuse, 0x2 ;  /* 0x00000004d108c211 */ /* 0x0c2fe400078010ff */
[-C--:B------:R-:W-:Y:S02]  /*dff0*/  @!P1 LEA.HI.X R7, R210, R5.reuse, R88, 0x2, P6 ;  /* 0x00000005d2079211 */ /* 0x080fe400030f1458 */
[-C--:B------:R-:W-:Y:S02]  /*e000*/  @!P4 LEA.HI.X R9, R209, R5.reuse, R87, 0x2, P0 ;  /* 0x00000005d109c211 */ /* 0x080fe400000f1457 */
[-C--:B--2---:R-:W-:Y:S01]  /*e010*/  @!P3 LEA R10, P6, R208, R4.reuse, 0x2 ;  /* 0x00000004d00ab211 */ /* 0x084fe200078c10ff */
[----:B------:R4:W-:Y:S01]  /*e020*/  @!P1 ST.E.64 desc[UR8][R6.64], R98 ;  /* 0x0000006206009985 */ /* 0x0009e2000c101b08 */
[CC--:B------:R-:W-:Y:S02]  /*e030*/  @!P5 LEA R14, P0, R206.reuse, R4.reuse, 0x2 ;  /* 0x00000004ce0ed211 */ /* 0x0c0fe400078010ff */
[----:B---3--:R-:W-:Y:S01]  /*e040*/  @!P2 LEA R12, P1, R207, R4, 0x2 ;  /* 0x00000004cf0ca211 */ /* 0x008fe200078210ff */
[----:B------:R4:W-:Y:S01]  /*e050*/  @!P4 ST.E.64 desc[UR8][R8.64], R102 ;  /* 0x000000660800c985 */ /* 0x0009e2000c101b08 */
[----:B------:R-:W-:-:S02]  /*e060*/  @!P5 LEA.HI.X R15, R206, R5, R236, 0x2, P0 ;  /* 0x00000005ce0fd211 */ /* 0x000fc400000f14ec */
[----:B------:R-:W-:Y:S02]  /*e070*/  ISETP.GE.AND P0, PT, R205, UR4, PT ;  /* 0x00000004cd007c0c */ /* 0x000fe4000bf06270 */
[-C--:B------:R-:W-:Y:S02]  /*e080*/  @!P3 LEA.HI.X R11, R208, R5.reuse, R86, 0x2, P6 ;  /* 0x00000005d00bb211 */ /* 0x080fe400030f1456 */
[----:B------:R-:W-:-:S03]  /*e090*/  @!P2 LEA.HI.X R13, R207, R5, R237, 0x2, P1 ;  /* 0x00000005cf0da211 */ /* 0x000fc600008f14ed */
[----:B------:R4:W-:Y:S04]  /*e0a0*/  @!P3 ST.E.64 desc[UR8][R10.64], R106 ;  /* 0x0000006a0a00b985 */ /* 0x0009e8000c101b08 */
[----:B------:R4:W-:Y:S04]  /*e0b0*/  @!P2 ST.E.64 desc[UR8][R12.64], R110 ;  /* 0x0000006e0c00a985 */ /* 0x0009e8000c101b08 */
[----:B------:R4:W-:Y:S01]  /*e0c0*/  @!P5 ST.E.64 desc[UR8][R14.64], R114 ;  /* 0x000000720e00d985 */ /* 0x0009e2000c101b08 */
[----:B------:R-:W-:Y:S05]  /*e0d0*/  @P0 BRA `(.L_x_211) ;  /* 0x0000000c00e00947 */ /* 0x000fea0003800000 */
[----:B----4-:R-:W-:Y:S01]  /*e0e0*/  LEA R2, P0, R205, R4, 0x2 ;  /* 0x00000004cd027211 */ /* 0x010fe200078010ff */
[----:B------:R-:W-:-:S03]  /*e0f0*/  ULDC.64 UR8, c[0x0][0x208] ;  /* 0x0000820000087ab9 */ /* 0x000fc60000000a00 */
[----:B------:R-:W-:-:S05]  /*e100*/  LEA.HI.X R3, R205, R5, R235, 0x2, P0 ;  /* 0x00000005cd037211 */ /* 0x000fca00000f14eb */
[----:B------:R2:W-:Y:S01]  /*e110*/  ST.E.64 desc[UR8][R2.64], R118 ;  /* 0x0000007602007985 */ /* 0x0005e2000c101b08 */
[----:B------:R-:W-:Y:S05]  /*e120*/  BRA `(.L_x_211) ;  /* 0x0000000c00cc7947 */ /* 0x000fea0003800000 */
.L_x_202:
[----:B------:R-:W-:Y:S01]  /*e130*/  ULDC.64 UR8, c[0x0][0xc00] ;  /* 0x0003000000087ab9 */ /* 0x000fe20000000a00 */
[----:B------:R-:W-:Y:S01]  /*e140*/  R2UR UR4, R231 ;  /* 0x00000000e70472ca */ /* 0x000fe200000e0000 */
[----:B------:R-:W-:Y:S01]  /*e150*/  UISETP.NE.U32.AND UP0, UPT, UR8, URZ, UPT ;  /* 0x0000003f0800728c */ /* 0x000fe2000bf05070 */
[----:B------:R-:W-:Y:S01]  /*e160*/  R2UR UR10, R22 ;  /* 0x00000000160a72ca */ /* 0x000fe200000e0000 */
[----:B------:R-:W-:Y:S02]  /*e170*/  ULDC.64 UR12, c[0x0][0x208] ;  /* 0x00008200000c7ab9 */ /* 0x000fe40000000a00 */
[----:B------:R-:W-:-:S03]  /*e180*/  UISETP.NE.AND.EX UP0, UPT, UR9, URZ, UPT, UP0 ;  /* 0x0000003f0900728c */ /* 0x000fc6000bf05300 */
[----:B------:R-:W-:-:S03]  /*e190*/  ULDC.64 UR8, c[0x0][0xc00] ;  /* 0x0003000000087ab9 */ /* 0x000fc60000000a00 */
[----:B------:R-:W-:Y:S02]  /*e1a0*/  PLOP3.LUT P1, PT, PT, PT, UP0, 0x80, 0x0 ;  /* 0x000000000000781c */ /* 0x000fe40003f2f008 */
[----:B------:R-:W-:-:S06]  /*e1b0*/  UIMAD.WIDE UR8, UR4, 0x4, UR8 ;  /* 0x00000004040878a5 */ /* 0x000fcc000f8e0208 */
[----:B------:R-:W-:Y:S02]  /*e1c0*/  IMAD.U32 R2, RZ, RZ, UR8 ;  /* 0x00000008ff027e24 */ /* 0x000fe4000f8e00ff */
[----:B------:R-:W-:Y:S01]  /*e1d0*/  IMAD.U32 R3, RZ, RZ, UR9 ;  /* 0x00000009ff037e24 */ /* 0x000fe2000f8e00ff */
[----:B------:R-:W-:-:S04]  /*e1e0*/  ULDC.64 UR8, c[0x0][0xc08] ;  /* 0x0003020000087ab9 */ /* 0x000fc80000000a00 */
[----:B------:R-:W2:Y:S01]  /*e1f0*/  @P1 LDG.E R6, desc[UR12][R2.64] ;  /* 0x0000000c02061981 */ /* 0x000ea2000c1e1900 */
[----:B------:R-:W-:Y:S01]  /*e200*/  UISETP.NE.U32.AND UP1, UPT, UR8, URZ, UPT ;  /* 0x0000003f0800728c */ /* 0x000fe2000bf25070 */
[----:B------:R-:W0:Y:S03]  /*e210*/  S2R R7, SR_TID.X ;  /* 0x0000000000077919 */ /* 0x000e260000002100 */
[----:B------:R-:W-:-:S06]  /*e220*/  UISETP.NE.AND.EX UP1, UPT, UR9, URZ, UPT, UP1 ;  /* 0x0000003f0900728c */ /* 0x000fcc000bf25310 */
[----:B------:R-:W-:-:S05]  /*e230*/  PLOP3.LUT P2, PT, PT, PT, UP1, 0x80, 0x0 ;  /* 0x000000000000781c */ /* 0x000fca0003f4f018 */
[----:B------:R-:W-:Y:S02]  /*e240*/  @UP1 ULDC.64 UR8, c[0x0][0xc08] ;  /* 0x0003020000081ab9 */ /* 0x000fe40000000a00 */
[----:B------:R-:W-:-:S03]  /*e250*/  @UP1 UIMAD.WIDE UR8, UR4, 0x4, UR8 ;  /* 0x00000004040818a5 */ /* 0x000fc6000f8e0208 */
[----:B------:R-:W-:Y:S02]  /*e260*/  ULDC UR4, c[0x0][0xa88] ;  /* 0x0002a20000047ab9 */ /* 0x000fe40000000800 */
[----:B------:R-:W-:Y:S01]  /*e270*/  IMAD.U32 R0, RZ, RZ, UR4 ;  /* 0x00000004ff007e24 */ /* 0x000fe2000f8e00ff */
[----:B------:R-:W-:Y:S01]  /*e280*/  UMOV UR4, URZ ;  /* 0x0000003f00047c82 */ /* 0x000fe20008000000 */
[----:B------:R-:W-:Y:S01]  /*e290*/  UISETP.NE.AND UP1, UPT, UR10, URZ, UPT ;  /* 0x0000003f0a00728c */ /* 0x000fe2000bf25270 */
[----:B------:R-:W-:Y:S02]  /*e2a0*/  IMAD.U32 R4, RZ, RZ, UR8 ;  /* 0x00000008ff047e24 */ /* 0x000fe4000f8e00ff */
[----:B------:R-:W-:-:S05]  /*e2b0*/  IMAD.U32 R5, RZ, RZ, UR9 ;  /* 0x00000009ff057e24 */ /* 0x000fca000f8e00ff */
[----:B------:R1:W5:Y:S01]  /*e2c0*/  @P2 LDG.E R0, desc[UR12][R4.64] ;  /* 0x0000000c04002981 */ /* 0x000362000c1e1900 */
[----:B0-----:R-:W-:Y:S02]  /*e2d0*/  VIADD R7, R7, 0xffffff80 ;  /* 0xffffff8007077836 */ /* 0x001fe40000000000 */
[----:B------:R-:W-:Y:S02]  /*e2e0*/  @!UP1 ULDC UR10, c[0x0][0xad4] ;  /* 0x0002b500000a9ab9 */ /* 0x000fe40000000800 */
[----:B------:R-:W-:Y:S01]  /*e2f0*/  IMAD.U32 R22, RZ, RZ, UR10 ;  /* 0x0000000aff167e24 */ /* 0x000fe2000f8e00ff */
[----:B------:R-:W-:Y:S02]  /*e300*/  ISETP.GT.AND P0, PT, R7, 0x7f, PT ;  /* 0x0000007f0700780c */ /* 0x000fe40003f04270 */
[----:B--2---:R-:W-:-:S13]  /*e310*/  @P1 R2UR UR4, R6 ;  /* 0x00000000060412ca */ /* 0x004fda00000e0000 */
[----:B------:R-:W-:Y:S01]  /*e320*/  USHF.R.S32.HI UR21, URZ, 0x1f, UR4 ;  /* 0x0000001f3f157899 */ /* 0x000fe20008011404 */
[----:B-1----:R-:W-:Y:S11]  /*e330*/  @P2 BRA `(.L_x_214) ;  /* 0x0000000000142947 */ /* 0x002ff60003800000 */
[----:B------:R-:W-:Y:S05]  /*e340*/  @!P1 BRA `(.L_x_214) ;  /* 0x0000000000109947 */ /* 0x000fea0003800000 */
[----:B------:R-:W-:Y:S02]  /*e350*/  ULDC.64 UR8, c[0x0][0x208] ;  /* 0x0000820000087ab9 */ /* 0x000fe40000000a00 */
[----:B------:R-:W2:Y:S04]  /*e360*/  LDG.E R5, desc[UR8][R2.64] ;  /* 0x0000000802057981 */ /* 0x000ea8000c1e1900 */
[----:B-----5:R-:W2:Y:S02]  /*e370*/  LDG.E R0, desc[UR8][R2.64+0x4] ;  /* 0x0000040802007981 */ /* 0x020ea4000c1e1900 */
[----:B--2---:R-:W-:-:S07]  /*e380*/  IMAD.IADD R0, R0, 0x1, -R5 ;  /* 0x0000000100007824 */ /* 0x004fce00078e0a05 */
.L_x_214:
[----:B------:R-:W-:Y:S01]  /*e390*/  R2UR UR8, R231 ;  /* 0x00000000e70872ca */ /* 0x000fe200000e0000 */
[----:B------:R-:W-:Y:S01]  /*e3a0*/  BSSY B1, `(.L_x_215) ;  /* 0x0000040000017945 */ /* 0x000fe20003800000 */
[----:B------:R-:W-:-:S11]  /*e3b0*/  R2UR UR9, R233 ;  /* 0x00000000e90972ca */ /* 0x000fd600000e0000 */
[----:B------:R-:W-:Y:S02]  /*e3c0*/  USEL UR8, UR8, URZ, !UP0 ;  /* 0x0000003f08087287 */ /* 0x000fe4000c000000 */
[----:B------:R-:W-:Y:S01]  /*e3d0*/  USEL UR9, UR9, URZ, !UP0 ;  /* 0x0000003f09097287 */ /* 0x000fe2000c000000 */
[----:B------:R-:W-:Y:S11]  /*e3e0*/  @P0 BRA `(.L_x_216) ;  /* 0x0000000000ec0947 */ /* 0x000ff60003800000 */
[----:B------:R-:W0:Y:S01]  /*e3f0*/  S2R R3, SR_TID.X ;  /* 0x0000000000037919 */ /* 0x000e220000002100 */
[----:B------:R-:W1:Y:S01]  /*e400*/  LDC R9, c[0x0][0xbe8] ;  /* 0x0002fa00ff097b82 */ /* 0x000e620000000800 */
[----:B------:R-:W-:-:S13]  /*e410*/  R2UR UR10, R229 ;  /* 0x00000000e50a72ca */ /* 0x000fda00000e0000 */
[----:B------:R-:W-:-:S04]  /*e420*/  IMAD.U32 R2, RZ, RZ, UR10 ;  /* 0x0000000aff027e24 */ /* 0x000fc8000f8e00ff */
[----:B0-----:R-:W-:Y:S02]  /*e430*/  IMAD R2, R2, 0x80, R3 ;  /* 0x0000008002027824 */ /* 0x001fe400078e0203 */
[----:B-1---5:R-:W-:Y:S02]  /*e440*/  IMAD R3, R0, R9, RZ ;  /* 0x0000000900037224 */ /* 0x022fe400078e02ff */
[----:B------:R-:W-:-:S05]  /*e450*/  VIADD R4, R2, 0xffffff80 ;  /* 0xffffff8002047836 */ /* 0x000fca0000000000 */
[----:B------:R-:W-:-:S13]  /*e460*/  ISETP.GE.AND P0, PT, R4, R3, PT ;  /* 0x000000030400720c */ /* 0x000fda0003f06270 */
[----:B------:R-:W-:Y:S05]  /*e470*/  @P0 BRA `(.L_x_216) ;  /* 0x0000000000c80947 */ /* 0x000fea0003800000 */
[----:B------:R-:W-:Y:S01]  /*e480*/  ISETP.NE.AND P0, PT, R9, 0x1, PT ;  /* 0x000000010900780c */ /* 0x000fe20003f05270 */
[----:B------:R-:W-:Y:S01]  /*e490*/  UMOV UR19, 0x9b8 ;  /* 0x000009b800137882 */ /* 0x000fe20000000000 */
[----:B------:R-:W-:Y:S01]  /*e4a0*/  R2UR UR11, R22 ;  /* 0x00000000160b72ca */ /* 0x000fe200000e0000 */
[----:B------:R-:W-:Y:S01]  /*e4b0*/  IMAD.MOV.U32 R5, RZ, RZ, R4 ;  /* 0x000000ffff057224 */ /* 0x000fe200078e0004 */
[----:B------:R-:W-:Y:S01]  /*e4c0*/  R2UR UR10, R23 ;  /* 0x00000000170a72ca */ /* 0x000fe200000e0000 */
[----:B------:R-:W-:Y:S01]  /*e4d0*/  ULDC.64 UR24, c[0x0][0x208] ;  /* 0x0000820000187ab9 */ /* 0x000fe20000000a00 */
[----:B------:R-:W-:-:S07]  /*e4e0*/  R2UR UR20, R228 ;  /* 0x00000000e41472ca */ /* 0x000fce00000e0000 */
[----:B------:R-:W0:Y:S02]  /*e4f0*/  @P0 LDC R3, c[0x0][0xbec] ;  /* 0x0002fb00ff030b82 */ /* 0x000e240000000800 */
[----:B------:R-:W-:-:S04]  /*e500*/  UISETP.GT.AND UP0, UPT, UR11, 0x1, UPT ;  /* 0x000000010b00788c */ /* 0x000fc8000bf04270 */
[----:B------:R-:W-:Y:S02]  /*e510*/  USEL UR19, UR19, 0x978, UP0 ;  /* 0x0000097813137887 */ /* 0x000fe40008000000 */
[----:B------:R-:W1:Y:S01]  /*e520*/  @P0 LDC R7, c[0x0][0xbf0] ;  /* 0x0002fc00ff070b82 */ /* 0x000e620000000800 */
[----:B------:R-:W-:-:S09]  /*e530*/  USEL UR18, UR10, URZ, UP0 ;  /* 0x0000003f0a127287 */ /* 0x000fd20008000000 */
[----:B------:R-:W-:Y:S01]  /*e540*/  ULDC.64 UR12, c[0x0][UR19+0x220] ;  /* 0x00008800130c7abb */ /* 0x000fe20008000a00 */
[----:B------:R-:W-:Y:S01]  /*e550*/  ULDC.64 UR10, c[0x0][UR19+0x218] ;  /* 0x00008600130a7abb */ /* 0x000fe20008000a00 */
[----:B------:R-:W-:Y:S01]  /*e560*/  ULDC.64 UR14, c[0x0][UR19+0x228] ;  /* 0x00008a00130e7abb */ /* 0x000fe20008000a00 */
[----:B------:R-:W-:Y:S02]  /*e570*/  UIMAD UR13, UR13, UR8, URZ ;  /* 0x000000080d0d72a4 */ /* 0x000fe4000f8e023f */
[----:B------:R-:W-:Y:S01]  /*e580*/  UIMAD.WIDE.U32 UR16, UR10, UR20, URZ ;  /* 0x000000140a1072a5 */ /* 0x000fe2000f8e003f */
[----:B0-----:R-:W-:Y:S01]  /*e590*/  @P0 IMAD.HI.U32 R2, R4, R3, RZ ;  /* 0x0000000304020227 */ /* 0x001fe200078e00ff */
[----:B------:R-:W-:Y:S02]  /*e5a0*/  UIMAD UR20, UR11, UR20, URZ ;  /* 0x000000140b1472a4 */ /* 0x000fe4000f8e023f */
[----:B------:R-:W-:Y:S02]  /*e5b0*/  UIMAD.WIDE.U32 UR22, UR14, UR18, URZ ;  /* 0x000000120e1672a5 */ /* 0x000fe4000f8e003f */
[----:B------:R-:W-:-:S02]  /*e5c0*/  UIMAD.WIDE.U32 UR10, UR12, UR8, URZ ;  /* 0x000000080c0a72a5 */ /* 0x000fc4000f8e003f */
[----:B------:R-:W-:Y:S01]  /*e5d0*/  UIMAD UR14, UR15, UR18, URZ ;  /* 0x000000120f0e72a4 */ /* 0x000fe2000f8e023f */
[----:B-1----:R-:W-:Y:S01]  /*e5e0*/  @P0 SHF.R.U32.HI R5, RZ, R7, R2 ;  /* 0x00000007ff050219 */ /* 0x002fe20000011602 */
[----:B------:R-:W-:Y:S01]  /*e5f0*/  UIMAD UR13, UR12, UR9, UR13 ;  /* 0x000000090c0d72a4 */ /* 0x000fe2000f8e020d */
[----:B------:R-:W-:Y:S01]  /*e600*/  IMAD.U32 R2, RZ, RZ, UR22 ;  /* 0x00000016ff027e24 */ /* 0x000fe2000f8e00ff */
[----:B------:R-:W-:Y:S01]  /*e610*/  UIADD3 UR16, UP1, UP2, UR10, UR16, UR4 ;  /* 0x000000100a107290 */ /* 0x000fe2000fa3e004 */
[----:B------:R-:W-:Y:S01]  /*e620*/  IMAD.U32 R3, RZ, RZ, UR23 ;  /* 0x00000017ff037e24 */ /* 0x000fe2000f8e00ff */
[----:B------:R-:W-:Y:S01]  /*e630*/  UIADD3 UR14, UR23, UR14, URZ ;  /* 0x0000000e170e7290 */ /* 0x000fe2000fffe03f */
[--C-:B------:R-:W-:Y:S01]  /*e640*/  IMAD.MOV R7, RZ, RZ, -R5.reuse ;  /* 0x000000ffff077224 */ /* 0x100fe200078e0a05 */
[----:B------:R-:W-:Y:S02]  /*e650*/  UIADD3 UR20, UR17, UR20, URZ ;  /* 0x0000001411147290 */ /* 0x000fe4000fffe03f */
[----:B------:R-:W-:Y:S01]  /*e660*/  UIADD3 UR12, UR11, UR13, URZ ;  /* 0x0000000d0b0c7290 */ /* 0x000fe2000fffe03f */
[----:B------:R-:W-:Y:S01]  /*e670*/  IMAD R7, R9, R7, R4 ;  /* 0x0000000709077224 */ /* 0x000fe200078e0204 */
[----:B------:R-:W-:Y:S01]  /*e680*/  IADD3 R2, P0, P1, R5, UR16, R2 ;  /* 0x0000001005027c10 */ /* 0x000fe2000f91e002 */
[----:B------:R-:W-:Y:S01]  /*e690*/  IMAD.U32 R6, RZ, RZ, UR14 ;  /* 0x0000000eff067e24 */ /* 0x000fe2000f8e00ff */
[----:B------:R-:W-:Y:S01]  /*e6a0*/  UIADD3.X UR12, UR12, UR20, UR21, UP1, UP2 ;  /* 0x000000140c0c7290 */ /* 0x000fe20008fe4415 */
[----:B------:R-:W-:Y:S01]  /*e6b0*/  SHF.R.S32.HI R5, RZ, 0x1f, R5 ;  /* 0x0000001fff057819 */ /* 0x000fe20000011405 */
[----:B------:R-:W-:Y:S01]  /*e6c0*/  ULDC.64 UR10, c[0x0][UR19+0x210] ;  /* 0x00008400130a7abb */ /* 0x000fe20008000a00 */
[----:B------:R-:W-:Y:S01]  /*e6d0*/  SHF.R.S32.HI R4, RZ, 0x1f, R7 ;  /* 0x0000001fff047819 */ /* 0x000fe20000011407 */
[----:B------:R-:W-:-:S02]  /*e6e0*/  IMAD R9, R7, UR11, RZ ;  /* 0x0000000b07097c24 */ /* 0x000fc4000f8e02ff */
        /* <DEDUP_REMOVED lines=9> */
[----:B------:R-:W-:-:S05]  /*e780*/  IMAD.MOV.U32 R3, RZ, RZ, -0x800000 ;  /* 0xff800000ff037424 */ /* 0x000fca00078e00ff */
[----:B------:R0:W-:Y:S03]  /*e790*/  STG.E desc[UR24][R4.64], R3 ;  /* 0x0000000304007986 */ /* 0x0001e6000c101918 */
.L_x_216:
[----:B------:R-:W-:Y:S05]  /*e7a0*/  BSYNC B1 ;  /* 0x0000000000017941 */ /* 0x000fea0003800000 */
.L_x_215:
[----:B------:R-:W-:-:S13]  /*e7b0*/  R2UR UR10, R22 ;  /* 0x00000000160a72ca */ /* 0x000fda00000e0000 */
[----:B------:R-:W-:-:S06]  /*e7c0*/  UISETP.GT.AND UP0, UPT, UR10, 0x1, UPT ;  /* 0x000000010a00788c */ /* 0x000fcc000bf04270 */
[----:B------:R-:W-:-:S13]  /*e7d0*/  PLOP3.LUT P0, PT, PT, PT, UP0, 0x80, 0x0 ;  /* 0x000000000000781c */ /* 0x000fda0003f0f008 */
[----:B------:R-:W-:Y:S05]  /*e7e0*/  @P0 BRA `(.L_x_211) ;  /* 0x00000008001c0947 */ /* 0x000fea0003800000 */
[----:B------:R-:W1:Y:S01]  /*e7f0*/  LDC R11, c[0x0][0xbe8] ;  /* 0x0002fa00ff0b7b82 */ /* 0x000e620000000800 */
[----:B------:R-:W-:Y:S01]  /*e800*/  ULDC.64 UR14, c[0x0][0xaa0] ;  /* 0x0002a800000e7ab9 */ /* 0x000fe20000000a00 */
[----:B------:R-:W-:Y:S01]  /*e810*/  R2UR UR16, R229 ;  /* 0x00000000e51072ca */ /* 0x000fe200000e0000 */
[----:B------:R-:W-:Y:S01]  /*e820*/  UIMAD UR12, UR21, UR14, URZ ;  /* 0x0000000e150c72a4 */ /* 0x000fe2000f8e023f */
[----:B------:R-:W-:Y:S01]  /*e830*/  R2UR UR17, R228 ;  /* 0x00000000e41172ca */ /* 0x000fe200000e0000 */
[----:B------:R-:W-:Y:S01]  /*e840*/  UIMAD.WIDE.U32 UR10, UR4, UR14, URZ ;  /* 0x0000000e040a72a5 */ /* 0x000fe2000f8e003f */
[----:B------:R-:W-:Y:S01]  /*e850*/  IMAD R2, R19, 0x20, R230 ;  /* 0x0000002013027824 */ /* 0x000fe200078e02e6 */
[----:B------:R-:W-:Y:S01]  /*e860*/  UIMAD UR12, UR4, UR15, UR12 ;  /* 0x0000000f040c72a4 */ /* 0x000fe2000f8e020c */
[----:B------:R-:W-:Y:S03]  /*e870*/  BSSY B1, `(.L_x_217) ;  /* 0x0000045000017945 */ /* 0x000fe60003800000 */
[----:B------:R-:W-:-:S03]  /*e880*/  UIADD3 UR11, UR11, UR12, URZ ;  /* 0x0000000c0b0b7290 */ /* 0x000fc6000fffe03f */
[----:B------:R-:W-:Y:S01]  /*e890*/  ULDC.64 UR12, c[0x0][0xae8] ;  /* 0x0002ba00000c7ab9 */ /* 0x000fe20000000a00 */
[----:B0-----:R-:W-:Y:S02]  /*e8a0*/  IMAD.U32 R5, RZ, RZ, UR16 ;  /* 0x00000010ff057e24 */ /* 0x001fe4000f8e00ff */
[----:B------:R-:W-:Y:S02]  /*e8b0*/  UIMAD.WIDE.U32 UR10, UR17, UR12, UR10 ;  /* 0x0000000c110a72a5 */ /* 0x000fe4000f8e000a */
[----:B------:R-:W-:Y:S02]  /*e8c0*/  IMAD R6, R5, 0x80, R2 ;  /* 0x0000008005067824 */ /* 0x000fe400078e0202 */
[----:B------:R-:W-:Y:S02]  /*e8d0*/  UIMAD UR11, UR17, UR13, UR11 ;  /* 0x0000000d110b72a4 */ /* 0x000fe4000f8e020b */
[----:B------:R-:W-:Y:S01]  /*e8e0*/  IMAD.MOV.U32 R5, RZ, RZ, R6 ;  /* 0x000000ffff057224 */ /* 0x000fe200078e0006 */
[----:B-1----:R-:W-:Y:S01]  /*e8f0*/  ISETP.NE.AND P0, PT, R11, 0x1, PT ;  /* 0x000000010b00780c */ /* 0x002fe20003f05270 */
[----:B------:R-:W-:-:S02]  /*e900*/  ULDC.64 UR12, c[0x0][0xaf0] ;  /* 0x0002bc00000c7ab9 */ /* 0x000fc40000000a00 */
[----:B------:R-:W-:-:S04]  /*e910*/  UIMAD UR9, UR9, UR12, URZ ;  /* 0x0000000c090972a4 */ /* 0x000fc8000f8e023f */
[----:B------:R-:W-:Y:S02]  /*e920*/  UIMAD UR4, UR8, UR13, UR9 ;  /* 0x0000000d080472a4 */ /* 0x000fe4000f8e0209 */
[----:B------:R-:W-:-:S03]  /*e930*/  UIMAD.WIDE.U32 UR8, UR8, UR12, UR10 ;  /* 0x0000000c080872a5 */ /* 0x000fc6000f8e000a */
[----:B------:R-:W-:Y:S01]  /*e940*/  ULDC.64 UR10, c[0x0][0xae0] ;  /* 0x0002b800000a7ab9 */ /* 0x000fe20000000a00 */
[----:B------:R-:W0:Y:S01]  /*e950*/  @P0 LDC R3, c[0x0][0xbec] ;  /* 0x0002fb00ff030b82 */ /* 0x000e220000000800 */
[----:B------:R-:W-:-:S07]  /*e960*/  UIADD3 UR4, UR9, UR4, URZ ;  /* 0x0000000409047290 */ /* 0x000fce000fffe03f */
[----:B------:R-:W1:Y:S01]  /*e970*/  @P0 LDC R7, c[0x0][0xbf0] ;  /* 0x0002fc00ff070b82 */ /* 0x000e620000000800 */
[----:B0-----:R-:W-:-:S04]  /*e980*/  @P0 IMAD.HI.U32 R2, R6, R3, RZ ;  /* 0x0000000306020227 */ /* 0x001fc800078e00ff */
[----:B------:R-:W-:Y:S02]  /*e990*/  IMAD.U32 R3, RZ, RZ, UR9 ;  /* 0x00000009ff037e24 */ /* 0x000fe4000f8e00ff */
[----:B------:R-:W-:Y:S01]  /*e9a0*/  IMAD.U32 R3, RZ, RZ, UR4 ;  /* 0x00000004ff037e24 */ /* 0x000fe2000f8e00ff */
[----:B-1----:R-:W-:-:S04]  /*e9b0*/  @P0 SHF.R.U32.HI R5, RZ, R7, R2 ;  /* 0x00000007ff050219 */ /* 0x002fc80000011602 */
[--C-:B------:R-:W-:Y:S01]  /*e9c0*/  SHF.R.S32.HI R2, RZ, 0x1f, R5.reuse ;  /* 0x0000001fff027819 */ /* 0x100fe20000011405 */
[----:B------:R-:W-:-:S04]  /*e9d0*/  IMAD.MOV R7, RZ, RZ, -R5 ;  /* 0x000000ffff077224 */ /* 0x000fc800078e0a05 */
[----:B------:R-:W-:Y:S02]  /*e9e0*/  IMAD R4, R2, UR10, RZ ;  /* 0x0000000a02047c24 */ /* 0x000fe4000f8e02ff */
[----:B------:R-:W-:Y:S01]  /*e9f0*/  IMAD.U32 R2, RZ, RZ, UR8 ;  /* 0x00000008ff027e24 */ /* 0x000fe2000f8e00ff */
[----:B------:R-:W-:Y:S01]  /*ea00*/  ULDC.64 UR8, c[0x0][0xad8] ;  /* 0x0002b60000087ab9 */ /* 0x000fe20000000a00 */
[----:B------:R-:W-:Y:S02]  /*ea10*/  IMAD R7, R11, R7, R6 ;  /* 0x000000070b077224 */ /* 0x000fe400078e0206 */
[C---:B------:R-:W-:Y:S02]  /*ea20*/  IMAD R9, R5.reuse, UR11, R4 ;  /* 0x0000000b05097c24 */ /* 0x040fe4000f8e0204 */
[----:B------:R-:W-:Y:S01]  /*ea30*/  IMAD.WIDE.U32 R2, R5, UR10, R2 ;  /* 0x0000000a05027c25 */ /* 0x000fe2000f8e0002 */
[----:B------:R-:W-:-:S03]  /*ea40*/  SHF.R.S32.HI R4, RZ, 0x1f, R7 ;  /* 0x0000001fff047819 */ /* 0x000fc60000011407 */
[----:B------:R-:W-:Y:S02]  /*ea50*/  IMAD.U32 R5, RZ, RZ, UR16 ;  /* 0x00000010ff057e24 */ /* 0x000fe4000f8e00ff */
[----:B------:R-:W-:Y:S02]  /*ea60*/  IMAD.IADD R3, R3, 0x1, R9 ;  /* 0x0000000103037824 */ /* 0x000fe400078e0209 */
[----:B------:R-:W-:Y:S02]  /*ea70*/  IMAD R8, R5, 0x80, R230 ;  /* 0x0000008005087824 */ /* 0x000fe400078e02e6 */
[----:B------:R-:W-:Y:S02]  /*ea80*/  IMAD R6, R4, UR8, RZ ;  /* 0x0000000804067c24 */ /* 0x000fe4000f8e02ff */
[----:B-----5:R-:W-:Y:S02]  /*ea90*/  IMAD R11, R0, R11, RZ ;  /* 0x0000000b000b7224 */ /* 0x020fe400078e02ff */
[----:B------:R-:W-:-:S02]  /*eaa0*/  VIADD R4, R8, 0x40 ;  /* 0x0000004008047836 */ /* 0x000fc40000000000 */
[C---:B------:R-:W-:Y:S01]  /*eab0*/  IMAD R5, R7.reuse, UR9, R6 ;  /* 0x0000000907057c24 */ /* 0x040fe2000f8e0206 */
[-C--:B------:R-:W-:Y:S01]  /*eac0*/  ISETP.GE.AND P2, PT, R8, R11.reuse, PT ;  /* 0x0000000b0800720c */ /* 0x080fe20003f46270 */
[----:B------:R-:W-:Y:S01]  /*ead0*/  IMAD.WIDE.U32 R2, R7, UR8, R2 ;  /* 0x0000000807027c25 */ /* 0x000fe2000f8e0002 */
[----:B------:R-:W-:Y:S01]  /*eae0*/  ULDC.64 UR8, c[0x0][0xa80] ;  /* 0x0002a00000087ab9 */ /* 0x000fe20000000a00 */
[----:B------:R-:W-:Y:S02]  /*eaf0*/  ISETP.GE.AND P1, PT, R4, R11, PT ;  /* 0x0000000b0400720c */ /* 0x000fe40003f26270 */
[----:B------:R-:W-:Y:S01]  /*eb00*/  IMAD.IADD R3, R3, 0x1, R5 ;  /* 0x0000000103037824 */ /* 0x000fe200078e0205 */
[----:B------:R-:W-:Y:S01]  /*eb10*/  LEA R4, P3, R2, UR8, 0x1 ;  /* 0x0000000802047c11 */ /* 0x000fe2000f8608ff */
[----:B------:R-:W-:Y:S02]  /*eb20*/  VIADD R0, R8, 0x20 ;  /* 0x0000002008007836 */ /* 0x000fe40000000000 */
[----:B------:R-:W-:Y:S01]  /*eb30*/  IMAD.SHL.U32 R7, R19, 0x8, RZ ;  /* 0x0000000813077824 */ /* 0x000fe200078e00ff */
[----:B------:R-:W-:-:S02]  /*eb40*/  LEA.HI.X R5, R2, UR9, R3, 0x1, P3 ;  /* 0x0000000902057c11 */ /* 0x000fc400098f0c03 */
[----:B------:R-:W-:Y:S01]  /*eb50*/  ISETP.GE.AND P0, PT, R0, R11, PT ;  /* 0x0000000b0000720c */ /* 0x000fe20003f06270 */
[C---:B------:R-:W-:Y:S01]  /*eb60*/  VIADD R9, R7.reuse, 0x80 ;  /* 0x0000008007097836 */ /* 0x040fe20000000000 */
[----:B------:R0:W1:Y:S01]  /*eb70*/  SHFL.IDX PT, R2, R4, RZ, 0x181f ;  /* 0x00181fff04027589 */ /* 0x00006200000e0000 */
[----:B------:R-:W-:Y:S01]  /*eb80*/  VIADD R13, R7, 0x40 ;  /* 0x00000040070d7836 */ /* 0x000fe20000000000 */
[----:B------:R-:W-:Y:S02]  /*eb90*/  SHF.R.S32.HI R12, RZ, 0x1f, R7 ;  /* 0x0000001fff0c7819 */ /* 0x000fe40000011407 */
[----:B------:R0:W2:Y:S01]  /*eba0*/  SHFL.IDX PT, R0, R5, RZ, 0x181f ;  /* 0x00181fff05007589 */ /* 0x0000a200000e0000 */
[----:B------:R-:W-:Y:S02]  /*ebb0*/  SHF.R.S32.HI R6, RZ, 0x1f, R9 ;  /* 0x0000001fff067819 */ /* 0x000fe40000011409 */
[----:B------:R-:W-:Y:S01]  /*ebc0*/  SHF.R.S32.HI R10, RZ, 0x1f, R13 ;  /* 0x0000001fff0a7819 */ /* 0x000fe2000001140d */
[----:B------:R-:W-:Y:S06]  /*ebd0*/  @P2 BRA `(.L_x_218) ;  /* 0x0000000000382947 */ /* 0x000fec0003800000 */
        /* <DEDUP_REMOVED lines=10> */
[----:B------:R3:W-:Y:S01]  /*ec80*/  @!P4 ST.E.128 desc[UR8][R14.64], RZ ;  /* 0x000000ff0e00c985 */ /* 0x0007e2000c101d08 */
[----:B------:R-:W-:-:S03]  /*ec90*/  @!P2 LEA.HI.X R3, R9, R0, R6, 0x1, P6 ;  /* 0x000000000903a211 */ /* 0x000fc600030f0c06 */
[----:B------:R3:W-:Y:S04]  /*eca0*/  @!P3 ST.E.128 desc[UR8][R20.64], RZ ;  /* 0x000000ff1400b985 */ /* 0x0007e8000c101d08 */
[----:B------:R3:W-:Y:S02]  /*ecb0*/  @!P2 ST.E.128 desc[UR8][R2.64], RZ ;  /* 0x000000ff0200a985 */ /* 0x0007e4000c101d08 */
.L_x_218:
[----:B------:R-:W-:Y:S05]  /*ecc0*/  BSYNC B1 ;  /* 0x0000000000017941 */ /* 0x000fea0003800000 */
.L_x_217:
[----:B--2---:R2:W4:Y:S01]  /*ecd0*/  SHFL.IDX PT, R0, R5, 0x1, 0x181f ;  /* 0x00381f0005007f89 */ /* 0x00452200000e0000 */
[----:B------:R-:W-:Y:S03]  /*ece0*/  BSSY B1, `(.L_x_219) ;  /* 0x0000011000017945 */ /* 0x000fe60003800000 */
[----:B-1-3--:R2:W1:Y:S01]  /*ecf0*/  SHFL.IDX PT, R2, R4, 0x1, 0x181f ;  /* 0x00381f0004027f89 */ /* 0x00a46200000e0000 */
[----:B------:R-:W-:Y:S05]  /*ed00*/  @P0 BRA `(.L_x_220) ;  /* 0x0000000000380947 */ /* 0x000fea0003800000 */
[----:B------:R-:W-:Y:S01]  /*ed10*/  ULDC UR4, c[0x0][0xac8] ;  /* 0x0002b20000047ab9 */ /* 0x000fe20000000800 */
[----:B------:R-:W-:Y:S01]  /*ed20*/  ULDC.64 UR8, c[0x0][0x208] ;  /* 0x0000820000087ab9 */ /* 0x000fe20000000a00 */
[----:B------:R-:W-:Y:S02]  /*ed30*/  ISETP.GE.AND P4, PT, R7, UR4, PT ;  /* 0x0000000407007c0c */ /* 0x000fe4000bf86270 */
[----:B------:R-:W-:Y:S02]  /*ed40*/  ISETP.GE.AND P5, PT, R13, UR4, PT ;  /* 0x000000040d007c0c */ /* 0x000fe4000bfa6270 */
[----:B------:R-:W-:-:S09]  /*ed50*/  ISETP.GE.AND P6, PT, R9, UR4, PT ;  /* 0x0000000409007c0c */ /* 0x000fd2000bfc6270 */
[-C--:B-1----:R-:W-:Y:S02]  /*ed60*/  @!P4 LEA R14, P0, R7, R2.reuse, 0x1 ;  /* 0x00000002070ec211 */ /* 0x082fe400078008ff */
[-C--:B------:R-:W-:Y:S02]  /*ed70*/  @!P5 LEA R20, P2, R13, R2.reuse, 0x1 ;  /* 0x000000020d14d211 */ /* 0x080fe400078408ff */
[----:B------:R-:W-:Y:S02]  /*ed80*/  @!P6 LEA R2, P3, R9, R2, 0x1 ;  /* 0x000000020902e211 */ /* 0x000fe400078608ff */
[-C--:B----4-:R-:W-:Y:S02]  /*ed90*/  @!P4 LEA.HI.X R15, R7, R0.reuse, R12, 0x1, P0 ;  /* 0x00000000070fc211 */ /* 0x090fe400000f0c0c */
[-C--:B------:R-:W-:Y:S02]  /*eda0*/  @!P5 LEA.HI.X R21, R13, R0.reuse, R10, 0x1, P2 ;  /* 0x000000000d15d211 */ /* 0x080fe400010f0c0a */
[----:B------:R-:W-:Y:S01]  /*edb0*/  @!P6 LEA.HI.X R3, R9, R0, R6, 0x1, P3 ;  /* 0x000000000903e211 */ /* 0x000fe200018f0c06 */
[----:B------:R3:W-:Y:S04]  /*edc0*/  @!P4 ST.E.128 desc[UR8][R14.64], RZ ;  /* 0x000000ff0e00c985 */ /* 0x0007e8000c101d08 */
[----:B------:R3:W-:Y:S04]  /*edd0*/  @!P5 ST.E.128 desc[UR8][R20.64], RZ ;  /* 0x000000ff1400d985 */ /* 0x0007e8000c101d08 */
[----:B------:R3:W-:Y:S02]  /*ede0*/  @!P6 ST.E.128 desc[UR8][R2.64], RZ ;  /* 0x000000ff0200e985 */ /* 0x0007e4000c101d08 */
.L_x_220:
[----:B------:R-:W-:Y:S05]  /*edf0*/  BSYNC B1 ;  /* 0x0000000000017941 */ /* 0x000fea0003800000 */
.L_x_219:
[----:B----4-:R4:W0:Y:S01]  /*ee00*/  SHFL.IDX PT, R0, R5, 0x2, 0x181f ;  /* 0x00581f0005007f89 */ /* 0x01082200000e0000 */
        /* <DEDUP_REMOVED lines=11> */
[-C--:B0-----:R-:W-:Y:S02]  /*eec0*/  @!P3 LEA.HI.X R15, R7, R0.reuse, R12, 0x1, P0 ;  /* 0x00000000070fb211 */ /* 0x081fe400000f0c0c */
[-C--:B------:R-:W-:Y:S02]  /*eed0*/  @!P4 LEA.HI.X R21, R13, R0.reuse, R10, 0x1, P1 ;  /* 0x000000000d15c211 */ /* 0x080fe400008f0c0a */
[----:B------:R-:W-:Y:S01]  /*eee0*/  @!P5 LEA.HI.X R3, R9, R0, R6, 0x1, P2 ;  /* 0x000000000903d211 */ /* 0x000fe200010f0c06 */
[----:B------:R3:W-:Y:S04]  /*eef0*/  @!P3 ST.E.128 desc[UR8][R14.64], RZ ;  /* 0x000000ff0e00b985 */ /* 0x0007e8000c101d08 */
[----:B------:R3:W-:Y:S04]  /*ef00*/  @!P4 ST.E.128 desc[UR8][R20.64], RZ ;  /* 0x000000ff1400c985 */ /* 0x0007e8000c101d08 */
[----:B------:R3:W-:Y:S02]  /*ef10*/  @!P5 ST.E.128 desc[UR8][R2.64], RZ ;  /* 0x000000ff0200d985 */ /* 0x0007e4000c101d08 */
.L_x_222:
[----:B------:R-:W-:Y:S05]  /*ef20*/  BSYNC B1 ;  /* 0x0000000000017941 */ /* 0x000fea0003800000 */
.L_x_221:
[----:B0-----:R-:W-:Y:S01]  /*ef30*/  VIADD R0, R8, 0x60 ;  /* 0x0000006008007836 */ /* 0x001fe20000000000 */
[----:B--2-4-:R-:W0:Y:S04]  /*ef40*/  SHFL.IDX PT, R5, R5, 0x3, 0x181f ;  /* 0x00781f0005057f89 */ /* 0x014e2800000e0000 */
[----:B------:R-:W-:Y:S01]  /*ef50*/  ISETP.GE.AND P0, PT, R0, R11, PT ;  /* 0x0000000b0000720c */ /* 0x000fe20003f06270 */
[----:B-1-3--:R1:W2:-:S12]  /*ef60*/  SHFL.IDX PT, R2, R4, 0x3, 0x181f ;  /* 0x00781f0004027f89 */ /* 0x00a29800000e0000 */
[----:B-1----:R-:W-:Y:S05]  /*ef70*/  @P0 BRA `(.L_x_211) ;  /* 0x0000000000380947 */ /* 0x002fea0003800000 */
[----:B------:R-:W-:Y:S01]  /*ef80*/  ULDC UR4, c[0x0][0xac8] ;  /* 0x0002b20000047ab9 */ /* 0x000fe20000000800 */
[----:B------:R-:W-:Y:S01]  /*ef90*/  ULDC.64 UR8, c[0x0][0x208] ;  /* 0x0000820000087ab9 */ /* 0x000fe20000000a00 */
[----:B------:R-:W-:Y:S02]  /*efa0*/  ISETP.GE.AND P3, PT, R7, UR4, PT ;  /* 0x0000000407007c0c */ /* 0x000fe4000bf66270 */
[----:B------:R-:W-:Y:S02]  /*efb0*/  ISETP.GE.AND P4, PT, R13, UR4, PT ;  /* 0x000000040d007c0c */ /* 0x000fe4000bf86270 */
[----:B------:R-:W-:-:S09]  /*efc0*/  ISETP.GE.AND P5, PT, R9, UR4, PT ;  /* 0x0000000409007c0c */ /* 0x000fd2000bfa6270 */
[-C--:B--2---:R-:W-:Y:S02]  /*efd0*/  @!P3 LEA R14, P0, R7, R2.reuse, 0x1 ;  /* 0x00000002070eb211 */ /* 0x084fe400078008ff */
        /* <DEDUP_REMOVED lines=8> */
.L_x_211:
[----:B------:R-:W-:Y:S05]  /*f060*/  BSYNC B0 ;  /* 0x0000000000007941 */ /* 0x000fea0003800000 */
.L_x_201:
[----:B------:R-:W-:Y:S02]  /*f070*/  ULDC UR4, c[0x0][0xc3c] ;  /* 0x00030f0000047ab9 */ /* 0x000fe40000000800 */
[----:B------:R-:W-:-:S06]  /*f080*/  UISETP.GE.AND UP0, UPT, UR7, UR4, UPT ;  /* 0x000000040700728c */ /* 0x000fcc000bf06270 */
[----:B------:R-:W-:-:S13]  /*f090*/  PLOP3.LUT P0, PT, PT, PT, UP0, 0x80, 0x0 ;  /* 0x000000000000781c */ /* 0x000fda0003f0f008 */
[----:B------:R-:W-:Y:S05]  /*f0a0*/  @!P0 BRA `(.L_x_223) ;  /* 0xffffff2000148947 */ /* 0x000fea000383ffff */
[----:B------:R-:W-:Y:S05]  /*f0b0*/  EXIT ;  /* 0x000000000000794d */ /* 0x000fea0003800000 */
.L_x_175:
[----:B------:R-:W-:-:S08]  /*f0c0*/  NOP ;  /* 0x0000000000007918 */ /* 0x000fd00000000000 */
[----:B0-----:R-:W0:-:S00]  /*f0d0*/  USETMAXREG.DEALLOC.CTAPOOL 0x18 ;  /* 0x00000018000079c8 */ /* 0x001e0000080e0500 */
[----:B0-----:R-:W2:Y:S01]  /*f0e0*/  LDL.LU R2, [R1+0x1c] ;  /* 0x00001c0001027983 */ /* 0x001ea20000300800 */
[----:B------:R-:W-:Y:S01]  /*f0f0*/  LOP3.LUT R0, R0, 0x3, RZ, 0xc0, !PT ;  /* 0x0000000300007812 */ /* 0x000fe200078ec0ff */
[----:B------:R-:W-:-:S05]  /*f100*/  IMAD.MOV.U32 R6, RZ, RZ, RZ ;  /* 0x000000ffff067224 */ /* 0x000fca00078e00ff */
[----:B------:R-:W0:Y:S02]  /*f110*/  SHFL.IDX PT, R0, R0, RZ, 0x1f ;  /* 0x00001fff00007589 */ /* 0x000e2400000e0000 */
[----:B0-----:R-:W-:Y:S02]  /*f120*/  ISETP.NE.AND P0, PT, R0, RZ, PT ;  /* 0x000000ff0000720c */ /* 0x001fe40003f05270 */
[----:B--2---:R-:W-:-:S11]  /*f130*/  LOP3.LUT R2, R2, 0xfffffffd, RZ, 0xc0, !PT ;  /* 0xfffffffd02027812 */ /* 0x004fd600078ec0ff */
[----:B------:R-:W-:-:S05]  /*f140*/  @P0 LOP3.LUT R2, R2, 0x2, RZ, 0xfc, !PT ;  /* 0x0000000202020812 */ /* 0x000fca00078efcff */
[----:B------:R0:W-:Y:S01]  /*f150*/  STL [R1+0x1c], R2 ;  /* 0x00001c0201007387 */ /* 0x0001e20000100800 */
[----:B------:R-:W-:Y:S05]  /*f160*/  @!P0 BRA `(.L_x_224) ;  /* 0x0000000000248947 */ /* 0x000fea0003800000 */
[----:B------:R-:W1:Y:S08]  /*f170*/  S2UR UR5, SR_CgaCtaId ;  /* 0x00000000000579c3 */ /* 0x000e700000008800 */
[----:B------:R-:W-:Y:S06]  /*f180*/  BAR.SYNC.DEFER_BLOCKING 0x5, 0x180 ;  /* 0x0146000000007b1d */ /* 0x000fec0000010000 */
[----:B------:R-:W-:-:S02]  /*f190*/  UMOV UR4, 0x400 ;  /* 0x0000040000047882 */ /* 0x000fc40000000000 */
[----:B-1----:R-:W-:-:S09]  /*f1a0*/  ULEA UR4, UR5, UR4, 0x18 ;  /* 0x0000000405047291 */ /* 0x002fd2000f8ec03f */
[----:B------:R-:W1:Y:S04]  /*f1b0*/  LDS.128 R4, [UR4+0x368d0] ;  /* 0x0368d004ff047984 */ /* 0x000e680008000c00 */
[----:B-1----:R2:W-:Y:S04]  /*f1c0*/  STL.64 [R1], R4 ;  /* 0x0000000401007387 */ /* 0x0025e80000100a00 */
[----:B------:R2:W-:Y:S01]  /*f1d0*/  STL.64 [R1+0x8], R6 ;  /* 0x0000080601007387 */ /* 0x0005e20000100a00 */
[----:B------:R-:W-:Y:S06]  /*f1e0*/  BAR.ARV 0x4, 0x180 ;  /* 0x0106000000007b1d */ /* 0x000fec0000002000 */
[----:B------:R-:W-:Y:S05]  /*f1f0*/  BRA `(.L_x_225) ;  /* 0x0000000800b07947 */ /* 0x000fea0003800000 */
.L_x_224:
[----:B------:R-:W1:Y:S01]  /*f200*/  S2R R0, SR_TID.X ;  /* 0x0000000000007919 */ /* 0x000e620000002100 */
[----:B------:R-:W-:Y:S01]  /*f210*/  ULDC UR4, c[0x0][0xc3c] ;  /* 0x00030f0000047ab9 */ /* 0x000fe20000000800 */
[----:B------:R-:W-:Y:S01]  /*f220*/  ULDC.64 UR6, c[0x0][0x208] ;  /* 0x0000820000067ab9 */ /* 0x000fe20000000a00 */
[----:B------:R-:W-:Y:S01]  /*f230*/  IMAD.MOV.U32 R9, RZ, RZ, RZ ;  /* 0x000000ffff097224 */ /* 0x000fe200078e00ff */
[----:B------:R-:W-:Y:S01]  /*f240*/  ULDC UR5, c[0x0][0xc38] ;  /* 0x00030e0000057ab9 */ /* 0x000fe20000000800 */
[----:B-1----:R-:W-:-:S04]  /*f250*/  LOP3.LUT R0, R0, 0x1f, RZ, 0xc0, !PT ;  /* 0x0000001f00007812 */ /* 0x002fc800078ec0ff */
[----:B------:R-:W-:-:S04]  /*f260*/  ISETP.NE.AND P0, PT, R0, 0x1f, PT ;  /* 0x0000001f0000780c */ /* 0x000fc80003f05270 */
[----:B------:R-:W-:-:S13]  /*f270*/  ISETP.GE.OR P1, PT, R0, UR4, !P0 ;  /* 0x0000000400007c0c */ /* 0x000fda000c726670 */
[----:B0-----:R-:W0:Y:S08]  /*f280*/  @!P1 LDC.64 R2, c[0x0][0xc80] ;  /* 0x00032000ff029b82 */ /* 0x001e300000000a00 */
[----:B------:R-:W1:Y:S01]  /*f290*/  @!P1 LDC.64 R4, c[0x0][0xc78] ;  /* 0x00031e00ff049b82 */ /* 0x000e620000000a00 */
[----:B0-----:R-:W-:-:S05]  /*f2a0*/  @!P1 IMAD.WIDE.U32 R2, R0, 0x4, R2 ;  /* 0x0000000400029825 */ /* 0x001fca00078e0002 */
[----:B------:R1:W2:Y:S02]  /*f2b0*/  @!P1 LDG.E R6, desc[UR6][R2.64] ;  /* 0x0000000602069981 */ /* 0x0002a4000c1e1900 */
[----:B-1----:R-:W-:-:S05]  /*f2c0*/  @!P1 IMAD.WIDE.U32 R2, R0, 0x4, R4 ;  /* 0x0000000400029825 */ /* 0x002fca00078e0004 */
[----:B------:R-:W2:Y:S01]  /*f2d0*/  @!P1 LDG.E R9, desc[UR6][R2.64] ;  /* 0x0000000602099981 */ /* 0x000ea2000c1e1900 */
[C---:B------:R-:W-:Y:S01]  /*f2e0*/  ISETP.NE.AND P1, PT, R0.reuse, RZ, PT ;  /* 0x000000ff0000720c */ /* 0x040fe20003f25270 */
[----:B------:R-:W0:Y:S01]  /*f2f0*/  S2UR UR6, SR_CTAID.X ;  /* 0x00000000000679c3 */ /* 0x000e220000002500 */
[C---:B------:R-:W-:Y:S01]  /*f300*/  ISETP.GE.U32.AND P2, PT, R0.reuse, 0x2, PT ;  /* 0x000000020000780c */ /* 0x040fe20003f46070 */
[----:B------:R-:W-:Y:S01]  /*f310*/  UMOV UR4, URZ ;  /* 0x0000003f00047c82 */ /* 0x000fe20008000000 */
[C---:B------:R-:W-:Y:S02]  /*f320*/  ISETP.GE.U32.AND P3, PT, R0.reuse, 0x4, PT ;  /* 0x000000040000780c */ /* 0x040fe40003f66070 */
[C---:B------:R-:W-:Y:S02]  /*f330*/  ISETP.GE.U32.AND P4, PT, R0.reuse, 0x8, PT ;  /* 0x000000080000780c */ /* 0x040fe40003f86070 */
[----:B------:R-:W-:Y:S01]  /*f340*/  ISETP.GE.U32.AND P5, PT, R0, 0x10, PT ;  /* 0x000000100000780c */ /* 0x000fe20003fa6070 */
[----:B--2---:R-:W-:-:S05]  /*f350*/  IMAD R4, R6, R9, RZ ;  /* 0x0000000906047224 */ /* 0x004fca00078e02ff */
[----:B------:R-:W1:Y:S02]  /*f360*/  SHFL.UP PT, R5, R4, 0x1, RZ ;  /* 0x0420000004057989 */ /* 0x000e6400000e00ff */
[----:B-1----:R-:W-:-:S05]  /*f370*/  SEL R5, R5, RZ, P1 ;  /* 0x000000ff05057207 */ /* 0x002fca0000800000 */
[----:B------:R-:W-:-:S05]  /*f380*/  IMAD.IADD R5, R4, 0x1, R5 ;  /* 0x0000000104057824 */ /* 0x000fca00078e0205 */
        /* <DEDUP_REMOVED lines=12> */
[----:B------:R-:W1:Y:S02]  /*f450*/  SHFL.IDX PT, R4, R2, 0x1f, 0x1f ;  /* 0x03e01f0002047f89 */ /* 0x000e6400000e0000 */
[----:B-1----:R-:W-:-:S04]  /*f460*/  IMAD R7, R4, UR5, RZ ;  /* 0x0000000504077c24 */ /* 0x002fc8000f8e02ff */
[----:B------:R-:W-:Y:S01]  /*f470*/  IMAD.MOV.U32 R4, RZ, RZ, R7 ;  /* 0x000000ffff047224 */ /* 0x000fe200078e0007 */
[----:B0-----:R-:W-:-:S13]  /*f480*/  ISETP.GT.AND P6, PT, R7, UR6, PT ;  /* 0x0000000607007c0c */ /* 0x001fda000bfc4270 */
[----:B------:R-:W-:Y:S05]  /*f490*/  @P6 BRA `(.L_x_226) ;  /* 0x0000000000a86947 */ /* 0x000fea0003800000 */
[----:B------:R-:W-:Y:S01]  /*f4a0*/  IMAD.MOV.U32 R7, RZ, RZ, R4 ;  /* 0x000000ffff077224 */ /* 0x000fe200078e0004 */
[----:B------:R-:W-:Y:S01]  /*f4b0*/  UMOV UR4, URZ ;  /* 0x0000003f00047c82 */ /* 0x000fe20008000000 */
[----:B------:R-:W-:-:S05]  /*f4c0*/  ULDC UR5, c[0x0][0xc38] ;  /* 0x00030e0000057ab9 */ /* 0x000fca0000000800 */
.L_x_228:
[----:B------:R-:W0:Y:S01]  /*f4d0*/  LDC R2, c[0x0][0xc3c] ;  /* 0x00030f00ff027b82 */ /* 0x000e220000000800 */
[----:B------:R-:W-:Y:S01]  /*f4e0*/  ULDC UR7, c[0x0][0xc3c] ;  /* 0x00030f0000077ab9 */ /* 0x000fe20000000800 */
[----:B------:R-:W-:Y:S01]  /*f4f0*/  UIADD3 UR4, UR4, 0x1f, URZ ;  /* 0x0000001f04047890 */ /* 0x000fe2000fffe03f */
[----:B------:R-:W-:-:S05]  /*f500*/  IMAD.U32 R3, RZ, RZ, UR7 ;  /* 0x00000007ff037e24 */ /* 0x000fca000f8e00ff */
[----:B------:R1:W-:Y:S01]  /*f510*/  STL [R1+0xc], R3 ;  /* 0x00000c0301007387 */ /* 0x0003e20000100800 */
[----:B0-----:R-:W-:-:S13]  /*f520*/  ISETP.LE.AND P6, PT, R2, UR4, PT ;  /* 0x0000000402007c0c */ /* 0x001fda000bfc3270 */
[----:B-1----:R-:W-:Y:S05]  /*f530*/  @P6 BRA `(.L_x_227) ;  /* 0x0000000400a86947 */ /* 0x002fea0003800000 */
[----:B------:R-:W-:Y:S01]  /*f540*/  VIADD R9, R0, UR4 ;  /* 0x0000000400097c36 */ /* 0x000fe20008000000 */
[----:B------:R-:W-:Y:S01]  /*f550*/  ULDC.64 UR8, c[0x0][0x208] ;  /* 0x0000820000087ab9 */ /* 0x000fe20000000a00 */
[----:B------:R-:W-:-:S03]  /*f560*/  IMAD.MOV.U32 R6, RZ, RZ, RZ ;  /* 0x000000ffff067224 */ /* 0x000fc600078e00ff */
[----:B------:R-:W-:-:S13]  /*f570*/  ISETP.GE.OR P6, PT, R9, R2, !P0 ;  /* 0x000000020900720c */ /* 0x000fda00047c6670 */
[----:B------:R-:W0:Y:S08]  /*f580*/  @!P6 LDC.64 R2, c[0x0][0xc80] ;  /* 0x00032000ff02eb82 */ /* 0x000e300000000a00 */
[----:B------:R-:W1:Y:S01]  /*f590*/  @!P6 LDC.64 R4, c[0x0][0xc78] ;  /* 0x00031e00ff04eb82 */ /* 0x000e620000000a00 */
[----:B0-----:R-:W-:-:S05]  /*f5a0*/  @!P6 IMAD.WIDE R2, R9, 0x4, R2 ;  /* 0x000000040902e825 */ /* 0x001fca00078e0202 */
[----:B------:R1:W2:Y:S02]  /*f5b0*/  @!P6 LDG.E R6, desc[UR8][R2.64] ;  /* 0x000000080206e981 */ /* 0x0002a4000c1e1900 */
[----:B-1----:R-:W-:-:S04]  /*f5c0*/  @!P6 IMAD.WIDE R2, R9, 0x4, R4 ;  /* 0x000000040902e825 */ /* 0x002fc800078e0204 */
[----:B------:R-:W-:-:S06]  /*f5d0*/  IMAD.MOV.U32 R9, RZ, RZ, RZ ;  /* 0x000000ffff097224 */ /* 0x000fcc00078e00ff */
[----:B------:R-:W2:Y:S02]  /*f5e0*/  @!P6 LDG.E R9, desc[UR8][R2.64] ;  /* 0x000000080209e981 */ /* 0x000ea4000c1e1900 */
[----:B--2---:R-:W-:-:S05]  /*f5f0*/  IMAD R11, R6, R9, RZ ;  /* 0x00000009060b7224 */ /* 0x004fca00078e02ff */
[----:B------:R-:W0:Y:S02]  /*f600*/  SHFL.UP PT, R4, R11, 0x1, RZ ;  /* 0x042000000b047989 */ /* 0x000e2400000e00ff */
[----:B0-----:R-:W-:-:S05]  /*f610*/  SEL R4, R4, RZ, P1 ;  /* 0x000000ff04047207 */ /* 0x001fca0000800000 */
[----:B------:R-:W-:-:S05]  /*f620*/  IMAD.IADD R4, R11, 0x1, R4 ;  /* 0x000000010b047824 */ /* 0x000fca00078e0204 */
        /* <DEDUP_REMOVED lines=12> */
[----:B------:R-:W0:Y:S02]  /*f6f0*/  SHFL.IDX PT, R4, R2, 0x1f, 0x1f ;  /* 0x03e01f0002047f89 */ /* 0x000e2400000e0000 */
[----:B0-----:R-:W-:-:S04]  /*f700*/  IMAD R4, R4, UR5, RZ ;  /* 0x0000000504047c24 */ /* 0x001fc8000f8e02ff */
[----:B------:R-:W-:-:S05]  /*f710*/  IMAD.IADD R7, R4, 0x1, R7 ;  /* 0x0000000104077824 */ /* 0x000fca00078e0207 */
[----:B------:R-:W-:-:S13]  /*f720*/  ISETP.GT.AND P6, PT, R7, UR6, PT ;  /* 0x0000000607007c0c */ /* 0x000fda000bfc4270 */
[----:B------:R-:W-:Y:S05]  /*f730*/  @!P6 BRA `(.L_x_228) ;  /* 0xfffffffc0064e947 */ /* 0x000fea000383ffff */
.L_x_226:
[----:B------:R-:W-:Y:S02]  /*f740*/  IMAD.IADD R11, R7, 0x1, -R4 ;  /* 0x00000001070b7824 */ /* 0x000fe400078e0a04 */
[----:B------:R-:W-:Y:S02]  /*f750*/  IMAD.MOV.U32 R12, RZ, RZ, RZ ;  /* 0x000000ffff0c7224 */ /* 0x000fe400078e00ff */
[----:B------:R-:W-:-:S05]  /*f760*/  IMAD R3, R2, UR5, R11 ;  /* 0x0000000502037c24 */ /* 0x000fca000f8e020b */
[----:B------:R-:W-:-:S13]  /*f770*/  ISETP.GT.AND P0, PT, R3, UR6, PT ;  /* 0x0000000603007c0c */ /* 0x000fda000bf04270 */
[----:B------:R-:W-:-:S04]  /*f780*/  VOTE.ANY R10, PT, !P0 ;  /* 0x00000000000a7806 */ /* 0x000fc800040e0100 */
[----:B------:R-:W0:Y:S01]  /*f790*/  POPC R5, R10 ;  /* 0x0000000a00057309 */ /* 0x000e220000000000 */
[----:B------:R-:W-:Y:S01]  /*f7a0*/  ISETP.NE.AND P0, PT, R10, RZ, PT ;  /* 0x000000ff0a00720c */ /* 0x000fe20003f05270 */
[----:B0-----:R-:W0:Y:S04]  /*f7b0*/  SHFL.IDX PT, R6, R6, R5, 0x1f ;  /* 0x00001f0506067589 */ /* 0x001e2800000e0000 */
[----:B------:R-:W1:Y:S01]  /*f7c0*/  SHFL.IDX PT, R8, R9, R5, 0x1f ;  /* 0x00001f0509087589 */ /* 0x000e6200000e0000 */
[----:B0-----:R-:W-:-:S04]  /*f7d0*/  IABS R4, R6 ;  /* 0x0000000600047213 */ /* 0x001fc80000000000 */
[----:B------:R-:W0:Y:S01]  /*f7e0*/  I2F.RP R13, R4 ;  /* 0x00000004000d7306 */ /* 0x000e220000209400 */
[----:B-1----:R-:W-:-:S07]  /*f7f0*/  IABS R7, R8 ;  /* 0x0000000800077213 */ /* 0x002fce0000000000 */
[----:B------:R-:W-:Y:S08]  /*f800*/  I2F.RP R10, R7 ;  /* 0x00000007000a7306 */ /* 0x000ff00000209400 */
[----:B0-----:R-:W0:Y:S02]  /*f810*/  MUFU.RCP R13, R13 ;  /* 0x0000000d000d7308 */ /* 0x001e240000001000 */
[----:B0-----:R-:W-:-:S06]  /*f820*/  VIADD R3, R13, 0xffffffe ;  /* 0x0ffffffe0d037836 */ /* 0x001fcc0000000000 */
[----:B------:R-:W0:Y:S02]  /*f830*/  F2I.FTZ.U32.TRUNC.NTZ R3, R3 ;  /* 0x0000000300037305 */ /* 0x000e24000021f000 */
[----:B0-----:R-:W-:Y:S01]  /*f840*/  IMAD.MOV R15, RZ, RZ, -R3 ;  /* 0x000000ffff0f7224 */ /* 0x001fe200078e0a03 */
[----:B------:R-:W-:Y:S06]  /*f850*/  @!P0 BRA `(.L_x_229) ;  /* 0x0000000000088947 */ /* 0x000fec0003800000 */
[----:B------:R-:W-:-:S05]  /*f860*/  VIADD R9, R5, 0xffffffff ;  /* 0xffffffff05097836 */ /* 0x000fca0000000000 */
[----:B------:R0:W1:Y:S02]  /*f870*/  SHFL.IDX PT, R12, R2, R9, 0x1f ;  /* 0x00001f09020c7589 */ /* 0x00006400000e0000 */
.L_x_229:
[----:B-1----:R-:W-:Y:S01]  /*f880*/  IMAD R11, R12, UR5, R11 ;  /* 0x000000050c0b7c24 */ /* 0x002fe2000f8e020b */
[----:B------:R-:W1:Y:S01]  /*f890*/  MUFU.RCP R10, R10 ;  /* 0x0000000a000a7308 */ /* 0x000e620000001000 */
[----:B0-----:R-:W-:Y:S02]  /*f8a0*/  IMAD R9, R15, R4, RZ ;  /* 0x000000040f097224 */ /* 0x001fe400078e02ff */
[----:B------:R-:W-:Y:S01]  /*f8b0*/  IMAD.MOV.U32 R2, RZ, RZ, RZ ;  /* 0x000000ffff027224 */ /* 0x000fe200078e00ff */
[----:B------:R0:W-:Y:S03]  /*f8c0*/  STL [R1], R11 ;  /* 0x0000000b01007387 */ /* 0x0001e60000100800 */
[----:B------:R-:W-:Y:S01]  /*f8d0*/  IMAD.HI.U32 R2, R3, R9, R2 ;  /* 0x0000000903027227 */ /* 0x000fe200078e0002 */
[----:B------:R-:W-:Y:S02]  /*f8e0*/  IADD3 R9, -R11, UR6, RZ ;  /* 0x000000060b097c10 */ /* 0x000fe4000fffe1ff */
[----:B------:R-:W-:-:S02]  /*f8f0*/  IABS R3, R6 ;  /* 0x0000000600037213 */ /* 0x000fc40000000000 */
[----:B------:R-:W-:-:S03]  /*f900*/  IABS R13, R9 ;  /* 0x00000009000d7213 */ /* 0x000fc60000000000 */
[----:B------:R-:W-:Y:S02]  /*f910*/  IMAD.MOV R12, RZ, RZ, -R3 ;  /* 0x000000ffff0c7224 */ /* 0x000fe400078e0a03 */
[----:B0-----:R-:W-:-:S04]  /*f920*/  IMAD.HI.U32 R11, R2, R13, RZ ;  /* 0x0000000d020b7227 */ /* 0x001fc800078e00ff */
[----:B-1----:R-:W-:Y:S02]  /*f930*/  VIADD R3, R10, 0xffffffe ;  /* 0x0ffffffe0a037836 */ /* 0x002fe40000000000 */
[----:B------:R-:W-:-:S04]  /*f940*/  IMAD R13, R11, R12, R13 ;  /* 0x0000000c0b0d7224 */ /* 0x000fc800078e020d */
[----:B------:R-:W0:Y:S01]  /*f950*/  F2I.FTZ.U32.TRUNC.NTZ R3, R3 ;  /* 0x0000000300037305 */ /* 0x000e22000021f000 */
[----:B------:R-:W-:-:S13]  /*f960*/  ISETP.GT.U32.AND P1, PT, R4, R13, PT ;  /* 0x0000000d0400720c */ /* 0x000fda0003f24070 */
[----:B------:R-:W-:Y:S02]  /*f970*/  @!P1 IMAD.IADD R13, R13, 0x1, -R4 ;  /* 0x000000010d0d9824 */ /* 0x000fe400078e0a04 */
[----:B0-----:R-:W-:Y:S02]  /*f980*/  IMAD.MOV R2, RZ, RZ, -R3 ;  /* 0x000000ffff027224 */ /* 0x001fe400078e0a03 */
[----:B------:R-:W-:Y:S01]  /*f990*/  @!P1 VIADD R11, R11, 0x1 ;  /* 0x000000010b0b9836 */ /* 0x000fe20000000000 */
[----:B------:R-:W-:Y:S01]  /*f9a0*/  ISETP.GE.U32.AND P0, PT, R13, R4, PT ;  /* 0x000000040d00720c */ /* 0x000fe20003f06070 */
[----:B------:R-:W-:Y:S01]  /*f9b0*/  IMAD R13, R2, R7, RZ ;  /* 0x00000007020d7224 */ /* 0x000fe200078e02ff */
[----:B------:R-:W-:Y:S01]  /*f9c0*/  ISETP.NE.AND P1, PT, R6, RZ, PT ;  /* 0x000000ff0600720c */ /* 0x000fe20003f25270 */
[----:B------:R-:W-:-:S04]  /*f9d0*/  IMAD.MOV.U32 R2, RZ, RZ, RZ ;  /* 0x000000ffff027224 */ /* 0x000fc800078e00ff */
[----:B------:R-:W-:Y:S01]  /*f9e0*/  IMAD.HI.U32 R4, R3, R13, R2 ;  /* 0x0000000d03047227 */ /* 0x000fe200078e0002 */
[----:B------:R-:W-:-:S04]  /*f9f0*/  LOP3.LUT R2, R9, R6, RZ, 0x3c, !PT ;  /* 0x0000000609027212 */ /* 0x000fc800078e3cff */
[----:B------:R-:W-:Y:S01]  /*fa00*/  ISETP.GE.AND P2, PT, R2, RZ, PT ;  /* 0x000000ff0200720c */ /* 0x000fe20003f46270 */
[----:B------:R-:W-:Y:S01]  /*fa10*/  @P0 VIADD R11, R11, 0x1 ;  /* 0x000000010b0b0836 */ /* 0x000fe20000000000 */
[----:B------:R-:W-:-:S05]  /*fa20*/  IABS R2, R8 ;  /* 0x0000000800027213 */ /* 0x000fca0000000000 */
[----:B------:R-:W-:-:S06]  /*fa30*/  IMAD.MOV R2, RZ, RZ, -R2 ;  /* 0x000000ffff027224 */ /* 0x000fcc00078e0a02 */
[----:B------:R-:W-:Y:S01]  /*fa40*/  @!P2 IMAD.MOV R11, RZ, RZ, -R11 ;  /* 0x000000ffff0ba224 */ /* 0x000fe200078e0a0b */
[----:B------:R-:W-:-:S04]  /*fa50*/  @!P1 LOP3.LUT R11, RZ, R6, RZ, 0x33, !PT ;  /* 0x00000006ff0b9212 */ /* 0x000fc800078e33ff */
[-C--:B------:R-:W-:Y:S01]  /*fa60*/  IABS R3, R11.reuse ;  /* 0x0000000b00037213 */ /* 0x080fe20000000000 */
[----:B------:R-:W-:-:S04]  /*fa70*/  IMAD R6, R6, R11, RZ ;  /* 0x0000000b06067224 */ /* 0x000fc800078e02ff */
[----:B------:R-:W-:-:S04]  /*fa80*/  IMAD.HI.U32 R4, R4, R3, RZ ;  /* 0x0000000304047227 */ /* 0x000fc800078e00ff */
[----:B------:R-:W-:Y:S02]  /*fa90*/  IMAD R2, R4, R2, R3 ;  /* 0x0000000204027224 */ /* 0x000fe400078e0203 */
[----:B------:R-:W-:-:S03]  /*faa0*/  IMAD.IADD R6, R9, 0x1, -R6 ;  /* 0x0000000109067824 */ /* 0x000fc600078e0a06 */
[----:B------:R-:W-:Y:S02]  /*fab0*/  ISETP.GT.U32.AND P1, PT, R7, R2, PT ;  /* 0x000000020700720c */ /* 0x000fe40003f24070 */
[----:B------:R1:W-:Y:S11]  /*fac0*/  STL [R1+0x4], R6 ;  /* 0x0000040601007387 */ /* 0x0003f60000100800 */
[----:B------:R-:W-:-:S02]  /*fad0*/  @!P1 IMAD.IADD R2, R2, 0x1, -R7 ;  /* 0x0000000102029824 */ /* 0x000fc400078e0a07 */
[----:B------:R-:W-:Y:S01]  /*fae0*/  @!P1 VIADD R4, R4, 0x1 ;  /* 0x0000000104049836 */ /* 0x000fe20000000000 */
[----:B------:R-:W-:Y:S02]  /*faf0*/  ISETP.NE.AND P1, PT, R8, RZ, PT ;  /* 0x000000ff0800720c */ /* 0x000fe40003f25270 */
[----:B------:R-:W-:Y:S02]  /*fb00*/  ISETP.GE.U32.AND P0, PT, R2, R7, PT ;  /* 0x000000070200720c */ /* 0x000fe40003f06070 */
[----:B------:R-:W-:-:S04]  /*fb10*/  LOP3.LUT R2, R11, R8, RZ, 0x3c, !PT ;  /* 0x000000080b027212 */ /* 0x000fc800078e3cff */
[----:B------:R-:W-:-:S07]  /*fb20*/  ISETP.GE.AND P2, PT, R2, RZ, PT ;  /* 0x000000ff0200720c */ /* 0x000fce0003f46270 */
[----:B------:R-:W-:-:S06]  /*fb30*/  @P0 VIADD R4, R4, 0x1 ;  /* 0x0000000104040836 */ /* 0x000fcc0000000000 */
[----:B------:R-:W-:Y:S01]  /*fb40*/  @!P2 IMAD.MOV R4, RZ, RZ, -R4 ;  /* 0x000000ffff04a224 */ /* 0x000fe200078e0a04 */
[----:B------:R-:W-:-:S05]  /*fb50*/  @!P1 LOP3.LUT R4, RZ, R8, RZ, 0x33, !PT ;  /* 0x00000008ff049212 */ /* 0x000fca00078e33ff */
[--C-:B------:R-:W-:Y:S02]  /*fb60*/  IMAD.MOV R2, RZ, RZ, -R4.reuse ;  /* 0x000000ffff027224 */ /* 0x100fe400078e0a04 */
[C---:B------:R-:W-:Y:S02]  /*fb70*/  IMAD R4, R8.reuse, 0x1000000, R4 ;  /* 0x0100000008047824 */ /* 0x040fe400078e0204 */
[----:B------:R-:W-:Y:S02]  /*fb80*/  IMAD R11, R8, R2, R11 ;  /* 0x00000002080b7224 */ /* 0x000fe400078e020b */
[----:B------:R-:W-:Y:S02]  /*fb90*/  VIADD R2, R5, UR4 ;  /* 0x0000000405027c36 */ /* 0x000fe40008000000 */
[----:B------:R-:W-:-:S03]  /*fba0*/  IMAD R3, R11, 0x10000, R4 ;  /* 0x000100000b037824 */ /* 0x000fc600078e0204 */
[----:B------:R1:W-:Y:S04]  /*fbb0*/  STL [R1+0xc], R2 ;  /* 0x00000c0201007387 */ /* 0x0003e80000100800 */
[----:B------:R1:W-:Y:S01]  /*fbc0*/  STL [R1+0x8], R3 ;  /* 0x0000080301007387 */ /* 0x0003e20000100800 */
[----:B------:R-:W-:Y:S05]  /*fbd0*/  BRA `(.L_x_230) ;  /* 0x0000000000107947 */ /* 0x000fea0003800000 */
.L_x_227:
[----:B------:R-:W-:Y:S01]  /*fbe0*/  IMAD.U32 R2, RZ, RZ, UR6 ;  /* 0x00000006ff027e24 */ /* 0x000fe2000f8e00ff */
[----:B------:R0:W-:Y:S04]  /*fbf0*/  STL [R1+0x4], RZ ;  /* 0x000004ff01007387 */ /* 0x0001e80000100800 */
[----:B------:R0:W-:Y:S04]  /*fc00*/  STL [R1+0x8], RZ ;  /* 0x000008ff01007387 */ /* 0x0001e80000100800 */
[----:B------:R0:W-:Y:S02]  /*fc10*/  STL [R1], R2 ;  /* 0x0000000201007387 */ /* 0x0001e40000100800 */
.L_x_230:
[----:B------:R-:W2:Y:S04]  /*fc20*/  LDL R4, [R1] ;  /* 0x0000000001047983 */ /* 0x000ea80000100800 */
[----:B------:R-:W2:Y:S04]  /*fc30*/  LDL R5, [R1+0x4] ;  /* 0x0000040001057983 */ /* 0x000ea80000100800 */
[----:B-1----:R-:W2:Y:S04]  /*fc40*/  LDL R6, [R1+0x8] ;  /* 0x0000080001067983 */ /* 0x002ea80000100800 */
[----:B------:R-:W2:Y:S01]  /*fc50*/  LDL R7, [R1+0xc] ;  /* 0x00000c0001077983 */ /* 0x000ea20000100800 */
[----:B------:R-:W-:-:S13]  /*fc60*/  ISETP.NE.AND P0, PT, R0, RZ, PT ;  /* 0x000000ff0000720c */ /* 0x000fda0003f05270 */
[----:B------:R-:W1:Y:S01]  /*fc70*/  @!P0 S2R R3, SR_CgaCtaId ;  /* 0x0000000000038919 */ /* 0x000e620000008800 */
[----:B------:R-:W-:-:S04]  /*fc80*/  @!P0 MOV R0, 0x400 ;  /* 0x0000040000008802 */ /* 0x000fc80000000f00 */
[----:B-1----:R-:W-:-:S05]  /*fc90*/  @!P0 LEA R0, R3, R0, 0x18 ;  /* 0x0000000003008211 */ /* 0x002fca00078ec0ff */
[----:B--2---:R1:W-:Y:S01]  /*fca0*/  @!P0 STS.128 [R0+0x368d0], R4 ;  /* 0x0368d00400008388 */ /* 0x0043e20000000c00 */
[----:B------:R-:W-:Y:S06]  /*fcb0*/  BAR.ARV 0x5, 0x180 ;  /* 0x0146000000007b1d */ /* 0x000fec0000002000 */
.L_x_225:
[----:B-1----:R-:W3:Y:S01]  /*fcc0*/  LDL R0, [R1+0xc] ;  /* 0x00000c0001007983 */ /* 0x002ee20000100800 */
[----:B------:R-:W-:Y:S01]  /*fcd0*/  ULDC UR4, c[0x0][0xc3c] ;  /* 0x00030f0000047ab9 */ /* 0x000fe20000000800 */
[----:B------:R-:W-:Y:S02]  /*fce0*/  IMAD.MOV.U32 R19, RZ, RZ, RZ ;  /* 0x000000ffff137224 */ /* 0x000fe400078e00ff */
[----:B------:R1:W-:Y:S01]  /*fcf0*/  STL [R1+0x48], RZ ;  /* 0x000048ff01007387 */ /* 0x0003e20000100800 */
[----:B---3--:R-:W-:Y:S01]  /*fd00*/  ISETP.GE.AND P0, PT, R0, UR4, PT ;  /* 0x0000000400007c0c */ /* 0x008fe2000bf06270 */
[----:B------:R-:W-:-:S05]  /*fd10*/  IMAD.MOV.U32 R0, RZ, RZ, 0x1 ;  /* 0x00000001ff007424 */ /* 0x000fca00078e00ff */
[----:B------:R1:W-:Y:S07]  /*fd20*/  STL [R1+0x14], R0 ;  /* 0x0000140001007387 */ /* 0x0003ee0000100800 */
[----:B------:R-:W-:Y:S05]  /*fd30*/  @P0 BRA `(.L_x_231) ;  /* 0x0000005c003c0947 */ /* 0x000fea0003800000 */
[----:B--2---:R-:W2:Y:S01]  /*fd40*/  S2R R5, SR_TID.X ;  /* 0x0000000000057919 */ /* 0x004ea20000002100 */
[----:B------:R-:W3:Y:S01]  /*fd50*/  S2UR UR5, SR_CgaCtaId ;  /* 0x00000000000579c3 */ /* 0x000ee20000008800 */
[----:B------:R-:W-:Y:S01]  /*fd60*/  UMOV UR4, 0x400 ;  /* 0x0000040000047882 */ /* 0x000fe20000000000 */
[----:B------:R-:W-:Y:S01]  /*fd70*/  BSSY B8, `(.L_x_231) ;  /* 0x00005cb000087945 */ /* 0x000fe20003800000 */
[----:B------:R-:W-:Y:S01]  /*fd80*/  IMAD.MOV.U32 R19, RZ, RZ, RZ ;  /* 0x000000ffff137224 */ /* 0x000fe200078e00ff */
[----:B------:R-:W-:Y:S01]  /*fd90*/  ULDC UR38, c[0x0][0xc] ;  /* 0x0000030000267ab9 */ /* 0x000fe20000000800 */
[----:B------:R-:W-:Y:S01]  /*fda0*/  ULDC.64 UR36, c[0x0][0x198] ;  /* 0x0000660000247ab9 */ /* 0x000fe20000000a00 */
[----:B---3--:R-:W-:-:S06]  /*fdb0*/  ULEA UR4, UR5, UR4, 0x18 ;  /* 0x0000000405047291 */ /* 0x008fcc000f8ec03f */
[----:B------:R-:W-:Y:S01]  /*fdc0*/  IMAD.U32 R18, RZ, RZ, UR4 ;  /* 0x00000004ff127e24 */ /* 0x000fe2000f8e00ff */
[C---:B--2---:R-:W-:Y:S01]  /*fdd0*/  LOP3.LUT R4, R5.reuse, 0x7f, RZ, 0xc0, !PT ;  /* 0x0000007f05047812 */ /* 0x044fe200078ec0ff */
[----:B-1----:R-:W-:-:S05]  /*fde0*/  IMAD.SHL.U32 R0, R5, 0x8, RZ ;  /* 0x0000000805007824 */ /* 0x002fca00078e00ff */
[C---:B0-----:R-:W-:Y:S02]  /*fdf0*/  LOP3.LUT R2, R0.reuse, 0x1f8, RZ, 0xc0, !PT ;  /* 0x000001f800027812 */ /* 0x041fe400078ec0ff */
[----:B------:R-:W-:Y:S02]  /*fe00*/  LOP3.LUT R0, R0, 0x38, RZ, 0xc0, !PT ;  /* 0x0000003800007812 */ /* 0x000fe400078ec0ff */
[----:B------:R-:W-:Y:S01]  /*fe10*/  LOP3.LUT R3, R2, 0x38, R5, 0x78, !PT ;  /* 0x0000003802037812 */ /* 0x000fe200078e7805 */
[----:B------:R-:W-:Y:S01]  /*fe20*/  IMAD.SHL.U32 R2, R4, 0x8, RZ ;  /* 0x0000000804027824 */ /* 0x000fe200078e00ff */
[----:B------:R-:W-:-:S04]  /*fe30*/  SHF.R.U32.HI R4, RZ, 0x3, R4 ;  /* 0x00000003ff047819 */ /* 0x000fc80000011604 */
[----:B------:R-:W-:Y:S01]  /*fe40*/  LOP3.LUT R3, R3, 0x200, R2, 0xf8, !PT ;  /* 0x0000020003037812 */ /* 0x000fe200078ef802 */
[----:B------:R-:W-:-:S04]  /*fe50*/  IMAD.SHL.U32 R2, R5, 0x10, RZ ;  /* 0x0000001005027824 */ /* 0x000fc800078e00ff */
[----:B------:R-:W-:Y:S01]  /*fe60*/  IMAD R3, R3, 0x2, R18 ;  /* 0x0000000203037824 */ /* 0x000fe200078e0212 */
[----:B------:R-:W-:Y:S01]  /*fe70*/  LOP3.LUT R4, R4, 0x70, R2, 0xf8, !PT ;  /* 0x0000007004047812 */ /* 0x000fe200078ef802 */
[----:B------:R-:W-:-:S03]  /*fe80*/  IMAD.MOV.U32 R2, RZ, RZ, 0x1 ;  /* 0x00000001ff027424 */ /* 0x000fc600078e00ff */
[----:B------:R-:W-:Y:S04]  /*fe90*/  STL [R1+0x24], R3 ;  /* 0x0000240301007387 */ /* 0x000fe80000100800 */
[----:B------:R0:W-:Y:S04]  /*fea0*/  STL [R1+0x14], R2 ;  /* 0x0000140201007387 */ /* 0x0001e80000100800 */
[----:B------:R1:W-:Y:S01]  /*feb0*/  STL [R1+0x48], RZ ;  /* 0x000048ff01007387 */ /* 0x0003e20000100800 */
[C---:B0-----:R-:W-:Y:S02]  /*fec0*/  LOP3.LUT R2, R0.reuse, 0x40, RZ, 0xfc, !PT ;  /* 0x0000004000027812 */ /* 0x041fe400078efcff */
[----:B-1----:R-:W-:-:S07]  /*fed0*/  LOP3.LUT R0, R0, 0x80, RZ, 0xfc, !PT ;  /* 0x0000008000007812 */ /* 0x002fce00078efcff */
.L_x_337:
[----:B------:R-:W2:Y:S01]  /*fee0*/  LDL R0, [R1+0xc] ;  /* 0x00000c0001007983 */ /* 0x000ea20000100800 */
[----:B------:R-:W2:Y:S01]  /*fef0*/  LDC.64 R2, c[0x0][0xc88] ;  /* 0x00032200ff027b82 */ /* 0x000ea20000000a00 */
[----:B------:R-:W-:Y:S01]  /*ff00*/  ULDC.64 UR4, c[0x0][0x208] ;  /* 0x0000820000047ab9 */ /* 0x000fe20000000a00 */
[----:B--2---:R-:W-:-:S05]  /*ff10*/  IMAD.WIDE R2, R0, 0x4, R2 ;  /* 0x0000000400027825 */ /* 0x004fca00078e0202 */
[----:B------:R-:W2:Y:S01]  /*ff20*/  LDG.E R11, desc[UR4][R2.64] ;  /* 0x00000004020b7981 */ /* 0x000ea2000c1e1900 */
[----:B------:R-:W-:Y:S05]  /*ff30*/  YIELD ;  /* 0x0000000000007946 */ /* 0x000fea0003800000 */
[----:B------:R-:W-:Y:S01]  /*ff40*/  ULDC.64 UR4, c[0x0][0xa28] ;  /* 0x00028a0000047ab9 */ /* 0x000fe20000000a00 */
[----:B------:R-:W-:Y:S01]  /*ff50*/  IMAD.MOV.U32 R0, RZ, RZ, RZ ;  /* 0x000000ffff007224 */ /* 0x000fe200078e00ff */
[----:B------:R-:W-:Y:S01]  /*ff60*/  ISETP.NE.U32.AND P0, PT, RZ, UR4, PT ;  /* 0x00000004ff007c0c */ /* 0x000fe2000bf05070 */
[----:B------:R-:W-:Y:S01]  /*ff70*/  ULDC.64 UR10, c[0x0][0x208] ;  /* 0x00008200000a7ab9 */ /* 0x000fe20000000a00 */
[----:B01----:R-:W-:Y:S01]  /*ff80*/  IMAD.MOV.U32 R6, RZ, RZ, RZ ;  /* 0x000000ffff067224 */ /* 0x003fe200078e00ff */
[----:B------:R-:W-:Y:S01]  /*ff90*/  ULDC.64 UR6, c[0x0][0xa18] ;  /* 0x0002860000067ab9 */ /* 0x000fe20000000a00 */
[----:B------:R-:W-:Y:S01]  /*ffa0*/  ISETP.NE.AND.EX P0, PT, RZ, UR5, PT, P0 ;  /* 0x00000005ff007c0c */ /* 0x000fe2000bf05300 */
[----:B------:R-:W-:Y:S01]  /*ffb0*/  ULDC.64 UR8, c[0x0][0xa08] ;  /* 0x0002820000087ab9 */ /* 0x000fe20000000a00 */
[----:B--2---:R-:W-:Y:S01]  /*ffc0*/  SHF.R.S32.HI R4, RZ, 0x1f, R11 ;  /* 0x0000001fff047819 */ /* 0x004fe2000001140b */
[----:B------:R-:W-:-:S10]  /*ffd0*/  IMAD.SHL.U32 R17, R11, 0x4, RZ ;  /* 0x000000040b117824 */ /* 0x000fd400078e00ff */
[C---:B------:R-:W-:Y:S01]  /*ffe0*/  @P0 LEA R2, P1, R11.reuse, UR4, 0x2 ;  /* 0x000000040b020c11 */ /* 0x040fe2000f8210ff */
[----:B------:R-:W-:Y:S03]  /*fff0*/  STL [R1+0x2c], R11 ;  /* 0x00002c0b01007387 */ /* 0x000fe60000100800 */
[C-C-:B------:R-:W-:Y:S01]  /*10000*/  @P0 LEA.HI.X R3, R11.reuse, UR5, R4.reuse, 0x2, P1 ;  /* 0x000000050b030c11 */ /* 0x140fe200088f1404 */
[----:B------:R-:W-:Y:S01]  /*10010*/  ULDC.64 UR4, c[0x0][0xa00] ;  /* 0x0002800000047ab9 */ /* 0x000fe20000000a00 */
[----:B------:R-:W-:Y:S01]  /*10020*/  SHF.L.U64.HI R10, R11, 0x2, R4 ;  /* 0x000000020b0a7819 */ /* 0x000fe20000010204 */
[----:B------:R0:W-:Y:S01]  /*10030*/  STL [R1+0x3c], R4 ;  /* 0x00003c0401007387 */ /* 0x0001e20000100800 */
[----:B------:R-:W-:-:S03]  /*10040*/  ISETP.NE.U32.AND P1, PT, RZ, UR4, PT ;  /* 0x00000004ff007c0c */ /* 0x000fc6000bf25070 */
[----:B------:R1:W5:Y:S01]  /*10050*/  @P0 LDG.E R0, desc[UR10][R2.64] ;  /* 0x0000000a02000981 */ /* 0x000362000c1e1900 */
[----:B------:R-:W-:Y:S01]  /*10060*/  ISETP.NE.AND.EX P1, PT, RZ, UR5, PT, P1 ;  /* 0x00000005ff007c0c */ /* 0x000fe2000bf25310 */
[----:B------:R-:W-:Y:S01]  /*10070*/  IMAD.MOV.U32 R8, RZ, RZ, RZ ;  /* 0x000000ffff087224 */ /* 0x000fe200078e00ff */
[----:B------:R-:W-:Y:S01]  /*10080*/  ISETP.NE.U32.AND P2, PT, RZ, UR6, PT ;  /* 0x00000006ff007c0c */ /* 0x000fe2000bf45070 */
[----:B------:R-:W-:Y:S01]  /*10090*/  STL [R1+0x20], R10 ;  /* 0x0000200a01007387 */ /* 0x000fe20000100800 */
[----:B------:R-:W-:Y:S02]  /*100a0*/  ISETP.NE.U32.AND P0, PT, RZ, UR8, PT ;  /* 0x00000008ff007c0c */ /* 0x000fe4000bf05070 */
[C---:B0-----:R-:W-:Y:S02]  /*100b0*/  IADD3 R4, P4, R17.reuse, UR8, RZ ;  /* 0x0000000811047c10 */ /* 0x041fe4000ff9e0ff */
[----:B-1----:R-:W-:Y:S02]  /*100c0*/  IADD3 R2, P3, R17, UR4, RZ ;  /* 0x0000000411027c10 */ /* 0x002fe4000ff7e0ff */
[----:B------:R-:W-:-:S02]  /*100d0*/  ISETP.NE.AND.EX P2, PT, RZ, UR7, PT, P2 ;  /* 0x00000007ff007c0c */ /* 0x000fc4000bf45320 */
[C---:B------:R-:W-:Y:S02]  /*100e0*/  IADD3.X R3, R10.reuse, UR5, RZ, P3, !PT ;  /* 0x000000050a037c10 */ /* 0x040fe40009ffe4ff */
[----:B------:R-:W-:Y:S02]  /*100f0*/  ISETP.NE.AND.EX P0, PT, RZ, UR9, PT, P0 ;  /* 0x00000009ff007c0c */ /* 0x000fe4000bf05300 */
[----:B------:R-:W-:Y:S01]  /*10100*/  IADD3.X R5, R10, UR9, RZ, P4, !PT ;  /* 0x000000090a057c10 */ /* 0x000fe2000a7fe4ff */
[----:B------:R-:W2:Y:S01]  /*10110*/  @P1 LDG.E R6, desc[UR10][R2.64] ;  /* 0x0000000a02061981 */ /* 0x000ea2000c1e1900 */
[----:B------:R-:W-:Y:S02]  /*10120*/  ULDC UR4, c[0x0][0x288] ;  /* 0x0000a20000047ab9 */ /* 0x000fe40000000800 */
[----:B------:R-:W-:Y:S01]  /*10130*/  IMAD.U32 R9, RZ, RZ, UR4 ;  /* 0x00000004ff097e24 */ /* 0x000fe2000f8e00ff */
[----:B------:R-:W-:-:S06]  /*10140*/  ULDC.64 UR4, c[0x0][0x418] ;  /* 0x0001060000047ab9 */ /* 0x000fcc0000000a00 */
[----:B------:R-:W5:Y:S04]  /*10150*/  @P0 LDG.E R8, desc[UR10][R4.64] ;  /* 0x0000000a04080981 */ /* 0x000f68000c1e1900 */
[----:B--2---:R0:W-:Y:S02]  /*10160*/  STL [R1+0x30], R6 ;  /* 0x0000300601007387 */ /* 0x0041e40000100800 */
[----:B0-----:R-:W-:-:S04]  /*10170*/  @P2 IADD3 R6, P3, R17, UR6, RZ ;  /* 0x0000000611062c10 */ /* 0x001fc8000ff7e0ff */
[----:B------:R-:W-:-:S05]  /*10180*/  @P2 IADD3.X R7, R10, UR7, RZ, P3, !PT ;  /* 0x000000070a072c10 */ /* 0x000fca0009ffe4ff */
[----:B------:R0:W2:Y:S01]  /*10190*/  @P2 LDG.E R9, desc[UR10][R6.64] ;  /* 0x0000000a06092981 */ /* 0x0000a2000c1e1900 */
[----:B------:R-:W-:-:S03]  /*101a0*/  UISETP.NE.U32.AND UP0, UPT, UR4, URZ, UPT ;  /* 0x0000003f0400728c */ /* 0x000fc6000bf05070 */
[----:B------:R-:W-:Y:S01]  /*101b0*/  ULDC UR4, c[0x0][0x424] ;  /* 0x0001090000047ab9 */ /* 0x000fe20000000800 */
[----:B------:R-:W-:-:S03]  /*101c0*/  UISETP.NE.AND.EX UP0, UPT, UR5, URZ, UPT, UP0 ;  /* 0x0000003f0500728c */ /* 0x000fc6000bf05300 */
[----:B------:R-:W-:Y:S01]  /*101d0*/  ULDC UR5, c[0x0][0x2f0] ;  /* 0x0000bc0000057ab9 */ /* 0x000fe20000000800 */
[----:B------:R-:W-:-:S04]  /*101e0*/  USEL UR4, UR4, 0x1, UP0 ;  /* 0x0000000104047887 */ /* 0x000fc80008000000 */
[----:B------:R-:W-:-:S06]  /*101f0*/  UIMAD UR4, UR4, UR5, URZ ;  /* 0x00000005040472a4 */ /* 0x000fcc000f8e023f */
[----:B0-----:R-:W-:Y:S01]  /*10200*/  IMAD.U32 R6, RZ, RZ, UR4 ;  /* 0x00000004ff067e24 */ /* 0x001fe2000f8e00ff */
[----:B--2---:R0:W-:Y:S01]  /*10210*/  STL [R1+0x44], R9 ;  /* 0x0000440901007387 */ /* 0x0041e20000100800 */
[----:B------:R-:W-:Y:S05]  /*10220*/  @P2 BRA `(.L_x_232) ;  /* 0x0000000000182947 */ /* 0x000fea0003800000 */
[----:B------:R-:W-:Y:S05]  /*10230*/  @!P1 BRA `(.L_x_232) ;  /* 0x0000000000149947 */ /* 0x000fea0003800000 */
[----:B------:R-:W-:Y:S02]  /*10240*/  ULDC.64 UR4, c[0x0][0x208] ;  /* 0x0000820000047ab9 */ /* 0x000fe40000000a00 */
[----:B------:R-:W2:Y:S04]  /*10250*/  LDG.E R7, desc[UR4][R2.64] ;  /* 0x0000000402077981 */ /* 0x000ea8000c1e1900 */
[----:B------:R-:W2:Y:S02]  /*10260*/  LDG.E R2, desc[UR4][R2.64+0x4] ;  /* 0x0000040402027981 */ /* 0x000ea4000c1e1900 */
[----:B--2---:R-:W-:-:S05]  /*10270*/  IMAD.IADD R2, R2, 0x1, -R7 ;  /* 0x0000000102027824 */ /* 0x004fca00078e0a07 */
[----:B------:R1:W-:Y:S02]  /*10280*/  STL [R1+0x44], R2 ;  /* 0x0000440201007387 */ /* 0x0003e40000100800 */
.L_x_232:
[----:B------:R-:W0:Y:S01]  /*10290*/  LDL.LU R3, [R1+0x8] ;  /* 0x0000080001037983 */ /* 0x000e220000300800 */
[----:B------:R-:W-:Y:S02]  /*102a0*/  ULDC.64 UR4, c[0x0][0xa20] ;  /* 0x0002880000047ab9 */ /* 0x000fe40000000a00 */
[----:B------:R-:W-:-:S04]  /*102b0*/  ISETP.NE.U32.AND P1, PT, RZ, UR4, PT ;  /* 0x00000004ff007c0c */ /* 0x000fc8000bf25070 */
[----:B------:R-:W-:Y:S02]  /*102c0*/  ISETP.NE.AND.EX P1, PT, RZ, UR5, PT, P1 ;  /* 0x00000005ff007c0c */ /* 0x000fe4000bf25310 */
[C---:B0-----:R-:W-:Y:S02]  /*102d0*/  LOP3.LUT R9, R3.reuse, 0xff000000, RZ, 0xc0, !PT ;  /* 0xff00000003097812 */ /* 0x041fe400078ec0ff */
[C---:B-1----:R-:W-:Y:S02]  /*102e0*/  LOP3.LUT R2, R3.reuse, 0xff0000, RZ, 0xc0, !PT ;  /* 0x00ff000003027812 */ /* 0x042fe400078ec0ff */
[----:B------:R-:W-:Y:S02]  /*102f0*/  SHF.R.U32.HI R9, RZ, 0x8, R9 ;  /* 0x00000008ff097819 */ /* 0x000fe40000011609 */
[----:B------:R-:W-:Y:S01]  /*10300*/  LOP3.LUT R16, R3, 0xffff, RZ, 0xc0, !PT ;  /* 0x0000ffff03107812 */ /* 0x000fe200078ec0ff */
[----:B-----5:R-:W-:Y:S01]  /*10310*/  IMAD.IADD R3, R8, 0x1, R0 ;  /* 0x0000000108037824 */ /* 0x020fe200078e0200 */
[----:B------:R-:W-:Y:S01]  /*10320*/  LEA.HI R9, R2, R9, RZ, 0x10 ;  /* 0x0000000902097211 */ /* 0x000fe200078f80ff */
[----:B------:R-:W-:-:S05]  /*10330*/  IMAD.MOV.U32 R2, RZ, RZ, R11 ;  /* 0x000000ffff027224 */ /* 0x000fca00078e000b */
[----:B------:R0:W-:Y:S04]  /*10340*/  STL [R1+0x10], R2 ;  /* 0x0000100201007387 */ /* 0x0001e80000100800 */
[----:B------:R0:W-:Y:S01]  /*10350*/  STL [R1+0x18], R3 ;  /* 0x0000180301007387 */ /* 0x0001e20000100800 */
[----:B------:R-:W-:Y:S05]  /*10360*/  @!P1 BRA `(.L_x_233) ;  /* 0x0000000000149947 */ /* 0x000fea0003800000 */
[----:B------:R-:W-:Y:S01]  /*10370*/  IADD3 R6, P0, R17, UR4, RZ ;  /* 0x0000000411067c10 */ /* 0x000fe2000ff1e0ff */
[----:B------:R-:W-:-:S03]  /*10380*/  ULDC.64 UR6, c[0x0][0x208] ;  /* 0x0000820000067ab9 */ /* 0x000fc60000000a00 */
[----:B------:R-:W-:-:S05]  /*10390*/  IADD3.X R7, R10, UR5, RZ, P0, !PT ;  /* 0x000000050a077c10 */ /* 0x000fca00087fe4ff */
[----:B------:R1:W5:Y:S01]  /*103a0*/  LDG.E R6, desc[UR6][R6.64] ;  /* 0x0000000606067981 */ /* 0x000362000c1e1900 */
[----:B------:R-:W-:Y:S05]  /*103b0*/  BRA `(.L_x_234) ;  /* 0x0000000000147947 */ /* 0x000fea0003800000 */
.L_x_233:
[----:B------:R-:W-:Y:S05]  /*103c0*/  @!P0 BRA `(.L_x_234) ;  /* 0x0000000000108947 */ /* 0x000fea0003800000 */
[----:B------:R-:W-:Y:S02]  /*103d0*/  ULDC.64 UR4, c[0x0][0x208] ;  /* 0x0000820000047ab9 */ /* 0x000fe40000000a00 */
[----:B------:R-:W2:Y:S04]  /*103e0*/  LDG.E R6, desc[UR4][R4.64] ;  /* 0x0000000404067981 */ /* 0x000ea8000c1e1900 */
[----:B------:R-:W2:Y:S02]  /*103f0*/  LDG.E R4, desc[UR4][R4.64+0x4] ;  /* 0x0000040404047981 */ /* 0x000ea4000c1e1900 */
[----:B--2---:R-:W-:-:S07]  /*10400*/  IMAD.IADD R6, R4, 0x1, -R6 ;  /* 0x0000000104067824 */ /* 0x004fce00078e0a06 */
.L_x_234:
[----:B-----5:R-:W-:Y:S01]  /*10410*/  IMAD.IADD R6, R6, 0x1, -R0 ;  /* 0x0000000106067824 */ /* 0x020fe200078e0a00 */
[----:B------:R-:W-:Y:S01]  /*10420*/  LOP3.LUT R10, R9, 0xff, RZ, 0xc0, !PT ;  /* 0x000000ff090a7812 */ /* 0x000fe200078ec0ff */
[----:B0-----:R-:W-:Y:S01]  /*10430*/  IMAD.MOV.U32 R2, RZ, RZ, RZ ;  /* 0x000000ffff027224 */ /* 0x001fe200078e00ff */
[----:B------:R-:W-:Y:S01]  /*10440*/  BSSY B0, `(.L_x_235) ;  /* 0x000002b000007945 */ /* 0x000fe20003800000 */
[C---:B------:R-:W-:Y:S01]  /*10450*/  VIADD R3, R6.reuse, 0x6f ;  /* 0x0000006f06037836 */ /* 0x040fe20000000000 */
[----:B------:R-:W-:Y:S01]  /*10460*/  ISETP.GE.AND P0, PT, R6, 0x1, PT ;  /* 0x000000010600780c */ /* 0x000fe20003f06270 */
[----:B------:R-:W-:Y:S02]  /*10470*/  IMAD.MOV.U32 R4, RZ, RZ, RZ ;  /* 0x000000ffff047224 */ /* 0x000fe400078e00ff */
[----:B------:R-:W-:-:S03]  /*10480*/  IMAD.HI R2, R3, -0x6db6db6d, R2 ;  /* 0x9249249303027827 */ /* 0x000fc600078e0202 */
[----:B------:R0:W-:Y:S01]  /*10490*/  STL [R1+0x34], R4 ;  /* 0x0000340401007387 */ /* 0x0001e20000100800 */
[----:B------:R-:W-:Y:S01]  /*104a0*/  IMAD.MOV.U32 R11, RZ, RZ, R4 ;  /* 0x000000ffff0b7224 */ /* 0x000fe200078e0004 */
[----:B------:R-:W-:-:S04]  /*104b0*/  SHF.R.U32.HI R0, RZ, 0x1f, R2 ;  /* 0x0000001fff007819 */ /* 0x000fc80000011602 */
[----:B------:R-:W-:-:S05]  /*104c0*/  LEA.HI.SX32 R8, R2, R0, 0x1a ;  /* 0x0000000002087211 */ /* 0x000fca00078fd2ff */
[----:B------:R0:W-:Y:S04]  /*104d0*/  STL [R1+0x40], R8 ;  /* 0x0000400801007387 */ /* 0x0001e80000100800 */
[----:B------:R0:W-:Y:S01]  /*104e0*/  STL [R1+0x58], R10 ;  /* 0x0000580a01007387 */ /* 0x0001e20000100800 */
[----:B------:R-:W-:Y:S05]  /*104f0*/  @!P0 BRA `(.L_x_236) ;  /* 0x00000000007c8947 */ /* 0x000fea0003800000 */
[----:B------:R-:W-:-:S04]  /*10500*/  SHF.R.U32.HI R0, RZ, 0x10, R9 ;  /* 0x00000010ff007819 */ /* 0x000fc80000011609 */
[----:B------:R-:W-:-:S13]  /*10510*/  ISETP.NE.AND P0, PT, R0, RZ, PT ;  /* 0x000000ff0000720c */ /* 0x000fda0003f05270 */
[----:B------:R-:W0:Y:S02]  /*10520*/  @!P0 LDC R0, c[0x0][0x9f0] ;  /* 0x00027c00ff008b82 */ /* 0x000e240000000800 */
[----:B0-----:R-:W-:-:S04]  /*10530*/  IABS R4, R0 ;  /* 0x0000000000047213 */ /* 0x001fc80000000000 */
[----:B------:R-:W0:Y:S08]  /*10540*/  I2F.RP R2, R4 ;  /* 0x0000000400027306 */ /* 0x000e300000209400 */
[----:B0-----:R-:W0:Y:S02]  /*10550*/  MUFU.RCP R2, R2 ;  /* 0x0000000200027308 */ /* 0x001e240000001000 */
[----:B0-----:R-:W-:-:S06]  /*10560*/  VIADD R2, R2, 0xffffffe ;  /* 0x0ffffffe02027836 */ /* 0x001fcc0000000000 */
[----:B------:R-:W0:Y:S02]  /*10570*/  F2I.FTZ.U32.TRUNC.NTZ R3, R2 ;  /* 0x0000000200037305 */ /* 0x000e24000021f000 */
[----:B0-----:R-:W-:-:S04]  /*10580*/  IMAD.MOV R2, RZ, RZ, -R3 ;  /* 0x000000ffff027224 */ /* 0x001fc800078e0a03 */
[----:B------:R-:W-:Y:S02]  /*10590*/  IMAD R5, R2, R4, RZ ;  /* 0x0000000402057224 */ /* 0x000fe400078e02ff */
[----:B------:R-:W-:-:S04]  /*105a0*/  IMAD.MOV.U32 R2, RZ, RZ, RZ ;  /* 0x000000ffff027224 */ /* 0x000fc800078e00ff */
[----:B-1----:R-:W-:Y:S01]  /*105b0*/  IMAD.HI.U32 R7, R3, R5, R2 ;  /* 0x0000000503077227 */ /* 0x002fe200078e0002 */
[----:B------:R-:W-:Y:S02]  /*105c0*/  IABS R2, R0 ;  /* 0x0000000000027213 */ /* 0x000fe40000000000 */
[----:B------:R-:W-:-:S03]  /*105d0*/  IADD3 R5, R0, -0x1, R8 ;  /* 0xffffffff00057810 */ /* 0x000fc60007ffe008 */
[----:B------:R-:W-:Y:S01]  /*105e0*/  IMAD.MOV R2, RZ, RZ, -R2 ;  /* 0x000000ffff027224 */ /* 0x000fe200078e0a02 */
[----:B------:R-:W-:Y:S02]  /*105f0*/  IABS R3, R5 ;  /* 0x0000000500037213 */ /* 0x000fe40000000000 */
[----:B------:R-:W-:Y:S01]  /*10600*/  LOP3.LUT R5, R5, R0, RZ, 0x3c, !PT ;  /* 0x0000000005057212 */ /* 0x000fe200078e3cff */
[----:B------:R-:W-:Y:S02]  /*10610*/  IMAD.MOV.U32 R6, RZ, RZ, R2 ;  /* 0x000000ffff067224 */ /* 0x000fe400078e0002 */
[----:B------:R-:W-:Y:S01]  /*10620*/  IMAD.HI.U32 R2, R7, R3, RZ ;  /* 0x0000000307027227 */ /* 0x000fe200078e00ff */
[----:B------:R-:W-:-:S03]  /*10630*/  ISETP.GE.AND P2, PT, R5, RZ, PT ;  /* 0x000000ff0500720c */ /* 0x000fc60003f46270 */
[----:B------:R-:W-:-:S05]  /*10640*/  IMAD R3, R2, R6, R3 ;  /* 0x0000000602037224 */ /* 0x000fca00078e0203 */
[----:B------:R-:W-:-:S13]  /*10650*/  ISETP.GT.U32.AND P1, PT, R4, R3, PT ;  /* 0x000000030400720c */ /* 0x000fda0003f24070 */
[----:B------:R-:W-:Y:S02]  /*10660*/  @!P1 IMAD.IADD R3, R3, 0x1, -R4 ;  /* 0x0000000103039824 */ /* 0x000fe400078e0a04 */
[----:B------:R-:W-:Y:S01]  /*10670*/  @!P1 VIADD R2, R2, 0x1 ;  /* 0x0000000102029836 */ /* 0x000fe20000000000 */
[----:B------:R-:W-:Y:S02]  /*10680*/  ISETP.NE.AND P1, PT, R0, RZ, PT ;  /* 0x000000ff0000720c */ /* 0x000fe40003f25270 */
[----:B------:R-:W-:-:S13]  /*10690*/  ISETP.GE.U32.AND P0, PT, R3, R4, PT ;  /* 0x000000040300720c */ /* 0x000fda0003f06070 */
[----:B------:R-:W-:-:S04]  /*106a0*/  @P0 VIADD R2, R2, 0x1 ;  /* 0x0000000102020836 */ /* 0x000fc80000000000 */
[----:B------:R-:W-:Y:S01]  /*106b0*/  @!P2 IMAD.MOV R2, RZ, RZ, -R2 ;  /* 0x000000ffff02a224 */ /* 0x000fe200078e0a02 */
[----:B------:R-:W-:-:S05]  /*106c0*/  @!P1 LOP3.LUT R2, RZ, R0, RZ, 0x33, !PT ;  /* 0x00000000ff029212 */ /* 0x000fca00078e33ff */
[----:B------:R-:W-:-:S05]  /*106d0*/  IMAD.MOV.U32 R11, RZ, RZ, R2 ;  /* 0x000000ffff0b7224 */ /* 0x000fca00078e0002 */
[----:B------:R2:W-:Y:S02]  /*106e0*/  STL [R1+0x34], R11 ;  /* 0x0000340b01007387 */ /* 0x0005e40000100800 */
.L_x_236:
[----:B------:R-:W-:Y:S05]  /*106f0*/  BSYNC B0 ;  /* 0x0000000000007941 */ /* 0x000fea0003800000 */
.L_x_235:
[----:B------:R-:W-:Y:S01]  /*10700*/  IMAD.MOV.U32 R0, RZ, RZ, R11 ;  /* 0x000000ffff007224 */ /* 0x000fe200078e000b */
[----:B------:R-:W-:Y:S03]  /*10710*/  BSSY B7, `(.L_x_237) ;  /* 0x0000455000077945 */ /* 0x000fe60003800000 */
[----:B------:R-:W-:-:S05]  /*10720*/  IMAD R2, R10, R0, RZ ;  /* 0x000000000a027224 */ /* 0x000fca00078e02ff */
[----:B------:R-:W-:Y:S01]  /*10730*/  VIADDMNMX R0, R2, R0, R8, PT ;  /* 0x0000000002007246 */ /* 0x000fe20003800108 */
[----:B------:R3:W-:Y:S03]  /*10740*/  STL [R1+0x28], R2 ;  /* 0x0000280201007387 */ /* 0x0007e60000100800 */
[----:B------:R-:W-:Y:S01]  /*10750*/  ISETP.GT.AND P0, PT, R0, R2, PT ;  /* 0x000000020000720c */ /* 0x000fe20003f04270 */
[----:B------:R3:W-:-:S12]  /*10760*/  STL [R1+0x38], R0 ;  /* 0x0000380001007387 */ /* 0x0007d80000100800 */
[----:B---3--:R-:W-:Y:S05]  /*10770*/  @P0 BRA `(.L_x_238) ;  /* 0x00000000004c0947 */ /* 0x008fea0003800000 */
[----:B------:R-:W3:Y:S02]  /*10780*/  S2R R0, SR_TID.X ;  /* 0x0000000000007919 */ /* 0x000ee40000002100 */
[----:B---3--:R-:W-:-:S04]  /*10790*/  LOP3.LUT R0, R0, 0x7f, RZ, 0xc0, !PT ;  /* 0x0000007f00007812 */ /* 0x008fc800078ec0ff */
[----:B------:R-:W-:-:S13]  /*107a0*/  ISETP.NE.AND P0, PT, R0, RZ, PT ;  /* 0x000000ff0000720c */ /* 0x000fda0003f05270 */
[----:B------:R-:W-:Y:S05]  /*107b0*/  @P0 BRA `(.L_x_239) ;  /* 0x0000004400280947 */ /* 0x000fea0003800000 */
[----:B------:R-:W3:Y:S01]  /*107c0*/  S2R R5, SR_LANEID ;  /* 0x0000000000057919 */ /* 0x000ee20000000000 */
[----:B------:R-:W-:Y:S01]  /*107d0*/  VOTEU.ANY UR4, UPT, PT ;  /* 0x0000000000047886 */ /* 0x000fe200038e0100 */
[----:B------:R-:W4:Y:S01]  /*107e0*/  LDC.64 R2, c[0x0][0xc60] ;  /* 0x00031800ff027b82 */ /* 0x000f220000000a00 */
[----:B------:R-:W3:Y:S01]  /*107f0*/  FLO.U32 R0, UR4 ;  /* 0x0000000400007d00 */ /* 0x000ee200080e0000 */
[----:B------:R-:W-:Y:S01]  /*10800*/  ULDC.64 UR6, c[0x0][0x208] ;  /* 0x0000820000067ab9 */ /* 0x000fe20000000a00 */
[----:B---3--:R-:W-:-:S06]  /*10810*/  ISETP.EQ.U32.AND P0, PT, R0, R5, PT ;  /* 0x000000050000720c */ /* 0x008fcc0003f02070 */
[----:B------:R-:W4:Y:S07]  /*10820*/  POPC R5, UR4 ;  /* 0x0000000400057d09 */ /* 0x000f2e0008000000 */
[----:B----4-:R-:W3:Y:S01]  /*10830*/  @P0 ATOMG.E.ADD.STRONG.GPU PT, R3, desc[UR6][R2.64], R5 ;  /* 0x00000005020309a8 */ /* 0x010ee200081ee1c6 */
[----:B0-----:R-:W0:Y:S02]  /*10840*/  S2R R4, SR_LTMASK ;  /* 0x0000000000047919 */ /* 0x001e240000003900 */
[----:B0-----:R-:W-:-:S04]  /*10850*/  LOP3.LUT R4, R4, UR4, RZ, 0xc0, !PT ;  /* 0x0000000404047c12 */ /* 0x001fc8000f8ec0ff */
[----:B-1----:R-:W0:Y:S01]  /*10860*/  POPC R7, R4 ;  /* 0x0000000400077309 */ /* 0x002e220000000000 */
[----:B---3--:R-:W0:Y:S02]  /*10870*/  SHFL.IDX PT, R0, R3, R0, 0x1f ;  /* 0x00001f0003007589 */ /* 0x008e2400000e0000 */
[----:B0-----:R-:W-:-:S05]  /*10880*/  IADD3 R0, R0, UR38, R7 ;  /* 0x0000002600007c10 */ /* 0x001fca000fffe007 */
[----:B------:R3:W-:Y:S01]  /*10890*/  STL [R1], R0 ;  /* 0x0000000001007387 */ /* 0x0007e20000100800 */
[----:B------:R-:W-:Y:S05]  /*108a0*/  BRA `(.L_x_239) ;  /* 0x0000004000ec7947 */ /* 0x000fea0003800000 */
.L_x_238:
[----:B------:R-:W-:Y:S01]  /*108b0*/  VIADD R0, R18, 0x21400 ;  /* 0x0002140012007836 */ /* 0x000fe20000000000 */
[----:B------:R-:W-:Y:S04]  /*108c0*/  BSSY B6, `(.L_x_240) ;  /* 0x0000013000067945 */ /* 0x000fe80003800000 */
[----:B------:R-:W-:-:S13]  /*108d0*/  LOP3.LUT P0, RZ, R0, 0x3ff, RZ, 0xc0, !PT ;  /* 0x000003ff00ff7812 */ /* 0x000fda000780c0ff */
[----:B------:R-:W-:Y:S05]  /*108e0*/  @!P0 BRA `(.L_x_241) ;  /* 0x0000000000408947 */ /* 0x000fea0003800000 */
[----:B------:R-:W-:Y:S01]  /*108f0*/  MOV R2, 0x0 ;  /* 0x0000000000027802 */ /* 0x000fe20000000f00 */
[----:B------:R-:W-:Y:S01]  /*10900*/  ULDC.64 UR6, c[0x4][0xa8] ;  /* 0x01002a0000067ab9 */ /* 0x000fe20000000a00 */
[----:B------:R-:W-:Y:S01]  /*10910*/  ULDC.64 UR8, c[0x4][0xb0] ;  /* 0x01002c0000087ab9 */ /* 0x000fe20000000a00 */
[----:B------:R-:W-:Y:S01]  /*10920*/  ULDC.64 UR4, c[0x4][0x8] ;  /* 0x0100020000047ab9 */ /* 0x000fe20000000a00 */
[----:B0-----:R-:W-:Y:S02]  /*10930*/  IMAD.U32 R4, RZ, RZ, UR6 ;  /* 0x00000006ff047e24 */ /* 0x001fe4000f8e00ff */
[----:B------:R-:W0:Y:S01]  /*10940*/  LDC.64 R2, c[0x4][R2] ;  /* 0x0100000002027b82 */ /* 0x000e220000000a00 */
[----:B------:R-:W-:Y:S02]  /*10950*/  IMAD.U32 R5, RZ, RZ, UR7 ;  /* 0x00000007ff057e24 */ /* 0x000fe4000f8e00ff */
[----:B------:R-:W-:Y:S02]  /*10960*/  IMAD.U32 R6, RZ, RZ, UR8 ;  /* 0x00000008ff067e24 */ /* 0x000fe4000f8e00ff */
[----:B-1----:R-:W-:-:S02]  /*10970*/  IMAD.U32 R7, RZ, RZ, UR9 ;  /* 0x00000009ff077e24 */ /* 0x002fc4000f8e00ff */
[----:B------:R-:W-:Y:S02]  /*10980*/  IMAD.U32 R10, RZ, RZ, UR4 ;  /* 0x00000004ff0a7e24 */ /* 0x000fe4000f8e00ff */
[----:B--2---:R-:W-:Y:S02]  /*10990*/  IMAD.U32 R11, RZ, RZ, UR5 ;  /* 0x00000005ff0b7e24 */ /* 0x004fe4000f8e00ff */
[----:B------:R-:W-:Y:S02]  /*109a0*/  IMAD.MOV.U32 R8, RZ, RZ, 0x70 ;  /* 0x00000070ff087424 */ /* 0x000fe400078e00ff */
[----:B------:R-:W-:Y:S02]  /*109b0*/  IMAD.MOV.U32 R12, RZ, RZ, 0x1 ;  /* 0x00000001ff0c7424 */ /* 0x000fe400078e00ff */
[----:B------:R-:W-:-:S07]  /*109c0*/  IMAD.MOV.U32 R13, RZ, RZ, RZ ;  /* 0x000000ffff0d7224 */ /* 0x000fce00078e00ff */
[----:B------:R-:W-:-:S07]  /*109d0*/  LEPC R20, `(.L_x_241) ;  /* 0x000000001014794e */ /* 0x000fce0000000000 */
[----:B0-----:R-:W-:Y:S05]  /*109e0*/  CALL.ABS.NOINC R2 ;  /* 0x0000000002007343 */ /* 0x001fea0003c00000 */
.L_x_241:
[----:B------:R-:W-:Y:S05]  /*109f0*/  BSYNC B6 ;  /* 0x0000000000067941 */ /* 0x000fea0003800000 */
.L_x_240:
        /* <DEDUP_REMOVED lines=8> */
[----:B------:R3:W4:Y:S01]  /*10a80*/  LDC.64 R2, c[0x4][R0] ;  /* 0x0100000000027b82 */ /* 0x0007220000000a00 */
[----:B0-----:R-:W-:Y:S02]  /*10a90*/  IMAD.U32 R4, RZ, RZ, UR6 ;  /* 0x00000006ff047e24 */ /* 0x001fe4000f8e00ff */
[----:B------:R-:W-:Y:S02]  /*10aa0*/  IMAD.U32 R5, RZ, RZ, UR7 ;  /* 0x00000007ff057e24 */ /* 0x000fe4000f8e00ff */
[----:B------:R-:W-:Y:S02]  /*10ab0*/  IMAD.U32 R6, RZ, RZ, UR8 ;  /* 0x00000008ff067e24 */ /* 0x000fe4000f8e00ff */
[----:B-1----:R-:W-:-:S02]  /*10ac0*/  IMAD.U32 R7, RZ, RZ, UR9 ;  /* 0x00000009ff077e24 */ /* 0x002fc4000f8e00ff */
[----:B------:R-:W-:Y:S02]  /*10ad0*/  IMAD.U32 R10, RZ, RZ, UR4 ;  /* 0x00000004ff0a7e24 */ /* 0x000fe4000f8e00ff */
[----:B--2---:R-:W-:Y:S02]  /*10ae0*/  IMAD.U32 R11, RZ, RZ, UR5 ;  /* 0x00000005ff0b7e24 */ /* 0x004fe4000f8e00ff */
[----:B------:R-:W-:Y:S02]  /*10af0*/  IMAD.MOV.U32 R8, RZ, RZ, 0x70 ;  /* 0x00000070ff087424 */ /* 0x000fe400078e00ff */
[----:B------:R-:W-:Y:S02]  /*10b00*/  IMAD.MOV.U32 R12, RZ, RZ, 0x1 ;  /* 0x00000001ff0c7424 */ /* 0x000fe400078e00ff */
[----:B---3--:R-:W-:-:S07]  /*10b10*/  IMAD.MOV.U32 R13, RZ, RZ, RZ ;  /* 0x000000ffff0d7224 */ /* 0x008fce00078e00ff */
[----:B------:R-:W-:-:S07]  /*10b20*/  LEPC R20, `(.L_x_244) ;  /* 0x000000001014794e */ /* 0x000fce0000000000 */
[----:B----4-:R-:W-:Y:S05]  /*10b30*/  CALL.ABS.NOINC R2 ;  /* 0x0000000002007343 */ /* 0x010fea0003c00000 */
.L_x_244:
[----:B------:R-:W-:Y:S01]  /*10b40*/  MOV R2, 0x0 ;  /* 0x0000000000027802 */ /* 0x000fe20000000f00 */
[----:B------:R-:W-:Y:S01]  /*10b50*/  ULDC.64 UR6, c[0x4][0xa8] ;  /* 0x01002a0000067ab9 */ /* 0x000fe20000000a00 */
[----:B------:R-:W-:Y:S01]  /*10b60*/  ULDC.64 UR8, c[0x4][0xb0] ;  /* 0x01002c0000087ab9 */ /* 0x000fe20000000a00 */
[----:B------:R-:W-:Y:S01]  /*10b70*/  ULDC.64 UR4, c[0x4][0x18] ;  /* 0x0100060000047ab9 */ /* 0x000fe20000000a00 */
[----:B------:R-:W-:Y:S02]  /*10b80*/  IMAD.U32 R4, RZ, RZ, UR6 ;  /* 0x00000006ff047e24 */ /* 0x000fe4000f8e00ff */
[----:B------:R-:W0:Y:S01]  /*10b90*/  LDC.64 R2, c[0x4][R2] ;  /* 0x0100000002027b82 */ /* 0x000e220000000a00 */
[----:B------:R-:W-:Y:S02]  /*10ba0*/  IMAD.U32 R5, RZ, RZ, UR7 ;  /* 0x00000007ff057e24 */ /* 0x000fe4000f8e00ff */
[----:B------:R-:W-:Y:S02]  /*10bb0*/  IMAD.U32 R6, RZ, RZ, UR8 ;  /* 0x00000008ff067e24 */ /* 0x000fe4000f8e00ff */
[----:B------:R-:W-:-:S02]  /*10bc0*/  IMAD.U32 R7, RZ, RZ, UR9 ;  /* 0x00000009ff077e24 */ /* 0x000fc4000f8e00ff */
[----:B------:R-:W-:Y:S02]  /*10bd0*/  IMAD.U32 R10, RZ, RZ, UR4 ;  /* 0x00000004ff0a7e24 */ /* 0x000fe4000f8e00ff */
[----:B------:R-:W-:Y:S02]  /*10be0*/  IMAD.U32 R11, RZ, RZ, UR5 ;  /* 0x00000005ff0b7e24 */ /* 0x000fe4000f8e00ff */
[----:B------:R-:W-:Y:S02]  /*10bf0*/  IMAD.MOV.U32 R8, RZ, RZ, 0x70 ;  /* 0x00000070ff087424 */ /* 0x000fe400078e00ff */
[----:B------:R-:W-:Y:S02]  /*10c00*/  IMAD.MOV.U32 R12, RZ, RZ, 0x1 ;  /* 0x00000001ff0c7424 */ /* 0x000fe400078e00ff */
[----:B------:R-:W-:-:S07]  /*10c10*/  IMAD.MOV.U32 R13, RZ, RZ, RZ ;  /* 0x000000ffff0d7224 */ /* 0x000fce00078e00ff */
[----:B------:R-:W-:-:S07]  /*10c20*/  LEPC R20, `(.L_x_243) ;  /* 0x000000001014794e */ /* 0x000fce0000000000 */
[----:B0-----:R-:W-:Y:S05]  /*10c30*/  CALL.ABS.NOINC R2 ;  /* 0x0000000002007343 */ /* 0x001fea0003c00000 */
.L_x_243:
[----:B------:R-:W-:Y:S05]  /*10c40*/  BSYNC B6 ;  /* 0x0000000000067941 */ /* 0x000fea0003800000 */
.L_x_242:
[----:B0-----:R-:W3:Y:S01]  /*10c50*/  LDL.LU R4, [R1+0x20] ;  /* 0x0000200001047983 */ /* 0x001ee20000300800 */
[----:B------:R-:W-:-:S03]  /*10c60*/  ULDC.64 UR4, c[0x0][0x9f8] ;  /* 0x00027e0000047ab9 */ /* 0x000fc60000000a00 */
[----:B-1----:R-:W4:Y:S01]  /*10c70*/  LDL R7, [R1+0x10] ;  /* 0x0000100001077983 */ /* 0x002f220000100800 */
[----:B------:R-:W-:Y:S01]  /*10c80*/  ISETP.NE.U32.AND P0, PT, RZ, UR4, PT ;  /* 0x00000004ff007c0c */ /* 0x000fe2000bf05070 */
[----:B------:R-:W-:Y:S02]  /*10c90*/  ULDC.64 UR6, c[0x0][0x208] ;  /* 0x0000820000067ab9 */ /* 0x000fe40000000a00 */
[----:B------:R-:W5:Y:S01]  /*10ca0*/  LDL R0, [R1+0x38] ;  /* 0x0000380001007983 */ /* 0x000f620000100800 */
[----:B------:R-:W-:-:S13]  /*10cb0*/  ISETP.NE.AND.EX P0, PT, RZ, UR5, PT, P0 ;  /* 0x00000005ff007c0c */ /* 0x000fda000bf05300 */
[----:B------:R-:W-:-:S04]  /*10cc0*/  @P0 IADD3 R2, P1, R17, UR4, RZ ;  /* 0x0000000411020c10 */ /* 0x000fc8000ff3e0ff */
[----:B---3--:R-:W-:Y:S01]  /*10cd0*/  @P0 IADD3.X R3, R4, UR5, RZ, P1, !PT ;  /* 0x0000000504030c10 */ /* 0x008fe20008ffe4ff */
[----:B------:R-:W-:-:S04]  /*10ce0*/  ULDC.64 UR4, c[0x0][0xa08] ;  /* 0x0002820000047ab9 */ /* 0x000fc80000000a00 */
[----:B----4-:R0:W3:Y:S02]  /*10cf0*/  @P0 LDG.E R7, desc[UR6][R2.64] ;  /* 0x0000000602070981 */ /* 0x0100e4000c1e1900 */
[----:B0-----:R-:W0:Y:S01]  /*10d00*/  LDC.64 R2, c[0x0][0x418] ;  /* 0x00010600ff027b82 */ /* 0x001e220000000a00 */
[----:B-----5:R-:W-:Y:S01]  /*10d10*/  VIADD R0, R0, 0xffffffff ;  /* 0xffffffff00007836 */ /* 0x020fe20000000000 */
[----:B---3--:R-:W-:Y:S01]  /*10d20*/  SHF.R.S32.HI R8, RZ, 0x1f, R7 ;  /* 0x0000001fff087819 */ /* 0x008fe20000011407 */
[----:B------:R1:W-:Y:S04]  /*10d30*/  @P0 STL [R1+0x10], R7 ;  /* 0x0000100701000387 */ /* 0x0003e80000100800 */
[----:B------:R1:W-:Y:S01]  /*10d40*/  STL [R1+0x20], R8 ;  /* 0x0000200801007387 */ /* 0x0003e20000100800 */
[----:B0-----:R-:W-:Y:S01]  /*10d50*/  LOP3.LUT P0, RZ, R2, UR4, RZ, 0xfc, !PT ;  /* 0x0000000402ff7c12 */ /* 0x001fe2000f80fcff */
[----:B------:R-:W-:-:S03]  /*10d60*/  UMOV UR4, 0xffffffff ;  /* 0xffffffff00047882 */ /* 0x000fc60000000000 */
[----:B------:R-:W-:-:S04]  /*10d70*/  LOP3.LUT P0, RZ, R3, UR5, RZ, 0xfc, P0 ;  /* 0x0000000503ff7c12 */ /* 0x000fc8000800fcff */
[----:B------:R-:W-:Y:S01]  /*10d80*/  SEL R17, R7, RZ, !P0 ;  /* 0x000000ff07117207 */ /* 0x000fe20004000000 */
[----:B-1----:R-:W-:Y:S08]  /*10d90*/  BRA.DIV UR4, `(.L_x_245) ;  /* 0x0000005204847947 */ /* 0x002ff0000b800000 */
[----:B------:R-:W0:Y:S02]  /*10da0*/  S2R R4, SR_TID.X ;  /* 0x0000000000047919 */ /* 0x000e240000002100 */
[----:B0-----:R-:W-:-:S04]  /*10db0*/  SHF.R.U32.HI R4, RZ, 0x5, R4 ;  /* 0x00000005ff047819 */ /* 0x001fc80000011604 */
[----:B------:R-:W-:-:S05]  /*10dc0*/  LOP3.LUT R4, R4, 0x3, RZ, 0xc0, !PT ;  /* 0x0000000304047812 */ /* 0x000fca00078ec0ff */
[----:B------:R0:W1:Y:S02]  /*10dd0*/  SHFL.IDX PT, R14, R4, RZ, 0x1f ;  /* 0x00001fff040e7589 */ /* 0x00006400000e0000 */
.L_x_353:
[----:B0-----:R-:W3:Y:S01]  /*10de0*/  LDL.LU R4, [R1+0x1c] ;  /* 0x00001c0001047983 */ /* 0x001ee20000300800 */
[----:B------:R-:W-:Y:S02]  /*10df0*/  PLOP3.LUT P1, PT, PT, PT, PT, 0x8, 0x0 ;  /* 0x000000000000781c */ /* 0x000fe40003f2e170 */
[----:B-1----:R-:W-:Y:S01]  /*10e00*/  ISETP.NE.AND P0, PT, R14, RZ, PT ;  /* 0x000000ff0e00720c */ /* 0x002fe20003f05270 */
[----:B------:R0:W-:Y:S01]  /*10e10*/  STL [R1+0x8], R0 ;  /* 0x0000080001007387 */ /* 0x0001e20000100800 */
[----:B---3--:R-:W-:-:S09]  /*10e20*/  LOP3.LUT R4, R4, 0xfffffffe, RZ, 0xc0, !PT ;  /* 0xfffffffe04047812 */ /* 0x008fd200078ec0ff */
[----:B------:R-:W-:-:S05]  /*10e30*/  @P1 LOP3.LUT R4, R4, 0x1, RZ, 0xfc, !PT ;  /* 0x0000000104041812 */ /* 0x000fca00078efcff */
[----:B------:R0:W-:Y:S01]  /*10e40*/  STL [R1+0x1c], R4 ;  /* 0x00001c0401007387 */ /* 0x0001e20000100800 */
[----:B------:R-:W-:Y:S05]  /*10e50*/  @P0 BRA `(.L_x_246) ;  /* 0x00000004003c0947 */ /* 0x000fea0003800000 */
[----:B------:R-:W-:-:S03]  /*10e60*/  UMOV UR4, 0xffffffff ;  /* 0xffffffff00047882 */ /* 0x000fc60000000000 */
[----:B------:R-:W-:Y:S05]  /*10e70*/  BRA.DIV UR4, `(.L_x_247) ;  /* 0x0000005204807947 */ /* 0x000fea000b800000 */
[----:B------:R-:W-:-:S13]  /*10e80*/  ELECT P6, URZ, PT ;  /* 0x00000000003f782f */ /* 0x000fda00038c0000 */
.L_x_356:
[----:B------:R-:W-:Y:S05]  /*10e90*/  @!P6 BRA `(.L_x_246) ;  /* 0x00000004002ce947 */ /* 0x000fea0003800000 */
[----:B------:R-:W-:-:S04]  /*10ea0*/  ISETP.NE.U32.AND P0, PT, R2, RZ, PT ;  /* 0x000000ff0200720c */ /* 0x000fc80003f05070 */
[----:B------:R-:W-:-:S13]  /*10eb0*/  ISETP.NE.AND.EX P0, PT, R3, RZ, PT, P0 ;  /* 0x000000ff0300720c */ /* 0x000fda0003f05300 */
[----:B------:R-:W-:Y:S05]  /*10ec0*/  @!P0 BRA `(.L_x_248) ;  /* 0x0000000000548947 */ /* 0x000fea0003800000 */
[----:B------:R-:W1:Y:S01]  /*10ed0*/  LDC R6, c[0x0][0x43c] ;  /* 0x00010f00ff067b82 */ /* 0x000e620000000800 */
[----:B------:R-:W-:Y:S01]  /*10ee0*/  IMAD.MOV.U32 R9, RZ, RZ, R0 ;  /* 0x000000ffff097224 */ /* 0x000fe200078e0000 */
[----:B------:R-:W-:Y:S01]  /*10ef0*/  ULDC.64 UR4, c[0x0][0x428] ;  /* 0x00010a0000047ab9 */ /* 0x000fe20000000a00 */
[----:B------:R-:W-:Y:S02]  /*10f00*/  ULDC.64 UR6, c[0x0][0x208] ;  /* 0x0000820000067ab9 */ /* 0x000fe40000000a00 */
[----:B0-----:R-:W-:Y:S01]  /*10f10*/  IMAD.MOV.U32 R0, RZ, RZ, R9 ;  /* 0x000000ffff007224 */ /* 0x001fe200078e0009 */
[----:B-1----:R-:W-:-:S13]  /*10f20*/  ISETP.NE.AND P0, PT, R6, 0x1, PT ;  /* 0x000000010600780c */ /* 0x002fda0003f05270 */
[----:B------:R-:W0:Y:S02]  /*10f30*/  @P0 LDC.64 R4, c[0x0][0x440] ;  /* 0x00011000ff040b82 */ /* 0x000e240000000a00 */
[----:B0-----:R-:W-:-:S05]  /*10f40*/  @P0 IMAD.HI.U32 R4, R9, R4, RZ ;  /* 0x0000000409040227 */ /* 0x001fca00078e00ff */
[----:B------:R-:W-:-:S04]  /*10f50*/  @P0 SHF.R.U32.HI R0, RZ, R5, R4 ;  /* 0x00000005ff000219 */ /* 0x000fc80000011604 */
[--C-:B------:R-:W-:Y:S01]  /*10f60*/  SHF.R.S32.HI R5, RZ, 0x1f, R0.reuse ;  /* 0x0000001fff057819 */ /* 0x100fe20000011400 */
[----:B------:R-:W-:-:S04]  /*10f70*/  IMAD.MOV R4, RZ, RZ, -R0 ;  /* 0x000000ffff047224 */ /* 0x000fc800078e0a00 */
[----:B------:R-:W-:Y:S02]  /*10f80*/  IMAD R9, R6, R4, R9 ;  /* 0x0000000406097224 */ /* 0x000fe400078e0209 */
[----:B------:R-:W-:Y:S02]  /*10f90*/  IMAD R6, R8, UR4, RZ ;  /* 0x0000000408067c24 */ /* 0x000fe4000f8e02ff */
[----:B------:R-:W-:Y:S01]  /*10fa0*/  IMAD.MOV.U32 R4, RZ, RZ, R0 ;  /* 0x000000ffff047224 */ /* 0x000fe200078e0000 */
[----:B------:R1:W-:Y:S01]  /*10fb0*/  STL [R1+0x8], R9 ;  /* 0x0000080901007387 */ /* 0x0003e20000100800 */
[C---:B------:R-:W-:Y:S02]  /*10fc0*/  IMAD R0, R7.reuse, UR5, R6 ;  /* 0x0000000507007c24 */ /* 0x040fe4000f8e0206 */
[----:B------:R-:W-:-:S04]  /*10fd0*/  IMAD.WIDE.U32 R4, R7, UR4, R4 ;  /* 0x0000000407047c25 */ /* 0x000fc8000f8e0004 */
[----:B------:R-:W-:Y:S01]  /*10fe0*/  IMAD.IADD R0, R5, 0x1, R0 ;  /* 0x0000000105007824 */ /* 0x000fe200078e0200 */
[----:B------:R-:W-:-:S04]  /*10ff0*/  LEA R2, P0, R4, R2, 0x2 ;  /* 0x0000000204027211 */ /* 0x000fc800078010ff */
[----:B------:R-:W-:-:S05]  /*11000*/  LEA.HI.X R3, R4, R3, R0, 0x2, P0 ;  /* 0x0000000304037211 */ /* 0x000fca00000f1400 */
[----:B------:R1:W5:Y:S04]  /*11010*/  LDG.E R17, desc[UR6][R2.64] ;  /* 0x0000000602117981 */ /* 0x000368000c1e1900 */
.L_x_248:
[----:B-1----:R-:W3:Y:S01]  /*11020*/  LDL R2, [R1+0x14] ;  /* 0x0000140001027983 */ /* 0x002ee20000100800 */
[----:B0-----:R-:W-:Y:S01]  /*11030*/  IMAD R0, R19, 0x8, R18 ;  /* 0x0000000813007824 */ /* 0x001fe200078e0212 */
[----:B---3--:R-:W-:-:S04]  /*11040*/  SHF.L.U32 R2, R2, 0x1f, RZ ;  /* 0x0000001f02027819 */ /* 0x008fc800000006ff */
[----:B------:R-:W0:Y:S02]  /*11050*/  SYNCS.PHASECHK.TRANS64.TRYWAIT P0, [R0+URZ+0x36840], R2 ;  /* 0x03684002000075a7 */ /* 0x000e24000800017f */
[----:B0-----:R-:W-:Y:S05]  /*11060*/  @!P0 BRA `(.L_x_249) ;  /* 0x0000005000248947 */ /* 0x001fea0003800000 */
.L_x_357:
[----:B------:R-:W1:Y:S02]  /*11070*/  S2R R3, SR_TID.X ;  /* 0x0000000000037919 */ /* 0x000e640000002100 */
[----:B-1----:R-:W-:-:S04]  /*11080*/  LOP3.LUT R3, R3, 0x7f, RZ, 0xc0, !PT ;  /* 0x0000007f03037812 */ /* 0x002fc800078ec0ff */
[----:B------:R-:W-:-:S13]  /*11090*/  ISETP.NE.AND P0, PT, R3, RZ, PT ;  /* 0x000000ff0300720c */ /* 0x000fda0003f05270 */
[----:B------:R-:W-:Y:S05]  /*110a0*/  @P0 BRA `(.L_x_250) ;  /* 0x00000000001c0947 */ /* 0x000fea0003800000 */
[----:B------:R-:W1:Y:S01]  /*110b0*/  S2R R3, SR_TID.X ;  /* 0x0000000000037919 */ /* 0x000e620000002100 */
[----:B0-----:R-:W-:-:S04]  /*110c0*/  IMAD.MOV.U32 R2, RZ, RZ, 0xa800 ;  /* 0x0000a800ff027424 */ /* 0x001fc800078e00ff */
[----:B------:R3:W-:Y:S01]  /*110d0*/  SYNCS.ARRIVE.TRANS64 RZ, [R0+URZ+0x36830], R2 ;  /* 0x0368300200ff79a7 */ /* 0x0007e2000800003f */
[----:B-1----:R-:W-:-:S04]  /*110e0*/  LOP3.LUT R3, R3, 0x1f, RZ, 0xc0, !PT ;  /* 0x0000001f03037812 */ /* 0x002fc800078ec0ff */
[----:B------:R-:W-:-:S13]  /*110f0*/  ISETP.NE.AND P0, PT, R3, RZ, PT ;  /* 0x000000ff0300720c */ /* 0x000fda0003f05270 */
[----:B---3--:R-:W-:Y:S05]  /*11100*/  @!P0 BRA `(.L_x_250) ;  /* 0x0000000000048947 */ /* 0x008fea0003800000 */
[----:B------:R-:W-:Y:S01]  /*11110*/  BPT.TRAP 0x1 ;  /* 0x000000040000795c */ /* 0x000fe20000300000 */
.L_x_250:
[----:B------:R-:W3:Y:S04]  /*11120*/  LDL R4, [R1+0x8] ;  /* 0x0000080001047983 */ /* 0x000ee80000100800 */
[----:B------:R-:W4:Y:S04]  /*11130*/  LDL R3, [R1+0x18] ;  /* 0x0000180001037983 */ /* 0x000f280000100800 */
[----:B0-----:R-:W2:Y:S01]  /*11140*/  LDL.LU R2, [R1+0x1c] ;  /* 0x00001c0001027983 */ /* 0x001ea20000300800 */
[----:B------:R-:W-:Y:S01]  /*11150*/  R2UR UR9, R0 ;  /* 0x00000000000972ca */ /* 0x000fe200000e0000 */
[----:B------:R-:W-:Y:S01]  /*11160*/  IMAD R0, R19, 0xa800, R18 ;  /* 0x0000a80013007824 */ /* 0x000fe200078e0212 */
[----:B------:R-:W-:Y:S01]  /*11170*/  UIADD3 UR4, UP0, UR36, 0x370, URZ ;  /* 0x0000037024047890 */ /* 0x000fe2000ff1e03f */
[----:B------:R-:W-:Y:S01]  /*11180*/  R2UR UR12, R16 ;  /* 0x00000000100c72ca */ /* 0x000fe200000e0000 */
[----:B------:R-:W-:Y:S01]  /*11190*/  UMOV UR10, URZ ;  /* 0x0000003f000a7c82 */ /* 0x000fe20008000000 */
[----:B-----5:R-:W-:Y:S01]  /*111a0*/  R2UR UR13, R17 ;  /* 0x00000000110d72ca */ /* 0x020fe200000e0000 */
[----:B------:R-:W-:Y:S01]  /*111b0*/  UMOV UR6, 0x0 ;  /* 0x0000000000067882 */ /* 0x000fe20000000000 */
[----:B------:R-:W-:Y:S01]  /*111c0*/  R2UR UR8, R0 ;  /* 0x00000000000872ca */ /* 0x000fe200000e0000 */
[----:B------:R-:W-:Y:S01]  /*111d0*/  UMOV UR7, 0x14f00000 ;  /* 0x14f0000000077882 */ /* 0x000fe20000000000 */
[----:B------:R-:W-:Y:S01]  /*111e0*/  PLOP3.LUT P0, PT, PT, PT, PT, 0x80, 0x0 ;  /* 0x000000000000781c */ /* 0x000fe20003f0f070 */
[----:B------:R-:W-:-:S03]  /*111f0*/  UMOV UR16, 0x40 ;  /* 0x0000004000107882 */ /* 0x000fc60000000000 */
[----:B------:R-:W-:-:S07]  /*11200*/  UIADD3 UR9, UR9, 0x36830, URZ ;  /* 0x0003683009097890 */ /* 0x000fce000fffe03f */
[----:B------:R-:W-:Y:S02]  /*11210*/  UIADD3 UR14, UR8, 0x21400, URZ ;  /* 0x00021400080e7890 */ /* 0x000fe4000fffe03f */
[----:B------:R-:W-:Y:S02]  /*11220*/  UIADD3 UR15, UR8, 0x24c00, URZ ;  /* 0x00024c00080f7890 */ /* 0x000fe4000fffe03f */
[----:B------:R-:W-:-:S03]  /*11230*/  UIADD3 UR17, UR8, 0x28400, URZ ;  /* 0x0002840008117890 */ /* 0x000fc6000fffe03f */
[----:B------:R-:W-:Y:S01]  /*11240*/  UMOV UR8, UR14 ;  /* 0x0000000e00087c82 */ /* 0x000fe20008000000 */
[----:B------:R-:W-:Y:S01]  /*11250*/  UMOV UR14, 0x80 ;  /* 0x00000080000e7882 */ /* 0x000fe20000000000 */
[----:B---3--:R-:W-:Y:S02]  /*11260*/  R2UR UR11, R4 ;  /* 0x00000000040b72ca */ /* 0x008fe400000e0000 */
[----:B----4-:R-:W-:Y:S02]  /*11270*/  R2UR UR5, R3 ;  /* 0x00000000030572ca */ /* 0x010fe400000e0000 */
[----:B--2---:R-:W-:-:S04]  /*11280*/  LOP3.LUT R2, R2, 0xfffffffe, RZ, 0xc0, !PT ;  /* 0xfffffffe02027812 */ /* 0x004fc800078ec0ff */
[----:B------:R-:W-:-:S07]  /*11290*/  @P0 LOP3.LUT R2, R2, 0x1, RZ, 0xfc, !PT ;  /* 0x0000000102020812 */ /* 0x000fce00078efcff */
[----:B------:R-:W-:Y:S01]  /*112a0*/  UIMAD UR11, UR11, 0x70, UR5 ;  /* 0x000000700b0b78a4 */ /* 0x000fe2000f8e0205 */
[----:B------:R1:W-:Y:S01]  /*112b0*/  STL [R1+0x1c], R2 ;  /* 0x00001c0201007387 */ /* 0x0003e20000100800 */
[----:B------:R-:W-:-:S09]  /*112c0*/  UIADD3.X UR5, URZ, UR37, URZ, UP0, !UPT ;  /* 0x000000253f057290 */ /* 0x000fd200087fe43f */
[----:B------:R0:W-:Y:S02]  /*112d0*/  UTMALDG.4D [UR8], [UR4], desc[UR6] ;  /* 0x00000608040075b4 */ /* 0x0001e40008019000 */
[----:B0-----:R-:W-:Y:S01]  /*112e0*/  UMOV UR8, UR15 ;  /* 0x0000000f00087c82 */ /* 0x001fe20008000000 */
[----:B------:R-:W-:Y:S02]  /*112f0*/  UMOV UR10, UR16 ;  /* 0x00000010000a7c82 */ /* 0x000fe40008000000 */
[----:B------:R0:W-:Y:S02]  /*11300*/  UTMALDG.4D [UR8], [UR4], desc[UR6] ;  /* 0x00000608040075b4 */ /* 0x0001e40008019000 */
[----:B0-----:R-:W-:Y:S01]  /*11310*/  UMOV UR8, UR17 ;  /* 0x0000001100087c82 */ /* 0x001fe20008000000 */
[----:B------:R-:W-:Y:S02]  /*11320*/  UMOV UR10, UR14 ;  /* 0x0000000e000a7c82 */ /* 0x000fe40008000000 */
[----:B------:R1:W-:Y:S02]  /*11330*/  UTMALDG.4D [UR8], [UR4], desc[UR6] ;  /* 0x00000608040075b4 */ /* 0x0003e40008019000 */
[----:B-1----:R-:W-:Y:S01]  /*11340*/  NOP ;  /* 0x0000000000007918 */ /* 0x002fe20000000000 */
.L_x_246:
[----:B------:R-:W3:Y:S04]  /*11350*/  LDL.LU R3, [R1+0x30] ;  /* 0x0000300001037983 */ /* 0x000ee80000300800 */
[----:B------:R-:W4:Y:S04]  /*11360*/  LDL.LU R5, [R1+0x2c] ;  /* 0x00002c0001057983 */ /* 0x000f280000300800 */
[----:B0-----:R-:W5:Y:S01]  /*11370*/  LDL.LU R4, [R1+0x3c] ;  /* 0x00003c0001047983 */ /* 0x001f620000300800 */
[----:B------:R-:W-:Y:S05]  /*11380*/  WARPSYNC.ALL ;  /* 0x0000000000007948 */ /* 0x000fea0003800000 */
[----:B------:R-:W-:Y:S01]  /*11390*/  ULDC.64 UR6, c[0x0][0xa00] ;  /* 0x0002800000067ab9 */ /* 0x000fe20000000a00 */
[----:B------:R-:W-:Y:S01]  /*113a0*/  ULDC.64 UR4, c[0x0][0x298] ;  /* 0x0000a60000047ab9 */ /* 0x000fe20000000a00 */
[----:B------:R-:W-:Y:S01]  /*113b0*/  BAR.SYNC.DEFER_BLOCKING 0x8, 0x180 ;  /* 0x0206000000007b1d */ /* 0x000fe20000010000 */
[----:B------:R-:W-:Y:S01]  /*113c0*/  ISETP.NE.U32.AND P0, PT, RZ, UR6, PT ;  /* 0x00000006ff007c0c */ /* 0x000fe2000bf05070 */
[----:B------:R-:W-:-:S03]  /*113d0*/  VIADD R2, R18, 0x15400 ;  /* 0x0001540012027836 */ /* 0x000fc60000000000 */
[----:B------:R-:W-:Y:S01]  /*113e0*/  ISETP.NE.AND.EX P0, PT, RZ, UR7, PT, P0 ;  /* 0x00000007ff007c0c */ /* 0x000fe2000bf05300 */
[----:B------:R-:W-:Y:S01]  /*113f0*/  BSSY B6, `(.L_x_251) ;  /* 0x000001e000067945 */ /* 0x000fe20003800000 */
[----:B------:R-:W-:Y:S02]  /*11400*/  LOP3.LUT P1, RZ, R2, 0x3ff, RZ, 0xc0, !PT ;  /* 0x000003ff02ff7812 */ /* 0x000fe4000782c0ff */
[----:B---3--:R-:W-:Y:S02]  /*11410*/  SHF.R.S32.HI R0, RZ, 0x1f, R3 ;  /* 0x0000001fff007819 */ /* 0x008fe40000011403 */
[----:B----4-:R-:W-:-:S03]  /*11420*/  SEL R5, R5, RZ, !P0 ;  /* 0x000000ff05057207 */ /* 0x010fc60004000000 */
[----:B------:R-:W-:Y:S01]  /*11430*/  IMAD R0, R0, UR4, RZ ;  /* 0x0000000400007c24 */ /* 0x000fe2000f8e02ff */
[----:B-----5:R-:W-:-:S03]  /*11440*/  SEL R4, R4, RZ, !P0 ;  /* 0x000000ff04047207 */ /* 0x020fc60004000000 */
[C---:B------:R-:W-:Y:S02]  /*11450*/  IMAD R0, R3.reuse, UR5, R0 ;  /* 0x0000000503007c24 */ /* 0x040fe4000f8e0200 */
[----:B------:R-:W-:-:S04]  /*11460*/  IMAD.WIDE.U32 R2, R3, UR4, RZ ;  /* 0x0000000403027c25 */ /* 0x000fc8000f8e00ff */
[----:B------:R-:W-:Y:S01]  /*11470*/  IMAD.IADD R0, R3, 0x1, R0 ;  /* 0x0000000103007824 */ /* 0x000fe200078e0200 */
[----:B------:R0:W-:Y:S04]  /*11480*/  STL.64 [R1+0x50], R2 ;  /* 0x0000500201007387 */ /* 0x0001e80000100a00 */
[----:B------:R0:W-:Y:S04]  /*11490*/  STL [R1+0x2c], R5 ;  /* 0x00002c0501007387 */ /* 0x0001e80000100800 */
[----:B------:R0:W-:Y:S04]  /*114a0*/  STL [R1+0x3c], R4 ;  /* 0x00003c0401007387 */ /* 0x0001e80000100800 */
[----:B------:R0:W-:Y:S01]  /*114b0*/  STL [R1+0x30], R0 ;  /* 0x0000300001007387 */ /* 0x0001e20000100800 */
[----:B------:R-:W-:Y:S05]  /*114c0*/  @!P1 BRA `(.L_x_252) ;  /* 0x0000000000409947 */ /* 0x000fea0003800000 */
[----:B0-----:R-:W-:Y:S01]  /*114d0*/  MOV R2, 0x0 ;  /* 0x0000000000027802 */ /* 0x001fe20000000f00 */
        /* <DEDUP_REMOVED lines=9> */
[----:B--2---:R-:W-:Y:S02]  /*11570*/  IMAD.U32 R11, RZ, RZ, UR5 ;  /* 0x00000005ff0b7e24 */ /* 0x004fe4000f8e00ff */
[----:B------:R-:W-:Y:S02]  /*11580*/  IMAD.MOV.U32 R8, RZ, RZ, 0x70 ;  /* 0x00000070ff087424 */ /* 0x000fe400078e00ff */
[----:B------:R-:W-:Y:S02]  /*11590*/  IMAD.MOV.U32 R12, RZ, RZ, 0x1 ;  /* 0x00000001ff0c7424 */ /* 0x000fe400078e00ff */
[----:B------:R-:W-:-:S07]  /*115a0*/  IMAD.MOV.U32 R13, RZ, RZ, RZ ;  /* 0x000000ffff0d7224 */ /* 0x000fce00078e00ff */
[----:B------:R-:W-:-:S07]  /*115b0*/  LEPC R20, `(.L_x_252) ;  /* 0x000000001014794e */ /* 0x000fce0000000000 */
[----:B0-----:R-:W-:Y:S05]  /*115c0*/  CALL.ABS.NOINC R2 ;  /* 0x0000000002007343 */ /* 0x001fea0003c00000 */
.L_x_252:
[----:B------:R-:W-:Y:S05]  /*115d0*/  BSYNC B6 ;  /* 0x0000000000067941 */ /* 0x000fea0003800000 */
.L_x_251:
[----:B0-----:R-:W3:Y:S01]  /*115e0*/  LDL.LU R0, [R1+0x3c] ;  /* 0x00003c0001007983 */ /* 0x001ee20000300800 */
[----:B------:R-:W0:Y:S01]  /*115f0*/  LDC R8, c[0x0][0x448] ;  /* 0x00011200ff087b82 */ /* 0x000e220000000800 */
[----:B------:R-:W-:Y:S01]  /*11600*/  ULDC.64 UR4, c[0x0][0x2d8] ;  /* 0x0000b60000047ab9 */ /* 0x000fe20000000a00 */
[----:B------:R-:W-:Y:S01]  /*11610*/  ULDC.64 UR6, c[0x0][0x280] ;  /* 0x0000a00000067ab9 */ /* 0x000fe20000000a00 */
[----:B------:R-:W4:Y:S04]  /*11620*/  LDL.LU R4, [R1+0x30] ;  /* 0x0000300001047983 */ /* 0x000f280000300800 */
[----:B------:R-:W4:Y:S04]  /*11630*/  LDL.LU.64 R2, [R1+0x50] ;  /* 0x0000500001027983 */ /* 0x000f280000300a00 */
[----:B------:R-:W3:Y:S04]  /*11640*/  LDL.LU R6, [R1+0x2c] ;  /* 0x00002c0001067983 */ /* 0x000ee80000300800 */
[----:B------:R-:W3:Y:S01]  /*11650*/  LDL.LU R5, [R1+0x4] ;  /* 0x0000040001057983 */ /* 0x000ee20000300800 */
[----:B0-----:R-:W-:Y:S01]  /*11660*/  ISETP.NE.AND P0, PT, R8, 0x1, PT ;  /* 0x000000010800780c */ /* 0x001fe20003f05270 */
[----:B------:R-:W2:-:S12]  /*11670*/  S2R R9, SR_TID.X ;  /* 0x0000000000097919 */ /* 0x000e980000002100 */
[----:B------:R-:W0:Y:S01]  /*11680*/  @P0 LDC R7, c[0x0][0x450] ;  /* 0x00011400ff070b82 */ /* 0x000e220000000800 */
[----:B--2---:R-:W-:-:S05]  /*11690*/  IMAD.SHL.U32 R11, R9, 0x8, RZ ;  /* 0x00000008090b7824 */ /* 0x004fca00078e00ff */
[----:B------:R-:W-:-:S04]  /*116a0*/  LOP3.LUT R11, R11, 0x38, RZ, 0xc0, !PT ;  /* 0x000000380b0b7812 */ /* 0x000fc800078ec0ff */
[----:B------:R-:W-:Y:S01]  /*116b0*/  LOP3.LUT R10, R11, 0x40, RZ, 0xfc, !PT ;  /* 0x000000400b0a7812 */ /* 0x000fe200078efcff */
[----:B----4-:R-:W-:Y:S02]  /*116c0*/  IMAD.MOV.U32 R3, RZ, RZ, R4 ;  /* 0x000000ffff037224 */ /* 0x010fe400078e0004 */
[----:B------:R-:W1:Y:S01]  /*116d0*/  S2R R4, SR_TID.X ;  /* 0x0000000000047919 */ /* 0x000e620000002100 */
[----:B------:R-:W-:-:S04]  /*116e0*/  IMAD.WIDE.U32 R2, R16, UR4, R2 ;  /* 0x0000000410027c25 */ /* 0x000fc8000f8e0002 */
[----:B------:R-:W-:Y:S01]  /*116f0*/  IMAD R3, R16, UR5, R3 ;  /* 0x0000000510037c24 */ /* 0x000fe2000f8e0203 */
[----:B------:R-:W-:Y:S02]  /*11700*/  ULDC.64 UR4, c[0x0][0x2e0] ;  /* 0x0000b80000047ab9 */ /* 0x000fe40000000a00 */
[----:B---3--:R-:W-:Y:S02]  /*11710*/  IMAD R0, R0, UR4, RZ ;  /* 0x0000000400007c24 */ /* 0x008fe4000f8e02ff */
[----:B------:R-:W-:-:S04]  /*11720*/  IMAD.WIDE.U32 R2, R6, UR4, R2 ;  /* 0x0000000406027c25 */ /* 0x000fc8000f8e0002 */
[----:B------:R-:W-:Y:S01]  /*11730*/  IMAD R0, R6, UR5, R0 ;  /* 0x0000000506007c24 */ /* 0x000fe2000f8e0200 */
[----:B------:R-:W-:Y:S01]  /*11740*/  ULDC.64 UR4, c[0x0][0x2d0] ;  /* 0x0000b40000047ab9 */ /* 0x000fe20000000a00 */
[C---:B-1----:R-:W-:Y:S01]  /*11750*/  LOP3.LUT R6, R4.reuse, 0x7f, RZ, 0xc0, !PT ;  /* 0x0000007f04067812 */ /* 0x042fe200078ec0ff */
[----:B------:R-:W-:-:S03]  /*11760*/  IMAD.SHL.U32 R4, R4, 0x10, RZ ;  /* 0x0000001004047824 */ /* 0x000fc600078e00ff */
[----:B------:R-:W-:-:S04]  /*11770*/  SHF.R.U32.HI R6, RZ, 0x3, R6 ;  /* 0x00000003ff067819 */ /* 0x000fc80000011606 */
[----:B------:R-:W-:Y:S02]  /*11780*/  LOP3.LUT R4, R6, 0x70, R4, 0xf8, !PT ;  /* 0x0000007006047812 */ /* 0x000fe400078ef804 */
[----:B------:R-:W1:Y:S01]  /*11790*/  @P0 LDC R6, c[0x0][0x44c] ;  /* 0x00011300ff060b82 */ /* 0x000e620000000800 */
[----:B------:R-:W-:Y:S02]  /*117a0*/  IMAD.SHL.U32 R5, R5, 0x80, RZ ;  /* 0x0000008005057824 */ /* 0x000fe400078e00ff */
[----:B------:R-:W-:-:S03]  /*117b0*/  IMAD.IADD R3, R3, 0x1, R0 ;  /* 0x0000000103037824 */ /* 0x000fc600078e0200 */
[----:B------:R-:W-:-:S05]  /*117c0*/  LOP3.LUT R0, R4, R5, RZ, 0xfc, !PT ;  /* 0x0000000504007212 */ /* 0x000fca00078efcff */
[----:B------:R-:W-:Y:S02]  /*117d0*/  IMAD.MOV.U32 R4, RZ, RZ, R0 ;  /* 0x000000ffff047224 */ /* 0x000fe400078e0000 */
[----:B-1----:R-:W-:-:S05]  /*117e0*/  @P0 IMAD.HI.U32 R6, R0, R6, RZ ;  /* 0x0000000600060227 */ /* 0x002fca00078e00ff */
[----:B0-----:R-:W-:-:S05]  /*117f0*/  @P0 SHF.R.U32.HI R4, RZ, R7, R6 ;  /* 0x00000007ff040219 */ /* 0x001fca0000011606 */
[----:B------:R-:W-:-:S04]  /*11800*/  IMAD.MOV R6, RZ, RZ, -R4 ;  /* 0x000000ffff067224 */ /* 0x000fc800078e0a04 */
[----:B------:R-:W-:Y:S01]  /*11810*/  IMAD R0, R8, R6, R0 ;  /* 0x0000000608007224 */ /* 0x000fe200078e0200 */
[----:B------:R-:W-:Y:S01]  /*11820*/  SHF.R.S32.HI R6, RZ, 0x1f, R4 ;  /* 0x0000001fff067819 */ /* 0x000fe20000011404 */
[----:B------:R-:W-:-:S04]  /*11830*/  IMAD.WIDE.U32 R2, R4, UR4, R2 ;  /* 0x0000000404027c25 */ /* 0x000fc8000f8e0002 */
[----:B------:R-:W-:-:S04]  /*11840*/  IMAD R6, R6, UR4, RZ ;  /* 0x0000000406067c24 */ /* 0x000fc8000f8e02ff */
[----:B------:R-:W-:Y:S01]  /*11850*/  IMAD R4, R4, UR5, R6 ;  /* 0x0000000504047c24 */ /* 0x000fe2000f8e0206 */
[----:B------:R-:W-:-:S03]  /*11860*/  ULDC.64 UR4, c[0x0][0x2c8] ;  /* 0x0000b20000047ab9 */ /* 0x000fc60000000a00 */
[----:B------:R-:W-:Y:S01]  /*11870*/  IMAD.IADD R3, R3, 0x1, R4 ;  /* 0x0000000103037824 */ /* 0x000fe200078e0204 */
[----:B------:R-:W-:Y:S01]  /*11880*/  SHF.R.S32.HI R4, RZ, 0x1f, R0 ;  /* 0x0000001fff047819 */ /* 0x000fe20000011400 */
[----:B------:R-:W-:-:S04]  /*11890*/  IMAD.WIDE.U32 R2, R0, UR4, R2 ;  /* 0x0000000400027c25 */ /* 0x000fc8000f8e0002 */
[----:B------:R-:W-:Y:S01]  /*118a0*/  IMAD R4, R4, UR4, RZ ;  /* 0x0000000404047c24 */ /* 0x000fe2000f8e02ff */
[----:B------:R-:W-:Y:S02]  /*118b0*/  ULDC UR4, c[0x0][0x2b8] ;  /* 0x0000ae0000047ab9 */ /* 0x000fe40000000800 */
[----:B------:R-:W-:Y:S02]  /*118c0*/  ISETP.GE.AND P1, PT, R10, UR4, PT ;  /* 0x000000040a007c0c */ /* 0x000fe4000bf26270 */
[----:B------:R0:W5:Y:S01]  /*118d0*/  LDL R10, [R1+0x24] ;  /* 0x00002400010a7983 */ /* 0x0001620000100800 */
[----:B------:R-:W-:Y:S01]  /*118e0*/  IMAD R0, R0, UR5, R4 ;  /* 0x0000000500007c24 */ /* 0x000fe2000f8e0204 */
[----:B------:R-:W-:Y:S02]  /*118f0*/  LOP3.LUT R9, R11, 0x80, RZ, 0xfc, !PT ;  /* 0x000000800b097812 */ /* 0x000fe400078efcff */
[----:B------:R-:W-:Y:S01]  /*11900*/  LEA R4, P3, R2, UR6, 0x1 ;  /* 0x0000000602047c11 */ /* 0x000fe2000f8608ff */
[----:B------:R-:W-:Y:S01]  /*11910*/  IMAD.IADD R0, R3, 0x1, R0 ;  /* 0x0000000103007824 */ /* 0x000fe200078e0200 */
[----:B------:R-:W-:-:S02]  /*11920*/  ISETP.GE.AND P2, PT, R11, UR4, PT ;  /* 0x000000040b007c0c */ /* 0x000fc4000bf46270 */
[----:B------:R-:W-:Y:S01]  /*11930*/  ISETP.GE.AND P0, PT, R9, UR4, PT ;  /* 0x0000000409007c0c */ /* 0x000fe2000bf06270 */
[----:B------:R-:W-:Y:S01]  /*11940*/  UMOV UR4, 0xffffffff ;  /* 0xffffffff00047882 */ /* 0x000fe20000000000 */
[----:B------:R-:W-:Y:S02]  /*11950*/  LEA.HI.X R3, R2, UR7, R0, 0x1, P3 ;  /* 0x0000000702037c11 */ /* 0x000fe400098f0c00 */
[----:B0-----:R-:W-:Y:S09]  /*11960*/  BRA.DIV UR4, `(.L_x_253) ;  /* 0x0000004604f87947 */ /* 0x001ff2000b800000 */
[----:B------:R-:W2:Y:S01]  /*11970*/  LDL.LU R7, [R1+0x44] ;  /* 0x0000440001077983 */ /* 0x000ea20000300800 */
[----:B------:R-:W0:Y:S02]  /*11980*/  S2R R6, SR_TID.X ;  /* 0x0000000000067919 */ /* 0x000e240000002100 */
[----:B0-----:R-:W-:-:S04]  /*11990*/  LOP3.LUT R6, R6, 0x7f, RZ, 0xc0, !PT ;  /* 0x0000007f06067812 */ /* 0x001fc800078ec0ff */
[----:B------:R-:W-:-:S05]  /*119a0*/  SHF.R.U32.HI R6, RZ, 0x3, R6 ;  /* 0x00000003ff067819 */ /* 0x000fca0000011606 */
[----:B------:R-:W-:Y:S02]  /*119b0*/  IMAD.IADD R0, R6, 0x1, R5 ;  /* 0x0000000106007824 */ /* 0x000fe400078e0205 */
[----:B------:R-:W0:Y:S02]  /*119c0*/  S2R R6, SR_TID.X ;  /* 0x0000000000067919 */ /* 0x000e240000002100 */
[----:B------:R-:W-:Y:S01]  /*119d0*/  VIADD R5, R0, 0x10 ;  /* 0x0000001000057836 */ /* 0x000fe20000000000 */
[----:B------:R-:W-:Y:S01]  /*119e0*/  SHFL.IDX PT, R9, R3, 0x1, 0x181f ;  /* 0x00381f0003097f89 */ /* 0x000fe200000e0000 */
[----:B0-----:R-:W-:-:S03]  /*119f0*/  IMAD.SHL.U32 R11, R6, 0x8, RZ ;  /* 0x00000008060b7824 */ /* 0x001fc600078e00ff */
[----:B------:R-:W-:Y:S02]  /*11a00*/  SHFL.IDX PT, R6, R3, RZ, 0x181f ;  /* 0x00181fff03067589 */ /* 0x000fe400000e0000 */
[----:B------:R-:W-:Y:S01]  /*11a10*/  LOP3.LUT R11, R11, 0x38, RZ, 0xc0, !PT ;  /* 0x000000380b0b7812 */ /* 0x000fe200078ec0ff */
[----:B------:R-:W-:Y:S01]  /*11a20*/  ULDC.64 UR4, c[0x0][0x208] ;  /* 0x0000820000047ab9 */ /* 0x000fe20000000a00 */
[----:B--2---:R-:W-:Y:S02]  /*11a30*/  IMAD R2, R7, R8, RZ ;  /* 0x0000000807027224 */ /* 0x004fe400078e02ff */
[----:B------:R-:W0:Y:S03]  /*11a40*/  SHFL.IDX PT, R7, R4, RZ, 0x181f ;  /* 0x00181fff04077589 */ /* 0x000e2600000e0000 */
[-C--:B------:R-:W-:Y:S02]  /*11a50*/  ISETP.GE.AND P4, PT, R0, R2.reuse, PT ;  /* 0x000000020000720c */ /* 0x080fe40003f86270 */
[----:B------:R-:W-:-:S02]  /*11a60*/  ISETP.GE.AND P3, PT, R5, R2, PT ;  /* 0x000000020500720c */ /* 0x000fc40003f66270 */
[----:B------:R-:W1:Y:S09]  /*11a70*/  SHFL.IDX PT, R5, R4, 0x1, 0x181f ;  /* 0x00381f0004057f89 */ /* 0x000e7200000e0000 */
[----:B0-----:R-:W-:-:S05]  /*11a80*/  @!P4 LEA R7, P5, R11, R7, 0x1 ;  /* 0x000000070b07c211 */ /* 0x001fca00078a08ff */
[----:B------:R-:W-:-:S05]  /*11a90*/  @!P4 IMAD.X R6, RZ, RZ, R6, P5 ;  /* 0x000000ffff06c224 */ /* 0x000fca00028e0606 */
[----:B------:R-:W-:-:S04]  /*11aa0*/  @!P4 LOP3.LUT R7, R7, R6, RZ, 0x3c, !PT ;  /* 0x000000060707c212 */ /* 0x000fc800078e3cff */
[----:B------:R-:W-:Y:S02]  /*11ab0*/  @!P4 LOP3.LUT R6, R7, R6, RZ, 0x3c, !PT ;  /* 0x000000060706c212 */ /* 0x000fe400078e3cff */
[----:B-1----:R-:W-:Y:S02]  /*11ac0*/  @!P3 LEA R8, P5, R11, R5, 0x1 ;  /* 0x000000050b08b211 */ /* 0x002fe400078a08ff */
[----:B------:R-:W-:-:S03]  /*11ad0*/  @!P4 LOP3.LUT R7, R7, R6, RZ, 0x3c, !PT ;  /* 0x000000060707c212 */ /* 0x000fc600078e3cff */
[----:B------:R-:W-:Y:S02]  /*11ae0*/  @!P3 IMAD.X R5, RZ, RZ, R9, P5 ;  /* 0x000000ffff05b224 */ /* 0x000fe400028e0609 */
[----:B-----5:R-:W-:Y:S04]  /*11af0*/  @!P4 LDGSTS.E.BYPASS.LTC128B.128 [R10+0x15400], desc[UR4][R6.64], !P2 ;  /* 0x15400000060acfae */ /* 0x020fe8000d101d44 */
[----:B------:R-:W-:Y:S04]  /*11b00*/  @!P4 LDGSTS.E.BYPASS.LTC128B.128 [R10+0x19400], desc[UR4][R6.64+0x80], !P1 ;  /* 0x19400080060acfae */ /* 0x000fe8000c901d44 */
[----:B------:R0:W-:Y:S02]  /*11b10*/  @!P4 LDGSTS.E.BYPASS.LTC128B.128 [R10+0x1d400], desc[UR4][R6.64+0x100], !P0 ;  /* 0x1d400100060acfae */ /* 0x0001e4000c101d44 */
[----:B0-----:R-:W-:-:S02]  /*11b20*/  @!P3 IMAD.MOV.U32 R6, RZ, RZ, R8 ;  /* 0x000000ffff06b224 */ /* 0x001fc400078e0008 */
[----:B------:R-:W-:Y:S02]  /*11b30*/  @!P3 IMAD.MOV.U32 R7, RZ, RZ, R5 ;  /* 0x000000ffff07b224 */ /* 0x000fe400078e0005 */
[----:B------:R-:W-:-:S03]  /*11b40*/  VIADD R5, R0, 0x20 ;  /* 0x0000002000057836 */ /* 0x000fc60000000000 */
[----:B------:R-:W-:Y:S04]  /*11b50*/  @!P3 LDGSTS.E.BYPASS.LTC128B.128 [R10+0x15c00], desc[UR4][R6.64], !P2 ;  /* 0x15c00000060abfae */ /* 0x000fe8000d101d44 */
[----:B------:R-:W-:Y:S04]  /*11b60*/  @!P3 LDGSTS.E.BYPASS.LTC128B.128 [R10+0x19c00], desc[UR4][R6.64+0x80], !P1 ;  /* 0x19c00080060abfae */ /* 0x000fe8000c901d44 */
[----:B------:R0:W-:Y:S01]  /*11b70*/  @!P3 LDGSTS.E.BYPASS.LTC128B.128 [R10+0x1dc00], desc[UR4][R6.64+0x100], !P0 ;  /* 0x1dc00100060abfae */ /* 0x0001e2000c101d44 */
[----:B------:R-:W-:-:S03]  /*11b80*/  ISETP.GE.AND P3, PT, R5, R2, PT ;  /* 0x000000020500720c */ /* 0x000fc60003f66270 */
[----:B------:R-:W1:Y:S04]  /*11b90*/  SHFL.IDX PT, R5, R4, 0x2, 0x181f ;  /* 0x00581f0004057f89 */ /* 0x000e6800000e0000 */
[----:B------:R-:W0:Y:S06]  /*11ba0*/  SHFL.IDX PT, R8, R3, 0x2, 0x181f ;  /* 0x00581f0003087f89 */ /* 0x000e2c00000e0000 */
[----:B-1----:R-:W-:-:S05]  /*11bb0*/  @!P3 LEA R5, P4, R11, R5, 0x1 ;  /* 0x000000050b05b211 */ /* 0x002fca00078808ff */
[----:B0-----:R-:W-:-:S04]  /*11bc0*/  @!P3 IMAD.X R6, RZ, RZ, R8, P4 ;  /* 0x000000ffff06b224 */ /* 0x001fc800020e0608 */
[----:B------:R-:W-:Y:S02]  /*11bd0*/  @!P3 IMAD.MOV.U32 R7, RZ, RZ, R6 ;  /* 0x000000ffff07b224 */ /* 0x000fe400078e0006 */
[----:B------:R-:W-:Y:S02]  /*11be0*/  @!P3 IMAD.MOV.U32 R6, RZ, RZ, R5 ;  /* 0x000000ffff06b224 */ /* 0x000fe400078e0005 */
[----:B------:R-:W-:-:S03]  /*11bf0*/  VIADD R5, R0, 0x30 ;  /* 0x0000003000057836 */ /* 0x000fc60000000000 */
[----:B------:R-:W-:Y:S04]  /*11c00*/  @!P3 LDGSTS.E.BYPASS.LTC128B.128 [R10+0x16400], desc[UR4][R6.64], !P2 ;  /* 0x16400000060abfae */ /* 0x000fe8000d101d44 */
[----:B------:R-:W-:Y:S04]  /*11c10*/  @!P3 LDGSTS.E.BYPASS.LTC128B.128 [R10+0x1a400], desc[UR4][R6.64+0x80], !P1 ;  /* 0x1a400080060abfae */ /* 0x000fe8000c901d44 */
[----:B------:R0:W-:Y:S01]  /*11c20*/  @!P3 LDGSTS.E.BYPASS.LTC128B.128 [R10+0x1e400], desc[UR4][R6.64+0x100], !P0 ;  /* 0x1e400100060abfae */ /* 0x0001e2000c101d44 */
[----:B------:R-:W-:-:S03]  /*11c30*/  ISETP.GE.AND P3, PT, R5, R2, PT ;  /* 0x000000020500720c */ /* 0x000fc60003f66270 */
[----:B------:R-:W1:Y:S04]  /*11c40*/  SHFL.IDX PT, R5, R4, 0x3, 0x181f ;  /* 0x00781f0004057f89 */ /* 0x000e6800000e0000 */
[----:B0-----:R-:W0:Y:S06]  /*11c50*/  SHFL.IDX PT, R6, R3, 0x3, 0x181f ;  /* 0x00781f0003067f89 */ /* 0x001e2c00000e0000 */
        /* <DEDUP_REMOVED lines=27> */
[----:B------:R-:W-:Y:S02]  /*11e10*/  @!P3 LDGSTS.E.BYPASS.LTC128B.128 [R10+0x17c00], desc[UR4][R6.64], !P2 ;  /* 0x17c00000060abfae */ /* 0x000fe4000d101d44 */
[----:B------:R-:W-:Y:S02]  /*11e20*/  ISETP.GE.AND P4, PT, R5, R2, PT ;  /* 0x000000020500720c */ /* 0x000fe40003f86270 */
[----:B------:R-:W0:Y:S04]  /*11e30*/  SHFL.IDX PT, R5, R4, 0x6, 0x181f ;  /* 0x00d81f0004057f89 */ /* 0x000e2800000e0000 */
[----:B------:R-:W-:Y:S04]  /*11e40*/  @!P3 LDGSTS.E.BYPASS.LTC128B.128 [R10+0x1bc00], desc[UR4][R6.64+0x80], !P1 ;  /* 0x1bc00080060abfae */ /* 0x000fe8000c901d44 */
[----:B------:R1:W-:Y:S04]  /*11e50*/  @!P3 LDGSTS.E.BYPASS.LTC128B.128 [R10+0x1fc00], desc[UR4][R6.64+0x100], !P0 ;  /* 0x1fc00100060abfae */ /* 0x0003e8000c101d44 */
[----:B-1----:R-:W1:Y:S01]  /*11e60*/  SHFL.IDX PT, R6, R3, 0x6, 0x181f ;  /* 0x00d81f0003067f89 */ /* 0x002e6200000e0000 */
[----:B0-----:R-:W-:-:S05]  /*11e70*/  @!P4 LEA R5, P3, R11, R5, 0x1 ;  /* 0x000000050b05c211 */ /* 0x001fca00078608ff */
[----:B-1----:R-:W-:-:S04]  /*11e80*/  @!P4 IMAD.X R6, RZ, RZ, R6, P3 ;  /* 0x000000ffff06c224 */ /* 0x002fc800018e0606 */
[----:B------:R-:W-:Y:S02]  /*11e90*/  @!P4 IMAD.MOV.U32 R7, RZ, RZ, R6 ;  /* 0x000000ffff07c224 */ /* 0x000fe400078e0006 */
[----:B------:R-:W-:Y:S02]  /*11ea0*/  @!P4 IMAD.MOV.U32 R6, RZ, RZ, R5 ;  /* 0x000000ffff06c224 */ /* 0x000fe400078e0005 */
[----:B------:R0:W1:Y:S04]  /*11eb0*/  SHFL.IDX PT, R5, R3, 0x7, 0x181f ;  /* 0x00f81f0003057f89 */ /* 0x00006800000e0000 */
[----:B------:R0:W-:Y:S04]  /*11ec0*/  @!P4 LDGSTS.E.BYPASS.LTC128B.128 [R10+0x18400], desc[UR4][R6.64], !P2 ;  /* 0x18400000060acfae */ /* 0x0001e8000d101d44 */
[----:B------:R0:W-:Y:S04]  /*11ed0*/  @!P4 LDGSTS.E.BYPASS.LTC128B.128 [R10+0x1c400], desc[UR4][R6.64+0x80], !P1 ;  /* 0x1c400080060acfae */ /* 0x0001e8000c901d44 */
[----:B------:R0:W-:Y:S04]  /*11ee0*/  @!P4 LDGSTS.E.BYPASS.LTC128B.128 [R10+0x20400], desc[UR4][R6.64+0x100], !P0 ;  /* 0x20400100060acfae */ /* 0x0001e8000c101d44 */
[----:B------:R0:W2:Y:S02]  /*11ef0*/  SHFL.IDX PT, R3, R4, 0x7, 0x181f ;  /* 0x00f81f0004037f89 */ /* 0x0000a400000e0000 */
.L_x_374:
[----:B------:R-:W-:Y:S01]  /*11f00*/  VIADD R0, R0, 0x70 ;  /* 0x0000007000007836 */ /* 0x000fe20000000000 */
[----:B------:R-:W-:Y:S04]  /*11f10*/  BSSY B0, `(.L_x_254) ;  /* 0x000000f000007945 */ /* 0x000fe80003800000 */
[----:B------:R-:W-:-:S13]  /*11f20*/  ISETP.GE.AND P3, PT, R0, R2, PT ;  /* 0x000000020000720c */ /* 0x000fda0003f66270 */
[----:B------:R-:W-:Y:S05]  /*11f30*/  @P3 BRA `(.L_x_255) ;  /* 0x0000000000303947 */ /* 0x000fea0003800000 */
[----:B0-----:R-:W0:Y:S01]  /*11f40*/  S2R R4, SR_TID.X ;  /* 0x0000000000047919 */ /* 0x001e220000002100 */
[----:B------:R-:W-:Y:S01]  /*11f50*/  ULDC.64 UR4, c[0x0][0x208] ;  /* 0x0000820000047ab9 */ /* 0x000fe20000000a00 */
[----:B0-----:R-:W-:-:S05]  /*11f60*/  IMAD.SHL.U32 R4, R4, 0x8, RZ ;  /* 0x0000000804047824 */ /* 0x001fca00078e00ff */
[----:B------:R-:W-:-:S04]  /*11f70*/  LOP3.LUT R4, R4, 0x38, RZ, 0xc0, !PT ;  /* 0x0000003804047812 */ /* 0x000fc800078ec0ff */
[----:B--2---:R-:W-:-:S05]  /*11f80*/  LEA R2, P3, R4, R3, 0x1 ;  /* 0x0000000304027211 */ /* 0x004fca00078608ff */
[----:B-1----:R-:W-:-:S05]  /*11f90*/  IMAD.X R3, RZ, RZ, R5, P3 ;  /* 0x000000ffff037224 */ /* 0x002fca00018e0605 */
[----:B------:R-:W-:Y:S01]  /*11fa0*/  @!PT LDS RZ, [RZ] ;  /* 0x00000000fffff984 */ /* 0x000fe20000000800 */
[----:B------:R-:W-:Y:S01]  /*11fb0*/  @!PT LDS RZ, [RZ] ;  /* 0x00000000fffff984 */ /* 0x000fe20000000800 */
[----:B------:R-:W-:Y:S01]  /*11fc0*/  @!PT LDS RZ, [RZ] ;  /* 0x00000000fffff984 */ /* 0x000fe20000000800 */
[----:B------:R3:W-:Y:S04]  /*11fd0*/  LDGSTS.E.BYPASS.LTC128B.128 [R10+0x18c00], desc[UR4][R2.64], !P2 ;  /* 0x18c00000020a7fae */ /* 0x0007e8000d101d44 */
[----:B------:R3:W-:Y:S04]  /*11fe0*/  LDGSTS.E.BYPASS.LTC128B.128 [R10+0x1cc00], desc[UR4][R2.64+0x80], !P1 ;  /* 0x1cc00080020a7fae */ /* 0x0007e8000c901d44 */
[----:B------:R3:W-:Y:S02]  /*11ff0*/  LDGSTS.E.BYPASS.LTC128B.128 [R10+0x20c00], desc[UR4][R2.64+0x100], !P0 ;  /* 0x20c00100020a7fae */ /* 0x0007e4000c101d44 */
.L_x_255:
[----:B------:R-:W-:Y:S05]  /*12000*/  BSYNC B0 ;  /* 0x0000000000007941 */ /* 0x000fea0003800000 */
.L_x_254:
[----:B------:R-:W-:Y:S01]  /*12010*/  NOP ;  /* 0x0000000000007918 */ /* 0x000fe20000000000 */
[----:B------:R-:W-:Y:S01]  /*12020*/  PLOP3.LUT P0, PT, PT, PT, PT, 0x80, 0x0 ;  /* 0x000000000000781c */ /* 0x000fe20003f0f070 */
[----:B0-----:R-:W-:-:S12]  /*12030*/  VIADD R6, R18, 0x36800 ;  /* 0x0003680012067836 */ /* 0x001fd80000000000 */
.L_x_256:
[----:B------:R-:W-:Y:S02]  /*12040*/  PLOP3.LUT P1, PT, P1, P0, PT, 0xa2, 0x0 ;  /* 0x000000000000781c */ /* 0x000fe40000f21472 */
[----:B------:R-:W-:-:S08]  /*12050*/  @P0 R2UR P1, UR4, R18 ;  /* 0x00000000120402ca */ /* 0x000fd00000020000 */
[----:B------:R-:W-:-:S05]  /*12060*/  @P0 PLOP3.LUT P0, PT, P1, PT, PT, 0x80, 0x0 ;  /* 0x000000000000081c */ /* 0x000fca0000f0f070 */
[----:B------:R-:W-:Y:S01]  /*12070*/  @!P1 SYNCS.ARRIVE.TRANS64.RED.A0T1 RZ, [UR4+0x36800], RZ ;  /* 0x036800ffffff99a7 */ /* 0x000fe20008200404 */
[----:B------:R-:W-:Y:S07]  /*12080*/  @!P1 ARRIVES.LDGSTSBAR.64.TRANSCNT [UR4+0x36800] ;  /* 0x03680000ff0099b0 */ /* 0x000fee0008000a84 */
[----:B------:R-:W-:Y:S05]  /*12090*/  @P0 BRA.U.ANY `(.L_x_256) ;  /* 0xfffffffd00e80947 */ /* 0x000fea000393ffff */
[----:B---3--:R-:W3:Y:S02]  /*120a0*/  LDL.LU R2, [R1+0x48] ;  /* 0x0000480001027983 */ /* 0x008ee40000300800 */
[----:B---3--:R-:W-:-:S05]  /*120b0*/  VIADD R2, R2, 0x1 ;  /* 0x0000000102027836 */ /* 0x008fca0000000000 */
[----:B------:R0:W-:Y:S01]  /*120c0*/  STL [R1+0x48], R2 ;  /* 0x0000480201007387 */ /* 0x0001e20000100800 */
[----:B------:R-:W-:-:S04]  /*120d0*/  LEA.HI R0, R2, R2, RZ, 0x1 ;  /* 0x0000000202007211 */ /* 0x000fc800078f08ff */
[----:B------:R-:W-:-:S05]  /*120e0*/  LOP3.LUT R0, R0, 0xfffffffe, RZ, 0xc0, !PT ;  /* 0xfffffffe00007812 */ /* 0x000fca00078ec0ff */
[----:B------:R-:W-:-:S05]  /*120f0*/  IMAD.IADD R0, R2, 0x1, -R0 ;  /* 0x0000000102007824 */ /* 0x000fca00078e0a00 */
[----:B------:R-:W-:Y:S01]  /*12100*/  SHF.L.U32 R0, R0, 0x1f, RZ ;  /* 0x0000001f00007819 */ /* 0x000fe200000006ff */
[----:B------:R-:W-:Y:S01]  /*12110*/  NOP ;  /* 0x0000000000007918 */ /* 0x000fe20000000000 */
[----:B------:R0:W-:Y:S01]  /*12120*/  SYNCS.ARRIVE.TRANS64.A1T0 RZ, [R18+URZ+0x36800], RZ ;  /* 0x036800ff12ff79a7 */ /* 0x0001e2000810003f */
[----:B------:R-:W-:Y:S01]  /*12130*/  BSSY B0, `(.L_x_257) ;  /* 0x0000003000007945 */ /* 0x000fe20003800000 */
[----:B------:R-:W3:Y:S03]  /*12140*/  SYNCS.PHASECHK.TRANS64.TRYWAIT P0, [R18+URZ+0x36820], R0 ;  /* 0x03682000120075a7 */ /* 0x000ee6000800017f */
[----:B0--3--:R-:W-:Y:S05]  /*12150*/  @!P0 BRA `(.L_x_258) ;  /* 0x0000004c00048947 */ /* 0x009fea0003800000 */
.L_x_375:
[----:B------:R-:W-:Y:S05]  /*12160*/  BSYNC B0 ;  /* 0x0000000000007941 */ /* 0x000fea0003800000 */
.L_x_257:
[----:B------:R-:W0:Y:S04]  /*12170*/  LDL R2, [R1+0x38] ;  /* 0x0000380001027983 */ /* 0x000e280000100800 */
[----:B--2---:R-:W2:Y:S01]  /*12180*/  LDL R3, [R1+0x28] ;  /* 0x0000280001037983 */ /* 0x004ea20000100800 */
[----:B------:R-:W-:Y:S01]  /*12190*/  BSSY B0, `(.L_x_259) ;  /* 0x0000246000007945 */ /* 0x000fe20003800000 */
[----:B0-----:R-:W-:-:S05]  /*121a0*/  VIADD R0, R2, 0xfffffffe ;  /* 0xfffffffe02007836 */ /* 0x001fca0000000000 */
[----:B--2---:R-:W-:-:S13]  /*121b0*/  ISETP.GE.AND P0, PT, R0, R3, PT ;  /* 0x000000030000720c */ /* 0x004fda0003f06270 */
[----:B------:R-:W-:Y:S05]  /*121c0*/  @!P0 BRA `(.L_x_260) ;  /* 0x0000002400088947 */ /* 0x000fea0003800000 */
[----:B------:R-:W2:Y:S04]  /*121d0*/  LDL.LU R2, [R1+0x58] ;  /* 0x0000580001027983 */ /* 0x000ea80000300800 */
[----:B-1----:R-:W3:Y:S04]  /*121e0*/  LDL.LU R5, [R1+0x34] ;  /* 0x0000340001057983 */ /* 0x002ee80000300800 */
[----:B------:R-:W4:Y:S01]  /*121f0*/  LDL.LU R4, [R1+0x40] ;  /* 0x0000400001047983 */ /* 0x000f220000300800 */
[----:B------:R-:W-:Y:S01]  /*12200*/  LOP3.LUT R12, RZ, R3, RZ, 0x33, !PT ;  /* 0x00000003ff0c7212 */ /* 0x000fe200078e33ff */
[----:B------:R-:W-:Y:S01]  /*12210*/  BSSY B2, `(.L_x_261) ;  /* 0x00000c6000027945 */ /* 0x000fe20003800000 */
[----:B--2---:R-:W-:-:S04]  /*12220*/  VIADD R2, R2, 0x1 ;  /* 0x0000000102027836 */ /* 0x004fc80000000000 */
[----:B---3--:R-:W-:-:S05]  /*12230*/  IMAD R2, R2, R5, RZ ;  /* 0x0000000502027224 */ /* 0x008fca00078e02ff */
[----:B----4-:R-:W-:-:S05]  /*12240*/  VIMNMX R4, R4, R2, PT ;  /* 0x0000000204047248 */ /* 0x010fca0003fe0100 */
[----:B------:R-:W-:-:S05]  /*12250*/  IMAD.MOV R2, RZ, RZ, -R4 ;  /* 0x000000ffff027224 */ /* 0x000fca00078e0a04 */
[----:B------:R-:W-:-:S05]  /*12260*/  VIADDMNMX R12, R2, 0x1, R12, !PT ;  /* 0x00000001020c7846 */ /* 0x000fca000780010c */
[----:B------:R-:W-:-:S05]  /*12270*/  IMAD.IADD R2, R4, 0x1, R12 ;  /* 0x0000000104027824 */ /* 0x000fca00078e020c */
[----:B------:R-:W-:-:S04]  /*12280*/  LOP3.LUT R2, R2, 0x1, RZ, 0xc0, !PT ;  /* 0x0000000102027812 */ /* 0x000fc800078ec0ff */
[----:B------:R-:W-:-:S13]  /*12290*/  ISETP.NE.U32.AND P0, PT, R2, 0x1, PT ;  /* 0x000000010200780c */ /* 0x000fda0003f05070 */
[----:B------:R-:W-:Y:S05]  /*122a0*/  @P0 BRA `(.L_x_262) ;  /* 0x0000000800f00947 */ /* 0x000fea0003800000 */
[----:B------:R-:W2:Y:S04]  /*122b0*/  LDL R5, [R1+0x1c] ;  /* 0x00001c0001057983 */ /* 0x000ea80000100800 */
[----:B------:R-:W3:Y:S01]  /*122c0*/  LDL R3, [R1+0x14] ;  /* 0x0000140001037983 */ /* 0x000ee20000100800 */
[----:B------:R-:W-:Y:S01]  /*122d0*/  VIADD R9, R19, 0x1 ;  /* 0x0000000113097836 */ /* 0x000fe20000000000 */
[----:B------:R-:W-:Y:S04]  /*122e0*/  BSSY B1, `(.L_x_263) ;  /* 0x00000b4000017945 */ /* 0x000fe80003800000 */
[----:B------:R-:W-:-:S04]  /*122f0*/  ISETP.NE.AND P0, PT, R9, 0x2, PT ;  /* 0x000000020900780c */ /* 0x000fc80003f05270 */
[----:B------:R-:W-:Y:S02]  /*12300*/  SEL R13, RZ, 0x1, P0 ;  /* 0x00000001ff0d7807 */ /* 0x000fe40000000000 */
[----:B------:R-:W-:Y:S02]  /*12310*/  SEL R9, R9, RZ, P0 ;  /* 0x000000ff09097207 */ /* 0x000fe40000000000 */
[----:B--2---:R-:W-:Y:S02]  /*12320*/  LOP3.LUT P1, RZ, R5, 0x1, RZ, 0xc0, !PT ;  /* 0x0000000105ff7812 */ /* 0x004fe4000782c0ff */
[----:B---3--:R-:W-:-:S11]  /*12330*/  LOP3.LUT R13, R3, R13, RZ, 0x3c, !PT ;  /* 0x0000000d030d7212 */ /* 0x008fd600078e3cff */
[----:B------:R-:W-:Y:S05]  /*12340*/  @!P1 BRA `(.L_x_264) ;  /* 0x0000000800b49947 */ /* 0x000fea0003800000 */
[----:B------:R-:W-:Y:S01]  /*12350*/  ULDC.64 UR4, c[0x0][0x418] ;  /* 0x0001060000047ab9 */ /* 0x000fe20000000a00 */
[----:B------:R-:W-:Y:S01]  /*12360*/  IMAD.MOV.U32 R5, RZ, RZ, R17 ;  /* 0x000000ffff057224 */ /* 0x000fe200078e0011 */
[----:B------:R-:W-:-:S04]  /*12370*/  ISETP.NE.U32.AND P0, PT, RZ, UR4, PT ;  /* 0x00000004ff007c0c */ /* 0x000fc8000bf05070 */
[----:B------:R-:W-:-:S13]  /*12380*/  ISETP.NE.AND.EX P0, PT, RZ, UR5, PT, P0 ;  /* 0x00000005ff007c0c */ /* 0x000fda000bf05300 */
[----:B------:R-:W-:Y:S05]  /*12390*/  @!P0 BRA `(.L_x_265) ;  /* 0x0000000000508947 */ /* 0x000fea0003800000 */
[----:B------:R-:W2:Y:S01]  /*123a0*/  LDL R10, [R1+0x20] ;  /* 0x00002000010a7983 */ /* 0x000ea20000100800 */
[----:B------:R-:W0:Y:S01]  /*123b0*/  LDC R7, c[0x0][0x43c] ;  /* 0x00010f00ff077b82 */ /* 0x000e220000000800 */
[----:B------:R-:W-:Y:S02]  /*123c0*/  ULDC.64 UR6, c[0x0][0x428] ;  /* 0x00010a0000067ab9 */ /* 0x000fe40000000a00 */
[----:B------:R-:W3:Y:S01]  /*123d0*/  LDL R8, [R1+0x10] ;  /* 0x0000100001087983 */ /* 0x000ee20000100800 */
        /* <DEDUP_REMOVED lines=8> */
[----:B------:R-:W-:Y:S01]  /*12460*/  SHF.R.S32.HI R3, RZ, 0x1f, R2 ;  /* 0x0000001fff037819 */ /* 0x000fe20000011402 */
[----:B--2---:R-:W-:-:S04]  /*12470*/  IMAD R5, R10, UR6, RZ ;  /* 0x000000060a057c24 */ /* 0x004fc8000f8e02ff */
[C---:B---3--:R-:W-:Y:S02]  /*12480*/  IMAD R5, R8.reuse, UR7, R5 ;  /* 0x0000000708057c24 */ /* 0x048fe4000f8e0205 */
[----:B------:R-:W-:-:S04]  /*12490*/  IMAD.WIDE.U32 R2, R8, UR6, R2 ;  /* 0x0000000608027c25 */ /* 0x000fc8000f8e0002 */
[----:B------:R-:W-:Y:S01]  /*124a0*/  IMAD.IADD R3, R5, 0x1, R3 ;  /* 0x0000000105037824 */ /* 0x000fe200078e0203 */
[----:B------:R-:W-:-:S04]  /*124b0*/  LEA R10, P0, R2, UR4, 0x2 ;  /* 0x00000004020a7c11 */ /* 0x000fc8000f8010ff */
[----:B------:R-:W-:-:S05]  /*124c0*/  LEA.HI.X R11, R2, UR5, R3, 0x2, P0 ;  /* 0x00000005020b7c11 */ /* 0x000fca00080f1403 */
[----:B------:R0:W5:Y:S04]  /*124d0*/  LDG.E R5, desc[UR8][R10.64] ;  /* 0x000000080a057981 */ /* 0x000168000c1e1900 */
.L_x_265:
[----:B------:R-:W-:Y:S01]  /*124e0*/  IMAD R3, R9, 0x8, R18 ;  /* 0x0000000809037824 */ /* 0x000fe200078e0212 */
[----:B------:R-:W-:Y:S01]  /*124f0*/  SHF.L.U32 R2, R13, 0x1f, RZ ;  /* 0x0000001f0d027819 */ /* 0x000fe200000006ff */
[----:B------:R-:W-:Y:S03]  /*12500*/  BSSY B3, `(.L_x_266) ;  /* 0x0000003000037945 */ /* 0x000fe60003800000 */
[----:B------:R-:W1:Y:S02]  /*12510*/  SYNCS.PHASECHK.TRANS64.TRYWAIT P0, [R3+URZ+0x36840], R2 ;  /* 0x03684002030075a7 */ /* 0x000e64000800017f */
[----:B-1----:R-:W-:Y:S05]  /*12520*/  @!P0 BRA `(.L_x_267) ;  /* 0x0000004800248947 */ /* 0x002fea0003800000 */
.L_x_376:
[----:B------:R-:W-:Y:S05]  /*12530*/  BSYNC B3 ;  /* 0x0000000000037941 */ /* 0x000fea0003800000 */
.L_x_266:
[----:B------:R-:W2:Y:S01]  /*12540*/  S2R R7, SR_TID.X ;  /* 0x0000000000077919 */ /* 0x000ea20000002100 */
[----:B------:R-:W-:Y:S01]  /*12550*/  BSSY B3, `(.L_x_268) ;  /* 0x000000b000037945 */ /* 0x000fe20003800000 */
[----:B--2---:R-:W-:-:S04]  /*12560*/  LOP3.LUT R7, R7, 0x7f, RZ, 0xc0, !PT ;  /* 0x0000007f07077812 */ /* 0x004fc800078ec0ff */
[----:B------:R-:W-:-:S13]  /*12570*/  ISETP.NE.AND P1, PT, R7, RZ, PT ;  /* 0x000000ff0700720c */ /* 0x000fda0003f25270 */
[----:B------:R-:W-:Y:S05]  /*12580*/  @P1 BRA `(.L_x_269) ;  /* 0x00000000001c1947 */ /* 0x000fea0003800000 */
[----:B------:R-:W2:Y:S01]  /*12590*/  S2R R7, SR_TID.X ;  /* 0x0000000000077919 */ /* 0x000ea20000002100 */
[----:B-1----:R-:W-:-:S04]  /*125a0*/  IMAD.MOV.U32 R2, RZ, RZ, 0xa800 ;  /* 0x0000a800ff027424 */ /* 0x002fc800078e00ff */
[----:B------:R3:W-:Y:S01]  /*125b0*/  SYNCS.ARRIVE.TRANS64 RZ, [R3+URZ+0x36830], R2 ;  /* 0x0368300203ff79a7 */ /* 0x0007e2000800003f */
[----:B--2---:R-:W-:-:S04]  /*125c0*/  LOP3.LUT R7, R7, 0x1f, RZ, 0xc0, !PT ;  /* 0x0000001f07077812 */ /* 0x004fc800078ec0ff */
[----:B------:R-:W-:-:S13]  /*125d0*/  ISETP.NE.AND P0, PT, R7, RZ, PT ;  /* 0x000000ff0700720c */ /* 0x000fda0003f05270 */
[----:B---3--:R-:W-:Y:S05]  /*125e0*/  @!P0 BRA `(.L_x_269) ;  /* 0x0000000000048947 */ /* 0x008fea0003800000 */
[----:B------:R-:W-:Y:S01]  /*125f0*/  BPT.TRAP 0x1 ;  /* 0x000000040000795c */ /* 0x000fe20000300000 */
.L_x_269:
[----:B------:R-:W-:Y:S05]  /*12600*/  BSYNC B3 ;  /* 0x0000000000037941 */ /* 0x000fea0003800000 */
.L_x_268:
[----:B-1----:R-:W2:Y:S01]  /*12610*/  LDL R2, [R1+0x18] ;  /* 0x0000180001027983 */ /* 0x002ea20000100800 */
[----:B------:R-:W-:Y:S01]  /*12620*/  IMAD.MOV.U32 R14, RZ, RZ, RZ ;  /* 0x000000ffff0e7224 */ /* 0x000fe200078e00ff */
[----:B------:R-:W-:Y:S01]  /*12630*/  UIADD3 UR4, UP0, UR36, 0x370, URZ ;  /* 0x0000037024047890 */ /* 0x000fe2000ff1e03f */
[----:B------:R-:W-:Y:S01]  /*12640*/  IMAD R8, R9, 0xa800, R18 ;  /* 0x0000a80009087824 */ /* 0x000fe200078e0212 */
[----:B------:R-:W-:Y:S01]  /*12650*/  PLOP3.LUT P0, PT, PT, PT, PT, 0x80, 0x0 ;  /* 0x000000000000781c */ /* 0x000fe20003f0f070 */
[----:B------:R-:W-:Y:S01]  /*12660*/  VIADD R3, R3, 0x36830 ;  /* 0x0003683003037836 */ /* 0x000fe20000000000 */
[----:B------:R-:W-:Y:S01]  /*12670*/  R2UR UR10, R14 ;  /* 0x000000000e0a72ca */ /* 0x000fe200000e0000 */
[----:B------:R-:W-:Y:S01]  /*12680*/  VIADD R7, R8, 0x21400 ;  /* 0x0002140008077836 */ /* 0x000fe20000000000 */
[----:B------:R-:W-:Y:S01]  /*12690*/  UIADD3.X UR5, URZ, UR37, URZ, UP0, !UPT ;  /* 0x000000253f057290 */ /* 0x000fe200087fe43f */
[----:B------:R-:W-:Y:S01]  /*126a0*/  UMOV UR6, 0x0 ;  /* 0x0000000000067882 */ /* 0x000fe20000000000 */
[----:B------:R-:W-:Y:S01]  /*126b0*/  UMOV UR7, 0x14f00000 ;  /* 0x14f0000000077882 */ /* 0x000fe20000000000 */
[----:B--2---:R-:W-:-:S10]  /*126c0*/  IMAD R2, R0, 0x70, R2 ;  /* 0x0000007000027824 */ /* 0x004fd400078e0202 */
.L_x_270:
[----:B------:R-:W-:-:S13]  /*126d0*/  @P0 ELECT P2, URZ, PT ;  /* 0x00000000003f082f */ /* 0x000fda0003840000 */
[----:B-----5:R-:W-:Y:S02]  /*126e0*/  @P2 R2UR UR13, R5 ;  /* 0x00000000050d22ca */ /* 0x020fe400000e0000 */
[----:B------:R-:W-:Y:S02]  /*126f0*/  @P2 R2UR UR12, R16 ;  /* 0x00000000100c22ca */ /* 0x000fe400000e0000 */
[----:B------:R-:W-:Y:S02]  /*12700*/  @P2 R2UR UR11, R2 ;  /* 0x00000000020b22ca */ /* 0x000fe400000e0000 */
[----:B------:R-:W-:Y:S02]  /*12710*/  @P2 R2UR UR9, R3 ;  /* 0x00000000030922ca */ /* 0x000fe400000e0000 */
[----:B------:R-:W-:Y:S02]  /*12720*/  @P2 R2UR UR8, R7 ;  /* 0x00000000070822ca */ /* 0x000fe400000e0000 */
[----:B------:R-:W-:-:S02]  /*12730*/  @P2 PLOP3.LUT P0, PT, P2, PT, PT, 0x8, 0x0 ;  /* 0x000000000000281c */ /* 0x000fc4000170e170 */
[----:B------:R-:W-:-:S09]  /*12740*/  PLOP3.LUT P2, PT, PT, PT, PT, 0x8, 0x0 ;  /* 0x000000000000781c */ /* 0x000fd20003f4e170 */
[----:B------:R1:W-:Y:S02]  /*12750*/  UTMALDG.4D [UR8], [UR4], desc[UR6] ;  /* 0x00000608040075b4 */ /* 0x0003e40008019000 */
[----:B-1----:R-:W-:Y:S05]  /*12760*/  @P0 BRA.U.ANY `(.L_x_270) ;  /* 0xfffffffd00d80947 */ /* 0x002fea000393ffff */
[----:B------:R-:W-:Y:S01]  /*12770*/  IMAD.MOV.U32 R20, RZ, RZ, 0x40 ;  /* 0x00000040ff147424 */ /* 0x000fe200078e00ff */
[----:B------:R-:W-:Y:S01]  /*12780*/  PLOP3.LUT P0, PT, PT, PT, PT, 0x80, 0x0 ;  /* 0x000000000000781c */ /* 0x000fe20003f0f070 */
[----:B------:R-:W-:Y:S01]  /*12790*/  VIADD R7, R8, 0x24c00 ;  /* 0x00024c0008077836 */ /* 0x000fe20000000000 */
[----:B------:R-:W-:Y:S01]  /*127a0*/  UMOV UR6, 0x0 ;  /* 0x0000000000067882 */ /* 0x000fe20000000000 */
[----:B------:R-:W-:Y:S01]  /*127b0*/  UMOV UR7, 0x14f00000 ;  /* 0x14f0000000077882 */ /* 0x000fe20000000000 */
[----:B------:R-:W-:-:S15]  /*127c0*/  R2UR UR10, R20 ;  /* 0x00000000140a72ca */ /* 0x000fde00000e0000 */
.L_x_271:
[----:B------:R-:W-:-:S13]  /*127d0*/  @P0 ELECT P2, URZ, PT ;  /* 0x00000000003f082f */ /* 0x000fda0003840000 */
[----:B------:R-:W-:Y:S02]  /*127e0*/  @P2 R2UR UR13, R5 ;  /* 0x00000000050d22ca */ /* 0x000fe400000e0000 */
        /* <DEDUP_REMOVED lines=14> */
.L_x_272:
        /* <DEDUP_REMOVED lines=10> */
[----:B------:R-:W2:Y:S01]  /*12970*/  LDL.LU R7, [R1+0x14] ;  /* 0x0000140001077983 */ /* 0x000ea20000300800 */
[----:B------:R-:W-:Y:S01]  /*12980*/  IMAD R3, R19, 0x8, R6 ;  /* 0x0000000813037824 */ /* 0x000fe200078e0206 */
[----:B------:R-:W-:Y:S01]  /*12990*/  BSSY B3, `(.L_x_273) ;  /* 0x0000004000037945 */ /* 0x000fe20003800000 */
[----:B--2---:R-:W-:-:S04]  /*129a0*/  SHF.L.U32 R2, R7, 0x1f, RZ ;  /* 0x0000001f07027819 */ /* 0x004fc800000006ff */
[----:B------:R-:W1:Y:S02]  /*129b0*/  SYNCS.PHASECHK.TRANS64.TRYWAIT P0, [R3+URZ+0x60], R2 ;  /* 0x00006002030075a7 */ /* 0x000e64000800017f */
[----:B-1----:R-:W-:Y:S05]  /*129c0*/  @!P0 BRA `(.L_x_274) ;  /* 0x0000004400108947 */ /* 0x002fea0003800000 */
.L_x_377:
[----:B------:R-:W-:Y:S05]  /*129d0*/  BSYNC B3 ;  /* 0x0000000000037941 */ /* 0x000fea0003800000 */
.L_x_273:
[----:B------:R-:W-:Y:S01]  /*129e0*/  BSSY B3, `(.L_x_275) ;  /* 0x000000c000037945 */ /* 0x000fe20003800000 */
[----:B0-----:R-:W-:Y:S02]  /*129f0*/  IMAD.MOV.U32 R10, RZ, RZ, 0x0 ;  /* 0x00000000ff0a7424 */ /* 0x001fe400078e00ff */
[----:B------:R-:W-:Y:S01]  /*12a00*/  IMAD.MOV.U32 R11, RZ, RZ, 0x14f00000 ;  /* 0x14f00000ff0b7424 */ /* 0x000fe200078e00ff */
[----:B------:R-:W-:Y:S06]  /*12a10*/  @P1 BRA `(.L_x_276) ;  /* 0x0000000000201947 */ /* 0x000fec0003800000 */
[----:B------:R-:W0:Y:S01]  /*12a20*/  S2R R7, SR_TID.X ;  /* 0x0000000000077919 */ /* 0x000e220000002100 */
[----:B-1----:R-:W-:Y:S02]  /*12a30*/  IMAD R2, R19, 0x8, R18 ;  /* 0x0000000813027824 */ /* 0x002fe400078e0212 */
[----:B------:R-:W-:-:S04]  /*12a40*/  IMAD.MOV.U32 R3, RZ, RZ, 0xa800 ;  /* 0x0000a800ff037424 */ /* 0x000fc800078e00ff */
[----:B------:R2:W-:Y:S01]  /*12a50*/  SYNCS.ARRIVE.TRANS64 RZ, [R2+URZ+0x36850], R3 ;  /* 0x0368500302ff79a7 */ /* 0x0005e2000800003f */
[----:B0-----:R-:W-:-:S04]  /*12a60*/  LOP3.LUT R7, R7, 0x1f, RZ, 0xc0, !PT ;  /* 0x0000001f07077812 */ /* 0x001fc800078ec0ff */
[----:B------:R-:W-:-:S13]  /*12a70*/  ISETP.NE.AND P0, PT, R7, RZ, PT ;  /* 0x000000ff0700720c */ /* 0x000fda0003f05270 */
[----:B--2---:R-:W-:Y:S05]  /*12a80*/  @!P0 BRA `(.L_x_276) ;  /* 0x0000000000048947 */ /* 0x004fea0003800000 */
[----:B------:R-:W-:Y:S01]  /*12a90*/  BPT.TRAP 0x1 ;  /* 0x000000040000795c */ /* 0x000fe20000300000 */
.L_x_276:
[----:B------:R-:W-:Y:S05]  /*12aa0*/  BSYNC B3 ;  /* 0x0000000000037941 */ /* 0x000fea0003800000 */
.L_x_275:
[----:B------:R-:W2:Y:S04]  /*12ab0*/  LDL R8, [R1+0x18] ;  /* 0x0000180001087983 */ /* 0x000ea80000100800 */
[----:B------:R-:W2:Y:S01]  /*12ac0*/  LDL.LU R7, [R1+0x8] ;  /* 0x0000080001077983 */ /* 0x000ea20000300800 */
[----:B------:R-:W-:Y:S01]  /*12ad0*/  R2UR UR10, R14 ;  /* 0x000000000e0a72ca */ /* 0x000fe200000e0000 */
[C-C-:B-1----:R-:W-:Y:S01]  /*12ae0*/  IMAD R3, R19.reuse, 0x8, R18.reuse ;  /* 0x0000000813037824 */ /* 0x142fe200078e0212 */
[----:B------:R-:W-:Y:S01]  /*12af0*/  R2UR UR6, R10 ;  /* 0x000000000a0672ca */ /* 0x000fe200000e0000 */
[----:B------:R-:W-:Y:S01]  /*12b00*/  IMAD R2, R19, 0xa800, R18 ;  /* 0x0000a80013027824 */ /* 0x000fe200078e0212 */
[----:B------:R-:W-:Y:S01]  /*12b10*/  R2UR UR7, R11 ;  /* 0x000000000b0772ca */ /* 0x000fe200000e0000 */
[----:B------:R-:W-:Y:S01]  /*12b20*/  UIADD3 UR4, UP0, UR36, 0x470, URZ ;  /* 0x0000047024047890 */ /* 0x000fe2000ff1e03f */
[----:B------:R-:W-:Y:S01]  /*12b30*/  PLOP3.LUT P0, PT, PT, PT, PT, 0x80, 0x0 ;  /* 0x000000000000781c */ /* 0x000fe20003f0f070 */
[----:B------:R-:W-:-:S02]  /*12b40*/  VIADD R3, R3, 0x36850 ;  /* 0x0003685003037836 */ /* 0x000fc40000000000 */
[----:B------:R-:W-:Y:S01]  /*12b50*/  UIADD3.X UR5, URZ, UR37, URZ, UP0, !UPT ;  /* 0x000000253f057290 */ /* 0x000fe200087fe43f */
[----:B--2---:R-:W-:Y:S02]  /*12b60*/  IMAD R7, R7, 0x70, R8 ;  /* 0x0000007007077824 */ /* 0x004fe400078e0208 */
[----:B------:R-:W-:-:S09]  /*12b70*/  VIADD R8, R2, 0x400 ;  /* 0x0000040002087836 */ /* 0x000fd20000000000 */
.L_x_277:
        /* <DEDUP_REMOVED lines=9> */
[----:B0-----:R-:W-:Y:S05]  /*12c10*/  @P0 BRA.U.ANY `(.L_x_277) ;  /* 0xfffffffd00d80947 */ /* 0x001fea000393ffff */
[----:B------:R-:W-:Y:S01]  /*12c20*/  R2UR UR10, R20 ;  /* 0x00000000140a72ca */ /* 0x000fe200000e0000 */
[----:B------:R-:W-:Y:S01]  /*12c30*/  VIADD R8, R2, 0x3c00 ;  /* 0x00003c0002087836 */ /* 0x000fe20000000000 */
[----:B------:R-:W-:Y:S02]  /*12c40*/  R2UR UR6, R10 ;  /* 0x000000000a0672ca */ /* 0x000fe400000e0000 */
[----:B------:R-:W-:Y:S02]  /*12c50*/  R2UR UR7, R11 ;  /* 0x000000000b0772ca */ /* 0x000fe400000e0000 */
[----:B------:R-:W-:-:S13]  /*12c60*/  PLOP3.LUT P0, PT, PT, PT, PT, 0x80, 0x0 ;  /* 0x000000000000781c */ /* 0x000fda0003f0f070 */
.L_x_278:
        /* <DEDUP_REMOVED lines=15> */
.L_x_279:
        /* <DEDUP_REMOVED lines=10> */
[----:B------:R0:W-:Y:S01]  /*12e00*/  STL [R1+0x8], R0 ;  /* 0x0000080001007387 */ /* 0x0001e20000100800 */
[----:B------:R-:W-:-:S07]  /*12e10*/  IMAD.MOV.U32 R17, RZ, RZ, R5 ;  /* 0x000000ffff117224 */ /* 0x000fce00078e0005 */
.L_x_264:
[----:B------:R-:W-:Y:S05]  /*12e20*/  BSYNC B1 ;  /* 0x0000000000017941 */ /* 0x000fea0003800000 */
.L_x_263:
[----:B0-----:R-:W2:Y:S01]  /*12e30*/  LDL.LU R0, [R1+0x38] ;  /* 0x0000380001007983 */ /* 0x001ea20000300800 */
[----:B------:R-:W-:-:S03]  /*12e40*/  IMAD.MOV.U32 R19, RZ, RZ, R9 ;  /* 0x000000ffff137224 */ /* 0x000fc600078e0009 */
[----:B------:R0:W-:Y:S02]  /*12e50*/  STL [R1+0x14], R13 ;  /* 0x0000140d01007387 */ /* 0x0001e40000100800 */
[----:B0-2---:R-:W-:-:S07]  /*12e60*/  VIADD R0, R0, 0xfffffffd ;  /* 0xfffffffd00007836 */ /* 0x005fce0000000000 */
.L_x_262:
[----:B------:R-:W-:Y:S05]  /*12e70*/  BSYNC B2 ;  /* 0x0000000000027941 */ /* 0x000fea0003800000 */
.L_x_261:
[----:B------:R-:W-:Y:S01]  /*12e80*/  VIADD R12, R12, 0xfffffffe ;  /* 0xfffffffe0c0c7836 */ /* 0x000fe20000000000 */
[----:B------:R-:W-:-:S04]  /*12e90*/  LOP3.LUT R4, RZ, R4, RZ, 0x33, !PT ;  /* 0x00000004ff047212 */ /* 0x000fc800078e33ff */
[----:B------:R-:W-:-:S13]  /*12ea0*/  ISETP.NE.AND P0, PT, R12, R4, PT ;  /* 0x000000040c00720c */ /* 0x000fda0003f05270 */
[----:B------:R-:W-:Y:S05]  /*12eb0*/  @!P0 BRA `(.L_x_260) ;  /* 0x0000001400cc8947 */ /* 0x000fea0003800000 */
[----:B------:R-:W-:-:S07]  /*12ec0*/  IMAD.MOV.U32 R9, RZ, RZ, R17 ;  /* 0x000000ffff097224 */ /* 0x000fce00078e0011 */
.L_x_314:
[----:B------:R-:W2:Y:S04]  /*12ed0*/  LDL R3, [R1+0x1c] ;  /* 0x00001c0001037983 */ /* 0x000ea80000100800 */
[----:B------:R-:W3:Y:S01]  /*12ee0*/  LDL R2, [R1+0x14] ;  /* 0x0000140001027983 */ /* 0x000ee20000100800 */
[----:B------:R-:W-:Y:S01]  /*12ef0*/  VIADD R4, R19, 0x1 ;  /* 0x0000000113047836 */ /* 0x000fe20000000000 */
[----:B------:R-:W-:Y:S05]  /*12f00*/  YIELD ;  /* 0x0000000000007946 */ /* 0x000fea0003800000 */
[----:B------:R-:W-:Y:S01]  /*12f10*/  ISETP.NE.AND P0, PT, R4, 0x2, PT ;  /* 0x000000020400780c */ /* 0x000fe20003f05270 */
[----:B------:R-:W-:Y:S03]  /*12f20*/  BSSY B1, `(.L_x_280) ;  /* 0x00000b1000017945 */ /* 0x000fe60003800000 */
[----:B------:R-:W-:-:S02]  /*12f30*/  SEL R5, RZ, 0x1, P0 ;  /* 0x00000001ff057807 */ /* 0x000fc40000000000 */
[----:B------:R-:W-:Y:S02]  /*12f40*/  SEL R4, R4, RZ, P0 ;  /* 0x000000ff04047207 */ /* 0x000fe40000000000 */
[----:B--2---:R-:W-:Y:S02]  /*12f50*/  LOP3.LUT P1, RZ, R3, 0x1, RZ, 0xc0, !PT ;  /* 0x0000000103ff7812 */ /* 0x004fe4000782c0ff */
[----:B---3--:R-:W-:-:S11]  /*12f60*/  LOP3.LUT R5, R2, R5, RZ, 0x3c, !PT ;  /* 0x0000000502057212 */ /* 0x008fd600078e3cff */
[----:B01----:R-:W-:Y:S05]  /*12f70*/  @!P1 BRA `(.L_x_281) ;  /* 0x0000000800ac9947 */ /* 0x003fea0003800000 */
        /* <DEDUP_REMOVED lines=14> */
[----:B------:R-:W-:-:S04]  /*13060*/  @P0 SHF.R.U32.HI R2, RZ, R3, R7 ;  /* 0x00000003ff020219 */ /* 0x000fc80000011607 */
[--C-:B------:R-:W-:Y:S01]  /*13070*/  SHF.R.S32.HI R3, RZ, 0x1f, R2.reuse ;  /* 0x0000001fff037819 */ /* 0x100fe20000011402 */
[----:B------:R-:W-:-:S04]  /*13080*/  IMAD.MOV R7, RZ, RZ, -R2 ;  /* 0x000000ffff077224 */ /* 0x000fc800078e0a02 */
[----:B------:R-:W-:Y:S02]  /*13090*/  IMAD R7, R8, R7, R0 ;  /* 0x0000000708077224 */ /* 0x000fe400078e0200 */
[----:B--2---:R-:W-:-:S04]  /*130a0*/  IMAD R8, R11, UR6, RZ ;  /* 0x000000060b087c24 */ /* 0x004fc8000f8e02ff */
[C---:B---3--:R-:W-:Y:S02]  /*130b0*/  IMAD R8, R10.reuse, UR7, R8 ;  /* 0x000000070a087c24 */ /* 0x048fe4000f8e0208 */
[----:B------:R-:W-:-:S04]  /*130c0*/  IMAD.WIDE.U32 R2, R10, UR6, R2 ;  /* 0x000000060a027c25 */ /* 0x000fc8000f8e0002 */
[----:B------:R-:W-:Y:S01]  /*130d0*/  IMAD.IADD R3, R8, 0x1, R3 ;  /* 0x0000000108037824 */ /* 0x000fe200078e0203 */
[----:B------:R-:W-:-:S04]  /*130e0*/  LEA R8, P0, R2, UR4, 0x2 ;  /* 0x0000000402087c11 */ /* 0x000fc8000f8010ff */
[----:B------:R-:W-:-:S06]  /*130f0*/  LEA.HI.X R9, R2, UR5, R3, 0x2, P0 ;  /* 0x0000000502097c11 */ /* 0x000fcc00080f1403 */
[----:B------:R0:W5:Y:S03]  /*13100*/  LDG.E R9, desc[UR8][R8.64] ;  /* 0x0000000808097981 */ /* 0x000166000c1e1900 */
.L_x_282:
[----:B------:R-:W-:Y:S01]  /*13110*/  IMAD R3, R4, 0x8, R18 ;  /* 0x0000000804037824 */ /* 0x000fe200078e0212 */
[----:B------:R-:W-:Y:S01]  /*13120*/  SHF.L.U32 R2, R5, 0x1f, RZ ;  /* 0x0000001f05027819 */ /* 0x000fe200000006ff */
[----:B------:R-:W-:Y:S03]  /*13130*/  BSSY B2, `(.L_x_283) ;  /* 0x0000003000027945 */ /* 0x000fe60003800000 */
[----:B------:R-:W1:Y:S02]  /*13140*/  SYNCS.PHASECHK.TRANS64.TRYWAIT P0, [R3+URZ+0x36840], R2 ;  /* 0x03684002030075a7 */ /* 0x000e64000800017f */
[----:B-1----:R-:W-:Y:S05]  /*13150*/  @!P0 BRA `(.L_x_284) ;  /* 0x0000003c00408947 */ /* 0x002fea0003800000 */
.L_x_378:
[----:B------:R-:W-:Y:S05]  /*13160*/  BSYNC B2 ;  /* 0x0000000000027941 */ /* 0x000fea0003800000 */
.L_x_283:
[----:B0-----:R-:W0:Y:S01]  /*13170*/  S2R R8, SR_TID.X ;  /* 0x0000000000087919 */ /* 0x001e220000002100 */
[----:B------:R-:W-:Y:S01]  /*13180*/  BSSY B2, `(.L_x_285) ;  /* 0x000000b000027945 */ /* 0x000fe20003800000 */
[----:B0-----:R-:W-:-:S04]  /*13190*/  LOP3.LUT R8, R8, 0x7f, RZ, 0xc0, !PT ;  /* 0x0000007f08087812 */ /* 0x001fc800078ec0ff */
[----:B------:R-:W-:-:S13]  /*131a0*/  ISETP.NE.AND P1, PT, R8, RZ, PT ;  /* 0x000000ff0800720c */ /* 0x000fda0003f25270 */
[----:B------:R-:W-:Y:S05]  /*131b0*/  @P1 BRA `(.L_x_286) ;  /* 0x00000000001c1947 */ /* 0x000fea0003800000 */
[----:B------:R-:W0:Y:S01]  /*131c0*/  S2R R8, SR_TID.X ;  /* 0x0000000000087919 */ /* 0x000e220000002100 */
[----:B-1----:R-:W-:-:S04]  /*131d0*/  IMAD.MOV.U32 R2, RZ, RZ, 0xa800 ;  /* 0x0000a800ff027424 */ /* 0x002fc800078e00ff */
[----:B------:R2:W-:Y:S01]  /*131e0*/  SYNCS.ARRIVE.TRANS64 RZ, [R3+URZ+0x36830], R2 ;  /* 0x0368300203ff79a7 */ /* 0x0005e2000800003f */
[----:B0-----:R-:W-:-:S04]  /*131f0*/  LOP3.LUT R8, R8, 0x1f, RZ, 0xc0, !PT ;  /* 0x0000001f08087812 */ /* 0x001fc800078ec0ff */
[----:B------:R-:W-:-:S13]  /*13200*/  ISETP.NE.AND P0, PT, R8, RZ, PT ;  /* 0x000000ff0800720c */ /* 0x000fda0003f05270 */
[----:B--2---:R-:W-:Y:S05]  /*13210*/  @!P0 BRA `(.L_x_286) ;  /* 0x0000000000048947 */ /* 0x004fea0003800000 */
[----:B------:R-:W-:Y:S01]  /*13220*/  BPT.TRAP 0x1 ;  /* 0x000000040000795c */ /* 0x000fe20000300000 */
.L_x_286:
[----:B------:R-:W-:Y:S05]  /*13230*/  BSYNC B2 ;  /* 0x0000000000027941 */ /* 0x000fea0003800000 */
.L_x_285:
        /* <DEDUP_REMOVED lines=12> */
.L_x_287:
        /* <DEDUP_REMOVED lines=10> */
[----:B------:R-:W-:Y:S01]  /*133a0*/  IMAD.MOV.U32 R14, RZ, RZ, 0x40 ;  /* 0x00000040ff0e7424 */ /* 0x000fe200078e00ff */
[----:B------:R-:W-:Y:S01]  /*133b0*/  PLOP3.LUT P0, PT, PT, PT, PT, 0x80, 0x0 ;  /* 0x000000000000781c */ /* 0x000fe20003f0f070 */
[----:B------:R-:W-:Y:S01]  /*133c0*/  VIADD R10, R8, 0x24c00 ;  /* 0x00024c00080a7836 */ /* 0x000fe20000000000 */
[----:B------:R-:W-:Y:S01]  /*133d0*/  UMOV UR6, 0x0 ;  /* 0x0000000000067882 */ /* 0x000fe20000000000 */
[----:B------:R-:W-:Y:S01]  /*133e0*/  UMOV UR7, 0x14f00000 ;  /* 0x14f0000000077882 */ /* 0x000fe20000000000 */
[----:B------:R-:W-:-:S15]  /*133f0*/  R2UR UR10, R14 ;  /* 0x000000000e0a72ca */ /* 0x000fde00000e0000 */
.L_x_288:
        /* <DEDUP_REMOVED lines=16> */
.L_x_289:
        /* <DEDUP_REMOVED lines=10> */
[----:B------:R-:W2:Y:S01]  /*135a0*/  LDL.LU R10, [R1+0x14] ;  /* 0x00001400010a7983 */ /* 0x000ea20000300800 */
[----:B------:R-:W-:Y:S01]  /*135b0*/  IMAD R2, R19, 0x8, R6 ;  /* 0x0000000813027824 */ /* 0x000fe200078e0206 */
[----:B------:R-:W-:Y:S01]  /*135c0*/  BSSY B2, `(.L_x_290) ;  /* 0x0000004000027945 */ /* 0x000fe20003800000 */
[----:B--2---:R-:W-:-:S04]  /*135d0*/  SHF.L.U32 R3, R10, 0x1f, RZ ;  /* 0x0000001f0a037819 */ /* 0x004fc800000006ff */
[----:B------:R-:W0:Y:S02]  /*135e0*/  SYNCS.PHASECHK.TRANS64.TRYWAIT P0, [R2+URZ+0x60], R3 ;  /* 0x00006003020075a7 */ /* 0x000e24000800017f */
[----:B0-----:R-:W-:Y:S05]  /*135f0*/  @!P0 BRA `(.L_x_291) ;  /* 0x00000038002c8947 */ /* 0x001fea0003800000 */
.L_x_379:
[----:B------:R-:W-:Y:S05]  /*13600*/  BSYNC B2 ;  /* 0x0000000000027941 */ /* 0x000fea0003800000 */
.L_x_290:
[----:B------:R-:W-:Y:S01]  /*13610*/  BSSY B2, `(.L_x_292) ;  /* 0x000000b000027945 */ /* 0x000fe20003800000 */
[----:B------:R-:W-:Y:S02]  /*13620*/  IMAD.MOV.U32 R10, RZ, RZ, 0x0 ;  /* 0x00000000ff0a7424 */ /* 0x000fe400078e00ff */
[----:B------:R-:W-:Y:S01]  /*13630*/  IMAD.MOV.U32 R11, RZ, RZ, 0x14f00000 ;  /* 0x14f00000ff0b7424 */ /* 0x000fe200078e00ff */
[----:B------:R-:W-:Y:S06]  /*13640*/  @P1 BRA `(.L_x_293) ;  /* 0x00000000001c1947 */ /* 0x000fec0003800000 */
[----:B------:R-:W1:Y:S01]  /*13650*/  S2R R8, SR_TID.X ;  /* 0x0000000000087919 */ /* 0x000e620000002100 */
[----:B0-----:R-:W-:-:S04]  /*13660*/  IMAD.MOV.U32 R3, RZ, RZ, 0xa800 ;  /* 0x0000a800ff037424 */ /* 0x001fc800078e00ff */
[----:B------:R2:W-:Y:S01]  /*13670*/  SYNCS.ARRIVE.TRANS64 RZ, [R2+URZ+0x50], R3 ;  /* 0x0000500302ff79a7 */ /* 0x0005e2000800003f */
[----:B-1----:R-:W-:-:S04]  /*13680*/  LOP3.LUT R8, R8, 0x1f, RZ, 0xc0, !PT ;  /* 0x0000001f08087812 */ /* 0x002fc800078ec0ff */
[----:B------:R-:W-:-:S13]  /*13690*/  ISETP.NE.AND P0, PT, R8, RZ, PT ;  /* 0x000000ff0800720c */ /* 0x000fda0003f05270 */
[----:B--2---:R-:W-:Y:S05]  /*136a0*/  @!P0 BRA `(.L_x_293) ;  /* 0x0000000000048947 */ /* 0x004fea0003800000 */
[----:B------:R-:W-:Y:S01]  /*136b0*/  BPT.TRAP 0x1 ;  /* 0x000000040000795c */ /* 0x000fe20000300000 */
.L_x_293:
[----:B------:R-:W-:Y:S05]  /*136c0*/  BSYNC B2 ;  /* 0x0000000000027941 */ /* 0x000fea0003800000 */
.L_x_292:
[----:B------:R-:W2:Y:S04]  /*136d0*/  LDL R8, [R1+0x18] ;  /* 0x0000180001087983 */ /* 0x000ea80000100800 */
[----:B0-----:R-:W2:Y:S01]  /*136e0*/  LDL.LU R3, [R1+0x8] ;  /* 0x0000080001037983 */ /* 0x001ea20000300800 */
[----:B------:R-:W-:Y:S01]  /*136f0*/  R2UR UR10, R12 ;  /* 0x000000000c0a72ca */ /* 0x000fe200000e0000 */
[----:B------:R-:W-:Y:S01]  /*13700*/  IMAD R19, R19, 0xa800, R18 ;  /* 0x0000a80013137824 */ /* 0x000fe200078e0212 */
[----:B------:R-:W-:Y:S01]  /*13710*/  R2UR UR6, R10 ;  /* 0x000000000a0672ca */ /* 0x000fe200000e0000 */
[----:B------:R-:W-:Y:S01]  /*13720*/  UIADD3 UR4, UP0, UR36, 0x470, URZ ;  /* 0x0000047024047890 */ /* 0x000fe2000ff1e03f */
[----:B------:R-:W-:Y:S01]  /*13730*/  R2UR UR7, R11 ;  /* 0x000000000b0772ca */ /* 0x000fe200000e0000 */
[----:B------:R-:W-:Y:S01]  /*13740*/  VIADD R2, R2, 0x50 ;  /* 0x0000005002027836 */ /* 0x000fe20000000000 */
[----:B------:R-:W-:Y:S01]  /*13750*/  PLOP3.LUT P0, PT, PT, PT, PT, 0x80, 0x0 ;  /* 0x000000000000781c */ /* 0x000fe20003f0f070 */
[----:B------:R-:W-:Y:S01]  /*13760*/  UIADD3.X UR5, URZ, UR37, URZ, UP0, !UPT ;  /* 0x000000253f057290 */ /* 0x000fe200087fe43f */
[----:B--2---:R-:W-:-:S02]  /*13770*/  IMAD R3, R3, 0x70, R8 ;  /* 0x0000007003037824 */ /* 0x004fc400078e0208 */
[----:B------:R-:W-:-:S09]  /*13780*/  VIADD R8, R19, 0x400 ;  /* 0x0000040013087836 */ /* 0x000fd20000000000 */
.L_x_294:
        /* <DEDUP_REMOVED lines=15> */
.L_x_295:
        /* <DEDUP_REMOVED lines=15> */
.L_x_296:
        /* <DEDUP_REMOVED lines=12> */
.L_x_281:
[----:B------:R-:W-:Y:S05]  /*13a30*/  BSYNC B1 ;  /* 0x0000000000017941 */ /* 0x000fea0003800000 */
.L_x_280:
[----:B------:R-:W2:Y:S01]  /*13a40*/  LDL R2, [R1+0x1c] ;  /* 0x00001c0001027983 */ /* 0x000ea20000100800 */
[----:B------:R-:W-:Y:S01]  /*13a50*/  VIADD R19, R4, 0x1 ;  /* 0x0000000104137836 */ /* 0x000fe20000000000 */
[----:B------:R-:W-:Y:S01]  /*13a60*/  BSSY B1, `(.L_x_297) ;  /* 0x00000b4000017945 */ /* 0x000fe20003800000 */
[----:B0-----:R-:W-:-:S03]  /*13a70*/  VIADD R7, R0, 0xffffffff ;  /* 0xffffffff00077836 */ /* 0x001fc60000000000 */
[----:B------:R-:W-:-:S04]  /*13a80*/  ISETP.NE.AND P0, PT, R19, 0x2, PT ;  /* 0x000000021300780c */ /* 0x000fc80003f05270 */
[----:B------:R-:W-:Y:S02]  /*13a90*/  SEL R19, R19, RZ, P0 ;  /* 0x000000ff13137207 */ /* 0x000fe40000000000 */
[----:B--2---:R-:W-:Y:S02]  /*13aa0*/  LOP3.LUT P1, RZ, R2, 0x1, RZ, 0xc0, !PT ;  /* 0x0000000102ff7812 */ /* 0x004fe4000782c0ff */
[----:B------:R-:W-:-:S04]  /*13ab0*/  SEL R2, RZ, 0x1, P0 ;  /* 0x00000001ff027807 */ /* 0x000fc80000000000 */
[----:B------:R-:W-:-:S05]  /*13ac0*/  LOP3.LUT R12, R5, R2, RZ, 0x3c, !PT ;  /* 0x00000002050c7212 */ /* 0x000fca00078e3cff */
[----:B------:R0:W-:Y:S02]  /*13ad0*/  STL [R1+0x14], R12 ;  /* 0x0000140c01007387 */ /* 0x0001e40000100800 */
[----:B------:R-:W-:Y:S05]  /*13ae0*/  @!P1 BRA `(.L_x_298) ;  /* 0x0000000800ac9947 */ /* 0x000fea0003800000 */
[----:B------:R-:W-:Y:S01]  /*13af0*/  ULDC.64 UR4, c[0x0][0x418] ;  /* 0x0001060000047ab9 */ /* 0x000fe20000000a00 */
[----:B------:R-:W-:Y:S01]  /*13b00*/  IMAD.MOV.U32 R8, RZ, RZ, R7 ;  /* 0x000000ffff087224 */ /* 0x000fe200078e0007 */
[----:B------:R-:W-:-:S04]  /*13b10*/  ISETP.NE.U32.AND P0, PT, RZ, UR4, PT ;  /* 0x00000004ff007c0c */ /* 0x000fc8000bf05070 */
[----:B------:R-:W-:-:S13]  /*13b20*/  ISETP.NE.AND.EX P0, PT, RZ, UR5, PT, P0 ;  /* 0x00000005ff007c0c */ /* 0x000fda000bf05300 */
[----:B------:R-:W-:Y:S05]  /*13b30*/  @!P0 BRA `(.L_x_299) ;  /* 0x0000000000508947 */ /* 0x000fea0003800000 */
[----:B------:R-:W2:Y:S01]  /*13b40*/  LDL R11, [R1+0x20] ;  /* 0x00002000010b7983 */ /* 0x000ea20000100800 */
[----:B------:R-:W1:Y:S01]  /*13b50*/  LDC R9, c[0x0][0x43c] ;  /* 0x00010f00ff097b82 */ /* 0x000e620000000800 */
[----:B------:R-:W-:Y:S02]  /*13b60*/  ULDC.64 UR6, c[0x0][0x428] ;  /* 0x00010a0000067ab9 */ /* 0x000fe40000000a00 */
[----:B------:R-:W3:Y:S01]  /*13b70*/  LDL R10, [R1+0x10] ;  /* 0x00001000010a7983 */ /* 0x000ee20000100800 */
[----:B------:R-:W-:Y:S01]  /*13b80*/  ULDC.64 UR8, c[0x0][0x208] ;  /* 0x0000820000087ab9 */ /* 0x000fe20000000a00 */
[----:B-1----:R-:W-:-:S13]  /*13b90*/  ISETP.NE.AND P0, PT, R9, 0x1, PT ;  /* 0x000000010900780c */ /* 0x002fda0003f05270 */
[----:B------:R-:W1:Y:S02]  /*13ba0*/  @P0 LDC.64 R2, c[0x0][0x440] ;  /* 0x00011000ff020b82 */ /* 0x000e640000000a00 */
[----:B-1----:R-:W-:-:S04]  /*13bb0*/  @P0 IMAD.HI.U32 R8, R7, R2, RZ ;  /* 0x0000000207080227 */ /* 0x002fc800078e00ff */
        /* <DEDUP_REMOVED lines=10> */
[----:B------:R-:W-:-:S05]  /*13c60*/  LEA.HI.X R11, R2, UR5, R3, 0x2, P0 ;  /* 0x00000005020b7c11 */ /* 0x000fca00080f1403 */
[----:B------:R1:W5:Y:S04]  /*13c70*/  LDG.E R9, desc[UR8][R10.64] ;  /* 0x000000080a097981 */ /* 0x000368000c1e1900 */
.L_x_299:
[----:B------:R-:W-:Y:S01]  /*13c80*/  IMAD R2, R19, 0x8, R18 ;  /* 0x0000000813027824 */ /* 0x000fe200078e0212 */
[----:B------:R-:W-:Y:S01]  /*13c90*/  SHF.L.U32 R3, R12, 0x1f, RZ ;  /* 0x0000001f0c037819 */ /* 0x000fe200000006ff */
[----:B------:R-:W-:Y:S03]  /*13ca0*/  BSSY B2, `(.L_x_300) ;  /* 0x0000003000027945 */ /* 0x000fe60003800000 */
[----:B------:R-:W2:Y:S02]  /*13cb0*/  SYNCS.PHASECHK.TRANS64.TRYWAIT P0, [R2+URZ+0x36840], R3 ;  /* 0x03684003020075a7 */ /* 0x000ea4000800017f */
[----:B--2---:R-:W-:Y:S05]  /*13cc0*/  @!P0 BRA `(.L_x_301) ;  /* 0x00000030008c8947 */ /* 0x004fea0003800000 */
.L_x_380:
[----:B------:R-:W-:Y:S05]  /*13cd0*/  BSYNC B2 ;  /* 0x0000000000027941 */ /* 0x000fea0003800000 */
.L_x_300:
[----:B-1----:R-:W1:Y:S01]  /*13ce0*/  S2R R10, SR_TID.X ;  /* 0x00000000000a7919 */ /* 0x002e620000002100 */
[----:B------:R-:W-:Y:S01]  /*13cf0*/  BSSY B2, `(.L_x_302) ;  /* 0x000000b000027945 */ /* 0x000fe20003800000 */
[----:B-1----:R-:W-:-:S04]  /*13d00*/  LOP3.LUT R10, R10, 0x7f, RZ, 0xc0, !PT ;  /* 0x0000007f0a0a7812 */ /* 0x002fc800078ec0ff */
[----:B------:R-:W-:-:S13]  /*13d10*/  ISETP.NE.AND P1, PT, R10, RZ, PT ;  /* 0x000000ff0a00720c */ /* 0x000fda0003f25270 */
[----:B------:R-:W-:Y:S05]  /*13d20*/  @P1 BRA `(.L_x_303) ;  /* 0x00000000001c1947 */ /* 0x000fea0003800000 */
[----:B------:R-:W1:Y:S01]  /*13d30*/  S2R R10, SR_TID.X ;  /* 0x00000000000a7919 */ /* 0x000e620000002100 */
[----:B--2---:R-:W-:-:S04]  /*13d40*/  IMAD.MOV.U32 R3, RZ, RZ, 0xa800 ;  /* 0x0000a800ff037424 */ /* 0x004fc800078e00ff */
[----:B------:R3:W-:Y:S01]  /*13d50*/  SYNCS.ARRIVE.TRANS64 RZ, [R2+URZ+0x36830], R3 ;  /* 0x0368300302ff79a7 */ /* 0x0007e2000800003f */
[----:B-1----:R-:W-:-:S04]  /*13d60*/  LOP3.LUT R10, R10, 0x1f, RZ, 0xc0, !PT ;  /* 0x0000001f0a0a7812 */ /* 0x002fc800078ec0ff */
[----:B------:R-:W-:-:S13]  /*13d70*/  ISETP.NE.AND P0, PT, R10, RZ, PT ;  /* 0x000000ff0a00720c */ /* 0x000fda0003f05270 */
[----:B---3--:R-:W-:Y:S05]  /*13d80*/  @!P0 BRA `(.L_x_303) ;  /* 0x0000000000048947 */ /* 0x008fea0003800000 */
[----:B------:R-:W-:Y:S01]  /*13d90*/  BPT.TRAP 0x1 ;  /* 0x000000040000795c */ /* 0x000fe20000300000 */
.L_x_303:
[----:B------:R-:W-:Y:S05]  /*13da0*/  BSYNC B2 ;  /* 0x0000000000027941 */ /* 0x000fea0003800000 */
.L_x_302:
[----:B--2---:R-:W2:Y:S01]  /*13db0*/  LDL R2, [R1+0x18] ;  /* 0x0000180001027983 */ /* 0x004ea20000100800 */
[----:B0-----:R-:W-:Y:S01]  /*13dc0*/  IMAD.MOV.U32 R12, RZ, RZ, RZ ;  /* 0x000000ffff0c7224 */ /* 0x001fe200078e00ff */
[----:B------:R-:W-:Y:S01]  /*13dd0*/  UIADD3 UR4, UP0, UR36, 0x370, URZ ;  /* 0x0000037024047890 */ /* 0x000fe2000ff1e03f */
[C---:B------:R-:W-:Y:S01]  /*13de0*/  IMAD R3, R19.reuse, 0x8, R6 ;  /* 0x0000000813037824 */ /* 0x040fe200078e0206 */
[----:B------:R-:W-:Y:S01]  /*13df0*/  PLOP3.LUT P0, PT, PT, PT, PT, 0x80, 0x0 ;  /* 0x000000000000781c */ /* 0x000fe20003f0f070 */
[----:B------:R-:W-:Y:S01]  /*13e00*/  IMAD R10, R19, 0xa800, R18 ;  /* 0x0000a800130a7824 */ /* 0x000fe200078e0212 */
[----:B------:R-:W-:Y:S01]  /*13e10*/  R2UR UR10, R12 ;  /* 0x000000000c0a72ca */ /* 0x000fe200000e0000 */
[----:B------:R-:W-:Y:S01]  /*13e20*/  VIADD R3, R3, 0x30 ;  /* 0x0000003003037836 */ /* 0x000fe20000000000 */
[----:B------:R-:W-:Y:S01]  /*13e30*/  UIADD3.X UR5, URZ, UR37, URZ, UP0, !UPT ;  /* 0x000000253f057290 */ /* 0x000fe200087fe43f */
[----:B------:R-:W-:Y:S01]  /*13e40*/  VIADD R11, R10, 0x21400 ;  /* 0x000214000a0b7836 */ /* 0x000fe20000000000 */
[----:B------:R-:W-:Y:S01]  /*13e50*/  UMOV UR6, 0x0 ;  /* 0x0000000000067882 */ /* 0x000fe20000000000 */
[----:B------:R-:W-:Y:S01]  /*13e60*/  UMOV UR7, 0x14f00000 ;  /* 0x14f0000000077882 */ /* 0x000fe20000000000 */
[----:B--2---:R-:W-:-:S09]  /*13e70*/  IMAD R2, R8, 0x70, R2 ;  /* 0x0000007008027824 */ /* 0x004fd200078e0202 */
.L_x_304:
        /* <DEDUP_REMOVED lines=16> */
.L_x_305:
        /* <DEDUP_REMOVED lines=16> */
.L_x_306:
        /* <DEDUP_REMOVED lines=10> */
[----:B------:R-:W-:Y:S01]  /*14120*/  SHF.L.U32 R5, R5, 0x1f, RZ ;  /* 0x0000001f05057819 */ /* 0x000fe200000006ff */
[----:B------:R-:W-:Y:S01]  /*14130*/  IMAD R2, R4, 0x8, R6 ;  /* 0x0000000804027824 */ /* 0x000fe200078e0206 */
[----:B------:R-:W-:Y:S03]  /*14140*/  BSSY B2, `(.L_x_307) ;  /* 0x0000003000027945 */ /* 0x000fe60003800000 */
[----:B------:R-:W0:Y:S02]  /*14150*/  SYNCS.PHASECHK.TRANS64.TRYWAIT P0, [R2+URZ+0x60], R5 ;  /* 0x00006005020075a7 */ /* 0x000e24000800017f */
[----:B0-----:R-:W-:Y:S05]  /*14160*/  @!P0 BRA `(.L_x_308) ;  /* 0x0000002c00788947 */ /* 0x001fea0003800000 */
.L_x_381:
[----:B------:R-:W-:Y:S05]  /*14170*/  BSYNC B2 ;  /* 0x0000000000027941 */ /* 0x000fea0003800000 */
.L_x_307:
[----:B------:R-:W-:Y:S01]  /*14180*/  BSSY B2, `(.L_x_309) ;  /* 0x000000b000027945 */ /* 0x000fe20003800000 */
[----:B------:R-:W-:Y:S02]  /*14190*/  IMAD.MOV.U32 R10, RZ, RZ, 0x0 ;  /* 0x00000000ff0a7424 */ /* 0x000fe400078e00ff */
[----:B------:R-:W-:Y:S01]  /*141a0*/  IMAD.MOV.U32 R11, RZ, RZ, 0x14f00000 ;  /* 0x14f00000ff0b7424 */ /* 0x000fe200078e00ff */
[----:B------:R-:W-:Y:S06]  /*141b0*/  @P1 BRA `(.L_x_310) ;  /* 0x00000000001c1947 */ /* 0x000fec0003800000 */
[----:B------:R-:W1:Y:S02]  /*141c0*/  S2R R3, SR_TID.X ;  /* 0x0000000000037919 */ /* 0x000e640000002100 */
[----:B-1----:R-:W-:Y:S01]  /*141d0*/  LOP3.LUT R15, R3, 0x1f, RZ, 0xc0, !PT ;  /* 0x0000001f030f7812 */ /* 0x002fe200078ec0ff */
[----:B------:R-:W-:-:S03]  /*141e0*/  IMAD.MOV.U32 R3, RZ, RZ, 0xa800 ;  /* 0x0000a800ff037424 */ /* 0x000fc600078e00ff */
[----:B------:R-:W-:Y:S01]  /*141f0*/  ISETP.NE.AND P0, PT, R15, RZ, PT ;  /* 0x000000ff0f00720c */ /* 0x000fe20003f05270 */
[----:B------:R1:W-:-:S12]  /*14200*/  SYNCS.ARRIVE.TRANS64 RZ, [R2+URZ+0x50], R3 ;  /* 0x0000500302ff79a7 */ /* 0x0003d8000800003f */
[----:B-1----:R-:W-:Y:S05]  /*14210*/  @!P0 BRA `(.L_x_310) ;  /* 0x0000000000048947 */ /* 0x002fea0003800000 */
[----:B------:R-:W-:Y:S01]  /*14220*/  BPT.TRAP 0x1 ;  /* 0x000000040000795c */ /* 0x000fe20000300000 */
.L_x_310:
[----:B------:R-:W-:Y:S05]  /*14230*/  BSYNC B2 ;  /* 0x0000000000027941 */ /* 0x000fea0003800000 */
.L_x_309:
[----:B0-----:R-:W2:Y:S04]  /*14240*/  LDL R5, [R1+0x18] ;  /* 0x0000180001057983 */ /* 0x001ea80000100800 */
[----:B------:R-:W2:Y:S01]  /*14250*/  LDL.LU R3, [R1+0x8] ;  /* 0x0000080001037983 */ /* 0x000ea20000300800 */
        /* <DEDUP_REMOVED lines=10> */
.L_x_311:
        /* <DEDUP_REMOVED lines=15> */
.L_x_312:
        /* <DEDUP_REMOVED lines=15> */
.L_x_313:
        /* <DEDUP_REMOVED lines=12> */
.L_x_298:
[----:B------:R-:W-:Y:S05]  /*145a0*/  BSYNC B1 ;  /* 0x0000000000017941 */ /* 0x000fea0003800000 */
.L_x_297:
[----:B------:R-:W2:Y:S01]  /*145b0*/  LDL R2, [R1+0x28] ;  /* 0x0000280001027983 */ /* 0x000ea20000100800 */
[----:B------:R-:W-:Y:S01]  /*145c0*/  VIADD R0, R0, 0xfffffffe ;  /* 0xfffffffe00007836 */ /* 0x000fe20000000000 */
[----:B--2---:R-:W-:-:S13]  /*145d0*/  ISETP.GT.AND P0, PT, R7, R2, PT ;  /* 0x000000020700720c */ /* 0x004fda0003f04270 */
[----:B------:R-:W-:Y:S05]  /*145e0*/  @P0 BRA `(.L_x_314) ;  /* 0xffffffe800380947 */ /* 0x000fea000383ffff */
.L_x_260:
[----:B------:R-:W-:Y:S05]  /*145f0*/  BSYNC B0 ;  /* 0x0000000000007941 */ /* 0x000fea0003800000 */
.L_x_259:
[----:B------:R-:W2:Y:S01]  /*14600*/  S2R R2, SR_TID.X ;  /* 0x0000000000027919 */ /* 0x000ea20000002100 */
[----:B------:R-:W-:Y:S01]  /*14610*/  BSSY B0, `(.L_x_315) ;  /* 0x0000012000007945 */ /* 0x000fe20003800000 */
[----:B--2---:R-:W-:-:S04]  /*14620*/  LOP3.LUT R3, R2, 0x7f, RZ, 0xc0, !PT ;  /* 0x0000007f02037812 */ /* 0x004fc800078ec0ff */
[----:B------:R-:W-:-:S13]  /*14630*/  ISETP.NE.AND P0, PT, R3, RZ, PT ;  /* 0x000000ff0300720c */ /* 0x000fda0003f05270 */
[----:B------:R-:W-:Y:S05]  /*14640*/  @P0 BRA `(.L_x_316) ;  /* 0x0000000000380947 */ /* 0x000fea0003800000 */
[----:B------:R-:W2:Y:S01]  /*14650*/  S2R R2, SR_LANEID ;  /* 0x0000000000027919 */ /* 0x000ea20000000000 */
[----:B------:R-:W-:Y:S01]  /*14660*/  VOTEU.ANY UR4, UPT, PT ;  /* 0x0000000000047886 */ /* 0x000fe200038e0100 */
[----:B-1----:R-:W1:Y:S01]  /*14670*/  LDC.64 R4, c[0x0][0xc60] ;  /* 0x00031800ff047b82 */ /* 0x002e620000000a00 */
[----:B------:R-:W2:Y:S01]  /*14680*/  FLO.U32 R0, UR4 ;  /* 0x0000000400007d00 */ /* 0x000ea200080e0000 */
[----:B------:R-:W-:Y:S01]  /*14690*/  ULDC.64 UR6, c[0x0][0x208] ;  /* 0x0000820000067ab9 */ /* 0x000fe20000000a00 */
[----:B--2---:R-:W-:-:S06]  /*146a0*/  ISETP.EQ.U32.AND P0, PT, R0, R2, PT ;  /* 0x000000020000720c */ /* 0x004fcc0003f02070 */
[----:B------:R-:W1:Y:S07]  /*146b0*/  POPC R2, UR4 ;  /* 0x0000000400027d09 */ /* 0x000e6e0008000000 */
[----:B-1----:R-:W2:Y:S04]  /*146c0*/  @P0 ATOMG.E.ADD.STRONG.GPU PT, R2, desc[UR6][R4.64], R2 ;  /* 0x00000002040209a8 */ /* 0x002ea800081ee1c6 */
[----:B--2---:R1:W2:Y:S02]  /*146d0*/  SHFL.IDX PT, R2, R2, R0, 0x1f ;  /* 0x00001f0002027589 */ /* 0x0042a400000e0000 */
[----:B-1----:R-:W1:Y:S02]  /*146e0*/  S2R R0, SR_LTMASK ;  /* 0x0000000000007919 */ /* 0x002e640000003900 */
[----:B-1----:R-:W-:-:S06]  /*146f0*/  LOP3.LUT R0, R0, UR4, RZ, 0xc0, !PT ;  /* 0x0000000400007c12 */ /* 0x002fcc000f8ec0ff */
[----:B------:R-:W2:Y:S02]  /*14700*/  POPC R0, R0 ;  /* 0x0000000000007309 */ /* 0x000ea40000000000 */
[----:B--2---:R-:W-:-:S05]  /*14710*/  IADD3 R0, R2, UR38, R0 ;  /* 0x0000002602007c10 */ /* 0x004fca000fffe000 */
[----:B------:R2:W-:Y:S02]  /*14720*/  STL [R1], R0 ;  /* 0x0000000001007387 */ /* 0x0005e40000100800 */
.L_x_316:
[----:B------:R-:W-:Y:S05]  /*14730*/  BSYNC B0 ;  /* 0x0000000000007941 */ /* 0x000fea0003800000 */
.L_x_315:
[----:B--2---:R-:W2:Y:S01]  /*14740*/  LDL R0, [R1+0x1c] ;  /* 0x00001c0001007983 */ /* 0x004ea20000100800 */
[----:B------:R-:W-:Y:S01]  /*14750*/  BSSY B0, `(.L_x_317) ;  /* 0x0000049000007945 */ /* 0x000fe20003800000 */
[----:B--2---:R-:W-:-:S13]  /*14760*/  LOP3.LUT P0, RZ, R0, 0x1, RZ, 0xc0, !PT ;  /* 0x0000000100ff7812 */ /* 0x004fda000780c0ff */
[----:B------:R-:W-:Y:S05]  /*14770*/  @!P0 BRA `(.L_x_318) ;  /* 0x0000000400188947 */ /* 0x000fea0003800000 */
[----:B------:R-:W2:Y:S01]  /*14780*/  LDL R2, [R1+0x14] ;  /* 0x0000140001027983 */ /* 0x000ea20000100800 */
[----:B------:R-:W-:Y:S01]  /*14790*/  IMAD R0, R19, 0x8, R18 ;  /* 0x0000000813007824 */ /* 0x000fe200078e0212 */
[----:B------:R-:W-:Y:S01]  /*147a0*/  BSSY B1, `(.L_x_319) ;  /* 0x0000005000017945 */ /* 0x000fe20003800000 */
[----:B------:R-:W-:Y:S02]  /*147b0*/  ISETP.NE.AND P1, PT, R3, RZ, PT ;  /* 0x000000ff0300720c */ /* 0x000fe40003f25270 */
[----:B--2---:R-:W-:-:S04]  /*147c0*/  SHF.L.U32 R2, R2, 0x1f, RZ ;  /* 0x0000001f02027819 */ /* 0x004fc800000006ff */
[----:B------:R-:W2:Y:S02]  /*147d0*/  SYNCS.PHASECHK.TRANS64.TRYWAIT P0, [R0+URZ+0x36860], R2 ;  /* 0x03686002000075a7 */ /* 0x000ea4000800017f */
[----:B--2---:R-:W-:Y:S05]  /*147e0*/  @!P0 BRA `(.L_x_320) ;  /* 0x0000002400ec8947 */ /* 0x004fea0003800000 */
.L_x_382:
[----:B------:R-:W-:Y:S05]  /*147f0*/  BSYNC B1 ;  /* 0x0000000000017941 */ /* 0x000fea0003800000 */
.L_x_319:
[----:B------:R-:W-:Y:S04]  /*14800*/  BSSY B1, `(.L_x_321) ;  /* 0x0000009000017945 */ /* 0x000fe80003800000 */
[----:B------:R-:W-:Y:S05]  /*14810*/  @P1 BRA `(.L_x_322) ;  /* 0x00000000001c1947 */ /* 0x000fea0003800000 */
[----:B------:R-:W3:Y:S01]  /*14820*/  S2R R3, SR_TID.X ;  /* 0x0000000000037919 */ /* 0x000ee20000002100 */
[----:B--2---:R-:W-:-:S04]  /*14830*/  IMAD.MOV.U32 R2, RZ, RZ, 0xa800 ;  /* 0x0000a800ff027424 */ /* 0x004fc800078e00ff */
[----:B------:R4:W-:Y:S01]  /*14840*/  SYNCS.ARRIVE.TRANS64 RZ, [R0+URZ+0x36850], R2 ;  /* 0x0368500200ff79a7 */ /* 0x0009e2000800003f */
[----:B---3--:R-:W-:-:S04]  /*14850*/  LOP3.LUT R3, R3, 0x1f, RZ, 0xc0, !PT ;  /* 0x0000001f03037812 */ /* 0x008fc800078ec0ff */
[----:B------:R-:W-:-:S13]  /*14860*/  ISETP.NE.AND P0, PT, R3, RZ, PT ;  /* 0x000000ff0300720c */ /* 0x000fda0003f05270 */
[----:B----4-:R-:W-:Y:S05]  /*14870*/  @!P0 BRA `(.L_x_322) ;  /* 0x0000000000048947 */ /* 0x010fea0003800000 */
[----:B------:R-:W-:Y:S01]  /*14880*/  BPT.TRAP 0x1 ;  /* 0x000000040000795c */ /* 0x000fe20000300000 */
.L_x_322:
[----:B------:R-:W-:Y:S05]  /*14890*/  BSYNC B1 ;  /* 0x0000000000017941 */ /* 0x000fea0003800000 */
.L_x_321:
[----:B------:R-:W3:Y:S04]  /*148a0*/  LDL.LU R3, [R1+0x18] ;  /* 0x0000180001037983 */ /* 0x000ee80000300800 */
[----:B--2---:R-:W3:Y:S01]  /*148b0*/  LDL.LU R2, [R1+0x8] ;  /* 0x0000080001027983 */ /* 0x004ee20000300800 */
[----:B------:R-:W-:Y:S01]  /*148c0*/  UIADD3 UR4, UP0, UR36, 0x470, URZ ;  /* 0x0000047024047890 */ /* 0x000fe2000ff1e03f */
[----:B------:R-:W-:Y:S01]  /*148d0*/  PLOP3.LUT P0, PT, PT, PT, PT, 0x80, 0x0 ;  /* 0x000000000000781c */ /* 0x000fe20003f0f070 */
[----:B------:R-:W-:Y:S01]  /*148e0*/  VIADD R0, R0, 0x36850 ;  /* 0x0003685000007836 */ /* 0x000fe20000000000 */
[----:B------:R-:W-:Y:S01]  /*148f0*/  UMOV UR6, 0x0 ;  /* 0x0000000000067882 */ /* 0x000fe20000000000 */
[----:B------:R-:W-:Y:S01]  /*14900*/  UIADD3.X UR5, URZ, UR37, URZ, UP0, !UPT ;  /* 0x000000253f057290 */ /* 0x000fe200087fe43f */
[----:B------:R-:W-:Y:S01]  /*14910*/  UMOV UR7, 0x14f00000 ;  /* 0x14f0000000077882 */ /* 0x000fe20000000000 */
[----:B------:R-:W-:Y:S01]  /*14920*/  UMOV UR10, URZ ;  /* 0x0000003f000a7c82 */ /* 0x000fe20008000000 */
[----:B---3--:R-:W-:-:S02]  /*14930*/  IMAD R3, R2, 0x70, R3 ;  /* 0x0000007002037824 */ /* 0x008fc400078e0203 */
[----:B------:R-:W-:-:S04]  /*14940*/  IMAD R2, R19, 0xa800, R18 ;  /* 0x0000a80013027824 */ /* 0x000fc800078e0212 */
[----:B------:R-:W-:-:S07]  /*14950*/  VIADD R4, R2, 0x400 ;  /* 0x0000040002047836 */ /* 0x000fce0000000000 */
.L_x_323:
        /* <DEDUP_REMOVED lines=9> */
[----:B--2---:R-:W-:Y:S05]  /*149f0*/  @P0 BRA.U.ANY `(.L_x_323) ;  /* 0xfffffffd00d80947 */ /* 0x004fea000393ffff */
[----:B------:R-:W-:Y:S01]  /*14a00*/  PLOP3.LUT P0, PT, PT, PT, PT, 0x80, 0x0 ;  /* 0x000000000000781c */ /* 0x000fe20003f0f070 */
[----:B------:R-:W-:Y:S01]  /*14a10*/  VIADD R4, R2, 0x3c00 ;  /* 0x00003c0002047836 */ /* 0x000fe20000000000 */
[----:B------:R-:W-:Y:S01]  /*14a20*/  UMOV UR6, 0x0 ;  /* 0x0000000000067882 */ /* 0x000fe20000000000 */
[----:B------:R-:W-:Y:S01]  /*14a30*/  UMOV UR7, 0x14f00000 ;  /* 0x14f0000000077882 */ /* 0x000fe20000000000 */
[----:B------:R-:W-:-:S09]  /*14a40*/  UMOV UR10, 0x40 ;  /* 0x00000040000a7882 */ /* 0x000fd20000000000 */
.L_x_324:
        /* <DEDUP_REMOVED lines=15> */
.L_x_325:
        /* <DEDUP_REMOVED lines=10> */
.L_x_318:
[----:B------:R-:W-:Y:S05]  /*14be0*/  BSYNC B0 ;  /* 0x0000000000007941 */ /* 0x000fea0003800000 */
.L_x_317:
[----:B------:R-:W2:Y:S01]  /*14bf0*/  LDL.LU R4, [R1+0x14] ;  /* 0x0000140001047983 */ /* 0x000ea20000300800 */
[----:B------:R-:W-:-:S05]  /*14c00*/  VIADD R19, R19, 0x1 ;  /* 0x0000000113137836 */ /* 0x000fca0000000000 */
[----:B------:R-:W-:-:S04]  /*14c10*/  ISETP.NE.AND P0, PT, R19, 0x2, PT ;  /* 0x000000021300780c */ /* 0x000fc80003f05270 */
[----:B------:R-:W-:Y:S02]  /*14c20*/  SEL R0, RZ, 0x1, P0 ;  /* 0x00000001ff007807 */ /* 0x000fe40000000000 */
[----:B------:R-:W-:Y:S02]  /*14c30*/  SEL R19, R19, RZ, P0 ;  /* 0x000000ff13137207 */ /* 0x000fe40000000000 */
[----:B--2---:R-:W-:-:S05]  /*14c40*/  LOP3.LUT R4, R4, R0, RZ, 0x3c, !PT ;  /* 0x0000000004047212 */ /* 0x004fca00078e3cff */
[----:B------:R2:W-:Y:S02]  /*14c50*/  STL [R1+0x14], R4 ;  /* 0x0000140401007387 */ /* 0x0005e40000100800 */
.L_x_239:
[----:B------:R-:W-:Y:S05]  /*14c60*/  BSYNC B7 ;  /* 0x0000000000077941 */ /* 0x000fea0003800000 */
.L_x_237:
[----:B---3--:R-:W3:Y:S02]  /*14c70*/  LDL R0, [R1+0x1c] ;  /* 0x00001c0001007983 */ /* 0x008ee40000100800 */
[----:B---3--:R-:W-:-:S13]  /*14c80*/  LOP3.LUT P0, RZ, R0, 0x2, RZ, 0xc0, !PT ;  /* 0x0000000200ff7812 */ /* 0x008fda000780c0ff */
[----:B------:R-:W-:Y:S05]  /*14c90*/  @!P0 BRA `(.L_x_326) ;  /* 0x00000000002c8947 */ /* 0x000fea0003800000 */
[----:B------:R-:W-:Y:S05]  /*14ca0*/  WARPSYNC.ALL ;  /* 0x0000000000007948 */ /* 0x000fea0003800000 */
[----:B------:R-:W3:Y:S08]  /*14cb0*/  S2UR UR5, SR_CgaCtaId ;  /* 0x00000000000579c3 */ /* 0x000ef00000008800 */
[----:B------:R-:W-:Y:S06]  /*14cc0*/  BAR.SYNC.DEFER_BLOCKING 0x5, 0x180 ;  /* 0x0146000000007b1d */ /* 0x000fec0000010000 */
[----:B------:R-:W-:-:S02]  /*14cd0*/  UMOV UR4, 0x400 ;  /* 0x0000040000047882 */ /* 0x000fc40000000000 */
[----:B---3--:R-:W-:-:S06]  /*14ce0*/  ULEA UR4, UR5, UR4, 0x18 ;  /* 0x0000000405047291 */ /* 0x008fcc000f8ec03f */
[----:B------:R-:W-:-:S05]  /*14cf0*/  IMAD.U32 R18, RZ, RZ, UR4 ;  /* 0x00000004ff127e24 */ /* 0x000fca000f8e00ff */
[----:B012---:R-:W0:Y:S04]  /*14d00*/  LDS.128 R4, [R18+0x368d0] ;  /* 0x0368d00012047984 */ /* 0x007e280000000c00 */
[----:B0-----:R1:W-:Y:S04]  /*14d10*/  STL.64 [R1], R4 ;  /* 0x0000000401007387 */ /* 0x0013e80000100a00 */
[----:B------:R1:W-:Y:S01]  /*14d20*/  STL.64 [R1+0x8], R6 ;  /* 0x0000080601007387 */ /* 0x0003e20000100a00 */
[----:B------:R-:W-:Y:S06]  /*14d30*/  BAR.ARV 0x4, 0x180 ;  /* 0x0106000000007b1d */ /* 0x000fec0000002000 */
[----:B------:R-:W-:Y:S05]  /*14d40*/  BRA `(.L_x_327) ;  /* 0x0000000c00247947 */ /* 0x000fea0003800000 */
.L_x_326:
[----:B------:R-:W3:Y:S01]  /*14d50*/  S2R R0, SR_TID.X ;  /* 0x0000000000007919 */ /* 0x000ee20000002100 */
[----:B------:R-:W-:Y:S01]  /*14d60*/  UMOV UR4, 0xffffffff ;  /* 0xffffffff00047882 */ /* 0x000fe20000000000 */
[----:B---3--:R-:W-:-:S04]  /*14d70*/  LOP3.LUT R16, R0, 0x1f, RZ, 0xc0, !PT ;  /* 0x0000001f00107812 */ /* 0x008fc800078ec0ff */
[----:B------:R-:W-:Y:S01]  /*14d80*/  ISETP.NE.AND P0, PT, R16, 0x1f, PT ;  /* 0x0000001f1000780c */ /* 0x000fe20003f05270 */
[----:B------:R-:W-:-:S12]  /*14d90*/  BRA.DIV UR4, `(.L_x_328) ;  /* 0x0000002204947947 */ /* 0x000fd8000b800000 */
[----:B------:R-:W3:Y:S01]  /*14da0*/  LDL.LU R3, [R1] ;  /* 0x0000000001037983 */ /* 0x000ee20000300800 */
[----:B------:R-:W-:-:S03]  /*14db0*/  ULDC UR4, c[0x0][0xc3c] ;  /* 0x00030f0000047ab9 */ /* 0x000fc60000000800 */
[----:B0-2---:R-:W2:Y:S01]  /*14dc0*/  LDL R4, [R1+0xc] ;  /* 0x00000c0001047983 */ /* 0x005ea20000100800 */
[----:B------:R-:W-:Y:S01]  /*14dd0*/  ULDC.64 UR6, c[0x0][0x208] ;  /* 0x0000820000067ab9 */ /* 0x000fe20000000a00 */
[----:B---3--:R-:W-:Y:S02]  /*14de0*/  IMAD.MOV.U32 R10, RZ, RZ, R3 ;  /* 0x000000ffff0a7224 */ /* 0x008fe400078e0003 */
[----:B--2---:R-:W-:-:S05]  /*14df0*/  IMAD.IADD R0, R4, 0x1, R16 ;  /* 0x0000000104007824 */ /* 0x004fca00078e0210 */
[----:B------:R-:W-:-:S13]  /*14e00*/  ISETP.GE.OR P1, PT, R0, UR4, !P0 ;  /* 0x0000000400007c0c */ /* 0x000fda000c726670 */
[----:B------:R-:W0:Y:S08]  /*14e10*/  @!P1 LDC.64 R2, c[0x0][0xc80] ;  /* 0x00032000ff029b82 */ /* 0x000e300000000a00 */
[----:B-1----:R-:W1:Y:S01]  /*14e20*/  @!P1 LDC.64 R4, c[0x0][0xc78] ;  /* 0x00031e00ff049b82 */ /* 0x002e620000000a00 */
[----:B0-----:R-:W-:-:S05]  /*14e30*/  @!P1 IMAD.WIDE R2, R0, 0x4, R2 ;  /* 0x0000000400029825 */ /* 0x001fca00078e0202 */
[----:B------:R1:W2:Y:S02]  /*14e40*/  @!P1 LDG.E R6, desc[UR6][R2.64] ;  /* 0x0000000602069981 */ /* 0x0002a4000c1e1900 */
[----:B-1----:R-:W-:-:S06]  /*14e50*/  @!P1 IMAD.WIDE R2, R0, 0x4, R4 ;  /* 0x0000000400029825 */ /* 0x002fcc00078e0204 */
[----:B------:R-:W3:Y:S01]  /*14e60*/  @!P1 LDG.E R2, desc[UR6][R2.64] ;  /* 0x0000000602029981 */ /* 0x000ee2000c1e1900 */
[----:B------:R-:W-:Y:S01]  /*14e70*/  IMAD.MOV.U32 R5, RZ, RZ, RZ ;  /* 0x000000ffff057224 */ /* 0x000fe200078e00ff */
[C---:B------:R-:W-:Y:S02]  /*14e80*/  ISETP.GE.U32.AND P2, PT, R16.reuse, 0x2, PT ;  /* 0x000000021000780c */ /* 0x040fe40003f46070 */
[C---:B------:R-:W-:Y:S01]  /*14e90*/  ISETP.GE.U32.AND P3, PT, R16.reuse, 0x4, PT ;  /* 0x000000041000780c */ /* 0x040fe20003f66070 */
[----:B------:R-:W-:Y:S01]  /*14ea0*/  SHFL.IDX PT, R0, R10, RZ, 0x1f ;  /* 0x00001fff0a007589 */ /* 0x000fe200000e0000 */
[C---:B------:R-:W-:Y:S02]  /*14eb0*/  ISETP.GE.U32.AND P4, PT, R16.reuse, 0x8, PT ;  /* 0x000000081000780c */ /* 0x040fe40003f86070 */
[----:B------:R-:W-:Y:S01]  /*14ec0*/  ISETP.GE.U32.AND P5, PT, R16, 0x10, PT ;  /* 0x000000101000780c */ /* 0x000fe20003fa6070 */
[----:B------:R-:W-:Y:S01]  /*14ed0*/  SHFL.IDX PT, R8, R10, 0x1, 0x1f ;  /* 0x00201f000a087f89 */ /* 0x000fe200000e0000 */
[----:B--2---:R-:W-:Y:S01]  /*14ee0*/  @!P1 IMAD.MOV.U32 R5, RZ, RZ, R6 ;  /* 0x000000ffff059224 */ /* 0x004fe200078e0006 */
[----:B------:R-:W-:-:S02]  /*14ef0*/  CS2R R6, SRZ ;  /* 0x0000000000067805 */ /* 0x000fc4000001ff00 */
[----:B---3--:R-:W-:Y:S01]  /*14f00*/  @!P1 IMAD.MOV.U32 R7, RZ, RZ, R2 ;  /* 0x000000ffff079224 */ /* 0x008fe200078e0002 */
[----:B------:R-:W-:-:S03]  /*14f10*/  ISETP.NE.AND P1, PT, R16, RZ, PT ;  /* 0x000000ff1000720c */ /* 0x000fc60003f25270 */
[----:B------:R-:W-:-:S05]  /*14f20*/  IMAD R2, R7, R5, RZ ;  /* 0x0000000507027224 */ /* 0x000fca00078e02ff */
        /* <DEDUP_REMOVED lines=15> */
[----:B------:R0:W1:Y:S02]  /*15020*/  SHFL.IDX PT, R9, R2, 0x1f, 0x1f ;  /* 0x03e01f0002097f89 */ /* 0x00006400000e0000 */
.L_x_392:
[----:B------:R-:W-:Y:S02]  /*15030*/  ULDC UR4, c[0x0][0xc38] ;  /* 0x00030e0000047ab9 */ /* 0x000fe40000000800 */
[----:B------:R-:W-:-:S04]  /*15040*/  IMAD.U32 R3, RZ, RZ, UR4 ;  /* 0x00000004ff037e24 */ /* 0x000fc8000f8e00ff */
[----:B-1----:R-:W-:-:S04]  /*15050*/  IMAD R9, R9, R3, RZ ;  /* 0x0000000309097224 */ /* 0x002fc800078e02ff */
[----:B------:R-:W-:-:S05]  /*15060*/  IMAD.IADD R4, R8, 0x1, R9 ;  /* 0x0000000108047824 */ /* 0x000fca00078e0209 */
[----:B------:R-:W-:-:S13]  /*15070*/  ISETP.GT.AND P6, PT, R4, R0, PT ;  /* 0x000000000400720c */ /* 0x000fda0003fc4270 */
[----:B------:R-:W-:Y:S05]  /*15080*/  @P6 BRA `(.L_x_329) ;  /* 0x0000000000b06947 */ /* 0x000fea0003800000 */
.L_x_332:
[----:B------:R-:W2:Y:S01]  /*15090*/  LDL.LU R3, [R1+0xc] ;  /* 0x00000c0001037983 */ /* 0x000ea20000300800 */
[----:B0-----:R-:W0:Y:S01]  /*150a0*/  LDC R2, c[0x0][0xc3c] ;  /* 0x00030f00ff027b82 */ /* 0x001e220000000800 */
[----:B--2---:R-:W-:-:S05]  /*150b0*/  VIADD R3, R3, 0x1f ;  /* 0x0000001f03037836 */ /* 0x004fca0000000000 */
[----:B0-----:R-:W-:-:S13]  /*150c0*/  ISETP.GE.AND P6, PT, R3, R2, PT ;  /* 0x000000020300720c */ /* 0x001fda0003fc6270 */
[----:B------:R-:W-:Y:S05]  /*150d0*/  @P6 BRA `(.L_x_330) ;  /* 0x0000000400d86947 */ /* 0x000fea0003800000 */
[----:B------:R-:W0:Y:S01]  /*150e0*/  S2R R5, SR_TID.X ;  /* 0x0000000000057919 */ /* 0x000e220000002100 */
[----:B------:R-:W-:Y:S01]  /*150f0*/  ULDC.64 UR4, c[0x0][0x208] ;  /* 0x0000820000047ab9 */ /* 0x000fe20000000a00 */
[----:B------:R1:W-:Y:S01]  /*15100*/  STL [R1+0xc], R3 ;  /* 0x00000c0301007387 */ /* 0x0003e20000100800 */
[----:B0-----:R-:W-:-:S05]  /*15110*/  LOP3.LUT R5, R5, 0x1f, RZ, 0xc0, !PT ;  /* 0x0000001f05057812 */ /* 0x001fca00078ec0ff */
[----:B------:R-:W-:Y:S02]  /*15120*/  IMAD.IADD R7, R3, 0x1, R5 ;  /* 0x0000000103077824 */ /* 0x000fe400078e0205 */
[----:B------:R-:W-:-:S03]  /*15130*/  IMAD.MOV.U32 R5, RZ, RZ, RZ ;  /* 0x000000ffff057224 */ /* 0x000fc600078e00ff */
[----:B------:R-:W-:-:S13]  /*15140*/  ISETP.GE.OR P6, PT, R7, R2, !P0 ;  /* 0x000000020700720c */ /* 0x000fda00047c6670 */
[----:B-1----:R-:W0:Y:S02]  /*15150*/  @!P6 LDC.64 R2, c[0x0][0xc80] ;  /* 0x00032000ff02eb82 */ /* 0x002e240000000a00 */
[----:B0-----:R-:W-:-:S05]  /*15160*/  @!P6 IMAD.WIDE R2, R7, 0x4, R2 ;  /* 0x000000040702e825 */ /* 0x001fca00078e0202 */
[----:B------:R0:W2:Y:S02]  /*15170*/  @!P6 LDG.E R5, desc[UR4][R2.64] ;  /* 0x000000040205e981 */ /* 0x0000a4000c1e1900 */
[----:B0-----:R-:W0:Y:S02]  /*15180*/  @!P6 LDC.64 R2, c[0x0][0xc78] ;  /* 0x00031e00ff02eb82 */ /* 0x001e240000000a00 */
[----:B0-----:R-:W-:-:S04]  /*15190*/  @!P6 IMAD.WIDE R2, R7, 0x4, R2 ;  /* 0x000000040702e825 */ /* 0x001fc800078e0202 */
[----:B------:R-:W-:-:S06]  /*151a0*/  IMAD.MOV.U32 R7, RZ, RZ, RZ ;  /* 0x000000ffff077224 */ /* 0x000fcc00078e00ff */
[----:B------:R-:W2:Y:S01]  /*151b0*/  @!P6 LDG.E R7, desc[UR4][R2.64] ;  /* 0x000000040207e981 */ /* 0x000ea2000c1e1900 */
[----:B------:R-:W-:Y:S01]  /*151c0*/  UMOV UR4, 0xffffffff ;  /* 0xffffffff00047882 */ /* 0x000fe20000000000 */
[----:B--2---:R-:W-:Y:S02]  /*151d0*/  IMAD R2, R7, R5, RZ ;  /* 0x0000000507027224 */ /* 0x004fe400078e02ff */
[----:B------:R-:W-:Y:S05]  /*151e0*/  BRA.DIV UR4, `(.L_x_331) ;  /* 0x0000002204e07947 */ /* 0x000fea000b800000 */
        /* <DEDUP_REMOVED lines=16> */
.L_x_400:
[----:B------:R-:W-:Y:S02]  /*152f0*/  ULDC UR4, c[0x0][0xc38] ;  /* 0x00030e0000047ab9 */ /* 0x000fe40000000800 */
[----:B------:R-:W-:-:S04]  /*15300*/  IMAD.U32 R3, RZ, RZ, UR4 ;  /* 0x00000004ff037e24 */ /* 0x000fc8000f8e00ff */
[----:B-1----:R-:W-:-:S04]  /*15310*/  IMAD R9, R9, R3, RZ ;  /* 0x0000000309097224 */ /* 0x002fc800078e02ff */
[----:B------:R-:W-:-:S05]  /*15320*/  IMAD.IADD R4, R9, 0x1, R4 ;  /* 0x0000000109047824 */ /* 0x000fca00078e0204 */
[----:B------:R-:W-:-:S13]  /*15330*/  ISETP.GT.AND P6, PT, R4, R0, PT ;  /* 0x000000000400720c */ /* 0x000fda0003fc4270 */
[----:B------:R-:W-:Y:S05]  /*15340*/  @!P6 BRA `(.L_x_332) ;  /* 0xfffffffc0050e947 */ /* 0x000fea000383ffff */
.L_x_329:
[----:B------:R-:W-:Y:S01]  /*15350*/  IMAD.IADD R9, R4, 0x1, -R9 ;  /* 0x0000000104097824 */ /* 0x000fe200078e0a09 */
[----:B------:R-:W-:-:S03]  /*15360*/  UMOV UR4, 0xffffffff ;  /* 0xffffffff00047882 */ /* 0x000fc60000000000 */
[----:B------:R-:W-:-:S05]  /*15370*/  IMAD R4, R2, R3, R9 ;  /* 0x0000000302047224 */ /* 0x000fca00078e0209 */
[----:B------:R-:W-:Y:S01]  /*15380*/  ISETP.GT.AND P6, PT, R4, R0, PT ;  /* 0x000000000400720c */ /* 0x000fe20003fc4270 */
[----:B------:R-:W-:-:S12]  /*15390*/  BRA.DIV UR4, `(.L_x_333) ;  /* 0x00000026044c7947 */ /* 0x000fd8000b800000 */
[----:B------:R-:W-:-:S04]  /*153a0*/  VOTE.ANY R8, PT, !P6 ;  /* 0x0000000000087806 */ /* 0x000fc800070e0100 */
[----:B------:R-:W1:Y:S02]  /*153b0*/  POPC R4, R8 ;  /* 0x0000000800047309 */ /* 0x000e640000000000 */
[----:B-1----:R1:W2:Y:S04]  /*153c0*/  SHFL.IDX PT, R5, R5, R4, 0x1f ;  /* 0x00001f0405057589 */ /* 0x0022a800000e0000 */
[----:B------:R1:W3:Y:S02]  /*153d0*/  SHFL.IDX PT, R7, R7, R4, 0x1f ;  /* 0x00001f0407077589 */ /* 0x0002e400000e0000 */
.L_x_405:
[----:B------:R-:W-:-:S13]  /*153e0*/  ISETP.NE.AND P0, PT, R8, RZ, PT ;  /* 0x000000ff0800720c */ /* 0x000fda0003f05270 */
[----:B------:R-:W-:Y:S05]  /*153f0*/  @!P0 BRA `(.L_x_334) ;  /* 0x0000000000148947 */ /* 0x000fea0003800000 */
[----:B------:R-:W-:Y:S01]  /*15400*/  UMOV UR4, 0xffffffff ;  /* 0xffffffff00047882 */ /* 0x000fe20000000000 */
[----:B------:R-:W-:Y:S02]  /*15410*/  VIADD R12, R4, 0xffffffff ;  /* 0xffffffff040c7836 */ /* 0x000fe40000000000 */
[----:B------:R-:W-:Y:S05]  /*15420*/  BRA.DIV UR4, `(.L_x_335) ;  /* 0x0000002604847947 */ /* 0x000fea000b800000 */
[----:B0-----:R0:W4:Y:S02]  /*15430*/  SHFL.IDX PT, R2, R2, R12, 0x1f ;  /* 0x00001f0c02027589 */ /* 0x00112400000e0000 */
.L_x_408:
[----:B----4-:R-:W-:-:S07]  /*15440*/  IMAD.MOV.U32 R6, RZ, RZ, R2 ;  /* 0x000000ffff067224 */ /* 0x010fce00078e0002 */
.L_x_334:
[----:B------:R-:W4:Y:S01]  /*15450*/  LDL.LU R10, [R1+0xc] ;  /* 0x00000c00010a7983 */ /* 0x000f220000300800 */
[----:B------:R-:W-:Y:S01]  /*15460*/  IMAD R9, R6, R3, R9 ;  /* 0x0000000306097224 */ /* 0x000fe200078e0209 */
[----:B--2---:R-:W-:-:S03]  /*15470*/  IABS R6, R5 ;  /* 0x0000000500067213 */ /* 0x004fc60000000000 */
[----:B------:R-:W-:Y:S01]  /*15480*/  IMAD.IADD R0, R0, 0x1, -R9 ;  /* 0x0000000100007824 */ /* 0x000fe200078e0a09 */
[----:B0-----:R-:W0:Y:S01]  /*15490*/  I2F.RP R2, R6 ;  /* 0x0000000600027306 */ /* 0x001e220000209400 */
[----:B------:R2:W-:Y:S02]  /*154a0*/  STL [R1], R9 ;  /* 0x0000000901007387 */ /* 0x0005e40000100800 */
[----:B--2---:R-:W-:-:S05]  /*154b0*/  IABS R9, R5 ;  /* 0x0000000500097213 */ /* 0x004fca0000000000 */
[----:B0-----:R-:W0:Y:S01]  /*154c0*/  MUFU.RCP R2, R2 ;  /* 0x0000000200027308 */ /* 0x001e220000001000 */
[----:B------:R-:W-:Y:S02]  /*154d0*/  IMAD.MOV R9, RZ, RZ, -R9 ;  /* 0x000000ffff097224 */ /* 0x000fe400078e0a09 */
[----:B0-----:R-:W-:-:S05]  /*154e0*/  VIADD R2, R2, 0xffffffe ;  /* 0x0ffffffe02027836 */ /* 0x001fca0000000000 */
[----:B------:R-:W0:Y:S02]  /*154f0*/  F2I.FTZ.U32.TRUNC.NTZ R3, R2 ;  /* 0x0000000200037305 */ /* 0x000e24000021f000 */
[----:B0-----:R-:W-:-:S04]  /*15500*/  IMAD.MOV R2, RZ, RZ, -R3 ;  /* 0x000000ffff027224 */ /* 0x001fc800078e0a03 */
[----:B------:R-:W-:Y:S02]  /*15510*/  IMAD R8, R2, R6, RZ ;  /* 0x0000000602087224 */ /* 0x000fe400078e02ff */
[----:B------:R-:W-:-:S04]  /*15520*/  IMAD.MOV.U32 R2, RZ, RZ, RZ ;  /* 0x000000ffff027224 */ /* 0x000fc800078e00ff */
[----:B------:R-:W-:Y:S01]  /*15530*/  IMAD.HI.U32 R2, R3, R8, R2 ;  /* 0x0000000803027227 */ /* 0x000fe200078e0002 */
[----:B------:R-:W-:-:S05]  /*15540*/  IABS R3, R0 ;  /* 0x0000000000037213 */ /* 0x000fca0000000000 */
[----:B------:R-:W-:-:S04]  /*15550*/  IMAD.HI.U32 R8, R2, R3, RZ ;  /* 0x0000000302087227 */ /* 0x000fc800078e00ff */
[----:B------:R-:W-:-:S05]  /*15560*/  IMAD R3, R8, R9, R3 ;  /* 0x0000000908037224 */ /* 0x000fca00078e0203 */
[----:B------:R-:W-:-:S13]  /*15570*/  ISETP.GT.U32.AND P1, PT, R6, R3, PT ;  /* 0x000000030600720c */ /* 0x000fda0003f24070 */
[----:B------:R-:W-:Y:S02]  /*15580*/  @!P1 IMAD.IADD R3, R3, 0x1, -R6 ;  /* 0x0000000103039824 */ /* 0x000fe400078e0a06 */
[----:B------:R-:W-:Y:S01]  /*15590*/  @!P1 VIADD R8, R8, 0x1 ;  /* 0x0000000108089836 */ /* 0x000fe20000000000 */
[----:B------:R-:W-:Y:S02]  /*155a0*/  ISETP.NE.AND P1, PT, R5, RZ, PT ;  /* 0x000000ff0500720c */ /* 0x000fe40003f25270 */
[----:B------:R-:W-:Y:S02]  /*155b0*/  ISETP.GE.U32.AND P0, PT, R3, R6, PT ;  /* 0x000000060300720c */ /* 0x000fe40003f06070 */
[----:B---3--:R-:W-:-:S04]  /*155c0*/  IABS R6, R7 ;  /* 0x0000000700067213 */ /* 0x008fc80000000000 */
[----:B------:R-:W0:Y:S07]  /*155d0*/  I2F.RP R2, R6 ;  /* 0x0000000600027306 */ /* 0x000e2e0000209400 */
[----:B------:R-:W-:Y:S01]  /*155e0*/  @P0 VIADD R8, R8, 0x1 ;  /* 0x0000000108080836 */ /* 0x000fe20000000000 */
[----:B0-----:R-:W0:Y:S02]  /*155f0*/  MUFU.RCP R2, R2 ;  /* 0x0000000200027308 */ /* 0x001e240000001000 */
[----:B0-----:R-:W-:-:S06]  /*15600*/  VIADD R2, R2, 0xffffffe ;  /* 0x0ffffffe02027836 */ /* 0x001fcc0000000000 */
[----:B------:R-:W0:Y:S02]  /*15610*/  F2I.FTZ.U32.TRUNC.NTZ R3, R2 ;  /* 0x0000000200037305 */ /* 0x000e24000021f000 */
[----:B0-----:R-:W-:-:S04]  /*15620*/  IMAD.MOV R2, RZ, RZ, -R3 ;  /* 0x000000ffff027224 */ /* 0x001fc800078e0a03 */
[----:B------:R-:W-:Y:S02]  /*15630*/  IMAD R9, R2, R6, RZ ;  /* 0x0000000602097224 */ /* 0x000fe400078e02ff */
[----:B------:R-:W-:-:S04]  /*15640*/  IMAD.MOV.U32 R2, RZ, RZ, RZ ;  /* 0x000000ffff027224 */ /* 0x000fc800078e00ff */
[----:B------:R-:W-:Y:S01]  /*15650*/  IMAD.HI.U32 R2, R3, R9, R2 ;  /* 0x0000000903027227 */ /* 0x000fe200078e0002 */
[----:B------:R-:W-:Y:S02]  /*15660*/  LOP3.LUT R3, R0, R5, RZ, 0x3c, !PT ;  /* 0x0000000500037212 */ /* 0x000fe400078e3cff */
[----:B------:R-:W-:Y:S02]  /*15670*/  IABS R9, R7 ;  /* 0x0000000700097213 */ /* 0x000fe40000000000 */
[----:B------:R-:W-:-:S03]  /*15680*/  ISETP.GE.AND P2, PT, R3, RZ, PT ;  /* 0x000000ff0300720c */ /* 0x000fc60003f46270 */
[----:B------:R-:W-:-:S10]  /*15690*/  IMAD.MOV R9, RZ, RZ, -R9 ;  /* 0x000000ffff097224 */ /* 0x000fd400078e0a09 */
[----:B------:R-:W-:Y:S01]  /*156a0*/  @!P2 IMAD.MOV R8, RZ, RZ, -R8 ;  /* 0x000000ffff08a224 */ /* 0x000fe200078e0a08 */
[----:B------:R-:W-:-:S04]  /*156b0*/  @!P1 LOP3.LUT R8, RZ, R5, RZ, 0x33, !PT ;  /* 0x00000005ff089212 */ /* 0x000fc800078e33ff */
[-C--:B------:R-:W-:Y:S01]  /*156c0*/  IABS R3, R8.reuse ;  /* 0x0000000800037213 */ /* 0x080fe20000000000 */
[----:B------:R-:W-:-:S04]  /*156d0*/  IMAD R5, R5, R8, RZ ;  /* 0x0000000805057224 */ /* 0x000fc800078e02ff */
[----:B------:R-:W-:-:S04]  /*156e0*/  IMAD.HI.U32 R2, R2, R3, RZ ;  /* 0x0000000302027227 */ /* 0x000fc800078e00ff */
[----:B------:R-:W-:-:S05]  /*156f0*/  IMAD R3, R2, R9, R3 ;  /* 0x0000000902037224 */ /* 0x000fca00078e0203 */
[----:B------:R-:W-:-:S13]  /*15700*/  ISETP.GT.U32.AND P1, PT, R6, R3, PT ;  /* 0x000000030600720c */ /* 0x000fda0003f24070 */
[----:B------:R-:W-:Y:S02]  /*15710*/  @!P1 IMAD.IADD R3, R3, 0x1, -R6 ;  /* 0x0000000103039824 */ /* 0x000fe400078e0a06 */
        /* <DEDUP_REMOVED lines=11> */
[----:B----4-:R-:W-:Y:S02]  /*157d0*/  IMAD.IADD R10, R4, 0x1, R10 ;  /* 0x00000001040a7824 */ /* 0x010fe400078e020a */
[----:B-1----:R-:W-:Y:S02]  /*157e0*/  IMAD.IADD R4, R0, 0x1, -R5 ;  /* 0x0000000100047824 */ /* 0x002fe400078e0a05 */
[----:B------:R-:W-:-:S05]  /*157f0*/  IMAD R0, R3, 0x10000, R2 ;  /* 0x0001000003007824 */ /* 0x000fca00078e0202 */
[----:B------:R0:W-:Y:S04]  /*15800*/  STL [R1+0x8], R0 ;  /* 0x0000080001007387 */ /* 0x0001e80000100800 */
[----:B------:R0:W-:Y:S04]  /*15810*/  STL [R1+0xc], R10 ;  /* 0x00000c0a01007387 */ /* 0x0001e80000100800 */
[----:B------:R0:W-:Y:S01]  /*15820*/  STL [R1+0x4], R4 ;  /* 0x0000040401007387 */ /* 0x0001e20000100800 */
[----:B------:R-:W-:Y:S05]  /*15830*/  BRA `(.L_x_336) ;  /* 0x0000000000287947 */ /* 0x000fea0003800000 */
.L_x_330:
[----:B------:R-:W-:Y:S01]  /*15840*/  UMOV UR4, URZ ;  /* 0x0000003f00047c82 */ /* 0x000fe20008000000 */
[----:B------:R-:W-:Y:S01]  /*15850*/  ULDC UR6, c[0x0][0xc3c] ;  /* 0x00030f0000067ab9 */ /* 0x000fe20000000800 */
[----:B------:R-:W-:Y:S01]  /*15860*/  UMOV UR5, URZ ;  /* 0x0000003f00057c82 */ /* 0x000fe20008000000 */
[----:B------:R0:W-:Y:S01]  /*15870*/  STL [R1], R0 ;  /* 0x0000000001007387 */ /* 0x0001e20000100800 */
[----:B------:R-:W-:Y:S02]  /*15880*/  IMAD.U32 R3, RZ, RZ, UR4 ;  /* 0x00000004ff037e24 */ /* 0x000fe4000f8e00ff */
[----:B------:R-:W-:-:S03]  /*15890*/  IMAD.U32 R2, RZ, RZ, UR5 ;  /* 0x00000005ff027e24 */ /* 0x000fc6000f8e00ff */
[----:B------:R1:W-:Y:S01]  /*158a0*/  STL [R1+0x4], R3 ;  /* 0x0000040301007387 */ /* 0x0003e20000100800 */
[----:B0-----:R-:W-:-:S05]  /*158b0*/  IMAD.U32 R0, RZ, RZ, UR6 ;  /* 0x00000006ff007e24 */ /* 0x001fca000f8e00ff */
[----:B------:R1:W-:Y:S04]  /*158c0*/  STL [R1+0xc], R0 ;  /* 0x00000c0001007387 */ /* 0x0003e80000100800 */
[----:B------:R1:W-:Y:S02]  /*158d0*/  STL [R1+0x8], R2 ;  /* 0x0000080201007387 */ /* 0x0003e40000100800 */
.L_x_336:
[----:B-1----:R-:W2:Y:S04]  /*158e0*/  LDL R3, [R1+0x8] ;  /* 0x0000080001037983 */ /* 0x002ea80000100800 */
[----:B------:R-:W3:Y:S04]  /*158f0*/  LDL R2, [R1+0xc] ;  /* 0x00000c0001027983 */ /* 0x000ee80000100800 */
[----:B0-----:R-:W4:Y:S04]  /*15900*/  LDL R4, [R1] ;  /* 0x0000000001047983 */ /* 0x001f280000100800 */
[----:B------:R-:W4:Y:S01]  /*15910*/  LDL R5, [R1+0x4] ;  /* 0x0000040001057983 */ /* 0x000f220000100800 */
[----:B------:R-:W-:Y:S05]  /*15920*/  WARPSYNC.ALL ;  /* 0x0000000000007948 */ /* 0x000fea0003800000 */
[----:B------:R-:W0:Y:S02]  /*15930*/  S2R R0, SR_TID.X ;  /* 0x0000000000007919 */ /* 0x000e240000002100 */
[----:B0-----:R-:W-:Y:S01]  /*15940*/  LOP3.LUT R0, R0, 0x1f, RZ, 0xc0, !PT ;  /* 0x0000001f00007812 */ /* 0x001fe200078ec0ff */
[----:B------:R-:W-:Y:S03]  /*15950*/  BAR.SYNC.DEFER_BLOCKING 0x4, 0x180 ;  /* 0x0106000000007b1d */ /* 0x000fe60000010000 */
[----:B------:R-:W-:-:S13]  /*15960*/  ISETP.NE.AND P0, PT, R0, RZ, PT ;  /* 0x000000ff0000720c */ /* 0x000fda0003f05270 */
[----:B------:R-:W-:Y:S01]  /*15970*/  @!P0 MOV R0, 0x400 ;  /* 0x0000040000008802 */ /* 0x000fe20000000f00 */
[----:B--2---:R-:W-:Y:S02]  /*15980*/  IMAD.MOV.U32 R6, RZ, RZ, R3 ;  /* 0x000000ffff067224 */ /* 0x004fe400078e0003 */
[----:B------:R-:W0:Y:S01]  /*15990*/  @!P0 S2R R3, SR_CgaCtaId ;  /* 0x0000000000038919 */ /* 0x000e220000008800 */
[----:B---3--:R-:W-:Y:S01]  /*159a0*/  IMAD.MOV.U32 R7, RZ, RZ, R2 ;  /* 0x000000ffff077224 */ /* 0x008fe200078e0002 */
[----:B0-----:R-:W-:-:S05]  /*159b0*/  @!P0 LEA R18, R3, R0, 0x18 ;  /* 0x0000000003128211 */ /* 0x001fca00078ec0ff */
[----:B----4-:R0:W-:Y:S01]  /*159c0*/  @!P0 STS.128 [R18+0x368d0], R4 ;  /* 0x0368d00412008388 */ /* 0x0101e20000000c00 */
[----:B------:R-:W-:Y:S06]  /*159d0*/  BAR.ARV 0x5, 0x180 ;  /* 0x0146000000007b1d */ /* 0x000fec0000002000 */
.L_x_327:
[----:B------:R-:W2:Y:S01]  /*159e0*/  LDL R0, [R1+0xc] ;  /* 0x00000c0001007983 */ /* 0x000ea20000100800 */
[----:B------:R-:W-:Y:S02]  /*159f0*/  ULDC UR4, c[0x0][0xc3c] ;  /* 0x00030f0000047ab9 */ /* 0x000fe40000000800 */
[----:B--2---:R-:W-:-:S13]  /*15a00*/  ISETP.GE.AND P0, PT, R0, UR4, PT ;  /* 0x0000000400007c0c */ /* 0x004fda000bf06270 */
[----:B------:R-:W-:Y:S05]  /*15a10*/  @!P0 BRA `(.L_x_337) ;  /* 0xffffffa400308947 */ /* 0x000fea000383ffff */
[----:B------:R-:W-:Y:S05]  /*15a20*/  BSYNC B8 ;  /* 0x0000000000087941 */ /* 0x000fea0003800000 */
.L_x_231:
[----:B-1----:R-:W3:Y:S01]  /*15a30*/  LDL.LU R0, [R1+0x48] ;  /* 0x0000480001007983 */ /* 0x002ee20000300800 */
[----:B------:R-:W-:Y:S01]  /*15a40*/  BSSY B0, `(.L_x_338) ;  /* 0x000000b000007945 */ /* 0x000fe20003800000 */
[----:B0-2---:R-:W0:Y:S01]  /*15a50*/  S2R R5, SR_CgaCtaId ;  /* 0x0000000000057919 */ /* 0x005e220000008800 */
[----:B---3--:R-:W-:-:S05]  /*15a60*/  VIADD R0, R0, 0x1 ;  /* 0x0000000100007836 */ /* 0x008fca0000000000 */
[----:B------:R-:W-:-:S04]  /*15a70*/  LEA.HI R2, R0, R0, RZ, 0x1 ;  /* 0x0000000000027211 */ /* 0x000fc800078f08ff */
[----:B------:R-:W-:-:S05]  /*15a80*/  LOP3.LUT R3, R2, 0xfffffffe, RZ, 0xc0, !PT ;  /* 0xfffffffe02037812 */ /* 0x000fca00078ec0ff */
[----:B------:R-:W-:Y:S01]  /*15a90*/  IMAD.IADD R3, R0, 0x1, -R3 ;  /* 0x0000000100037824 */ /* 0x000fe200078e0a03 */
[----:B------:R-:W-:-:S04]  /*15aa0*/  MOV R0, 0x400 ;  /* 0x0000040000007802 */ /* 0x000fc80000000f00 */
[----:B0-----:R-:W-:Y:S02]  /*15ab0*/  LEA R0, R5, R0, 0x18 ;  /* 0x0000000005007211 */ /* 0x001fe400078ec0ff */
[----:B------:R-:W-:-:S04]  /*15ac0*/  SHF.L.U32 R3, R3, 0x1f, RZ ;  /* 0x0000001f03037819 */ /* 0x000fc800000006ff */
[----:B------:R-:W0:Y:S02]  /*15ad0*/  SYNCS.PHASECHK.TRANS64.TRYWAIT P0, [R0+URZ+0x36820], R3 ;  /* 0x03682003000075a7 */ /* 0x000e24000800017f */
[----:B0-----:R-:W-:Y:S05]  /*15ae0*/  @!P0 BRA `(.L_x_339) ;  /* 0x0000001c00fc8947 */ /* 0x001fea0003800000 */
.L_x_409:
[----:B------:R-:W-:Y:S05]  /*15af0*/  BSYNC B0 ;  /* 0x0000000000007941 */ /* 0x000fea0003800000 */
.L_x_338:
[----:B------:R-:W-:-:S03]  /*15b00*/  UMOV UR4, 0xffffffff ;  /* 0xffffffff00047882 */ /* 0x000fc60000000000 */
[----:B------:R-:W-:Y:S05]  /*15b10*/  BRA.DIV UR4, `(.L_x_340) ;  /* 0x0000002204047947 */ /* 0x000fea000b800000 */
[----:B------:R-:W1:Y:S02]  /*15b20*/  S2R R2, SR_TID.X ;  /* 0x0000000000027919 */ /* 0x000e640000002100 */
[----:B-1----:R-:W-:-:S04]  /*15b30*/  SHF.R.U32.HI R2, RZ, 0x5, R2 ;  /* 0x00000005ff027819 */ /* 0x002fc80000011602 */
[----:B------:R-:W-:-:S05]  /*15b40*/  LOP3.LUT R2, R2, 0x3, RZ, 0xc0, !PT ;  /* 0x0000000302027812 */ /* 0x000fca00078ec0ff */
[----:B------:R1:W2:Y:S02]  /*15b50*/  SHFL.IDX PT, R14, R2, RZ, 0x1f ;  /* 0x00001fff020e7589 */ /* 0x0002a400000e0000 */
.L_x_412:
[----:B--2---:R-:W-:Y:S01]  /*15b60*/  ISETP.NE.AND P0, PT, R14, RZ, PT ;  /* 0x000000ff0e00720c */ /* 0x004fe20003f05270 */
[----:B------:R-:W-:-:S12]  /*15b70*/  BSSY B0, `(.L_x_341) ;  /* 0x0000027000007945 */ /* 0x000fd80003800000 */
[----:B------:R-:W-:Y:S05]  /*15b80*/  @P0 BRA `(.L_x_342) ;  /* 0x0000000000940947 */ /* 0x000fea0003800000 */
[----:B------:R-:W-:-:S03]  /*15b90*/  UMOV UR4, 0xffffffff ;  /* 0xffffffff00047882 */ /* 0x000fc60000000000 */
[----:B------:R-:W-:Y:S05]  /*15ba0*/  BRA.DIV UR4, `(.L_x_343) ;  /* 0x0000002204147947 */ /* 0x000fea000b800000 */
[----:B------:R-:W-:-:S13]  /*15bb0*/  ELECT P6, URZ, PT ;  /* 0x00000000003f782f */ /* 0x000fda00038c0000 */
.L_x_415:
[----:B------:R-:W-:Y:S05]  /*15bc0*/  @!P6 BRA `(.L_x_342) ;  /* 0x000000000084e947 */ /* 0x000fea0003800000 */
[----:B-1----:R-:W2:Y:S02]  /*15bd0*/  LDL R2, [R1+0x64] ;  /* 0x0000640001027983 */ /* 0x002ea40000100800 */
[----:B--2---:R-:W-:-:S13]  /*15be0*/  R2UR UR4, R2 ;  /* 0x00000000020472ca */ /* 0x004fda00000e0000 */
[----:B------:R-:W-:-:S06]  /*15bf0*/  ULOP3.LUT UR4, UR4, 0x2, URZ, 0xfc, !UPT ;  /* 0x0000000204047892 */ /* 0x000fcc000f8efc3f */
[----:B------:R-:W-:-:S05]  /*15c00*/  IMAD.U32 R2, RZ, RZ, UR4 ;  /* 0x00000004ff027e24 */ /* 0x000fca000f8e00ff */
[----:B------:R-:W-:-:S13]  /*15c10*/  ISETP.NE.AND P2, PT, R2, 0x3, PT ;  /* 0x000000030200780c */ /* 0x000fda0003f45270 */
[----:B------:R-:W-:Y:S05]  /*15c20*/  @!P2 BRA `(.L_x_344) ;  /* 0x000000000004a947 */ /* 0x000fea0003800000 */
[----:B------:R-:W-:Y:S01]  /*15c30*/  BPT.TRAP 0x1 ;  /* 0x000000040000795c */ /* 0x000fe20000300000 */
.L_x_344:
[----:B------:R-:W2:Y:S01]  /*15c40*/  LDL.LU R7, [R1+0x14] ;  /* 0x0000140001077983 */ /* 0x000ea20000300800 */
[----:B------:R-:W-:Y:S02]  /*15c50*/  VIADD R2, R0, 0x36840 ;  /* 0x0003684000027836 */ /* 0x000fe40000000000 */
[C---:B0-----:R-:W-:Y:S02]  /*15c60*/  VIADD R3, R19.reuse, 0x1 ;  /* 0x0000000113037836 */ /* 0x041fe40000000000 */
[----:B------:R-:W-:-:S03]  /*15c70*/  IMAD R6, R19, 0x8, R2 ;  /* 0x0000000813067824 */ /* 0x000fc600078e0202 */
[----:B------:R-:W-:-:S04]  /*15c80*/  ISETP.NE.AND P1, PT, R3, 0x2, PT ;  /* 0x000000020300780c */ /* 0x000fc80003f25270 */
[----:B------:R-:W-:Y:S02]  /*15c90*/  SEL R4, RZ, 0x1, P1 ;  /* 0x00000001ff047807 */ /* 0x000fe40000800000 */
[----:B------:R-:W-:Y:S02]  /*15ca0*/  SEL R3, R3, RZ, P1 ;  /* 0x000000ff03037207 */ /* 0x000fe40000800000 */
[C---:B--2---:R-:W-:Y:S02]  /*15cb0*/  SHF.L.U32 R5, R7.reuse, 0x1f, RZ ;  /* 0x0000001f07057819 */ /* 0x044fe400000006ff */
[----:B------:R-:W-:Y:S01]  /*15cc0*/  LOP3.LUT R4, R7, R4, RZ, 0x3c, !PT ;  /* 0x0000000407047212 */ /* 0x000fe200078e3cff */
[----:B------:R-:W-:Y:S01]  /*15cd0*/  IMAD R7, R3, 0x8, R2 ;  /* 0x0000000803077824 */ /* 0x000fe200078e0202 */
[----:B------:R-:W0:Y:S02]  /*15ce0*/  SYNCS.PHASECHK.TRANS64.TRYWAIT P0, [R6+URZ], R5 ;  /* 0x00000005060075a7 */ /* 0x000e24000800017f */
[----:B------:R-:W-:Y:S01]  /*15cf0*/  SHF.L.U32 R2, R4, 0x1f, RZ ;  /* 0x0000001f04027819 */ /* 0x000fe200000006ff */
[----:B0-----:R-:W-:Y:S06]  /*15d00*/  @!P0 BRA `(.L_x_345) ;  /* 0x0000001c00dc8947 */ /* 0x001fec0003800000 */
.L_x_416:
[----:B------:R-:W1:Y:S02]  /*15d10*/  SYNCS.PHASECHK.TRANS64.TRYWAIT P0, [R7+URZ], R2 ;  /* 0x00000002070075a7 */ /* 0x000e64000800017f */
[----:B-1----:R-:W-:Y:S05]  /*15d20*/  @!P0 BRA `(.L_x_346) ;  /* 0x0000001c00e88947 */ /* 0x002fea0003800000 */
.L_x_417:
[----:B------:R-:W-:Y:S05]  /*15d30*/  @!P2 BRA `(.L_x_347) ;  /* 0x000000000004a947 */ /* 0x000fea0003800000 */
[----:B------:R-:W-:Y:S01]  /*15d40*/  BPT.TRAP 0x1 ;  /* 0x000000040000795c */ /* 0x000fe20000300000 */
.L_x_347:
[----:B------:R-:W-:-:S04]  /*15d50*/  VIADD R0, R0, 0x36860 ;  /* 0x0003686000007836 */ /* 0x000fc80000000000 */
[----:B------:R-:W-:-:S04]  /*15d60*/  IMAD R4, R19, 0x8, R0 ;  /* 0x0000000813047824 */ /* 0x000fc800078e0200 */
[----:B------:R-:W2:Y:S02]  /*15d70*/  SYNCS.PHASECHK.TRANS64.TRYWAIT P0, [R4+URZ], R5 ;  /* 0x00000005040075a7 */ /* 0x000ea4000800017f */
[----:B--2---:R-:W-:Y:S05]  /*15d80*/  @!P0 BRA `(.L_x_348) ;  /* 0x0000001c00e48947 */ /* 0x004fea0003800000 */
.L_x_418:
[----:B------:R-:W-:-:S07]  /*15d90*/  IMAD R3, R3, 0x8, R0 ;  /* 0x0000000803037824 */ /* 0x000fce00078e0200 */
.L_x_349:
[----:B---3--:R3:W4:Y:S02]  /*15da0*/  SYNCS.PHASECHK.TRANS64.TRYWAIT P0, [R3+URZ], R2 ;  /* 0x00000002030075a7 */ /* 0x008724000800017f */
[----:B----4-:R-:W-:Y:S05]  /*15db0*/  @!P0 NANOSLEEP.SYNCS 0x989680 ;  /* 0x009896800000895d */ /* 0x010fea0003900000 */
[----:B------:R-:W4:Y:S02]  /*15dc0*/  @!P0 SYNCS.PHASECHK.TRANS64 P0, [R3+URZ], R2 ;  /* 0x00000002030085a7 */ /* 0x000f24000800007f */
[----:B----4-:R-:W-:Y:S05]  /*15dd0*/  @!P0 BRA `(.L_x_349) ;  /* 0xfffffffc00f08947 */ /* 0x010fea000383ffff */
.L_x_342:
[----:B------:R-:W-:Y:S05]  /*15de0*/  BSYNC B0 ;  /* 0x0000000000007941 */ /* 0x000fea0003800000 */
.L_x_341:
[----:B------:R-:W-:Y:S05]  /*15df0*/  EXIT ;  /* 0x000000000000794d */ /* 0x000fea0003800000 */
.L_x_182:
[----:B0-----:R0:W1:Y:S02]  /*15e00*/  SYNCS.PHASECHK.TRANS64.TRYWAIT P1, [R4+URZ+0x36800], R3 ;  /* 0x03680003040075a7 */ /* 0x001064000802017f */
[----:B-1----:R-:W-:Y:S05]  /*15e10*/  @!P1 NANOSLEEP.SYNCS 0x989680 ;  /* 0x009896800000995d */ /* 0x002fea0003900000 */
[----:B------:R-:W1:Y:S02]  /*15e20*/  @!P1 SYNCS.PHASECHK.TRANS64 P1, [R4+URZ+0x36800], R3 ;  /* 0x03680003040095a7 */ /* 0x000e64000802007f */
[----:B-1----:R-:W-:Y:S05]  /*15e30*/  @!P1 BRA `(.L_x_182) ;  /* 0xfffffffc00f09947 */ /* 0x002fea000383ffff */
[----:B------:R-:W-:Y:S05]  /*15e40*/  BRA `(.L_x_350) ;  /* 0xfffffec0002c7947 */ /* 0x000fea000383ffff */
.L_x_186:
[----:B-1----:R1:W2:Y:S02]  /*15e50*/  SYNCS.PHASECHK.TRANS64.TRYWAIT P2, [R0+URZ+0x36830], R3 ;  /* 0x03683003000075a7 */ /* 0x0022a4000804017f */
[----:B--2---:R-:W-:Y:S05]  /*15e60*/  @!P2 NANOSLEEP.SYNCS 0x989680 ;  /* 0x009896800000a95d */ /* 0x004fea0003900000 */
[----:B------:R-:W2:Y:S02]  /*15e70*/  @!P2 SYNCS.PHASECHK.TRANS64 P2, [R0+URZ+0x36830], R3 ;  /* 0x036830030000a5a7 */ /* 0x000ea4000804007f */
[----:B--2---:R-:W-:Y:S05]  /*15e80*/  @!P2 BRA `(.L_x_186) ;  /* 0xfffffffc00f0a947 */ /* 0x004fea000383ffff */
[----:B------:R-:W-:Y:S05]  /*15e90*/  BRA `(.L_x_185) ;  /* 0xfffffec000507947 */ /* 0x000fea000383ffff */
.L_x_191:
[----:B-1----:R-:W-:-:S04]  /*15ea0*/  IMAD.U32 R3, RZ, RZ, UR60 ;  /* 0x0000003cff037e24 */ /* 0x002fc8000f8e00ff */
[----:B------:R1:W2:Y:S03]  /*15eb0*/  SYNCS.PHASECHK.TRANS64.TRYWAIT P2, [R3+URZ+0x36830], R2 ;  /* 0x03683002030075a7 */ /* 0x0002a6000804017f */
[----:B--2---:R-:W-:Y:S05]  /*15ec0*/  @!P2 NANOSLEEP.SYNCS 0x989680 ;  /* 0x009896800000a95d */ /* 0x004fea0003900000 */
[----:B------:R-:W2:Y:S02]  /*15ed0*/  @!P2 SYNCS.PHASECHK.TRANS64 P2, [R3+URZ+0x36830], R2 ;  /* 0x036830020300a5a7 */ /* 0x000ea4000804007f */
[----:B--2---:R-:W-:Y:S05]  /*15ee0*/  @!P2 BRA `(.L_x_191) ;  /* 0xfffffffc00eca947 */ /* 0x004fea000383ffff */
[----:B------:R-:W-:Y:S05]  /*15ef0*/  BRA `(.L_x_190) ;  /* 0xffffff0400307947 */ /* 0x000fea000383ffff */
.L_x_195:
[----:B-1----:R-:W-:-:S04]  /*15f00*/  IMAD.U32 R2, RZ, RZ, UR10 ;  /* 0x0000000aff027e24 */ /* 0x002fc8000f8e00ff */
[----:B------:R1:W2:Y:S03]  /*15f10*/  SYNCS.PHASECHK.TRANS64.TRYWAIT P2, [R2+URZ+0x36850], R0 ;  /* 0x03685000020075a7 */ /* 0x0002a6000804017f */
[----:B--2---:R-:W-:Y:S05]  /*15f20*/  @!P2 NANOSLEEP.SYNCS 0x989680 ;  /* 0x009896800000a95d */ /* 0x004fea0003900000 */
[----:B------:R-:W2:Y:S02]  /*15f30*/  @!P2 SYNCS.PHASECHK.TRANS64 P2, [R2+URZ+0x36850], R0 ;  /* 0x036850000200a5a7 */ /* 0x000ea4000804007f */
[----:B--2---:R-:W-:Y:S05]  /*15f40*/  @!P2 BRA `(.L_x_195) ;  /* 0xfffffffc00eca947 */ /* 0x004fea000383ffff */
[----:B------:R-:W-:Y:S05]  /*15f50*/  BRA `(.L_x_194) ;  /* 0xffffff2c00087947 */ /* 0x000fea000383ffff */
.L_x_200:
[----:B-1----:R1:W2:Y:S02]  /*15f60*/  SYNCS.PHASECHK.TRANS64.TRYWAIT P0, [R13+URZ+0x36850], R0 ;  /* 0x036850000d0075a7 */ /* 0x0022a4000800017f */
[----:B--2---:R-:W-:Y:S05]  /*15f70*/  @!P0 NANOSLEEP.SYNCS 0x989680 ;  /* 0x009896800000895d */ /* 0x004fea0003900000 */
[----:B------:R-:W2:Y:S02]  /*15f80*/  @!P0 SYNCS.PHASECHK.TRANS64 P0, [R13+URZ+0x36850], R0 ;  /* 0x036850000d0085a7 */ /* 0x000ea4000800007f */
[----:B--2---:R-:W-:Y:S05]  /*15f90*/  @!P0 BRA `(.L_x_200) ;  /* 0xfffffffc00f08947 */ /* 0x004fea000383ffff */
[----:B------:R-:W-:Y:S05]  /*15fa0*/  BRA `(.L_x_199) ;  /* 0xffffff4400b87947 */ /* 0x000fea000383ffff */
.L_x_245:
[----:B------:R-:W0:Y:S01]  /*15fb0*/  S2R R4, SR_TID.X ;  /* 0x0000000000047919 */ /* 0x000e220000002100 */
[----:B------:R-:W-:Y:S01]  /*15fc0*/  BSSY B0, `(.L_x_351) ;  /* 0x000000a000007945 */ /* 0x000fe20003800000 */
[----:B------:R-:W-:Y:S02]  /*15fd0*/  IMAD.MOV.U32 R12, RZ, RZ, RZ ;  /* 0x000000ffff0c7224 */ /* 0x000fe400078e00ff */
[----:B--2---:R-:W-:Y:S02]  /*15fe0*/  IMAD.MOV.U32 R11, RZ, RZ, 0x1f ;  /* 0x0000001fff0b7424 */ /* 0x004fe400078e00ff */
[----:B------:R-:W-:Y:S01]  /*15ff0*/  IMAD.MOV.U32 R15, RZ, RZ, -0x1 ;  /* 0xffffffffff0f7424 */ /* 0x000fe200078e00ff */
[----:B0-----:R-:W-:-:S04]  /*16000*/  SHF.R.U32.HI R4, RZ, 0x5, R4 ;  /* 0x00000005ff047819 */ /* 0x001fc80000011604 */
[----:B------:R-:W-:-:S05]  /*16010*/  LOP3.LUT R4, R4, 0x3, RZ, 0xc0, !PT ;  /* 0x0000000304047812 */ /* 0x000fca00078ec0ff */
[----:B------:R-:W-:-:S07]  /*16020*/  IMAD.MOV.U32 R13, RZ, RZ, R4 ;  /* 0x000000ffff0d7224 */ /* 0x000fce00078e0004 */
[----:B------:R-:W-:Y:S05]  /*16030*/  WARPSYNC.COLLECTIVE R15, `(.L_x_352) ;  /* 0x000000000f087348 */ /* 0x000fea0003c00000 */
[----:B------:R0:W1:Y:S02]  /*16040*/  SHFL.IDX P6, R14, R13, R12, R11 ;  /* 0x0000000c0d0e7389 */ /* 0x00006400000c000b */
[----:B01----:R-:W-:Y:S01]  /*16050*/  ENDCOLLECTIVE ;  /* 0x000000000000791b */ /* 0x003fe20003800000 */
.L_x_352:
[----:B------:R-:W-:Y:S05]  /*16060*/  BSYNC B0 ;  /* 0x0000000000007941 */ /* 0x000fea0003800000 */
.L_x_351:
[----:B------:R-:W-:Y:S05]  /*16070*/  BRA `(.L_x_353) ;  /* 0xffffffac00587947 */ /* 0x000fea000383ffff */
.L_x_247:
[----:B------:R-:W-:Y:S01]  /*16080*/  BSSY B0, `(.L_x_354) ;  /* 0x0000006000007945 */ /* 0x000fe20003800000 */
[----:B------:R-:W-:-:S07]  /*16090*/  IMAD.MOV.U32 R15, RZ, RZ, -0x1 ;  /* 0xffffffffff0f7424 */ /* 0x000fce00078e00ff */
[----:B0-2---:R-:W-:Y:S05]  /*160a0*/  WARPSYNC.COLLECTIVE R15, `(.L_x_355) ;  /* 0x000000000f0c7348 */ /* 0x005fea0003c00000 */
[----:B------:R-:W-:Y:S02]  /*160b0*/  ELECT P6, UR62, PT ;  /* 0x00000000003e782f */ /* 0x000fe400038c0000 */
[----:B------:R-:W-:Y:S01]  /*160c0*/  MOV R14, UR62 ;  /* 0x0000003e000e7c02 */ /* 0x000fe20008000f00 */
[----:B0-2---:R-:W-:Y:S10]  /*160d0*/  ENDCOLLECTIVE ;  /* 0x000000000000791b */ /* 0x005ff40003800000 */
.L_x_355:
[----:B------:R-:W-:Y:S05]  /*160e0*/  BSYNC B0 ;  /* 0x0000000000007941 */ /* 0x000fea0003800000 */
.L_x_354:
[----:B------:R-:W-:Y:S05]  /*160f0*/  BRA `(.L_x_356) ;  /* 0xffffffac00647947 */ /* 0x000fea000383ffff */
.L_x_249:
[----:B0-----:R0:W1:Y:S02]  /*16100*/  SYNCS.PHASECHK.TRANS64.TRYWAIT P0, [R0+URZ+0x36840], R2 ;  /* 0x03684002000075a7 */ /* 0x001064000800017f */
[----:B-1----:R-:W-:Y:S05]  /*16110*/  @!P0 NANOSLEEP.SYNCS 0x989680 ;  /* 0x009896800000895d */ /* 0x002fea0003900000 */
[----:B------:R-:W1:Y:S02]  /*16120*/  @!P0 SYNCS.PHASECHK.TRANS64 P0, [R0+URZ+0x36840], R2 ;  /* 0x03684002000085a7 */ /* 0x000e64000800007f */
[----:B-1----:R-:W-:Y:S05]  /*16130*/  @!P0 BRA `(.L_x_249) ;  /* 0xfffffffc00f08947 */ /* 0x002fea000383ffff */
[----:B------:R-:W-:Y:S05]  /*16140*/  BRA `(.L_x_357) ;  /* 0xffffffac00c87947 */ /* 0x000fea000383ffff */
.L_x_253:
[----:B------:R0:W5:Y:S01]  /*16150*/  LDL.LU R9, [R1+0x44] ;  /* 0x0000440001097983 */ /* 0x0001620000300800 */
[----:B------:R-:W-:Y:S02]  /*16160*/  IMAD.MOV.U32 R13, RZ, RZ, R3 ;  /* 0x000000ffff0d7224 */ /* 0x000fe400078e0003 */
[----:B------:R-:W-:Y:S01]  /*16170*/  IMAD.MOV.U32 R12, RZ, RZ, RZ ;  /* 0x000000ffff0c7224 */ /* 0x000fe200078e00ff */
[----:B------:R-:W1:Y:S01]  /*16180*/  S2R R0, SR_TID.X ;  /* 0x0000000000007919 */ /* 0x000e620000002100 */
[----:B------:R-:W-:Y:S02]  /*16190*/  IMAD.MOV.U32 R11, RZ, RZ, 0x181f ;  /* 0x0000181fff0b7424 */ /* 0x000fe400078e00ff */
[----:B------:R-:W-:-:S07]  /*161a0*/  IMAD.MOV.U32 R15, RZ, RZ, -0x1 ;  /* 0xffffffffff0f7424 */ /* 0x000fce00078e00ff */
[----:B01---5:R-:W-:Y:S05]  /*161b0*/  WARPSYNC.COLLECTIVE R15, `(.L_x_358) ;  /* 0x000000000f087348 */ /* 0x023fea0003c00000 */
[----:B------:R2:W3:Y:S02]  /*161c0*/  SHFL.IDX P6, R14, R13, R12, R11 ;  /* 0x0000000c0d0e7389 */ /* 0x0004e400000c000b */
[----:B0123-5:R-:W-:Y:S01]  /*161d0*/  ENDCOLLECTIVE ;  /* 0x000000000000791b */ /* 0x02ffe20003800000 */
.L_x_358:
[----:B------:R-:W-:Y:S02]  /*161e0*/  IMAD.MOV.U32 R13, RZ, RZ, R4 ;  /* 0x000000ffff0d7224 */ /* 0x000fe400078e0004 */
[----:B------:R-:W-:-:S07]  /*161f0*/  IMAD.MOV.U32 R6, RZ, RZ, R14 ;  /* 0x000000ffff067224 */ /* 0x000fce00078e000e */
[----:B------:R-:W-:Y:S05]  /*16200*/  WARPSYNC.COLLECTIVE R15, `(.L_x_359) ;  /* 0x000000000f087348 */ /* 0x000fea0003c00000 */
[----:B------:R0:W1:Y:S02]  /*16210*/  SHFL.IDX P6, R14, R13, R12, R11 ;  /* 0x0000000c0d0e7389 */ /* 0x00006400000c000b */
[----:B01----:R-:W-:Y:S01]  /*16220*/  ENDCOLLECTIVE ;  /* 0x000000000000791b */ /* 0x003fe20003800000 */
.L_x_359:
[----:B------:R-:W-:Y:S01]  /*16230*/  ULDC.64 UR4, c[0x0][0x208] ;  /* 0x0000820000047ab9 */ /* 0x000fe20000000a00 */
[----:B------:R-:W-:Y:S02]  /*16240*/  IMAD.MOV.U32 R13, RZ, RZ, R3 ;  /* 0x000000ffff0d7224 */ /* 0x000fe400078e0003 */
[----:B------:R-:W-:Y:S02]  /*16250*/  IMAD.MOV.U32 R12, RZ, RZ, 0x1 ;  /* 0x00000001ff0c7424 */ /* 0x000fe400078e00ff */
[----:B------:R-:W-:Y:S02]  /*16260*/  IMAD.MOV.U32 R7, RZ, RZ, R14 ;  /* 0x000000ffff077224 */ /* 0x000fe400078e000e */
[----:B------:R-:W-:Y:S02]  /*16270*/  IMAD R2, R9, R8, RZ ;  /* 0x0000000809027224 */ /* 0x000fe400078e02ff */
[----:B------:R-:W0:Y:S01]  /*16280*/  S2R R9, SR_TID.X ;  /* 0x0000000000097919 */ /* 0x000e220000002100 */
[----:B------:R-:W-:-:S05]  /*16290*/  IMAD.SHL.U32 R8, R0, 0x8, RZ ;  /* 0x0000000800087824 */ /* 0x000fca00078e00ff */
[----:B------:R-:W-:Y:S02]  /*162a0*/  LOP3.LUT R8, R8, 0x38, RZ, 0xc0, !PT ;  /* 0x0000003808087812 */ /* 0x000fe400078ec0ff */
[----:B0-----:R-:W-:-:S04]  /*162b0*/  LOP3.LUT R9, R9, 0x7f, RZ, 0xc0, !PT ;  /* 0x0000007f09097812 */ /* 0x001fc800078ec0ff */
[----:B------:R-:W-:-:S05]  /*162c0*/  SHF.R.U32.HI R9, RZ, 0x3, R9 ;  /* 0x00000003ff097819 */ /* 0x000fca0000011609 */
[----:B------:R-:W-:-:S04]  /*162d0*/  IMAD.IADD R0, R9, 0x1, R5 ;  /* 0x0000000109007824 */ /* 0x000fc800078e0205 */
[C---:B------:R-:W-:Y:S01]  /*162e0*/  VIADD R5, R0.reuse, 0x10 ;  /* 0x0000001000057836 */ /* 0x040fe20000000000 */
[----:B------:R-:W-:-:S13]  /*162f0*/  ISETP.GE.AND P3, PT, R0, R2, PT ;  /* 0x000000020000720c */ /* 0x000fda0003f66270 */
[----:B------:R-:W-:-:S05]  /*16300*/  @!P3 LEA R7, P5, R8, R7, 0x1 ;  /* 0x000000070807b211 */ /* 0x000fca00078a08ff */
[----:B------:R-:W-:-:S05]  /*16310*/  @!P3 IMAD.X R6, RZ, RZ, R6, P5 ;  /* 0x000000ffff06b224 */ /* 0x000fca00028e0606 */
[----:B------:R-:W-:-:S04]  /*16320*/  @!P3 LOP3.LUT R7, R7, R6, RZ, 0x3c, !PT ;  /* 0x000000060707b212 */ /* 0x000fc800078e3cff */
[----:B------:R-:W-:-:S04]  /*16330*/  @!P3 LOP3.LUT R6, R7, R6, RZ, 0x3c, !PT ;  /* 0x000000060706b212 */ /* 0x000fc800078e3cff */
[----:B------:R-:W-:-:S05]  /*16340*/  @!P3 LOP3.LUT R7, R7, R6, RZ, 0x3c, !PT ;  /* 0x000000060707b212 */ /* 0x000fca00078e3cff */
        /* <DEDUP_REMOVED lines=10> */
.L_x_360:
[----:B------:R-:W-:Y:S02]  /*163f0*/  IMAD.MOV.U32 R13, RZ, RZ, R4 ;  /* 0x000000ffff0d7224 */ /* 0x000fe400078e0004 */
[----:B------:R-:W-:-:S07]  /*16400*/  IMAD.MOV.U32 R9, RZ, RZ, R14 ;  /* 0x000000ffff097224 */ /* 0x000fce00078e000e */
[----:B------:R-:W-:Y:S05]  /*16410*/  WARPSYNC.COLLECTIVE R15, `(.L_x_361) ;  /* 0x000000000f087348 */ /* 0x000fea0003c00000 */
[----:B------:R0:W1:Y:S02]  /*16420*/  SHFL.IDX P6, R14, R13, R12, R11 ;  /* 0x0000000c0d0e7389 */ /* 0x00006400000c000b */
[----:B01----:R-:W-:Y:S01]  /*16430*/  ENDCOLLECTIVE ;  /* 0x000000000000791b */ /* 0x003fe20003800000 */
.L_x_361:
[----:B------:R-:W-:Y:S01]  /*16440*/  ULDC.64 UR4, c[0x0][0x208] ;  /* 0x0000820000047ab9 */ /* 0x000fe20000000a00 */
[----:B------:R-:W-:Y:S02]  /*16450*/  IMAD.MOV.U32 R13, RZ, RZ, R3 ;  /* 0x000000ffff0d7224 */ /* 0x000fe400078e0003 */
[----:B------:R-:W-:Y:S02]  /*16460*/  IMAD.MOV.U32 R12, RZ, RZ, 0x2 ;  /* 0x00000002ff0c7424 */ /* 0x000fe400078e00ff */
[----:B------:R-:W-:-:S05]  /*16470*/  IMAD.MOV.U32 R5, RZ, RZ, R14 ;  /* 0x000000ffff057224 */ /* 0x000fca00078e000e */
[----:B------:R-:W-:-:S05]  /*16480*/  @!P3 LEA R8, P5, R8, R5, 0x1 ;  /* 0x000000050808b211 */ /* 0x000fca00078a08ff */
[----:B------:R-:W-:Y:S02]  /*16490*/  @!P3 IMAD.X R5, RZ, RZ, R9, P5 ;  /* 0x000000ffff05b224 */ /* 0x000fe400028e0609 */
[----:B------:R-:W-:Y:S01]  /*164a0*/  @!P3 IMAD.MOV.U32 R6, RZ, RZ, R8 ;  /* 0x000000ffff06b224 */ /* 0x000fe200078e0008 */
[----:B------:R-:W0:Y:S01]  /*164b0*/  S2R R9, SR_TID.X ;  /* 0x0000000000097919 */ /* 0x000e220000002100 */
[----:B------:R-:W-:Y:S02]  /*164c0*/  @!P3 IMAD.MOV.U32 R7, RZ, RZ, R5 ;  /* 0x000000ffff07b224 */ /* 0x000fe400078e0005 */
[----:B------:R-:W-:-:S03]  /*164d0*/  VIADD R5, R0, 0x20 ;  /* 0x0000002000057836 */ /* 0x000fc60000000000 */
[----:B------:R-:W-:Y:S01]  /*164e0*/  @!PT LDS RZ, [RZ] ;  /* 0x00000000fffff984 */ /* 0x000fe20000000800 */
[----:B------:R-:W-:Y:S01]  /*164f0*/  @!PT LDS RZ, [RZ] ;  /* 0x00000000fffff984 */ /* 0x000fe20000000800 */
[----:B------:R-:W-:Y:S01]  /*16500*/  @!PT LDS RZ, [RZ] ;  /* 0x00000000fffff984 */ /* 0x000fe20000000800 */
[----:B------:R1:W-:Y:S04]  /*16510*/  @!P3 LDGSTS.E.BYPASS.LTC128B.128 [R10+0x15c00], desc[UR4][R6.64], !P2 ;  /* 0x15c00000060abfae */ /* 0x0003e8000d101d44 */
[----:B------:R1:W-:Y:S04]  /*16520*/  @!P3 LDGSTS.E.BYPASS.LTC128B.128 [R10+0x19c00], desc[UR4][R6.64+0x80], !P1 ;  /* 0x19c00080060abfae */ /* 0x0003e8000c901d44 */
[----:B------:R1:W-:Y:S01]  /*16530*/  @!P3 LDGSTS.E.BYPASS.LTC128B.128 [R10+0x1dc00], desc[UR4][R6.64+0x100], !P0 ;  /* 0x1dc00100060abfae */ /* 0x0003e2000c101d44 */
[----:B------:R-:W-:-:S13]  /*16540*/  ISETP.GE.AND P3, PT, R5, R2, PT ;  /* 0x000000020500720c */ /* 0x000fda0003f66270 */
[----:B01----:R-:W-:Y:S05]  /*16550*/  WARPSYNC.COLLECTIVE R15, `(.L_x_362) ;  /* 0x000000000f087348 */ /* 0x003fea0003c00000 */
[----:B------:R2:W3:Y:S02]  /*16560*/  SHFL.IDX P6, R14, R13, R12, R11 ;  /* 0x0000000c0d0e7389 */ /* 0x0004e400000c000b */
[----:B0123--:R-:W-:Y:S01]  /*16570*/  ENDCOLLECTIVE ;  /* 0x000000000000791b */ /* 0x00ffe20003800000 */
.L_x_362:
[----:B------:R-:W-:Y:S02]  /*16580*/  IMAD.MOV.U32 R13, RZ, RZ, R4 ;  /* 0x000000ffff0d7224 */ /* 0x000fe400078e0004 */
[----:B------:R-:W-:-:S05]  /*16590*/  IMAD.SHL.U32 R9, R9, 0x8, RZ ;  /* 0x0000000809097824 */ /* 0x000fca00078e00ff */
[----:B------:R-:W-:Y:S01]  /*165a0*/  LOP3.LUT R9, R9, 0x38, RZ, 0xc0, !PT ;  /* 0x0000003809097812 */ /* 0x000fe200078ec0ff */
[----:B------:R-:W-:-:S07]  /*165b0*/  IMAD.MOV.U32 R8, RZ, RZ, R14 ;  /* 0x000000ffff087224 */ /* 0x000fce00078e000e */
[----:B------:R-:W-:Y:S05]  /*165c0*/  WARPSYNC.COLLECTIVE R15, `(.L_x_363) ;  /* 0x000000000f087348 */ /* 0x000fea0003c00000 */
[----:B------:R0:W1:Y:S02]  /*165d0*/  SHFL.IDX P6, R14, R13, R12, R11 ;  /* 0x0000000c0d0e7389 */ /* 0x00006400000c000b */
[----:B01----:R-:W-:Y:S01]  /*165e0*/  ENDCOLLECTIVE ;  /* 0x000000000000791b */ /* 0x003fe20003800000 */
.L_x_363:
[----:B------:R-:W-:Y:S01]  /*165f0*/  ULDC.64 UR4, c[0x0][0x208] ;  /* 0x0000820000047ab9 */ /* 0x000fe20000000a00 */
[----:B------:R-:W-:Y:S02]  /*16600*/  IMAD.MOV.U32 R13, RZ, RZ, R3 ;  /* 0x000000ffff0d7224 */ /* 0x000fe400078e0003 */
[----:B------:R-:W-:Y:S02]  /*16610*/  IMAD.MOV.U32 R12, RZ, RZ, 0x3 ;  /* 0x00000003ff0c7424 */ /* 0x000fe400078e00ff */
[----:B------:R-:W-:-:S05]  /*16620*/  IMAD.MOV.U32 R5, RZ, RZ, R14 ;  /* 0x000000ffff057224 */ /* 0x000fca00078e000e */
[----:B------:R-:W-:-:S05]  /*16630*/  @!P3 LEA R5, P4, R9, R5, 0x1 ;  /* 0x000000050905b211 */ /* 0x000fca00078808ff */
[----:B------:R-:W-:-:S04]  /*16640*/  @!P3 IMAD.X R6, RZ, RZ, R8, P4 ;  /* 0x000000ffff06b224 */ /* 0x000fc800020e0608 */
[----:B------:R-:W-:Y:S02]  /*16650*/  @!P3 IMAD.MOV.U32 R7, RZ, RZ, R6 ;  /* 0x000000ffff07b224 */ /* 0x000fe400078e0006 */
        /* <DEDUP_REMOVED lines=12> */
.L_x_364:
[----:B------:R-:W-:Y:S02]  /*16720*/  IMAD.MOV.U32 R13, RZ, RZ, R4 ;  /* 0x000000ffff0d7224 */ /* 0x000fe400078e0004 */
[----:B------:R-:W-:-:S07]  /*16730*/  IMAD.MOV.U32 R6, RZ, RZ, R14 ;  /* 0x000000ffff067224 */ /* 0x000fce00078e000e */
[----:B------:R-:W-:Y:S05]  /*16740*/  WARPSYNC.COLLECTIVE R15, `(.L_x_365) ;  /* 0x000000000f087348 */ /* 0x000fea0003c00000 */
[----:B------:R0:W1:Y:S02]  /*16750*/  SHFL.IDX P6, R14, R13, R12, R11 ;  /* 0x0000000c0d0e7389 */ /* 0x00006400000c000b */
[----:B01----:R-:W-:Y:S01]  /*16760*/  ENDCOLLECTIVE ;  /* 0x000000000000791b */ /* 0x003fe20003800000 */
.L_x_365:
        /* <DEDUP_REMOVED lines=19> */
.L_x_366:
[----:B------:R-:W-:Y:S02]  /*168a0*/  IMAD.MOV.U32 R13, RZ, RZ, R4 ;  /* 0x000000ffff0d7224 */ /* 0x000fe400078e0004 */
[----:B------:R-:W-:-:S07]  /*168b0*/  IMAD.MOV.U32 R6, RZ, RZ, R14 ;  /* 0x000000ffff067224 */ /* 0x000fce00078e000e */
[----:B------:R-:W-:Y:S05]  /*168c0*/  WARPSYNC.COLLECTIVE R15, `(.L_x_367) ;  /* 0x000000000f087348 */ /* 0x000fea0003c00000 */
[----:B------:R0:W1:Y:S02]  /*168d0*/  SHFL.IDX P6, R14, R13, R12, R11 ;  /* 0x0000000c0d0e7389 */ /* 0x00006400000c000b */
[----:B01----:R-:W-:Y:S01]  /*168e0*/  ENDCOLLECTIVE ;  /* 0x000000000000791b */ /* 0x003fe20003800000 */
.L_x_367:
        /* <DEDUP_REMOVED lines=19> */
.L_x_368:
[----:B------:R-:W-:Y:S02]  /*16a20*/  IMAD.MOV.U32 R13, RZ, RZ, R4 ;  /* 0x000000ffff0d7224 */ /* 0x000fe400078e0004 */
[----:B------:R-:W-:-:S07]  /*16a30*/  IMAD.MOV.U32 R6, RZ, RZ, R14 ;  /* 0x000000ffff067224 */ /* 0x000fce00078e000e */
[----:B------:R-:W-:Y:S05]  /*16a40*/  WARPSYNC.COLLECTIVE R15, `(.L_x_369) ;  /* 0x000000000f087348 */ /* 0x000fea0003c00000 */
[----:B------:R0:W1:Y:S02]  /*16a50*/  SHFL.IDX P6, R14, R13, R12, R11 ;  /* 0x0000000c0d0e7389 */ /* 0x00006400000c000b */
[----:B01----:R-:W-:Y:S01]  /*16a60*/  ENDCOLLECTIVE ;  /* 0x000000000000791b */ /* 0x003fe20003800000 */
.L_x_369:
[----:B------:R-:W-:Y:S01]  /*16a70*/  ULDC.64 UR4, c[0x0][0x208] ;  /* 0x0000820000047ab9 */ /* 0x000fe20000000a00 */
[----:B------:R-:W-:Y:S02]  /*16a80*/  IMAD.MOV.U32 R13, RZ, RZ, R3 ;  /* 0x000000ffff0d7224 */ /* 0x000fe400078e0003 */
[----:B------:R-:W-:Y:S02]  /*16a90*/  IMAD.MOV.U32 R12, RZ, RZ, 0x6 ;  /* 0x00000006ff0c7424 */ /* 0x000fe400078e00ff */
[----:B------:R-:W-:-:S05]  /*16aa0*/  IMAD.MOV.U32 R5, RZ, RZ, R14 ;  /* 0x000000ffff057224 */ /* 0x000fca00078e000e */
[----:B------:R-:W-:-:S05]  /*16ab0*/  @!P3 LEA R5, P4, R9, R5, 0x1 ;  /* 0x000000050905b211 */ /* 0x000fca00078808ff */
[----:B------:R-:W-:-:S04]  /*16ac0*/  @!P3 IMAD.X R6, RZ, RZ, R6, P4 ;  /* 0x000000ffff06b224 */ /* 0x000fc800020e0606 */
[----:B------:R-:W-:Y:S02]  /*16ad0*/  @!P3 IMAD.MOV.U32 R7, RZ, RZ, R6 ;  /* 0x000000ffff07b224 */ /* 0x000fe400078e0006 */
[----:B------:R-:W-:-:S05]  /*16ae0*/  @!P3 IMAD.MOV.U32 R6, RZ, RZ, R5 ;  /* 0x000000ffff06b224 */ /* 0x000fca00078e0005 */
        /* <DEDUP_REMOVED lines=9> */
.L_x_370:
[----:B------:R-:W-:-:S05]  /*16b80*/  VIADD R7, R0, 0x60 ;  /* 0x0000006000077836 */ /* 0x000fca0000000000 */
[----:B------:R-:W-:Y:S01]  /*16b90*/  ISETP.GE.AND P4, PT, R7, R2, PT ;  /* 0x000000020700720c */ /* 0x000fe20003f86270 */
[----:B------:R-:W-:Y:S02]  /*16ba0*/  IMAD.MOV.U32 R13, RZ, RZ, R4 ;  /* 0x000000ffff0d7224 */ /* 0x000fe400078e0004 */
[----:B------:R-:W-:-:S10]  /*16bb0*/  IMAD.MOV.U32 R6, RZ, RZ, R14 ;  /* 0x000000ffff067224 */ /* 0x000fd400078e000e */
[----:B------:R-:W-:Y:S05]  /*16bc0*/  WARPSYNC.COLLECTIVE R15, `(.L_x_371) ;  /* 0x000000000f087348 */ /* 0x000fea0003c00000 */
[----:B------:R0:W1:Y:S02]  /*16bd0*/  SHFL.IDX P6, R14, R13, R12, R11 ;  /* 0x0000000c0d0e7389 */ /* 0x00006400000c000b */
[----:B01----:R-:W-:Y:S01]  /*16be0*/  ENDCOLLECTIVE ;  /* 0x000000000000791b */ /* 0x003fe20003800000 */
.L_x_371:
        /* <DEDUP_REMOVED lines=17> */
.L_x_372:
[----:B------:R-:W-:Y:S02]  /*16d00*/  IMAD.MOV.U32 R13, RZ, RZ, R4 ;  /* 0x000000ffff0d7224 */ /* 0x000fe400078e0004 */
[----:B------:R-:W-:-:S07]  /*16d10*/  IMAD.MOV.U32 R5, RZ, RZ, R14 ;  /* 0x000000ffff057224 */ /* 0x000fce00078e000e */
[----:B------:R-:W-:Y:S05]  /*16d20*/  WARPSYNC.COLLECTIVE R15, `(.L_x_373) ;  /* 0x000000000f087348 */ /* 0x000fea0003c00000 */
[----:B------:R0:W1:Y:S02]  /*16d30*/  SHFL.IDX P6, R14, R13, R12, R11 ;  /* 0x0000000c0d0e7389 */ /* 0x00006400000c000b */
[----:B01----:R-:W-:Y:S01]  /*16d40*/  ENDCOLLECTIVE ;  /* 0x000000000000791b */ /* 0x003fe20003800000 */
.L_x_373:
[----:B------:R-:W-:Y:S01]  /*16d50*/  IMAD.MOV.U32 R3, RZ, RZ, R14 ;  /* 0x000000ffff037224 */ /* 0x000fe200078e000e */
[----:B------:R-:W-:Y:S06]  /*16d60*/  BRA `(.L_x_374) ;  /* 0xffffffb000647947 */ /* 0x000fec000383ffff */
.L_x_258:
[----:B0-----:R0:W3:Y:S02]  /*16d70*/  SYNCS.PHASECHK.TRANS64.TRYWAIT P0, [R18+URZ+0x36820], R0 ;  /* 0x03682000120075a7 */ /* 0x0010e4000800017f */
[----:B---3--:R-:W-:Y:S05]  /*16d80*/  @!P0 NANOSLEEP.SYNCS 0x989680 ;  /* 0x009896800000895d */ /* 0x008fea0003900000 */
[----:B------:R-:W3:Y:S02]  /*16d90*/  @!P0 SYNCS.PHASECHK.TRANS64 P0, [R18+URZ+0x36820], R0 ;  /* 0x03682000120085a7 */ /* 0x000ee4000800007f */
[----:B---3--:R-:W-:Y:S05]  /*16da0*/  @!P0 BRA `(.L_x_258) ;  /* 0xfffffffc00f08947 */ /* 0x008fea000383ffff */
[----:B------:R-:W-:Y:S05]  /*16db0*/  BRA `(.L_x_375) ;  /* 0xffffffb000e87947 */ /* 0x000fea000383ffff */
.L_x_267:
[----:B-1----:R1:W2:Y:S02]  /*16dc0*/  SYNCS.PHASECHK.TRANS64.TRYWAIT P0, [R3+URZ+0x36840], R2 ;  /* 0x03684002030075a7 */ /* 0x0022a4000800017f */
[----:B--2---:R-:W-:Y:S05]  /*16dd0*/  @!P0 NANOSLEEP.SYNCS 0x989680 ;  /* 0x009896800000895d */ /* 0x004fea0003900000 */
[----:B------:R-:W2:Y:S02]  /*16de0*/  @!P0 SYNCS.PHASECHK.TRANS64 P0, [R3+URZ+0x36840], R2 ;  /* 0x03684002030085a7 */ /* 0x000ea4000800007f */
[----:B--2---:R-:W-:Y:S05]  /*16df0*/  @!P0 BRA `(.L_x_267) ;  /* 0xfffffffc00f08947 */ /* 0x004fea000383ffff */
[----:B------:R-:W-:Y:S05]  /*16e00*/  BRA `(.L_x_376) ;  /* 0xffffffb400c87947 */ /* 0x000fea000383ffff */
.L_x_274:
[----:B-1----:R1:W2:Y:S02]  /*16e10*/  SYNCS.PHASECHK.TRANS64.TRYWAIT P0, [R3+URZ+0x60], R2 ;  /* 0x00006002030075a7 */ /* 0x0022a4000800017f */
[----:B--2---:R-:W-:Y:S05]  /*16e20*/  @!P0 NANOSLEEP.SYNCS 0x989680 ;  /* 0x009896800000895d */ /* 0x004fea0003900000 */
[----:B------:R-:W2:Y:S02]  /*16e30*/  @!P0 SYNCS.PHASECHK.TRANS64 P0, [R3+URZ+0x60], R2 ;  /* 0x00006002030085a7 */ /* 0x000ea4000800007f */
[----:B--2---:R-:W-:Y:S05]  /*16e40*/  @!P0 BRA `(.L_x_274) ;  /* 0xfffffffc00f08947 */ /* 0x004fea000383ffff */
[----:B------:R-:W-:Y:S05]  /*16e50*/  BRA `(.L_x_377) ;  /* 0xffffffb800dc7947 */ /* 0x000fea000383ffff */
.L_x_284:
[----:B-1----:R1:W2:Y:S02]  /*16e60*/  SYNCS.PHASECHK.TRANS64.TRYWAIT P0, [R3+URZ+0x36840], R2 ;  /* 0x03684002030075a7 */ /* 0x0022a4000800017f */
[----:B--2---:R-:W-:Y:S05]  /*16e70*/  @!P0 NANOSLEEP.SYNCS 0x989680 ;  /* 0x009896800000895d */ /* 0x004fea0003900000 */
[----:B------:R-:W2:Y:S02]  /*16e80*/  @!P0 SYNCS.PHASECHK.TRANS64 P0, [R3+URZ+0x36840], R2 ;  /* 0x03684002030085a7 */ /* 0x000ea4000800007f */
[----:B--2---:R-:W-:Y:S05]  /*16e90*/  @!P0 BRA `(.L_x_284) ;  /* 0xfffffffc00f08947 */ /* 0x004fea000383ffff */
[----:B------:R-:W-:Y:S05]  /*16ea0*/  BRA `(.L_x_378) ;  /* 0xffffffc000ac7947 */ /* 0x000fea000383ffff */
.L_x_291:
[----:B0-----:R0:W1:Y:S02]  /*16eb0*/  SYNCS.PHASECHK.TRANS64.TRYWAIT P0, [R2+URZ+0x60], R3 ;  /* 0x00006003020075a7 */ /* 0x001064000800017f */
[----:B-1----:R-:W-:Y:S05]  /*16ec0*/  @!P0 NANOSLEEP.SYNCS 0x989680 ;  /* 0x009896800000895d */ /* 0x002fea0003900000 */
[----:B------:R-:W1:Y:S02]  /*16ed0*/  @!P0 SYNCS.PHASECHK.TRANS64 P0, [R2+URZ+0x60], R3 ;  /* 0x00006003020085a7 */ /* 0x000e64000800007f */
[----:B-1----:R-:W-:Y:S05]  /*16ee0*/  @!P0 BRA `(.L_x_291) ;  /* 0xfffffffc00f08947 */ /* 0x002fea000383ffff */
[----:B------:R-:W-:Y:S05]  /*16ef0*/  BRA `(.L_x_379) ;  /* 0xffffffc400c07947 */ /* 0x000fea000383ffff */
.L_x_301:
[----:B--2---:R2:W3:Y:S02]  /*16f00*/  SYNCS.PHASECHK.TRANS64.TRYWAIT P0, [R2+URZ+0x36840], R3 ;  /* 0x03684003020075a7 */ /* 0x0044e4000800017f */
[----:B---3--:R-:W-:Y:S05]  /*16f10*/  @!P0 NANOSLEEP.SYNCS 0x989680 ;  /* 0x009896800000895d */ /* 0x008fea0003900000 */
[----:B------:R-:W3:Y:S02]  /*16f20*/  @!P0 SYNCS.PHASECHK.TRANS64 P0, [R2+URZ+0x36840], R3 ;  /* 0x03684003020085a7 */ /* 0x000ee4000800007f */
[----:B---3--:R-:W-:Y:S05]  /*16f30*/  @!P0 BRA `(.L_x_301) ;  /* 0xfffffffc00f08947 */ /* 0x008fea000383ffff */
[----:B------:R-:W-:Y:S05]  /*16f40*/  BRA `(.L_x_380) ;  /* 0xffffffcc00607947 */ /* 0x000fea000383ffff */
.L_x_308:
[----:B0-----:R0:W1:Y:S02]  /*16f50*/  SYNCS.PHASECHK.TRANS64.TRYWAIT P0, [R2+URZ+0x60], R5 ;  /* 0x00006005020075a7 */ /* 0x001064000800017f */
[----:B-1----:R-:W-:Y:S05]  /*16f60*/  @!P0 NANOSLEEP.SYNCS 0x989680 ;  /* 0x009896800000895d */ /* 0x002fea0003900000 */
[----:B------:R-:W1:Y:S02]  /*16f70*/  @!P0 SYNCS.PHASECHK.TRANS64 P0, [R2+URZ+0x60], R5 ;  /* 0x00006005020085a7 */ /* 0x000e64000800007f */
[----:B-1----:R-:W-:Y:S05]  /*16f80*/  @!P0 BRA `(.L_x_308) ;  /* 0xfffffffc00f08947 */ /* 0x002fea000383ffff */
[----:B------:R-:W-:Y:S05]  /*16f90*/  BRA `(.L_x_381) ;  /* 0xffffffd000747947 */ /* 0x000fea000383ffff */
.L_x_320:
[----:B--2---:R2:W3:Y:S02]  /*16fa0*/  SYNCS.PHASECHK.TRANS64.TRYWAIT P0, [R0+URZ+0x36860], R2 ;  /* 0x03686002000075a7 */ /* 0x0044e4000800017f */
[----:B---3--:R-:W-:Y:S05]  /*16fb0*/  @!P0 NANOSLEEP.SYNCS 0x989680 ;  /* 0x009896800000895d */ /* 0x008fea0003900000 */
[----:B------:R-:W3:Y:S02]  /*16fc0*/  @!P0 SYNCS.PHASECHK.TRANS64 P0, [R0+URZ+0x36860], R2 ;  /* 0x03686002000085a7 */ /* 0x000ee4000800007f */
[----:B---3--:R-:W-:Y:S05]  /*16fd0*/  @!P0 BRA `(.L_x_320) ;  /* 0xfffffffc00f08947 */ /* 0x008fea000383ffff */
[----:B------:R-:W-:Y:S05]  /*16fe0*/  BRA `(.L_x_382) ;  /* 0xffffffd800007947 */ /* 0x000fea000383ffff */
.L_x_328:
[----:B------:R-:W3:Y:S01]  /*16ff0*/  LDL R3, [R1] ;  /* 0x0000000001037983 */ /* 0x000ee20000100800 */
[----:B------:R-:W-:Y:S01]  /*17000*/  BSSY B0, `(.L_x_383) ;  /* 0x0000008000007945 */ /* 0x000fe20003800000 */
[----:B0-----:R-:W-:Y:S02]  /*17010*/  IMAD.MOV.U32 R12, RZ, RZ, RZ ;  /* 0x000000ffff0c7224 */ /* 0x001fe400078e00ff */
[----:B--2---:R-:W-:Y:S02]  /*17020*/  IMAD.MOV.U32 R11, RZ, RZ, 0x1f ;  /* 0x0000001fff0b7424 */ /* 0x004fe400078e00ff */
[----:B------:R-:W-:Y:S02]  /*17030*/  IMAD.MOV.U32 R15, RZ, RZ, -0x1 ;  /* 0xffffffffff0f7424 */ /* 0x000fe400078e00ff */
[----:B---3--:R-:W-:-:S07]  /*17040*/  IMAD.MOV.U32 R13, RZ, RZ, R3 ;  /* 0x000000ffff0d7224 */ /* 0x008fce00078e0003 */
[----:B-1----:R-:W-:Y:S05]  /*17050*/  WARPSYNC.COLLECTIVE R15, `(.L_x_384) ;  /* 0x000000000f087348 */ /* 0x002fea0003c00000 */
[----:B------:R0:W2:Y:S02]  /*17060*/  SHFL.IDX P6, R14, R13, R12, R11 ;  /* 0x0000000c0d0e7389 */ /* 0x0000a400000c000b */
[----:B012---:R-:W-:Y:S01]  /*17070*/  ENDCOLLECTIVE ;  /* 0x000000000000791b */ /* 0x007fe20003800000 */
.L_x_384:
[----:B------:R-:W-:Y:S05]  /*17080*/  BSYNC B0 ;  /* 0x0000000000007941 */ /* 0x000fea0003800000 */
.L_x_383:
[----:B------:R0:W5:Y:S01]  /*17090*/  LDL R2, [R1+0xc] ;  /* 0x00000c0001027983 */ /* 0x0001620000100800 */
[----:B------:R-:W-:Y:S02]  /*170a0*/  IMAD.MOV.U32 R13, RZ, RZ, R3 ;  /* 0x000000ffff0d7224 */ /* 0x000fe400078e0003 */
[----:B------:R-:W-:Y:S02]  /*170b0*/  IMAD.MOV.U32 R12, RZ, RZ, 0x1 ;  /* 0x00000001ff0c7424 */ /* 0x000fe400078e00ff */
[----:B------:R-:W-:Y:S02]  /*170c0*/  IMAD.MOV.U32 R11, RZ, RZ, 0x1f ;  /* 0x0000001fff0b7424 */ /* 0x000fe400078e00ff */
[----:B------:R-:W-:Y:S02]  /*170d0*/  IMAD.MOV.U32 R15, RZ, RZ, -0x1 ;  /* 0xffffffffff0f7424 */ /* 0x000fe400078e00ff */
[----:B0-----:R-:W-:-:S07]  /*170e0*/  IMAD.MOV.U32 R0, RZ, RZ, R14 ;  /* 0x000000ffff007224 */ /* 0x001fce00078e000e */
[----:B-----5:R-:W-:Y:S05]  /*170f0*/  WARPSYNC.COLLECTIVE R15, `(.L_x_385) ;  /* 0x000000000f087348 */ /* 0x020fea0003c00000 */
[----:B------:R0:W1:Y:S02]  /*17100*/  SHFL.IDX P6, R14, R13, R12, R11 ;  /* 0x0000000c0d0e7389 */ /* 0x00006400000c000b */
[----:B01---5:R-:W-:Y:S01]  /*17110*/  ENDCOLLECTIVE ;  /* 0x000000000000791b */ /* 0x023fe20003800000 */
.L_x_385:
[----:B------:R-:W-:Y:S01]  /*17120*/  ULDC UR4, c[0x0][0xc3c] ;  /* 0x00030f0000047ab9 */ /* 0x000fe20000000800 */
[----:B------:R-:W-:Y:S01]  /*17130*/  ULDC.64 UR6, c[0x0][0x208] ;  /* 0x0000820000067ab9 */ /* 0x000fe20000000a00 */
[----:B------:R-:W-:Y:S02]  /*17140*/  IMAD.IADD R7, R2, 0x1, R16 ;  /* 0x0000000102077824 */ /* 0x000fe400078e0210 */
[----:B------:R-:W-:Y:S02]  /*17150*/  IMAD.MOV.U32 R11, RZ, RZ, RZ ;  /* 0x000000ffff0b7224 */ /* 0x000fe400078e00ff */
[----:B------:R-:W-:Y:S01]  /*17160*/  IMAD.MOV.U32 R8, RZ, RZ, R14 ;  /* 0x000000ffff087224 */ /* 0x000fe200078e000e */
[----:B------:R-:W-:-:S13]  /*17170*/  ISETP.GE.OR P1, PT, R7, UR4, !P0 ;  /* 0x0000000407007c0c */ /* 0x000fda000c726670 */
[----:B------:R-:W0:Y:S08]  /*17180*/  @!P1 LDC.64 R2, c[0x0][0xc80] ;  /* 0x00032000ff029b82 */ /* 0x000e300000000a00 */
[----:B------:R-:W1:Y:S01]  /*17190*/  @!P1 LDC.64 R4, c[0x0][0xc78] ;  /* 0x00031e00ff049b82 */ /* 0x000e620000000a00 */
[----:B0-----:R-:W-:-:S05]  /*171a0*/  @!P1 IMAD.WIDE R2, R7, 0x4, R2 ;  /* 0x0000000407029825 */ /* 0x001fca00078e0202 */
[----:B------:R1:W2:Y:S02]  /*171b0*/  @!P1 LDG.E R6, desc[UR6][R2.64] ;  /* 0x0000000602069981 */ /* 0x0002a4000c1e1900 */
[----:B-1----:R-:W-:-:S06]  /*171c0*/  @!P1 IMAD.WIDE R2, R7, 0x4, R4 ;  /* 0x0000000407029825 */ /* 0x002fcc00078e0204 */
[----:B------:R-:W3:Y:S01]  /*171d0*/  @!P1 LDG.E R2, desc[UR6][R2.64] ;  /* 0x0000000602029981 */ /* 0x000ee2000c1e1900 */
[----:B------:R-:W-:Y:S01]  /*171e0*/  IMAD.MOV.U32 R5, RZ, RZ, RZ ;  /* 0x000000ffff057224 */ /* 0x000fe200078e00ff */
[C---:B------:R-:W-:Y:S02]  /*171f0*/  ISETP.GE.U32.AND P2, PT, R16.reuse, 0x2, PT ;  /* 0x000000021000780c */ /* 0x040fe40003f46070 */
[C---:B------:R-:W-:Y:S02]  /*17200*/  ISETP.GE.U32.AND P3, PT, R16.reuse, 0x4, PT ;  /* 0x000000041000780c */ /* 0x040fe40003f66070 */
[C---:B------:R-:W-:Y:S02]  /*17210*/  ISETP.GE.U32.AND P4, PT, R16.reuse, 0x8, PT ;  /* 0x000000081000780c */ /* 0x040fe40003f86070 */
[----:B------:R-:W-:Y:S01]  /*17220*/  ISETP.GE.U32.AND P5, PT, R16, 0x10, PT ;  /* 0x000000101000780c */ /* 0x000fe20003fa6070 */
[----:B--2---:R-:W-:Y:S01]  /*17230*/  @!P1 IMAD.MOV.U32 R5, RZ, RZ, R6 ;  /* 0x000000ffff059224 */ /* 0x004fe200078e0006 */
[----:B------:R-:W-:-:S02]  /*17240*/  CS2R R6, SRZ ;  /* 0x0000000000067805 */ /* 0x000fc4000001ff00 */
[----:B---3--:R-:W-:Y:S01]  /*17250*/  @!P1 IMAD.MOV.U32 R7, RZ, RZ, R2 ;  /* 0x000000ffff079224 */ /* 0x008fe200078e0002 */
[----:B------:R-:W-:-:S03]  /*17260*/  ISETP.NE.AND P1, PT, R16, RZ, PT ;  /* 0x000000ff1000720c */ /* 0x000fc60003f25270 */
[----:B------:R-:W-:-:S04]  /*17270*/  IMAD R2, R7, R5, RZ ;  /* 0x0000000507027224 */ /* 0x000fc800078e02ff */
[----:B------:R-:W-:-:S07]  /*17280*/  IMAD.MOV.U32 R13, RZ, RZ, R2 ;  /* 0x000000ffff0d7224 */ /* 0x000fce00078e0002 */
[----:B------:R-:W-:Y:S05]  /*17290*/  WARPSYNC.COLLECTIVE R15, `(.L_x_386) ;  /* 0x000000000f087348 */ /* 0x000fea0003c00000 */
[----:B------:R0:W1:Y:S02]  /*172a0*/  SHFL.UP P6, R14, R13, R12, R11 ;  /* 0x0400000c0d0e7389 */ /* 0x00006400000c000b */
[----:B01----:R-:W-:Y:S01]  /*172b0*/  ENDCOLLECTIVE ;  /* 0x000000000000791b */ /* 0x003fe20003800000 */
.L_x_386:
[----:B------:R-:W-:Y:S02]  /*172c0*/  IMAD.MOV.U32 R12, RZ, RZ, 0x2 ;  /* 0x00000002ff0c7424 */ /* 0x000fe400078e00ff */
[----:B------:R-:W-:-:S05]  /*172d0*/  IMAD.MOV.U32 R3, RZ, RZ, R14 ;  /* 0x000000ffff037224 */ /* 0x000fca00078e000e */
[----:B------:R-:W-:-:S05]  /*172e0*/  SEL R3, R3, RZ, P1 ;  /* 0x000000ff03037207 */ /* 0x000fca0000800000 */
[----:B------:R-:W-:-:S04]  /*172f0*/  IMAD.IADD R2, R2, 0x1, R3 ;  /* 0x0000000102027824 */ /* 0x000fc800078e0203 */
[----:B------:R-:W-:-:S07]  /*17300*/  IMAD.MOV.U32 R13, RZ, RZ, R2 ;  /* 0x000000ffff0d7224 */ /* 0x000fce00078e0002 */
[----:B------:R-:W-:Y:S05]  /*17310*/  WARPSYNC.COLLECTIVE R15, `(.L_x_387) ;  /* 0x000000000f087348 */ /* 0x000fea0003c00000 */
[----:B------:R0:W1:Y:S02]  /*17320*/  SHFL.UP P6, R14, R13, R12, R11 ;  /* 0x0400000c0d0e7389 */ /* 0x00006400000c000b */
[----:B01----:R-:W-:Y:S01]  /*17330*/  ENDCOLLECTIVE ;  /* 0x000000000000791b */ /* 0x003fe20003800000 */
.L_x_387:
        /* <DEDUP_REMOVED lines=8> */
.L_x_388:
        /* <DEDUP_REMOVED lines=8> */
.L_x_389:
        /* <DEDUP_REMOVED lines=8> */
.L_x_390:
[----:B------:R-:W-:Y:S02]  /*174c0*/  IMAD.MOV.U32 R12, RZ, RZ, 0x1f ;  /* 0x0000001fff0c7424 */ /* 0x000fe400078e00ff */
[----:B------:R-:W-:Y:S02]  /*174d0*/  IMAD.MOV.U32 R11, RZ, RZ, 0x1f ;  /* 0x0000001fff0b7424 */ /* 0x000fe400078e00ff */
[----:B------:R-:W-:-:S05]  /*174e0*/  IMAD.MOV.U32 R3, RZ, RZ, R14 ;  /* 0x000000ffff037224 */ /* 0x000fca00078e000e */
[----:B------:R-:W-:-:S05]  /*174f0*/  SEL R3, R3, RZ, P5 ;  /* 0x000000ff03037207 */ /* 0x000fca0002800000 */
[----:B------:R-:W-:-:S04]  /*17500*/  IMAD.IADD R2, R2, 0x1, R3 ;  /* 0x0000000102027824 */ /* 0x000fc800078e0203 */
[----:B------:R-:W-:-:S07]  /*17510*/  IMAD.MOV.U32 R13, RZ, RZ, R2 ;  /* 0x000000ffff0d7224 */ /* 0x000fce00078e0002 */
[----:B------:R-:W-:Y:S05]  /*17520*/  WARPSYNC.COLLECTIVE R15, `(.L_x_391) ;  /* 0x000000000f087348 */ /* 0x000fea0003c00000 */
[----:B------:R0:W1:Y:S02]  /*17530*/  SHFL.IDX P6, R14, R13, R12, R11 ;  /* 0x0000000c0d0e7389 */ /* 0x00006400000c000b */
[----:B01----:R-:W-:Y:S01]  /*17540*/  ENDCOLLECTIVE ;  /* 0x000000000000791b */ /* 0x003fe20003800000 */
.L_x_391:
[----:B------:R-:W-:Y:S01]  /*17550*/  IMAD.MOV.U32 R9, RZ, RZ, R14 ;  /* 0x000000ffff097224 */ /* 0x000fe200078e000e */
[----:B------:R-:W-:Y:S06]  /*17560*/  BRA `(.L_x_392) ;  /* 0xffffffd800b07947 */ /* 0x000fec000383ffff */
.L_x_331:
[----:B------:R-:W-:Y:S01]  /*17570*/  BSSY B0, `(.L_x_393) ;  /* 0x0000008000007945 */ /* 0x000fe20003800000 */
[----:B------:R-:W-:Y:S02]  /*17580*/  IMAD.MOV.U32 R13, RZ, RZ, R2 ;  /* 0x000000ffff0d7224 */ /* 0x000fe400078e0002 */
[----:B------:R-:W-:Y:S02]  /*17590*/  IMAD.MOV.U32 R12, RZ, RZ, 0x1 ;  /* 0x00000001ff0c7424 */ /* 0x000fe400078e00ff */
[----:B------:R-:W-:Y:S02]  /*175a0*/  IMAD.MOV.U32 R11, RZ, RZ, RZ ;  /* 0x000000ffff0b7224 */ /* 0x000fe400078e00ff */
[----:B------:R-:W-:-:S07]  /*175b0*/  IMAD.MOV.U32 R15, RZ, RZ, -0x1 ;  /* 0xffffffffff0f7424 */ /* 0x000fce00078e00ff */
[----:B------:R-:W-:Y:S05]  /*175c0*/  WARPSYNC.COLLECTIVE R15, `(.L_x_394) ;  /* 0x000000000f087348 */ /* 0x000fea0003c00000 */
[----:B------:R0:W1:Y:S02]  /*175d0*/  SHFL.UP P6, R14, R13, R12, R11 ;  /* 0x0400000c0d0e7389 */ /* 0x00006400000c000b */
[----:B01----:R-:W-:Y:S01]  /*175e0*/  ENDCOLLECTIVE ;  /* 0x000000000000791b */ /* 0x003fe20003800000 */
.L_x_394:
[----:B------:R-:W-:Y:S05]  /*175f0*/  BSYNC B0 ;  /* 0x0000000000007941 */ /* 0x000fea0003800000 */
.L_x_393:
[----:B------:R-:W-:Y:S02]  /*17600*/  IMAD.MOV.U32 R3, RZ, RZ, R14 ;  /* 0x000000ffff037224 */ /* 0x000fe400078e000e */
[----:B------:R-:W-:Y:S02]  /*17610*/  IMAD.MOV.U32 R12, RZ, RZ, 0x2 ;  /* 0x00000002ff0c7424 */ /* 0x000fe400078e00ff */
[----:B------:R-:W-:Y:S01]  /*17620*/  IMAD.MOV.U32 R11, RZ, RZ, RZ ;  /* 0x000000ffff0b7224 */ /* 0x000fe200078e00ff */
[----:B------:R-:W-:Y:S01]  /*17630*/  SEL R3, R3, RZ, P1 ;  /* 0x000000ff03037207 */ /* 0x000fe20000800000 */
[----:B------:R-:W-:-:S04]  /*17640*/  IMAD.MOV.U32 R15, RZ, RZ, -0x1 ;  /* 0xffffffffff0f7424 */ /* 0x000fc800078e00ff */
[----:B------:R-:W-:-:S04]  /*17650*/  IMAD.IADD R2, R2, 0x1, R3 ;  /* 0x0000000102027824 */ /* 0x000fc800078e0203 */
[----:B------:R-:W-:-:S07]  /*17660*/  IMAD.MOV.U32 R13, RZ, RZ, R2 ;  /* 0x000000ffff0d7224 */ /* 0x000fce00078e0002 */
[----:B------:R-:W-:Y:S05]  /*17670*/  WARPSYNC.COLLECTIVE R15, `(.L_x_395) ;  /* 0x000000000f087348 */ /* 0x000fea0003c00000 */
[----:B------:R0:W1:Y:S02]  /*17680*/  SHFL.UP P6, R14, R13, R12, R11 ;  /* 0x0400000c0d0e7389 */ /* 0x00006400000c000b */
[----:B01----:R-:W-:Y:S01]  /*17690*/  ENDCOLLECTIVE ;  /* 0x000000000000791b */ /* 0x003fe20003800000 */
.L_x_395:
        /* <DEDUP_REMOVED lines=8> */
.L_x_396:
        /* <DEDUP_REMOVED lines=8> */
.L_x_397:
        /* <DEDUP_REMOVED lines=8> */
.L_x_398:
        /* <DEDUP_REMOVED lines=9> */
.L_x_399:
[----:B------:R-:W-:Y:S01]  /*178b0*/  IMAD.MOV.U32 R9, RZ, RZ, R14 ;  /* 0x000000ffff097224 */ /* 0x000fe200078e000e */
[----:B------:R-:W-:Y:S06]  /*178c0*/  BRA `(.L_x_400) ;  /* 0xffffffd800887947 */ /* 0x000fec000383ffff */
.L_x_333:
[----:B------:R-:W-:Y:S01]  /*178d0*/  BSSY B0, `(.L_x_401) ;  /* 0x0000006000007945 */ /* 0x000fe20003800000 */
[----:B------:R-:W-:Y:S01]  /*178e0*/  PLOP3.LUT P6, PT, P6, PT, PT, 0x8, 0x0 ;  /* 0x000000000000781c */ /* 0x000fe200037ce170 */
[----:B------:R-:W-:-:S12]  /*178f0*/  IMAD.MOV.U32 R15, RZ, RZ, -0x1 ;  /* 0xffffffffff0f7424 */ /* 0x000fd800078e00ff */
[----:B0-----:R-:W-:Y:S05]  /*17900*/  WARPSYNC.COLLECTIVE R15, `(.L_x_402) ;  /* 0x000000000f087348 */ /* 0x001fea0003c00000 */
[----:B------:R-:W-:Y:S01]  /*17910*/  VOTE.ANY R14, PT, P6 ;  /* 0x00000000000e7806 */ /* 0x000fe200030e0100 */
[----:B0-----:R-:W-:Y:S06]  /*17920*/  ENDCOLLECTIVE ;  /* 0x000000000000791b */ /* 0x001fec0003800000 */
.L_x_402:
[----:B------:R-:W-:Y:S05]  /*17930*/  BSYNC B0 ;  /* 0x0000000000007941 */ /* 0x000fea0003800000 */
.L_x_401:
[----:B------:R-:W-:Y:S02]  /*17940*/  IMAD.MOV.U32 R8, RZ, RZ, R14 ;  /* 0x000000ffff087224 */ /* 0x000fe400078e000e */
[----:B------:R-:W-:Y:S02]  /*17950*/  IMAD.MOV.U32 R13, RZ, RZ, R5 ;  /* 0x000000ffff0d7224 */ /* 0x000fe400078e0005 */
[----:B------:R-:W0:Y:S01]  /*17960*/  POPC R4, R8 ;  /* 0x0000000800047309 */ /* 0x000e220000000000 */
[----:B------:R-:W-:Y:S02]  /*17970*/  IMAD.MOV.U32 R11, RZ, RZ, 0x1f ;  /* 0x0000001fff0b7424 */ /* 0x000fe400078e00ff */
[----:B------:R-:W-:Y:S02]  /*17980*/  IMAD.MOV.U32 R15, RZ, RZ, -0x1 ;  /* 0xffffffffff0f7424 */ /* 0x000fe400078e00ff */
[----:B0-----:R-:W-:-:S07]  /*17990*/  IMAD.MOV.U32 R12, RZ, RZ, R4 ;  /* 0x000000ffff0c7224 */ /* 0x001fce00078e0004 */
[----:B------:R-:W-:Y:S05]  /*179a0*/  WARPSYNC.COLLECTIVE R15, `(.L_x_403) ;  /* 0x000000000f087348 */ /* 0x000fea0003c00000 */
[----:B------:R0:W1:Y:S02]  /*179b0*/  SHFL.IDX P6, R14, R13, R12, R11 ;  /* 0x0000000c0d0e7389 */ /* 0x00006400000c000b */
[----:B01----:R-:W-:Y:S01]  /*179c0*/  ENDCOLLECTIVE ;  /* 0x000000000000791b */ /* 0x003fe20003800000 */
.L_x_403:
[----:B------:R-:W-:Y:S02]  /*179d0*/  IMAD.MOV.U32 R13, RZ, RZ, R7 ;  /* 0x000000ffff0d7224 */ /* 0x000fe400078e0007 */
[----:B------:R-:W-:-:S07]  /*179e0*/  IMAD.MOV.U32 R5, RZ, RZ, R14 ;  /* 0x000000ffff057224 */ /* 0x000fce00078e000e */
[----:B------:R-:W-:Y:S05]  /*179f0*/  WARPSYNC.COLLECTIVE R15, `(.L_x_404) ;  /* 0x000000000f087348 */ /* 0x000fea0003c00000 */
[----:B------:R0:W1:Y:S02]  /*17a00*/  SHFL.IDX P6, R14, R13, R12, R11 ;  /* 0x0000000c0d0e7389 */ /* 0x00006400000c000b */
[----:B01----:R-:W-:Y:S01]  /*17a10*/  ENDCOLLECTIVE ;  /* 0x000000000000791b */ /* 0x003fe20003800000 */
.L_x_404:
[----:B------:R-:W-:Y:S01]  /*17a20*/  IMAD.MOV.U32 R7, RZ, RZ, R14 ;  /* 0x000000ffff077224 */ /* 0x000fe200078e000e */
[----:B------:R-:W-:Y:S06]  /*17a30*/  BRA `(.L_x_405) ;  /* 0xffffffd800687947 */ /* 0x000fec000383ffff */
.L_x_335:
[----:B------:R-:W-:Y:S01]  /*17a40*/  BSSY B0, `(.L_x_406) ;  /* 0x0000007000007945 */ /* 0x000fe20003800000 */
[----:B------:R-:W-:Y:S02]  /*17a50*/  IMAD.MOV.U32 R13, RZ, RZ, R2 ;  /* 0x000000ffff0d7224 */ /* 0x000fe400078e0002 */
[----:B------:R-:W-:Y:S02]  /*17a60*/  IMAD.MOV.U32 R11, RZ, RZ, 0x1f ;  /* 0x0000001fff0b7424 */ /* 0x000fe400078e00ff */
[----:B------:R-:W-:-:S07]  /*17a70*/  IMAD.MOV.U32 R15, RZ, RZ, -0x1 ;  /* 0xffffffffff0f7424 */ /* 0x000fce00078e00ff */
[----:B0123--:R-:W-:Y:S05]  /*17a80*/  WARPSYNC.COLLECTIVE R15, `(.L_x_407) ;  /* 0x000000000f087348 */ /* 0x00ffea0003c00000 */
[----:B------:R4:W0:Y:S02]  /*17a90*/  SHFL.IDX P6, R14, R13, R12, R11 ;  /* 0x0000000c0d0e7389 */ /* 0x00082400000c000b */
[----:B01234-:R-:W-:Y:S01]  /*17aa0*/  ENDCOLLECTIVE ;  /* 0x000000000000791b */ /* 0x01ffe20003800000 */
.L_x_407:
[----:B------:R-:W-:Y:S05]  /*17ab0*/  BSYNC B0 ;  /* 0x0000000000007941 */ /* 0x000fea0003800000 */
.L_x_406:
[----:B------:R-:W-:Y:S01]  /*17ac0*/  IMAD.MOV.U32 R2, RZ, RZ, R14 ;  /* 0x000000ffff027224 */ /* 0x000fe200078e000e */
[----:B------:R-:W-:Y:S06]  /*17ad0*/  BRA `(.L_x_408) ;  /* 0xffffffd800587947 */ /* 0x000fec000383ffff */
.L_x_339:
[----:B0-----:R0:W1:Y:S02]  /*17ae0*/  SYNCS.PHASECHK.TRANS64.TRYWAIT P0, [R0+URZ+0x36820], R3 ;  /* 0x03682003000075a7 */ /* 0x001064000800017f */
[----:B-1----:R-:W-:Y:S05]  /*17af0*/  @!P0 NANOSLEEP.SYNCS 0x989680 ;  /* 0x009896800000895d */ /* 0x002fea0003900000 */
[----:B------:R-:W1:Y:S02]  /*17b00*/  @!P0 SYNCS.PHASECHK.TRANS64 P0, [R0+URZ+0x36820], R3 ;  /* 0x03682003000085a7 */ /* 0x000e64000800007f */
[----:B-1----:R-:W-:Y:S05]  /*17b10*/  @!P0 BRA `(.L_x_339) ;  /* 0xfffffffc00f08947 */ /* 0x002fea000383ffff */
[----:B------:R-:W-:Y:S05]  /*17b20*/  BRA `(.L_x_409) ;  /* 0xffffffdc00f07947 */ /* 0x000fea000383ffff */
.L_x_340:
        /* <DEDUP_REMOVED lines=11> */
.L_x_411:
[----:B------:R-:W-:Y:S05]  /*17be0*/  BSYNC B0 ;  /* 0x0000000000007941 */ /* 0x000fea0003800000 */
.L_x_410:
[----:B------:R-:W-:Y:S05]  /*17bf0*/  BRA `(.L_x_412) ;  /* 0xffffffdc00d87947 */ /* 0x000fea000383ffff */
.L_x_343:
[----:B------:R-:W-:Y:S01]  /*17c00*/  BSSY B1, `(.L_x_413) ;  /* 0x0000006000017945 */ /* 0x000fe20003800000 */
[----:B------:R-:W-:-:S07]  /*17c10*/  IMAD.MOV.U32 R15, RZ, RZ, -0x1 ;  /* 0xffffffffff0f7424 */ /* 0x000fce00078e00ff */
[----:B01----:R-:W-:Y:S05]  /*17c20*/  WARPSYNC.COLLECTIVE R15, `(.L_x_414) ;  /* 0x000000000f0c7348 */ /* 0x003fea0003c00000 */
[----:B------:R-:W-:Y:S02]  /*17c30*/  ELECT P6, UR62, PT ;  /* 0x00000000003e782f */ /* 0x000fe400038c0000 */
[----:B------:R-:W-:Y:S01]  /*17c40*/  MOV R14, UR62 ;  /* 0x0000003e000e7c02 */ /* 0x000fe20008000f00 */
[----:B01----:R-:W-:Y:S10]  /*17c50*/  ENDCOLLECTIVE ;  /* 0x000000000000791b */ /* 0x003ff40003800000 */
.L_x_414:
[----:B------:R-:W-:Y:S05]  /*17c60*/  BSYNC B1 ;  /* 0x0000000000017941 */ /* 0x000fea0003800000 */
.L_x_413:
[----:B------:R-:W-:Y:S05]  /*17c70*/  BRA `(.L_x_415) ;  /* 0xffffffdc00d07947 */ /* 0x000fea000383ffff */
.L_x_345:
[----:B0-----:R0:W1:Y:S02]  /*17c80*/  SYNCS.PHASECHK.TRANS64.TRYWAIT P0, [R6+URZ], R5 ;  /* 0x00000005060075a7 */ /* 0x001064000800017f */
[----:B-1----:R-:W-:Y:S05]  /*17c90*/  @!P0 NANOSLEEP.SYNCS 0x989680 ;  /* 0x009896800000895d */ /* 0x002fea0003900000 */
[----:B------:R-:W1:Y:S02]  /*17ca0*/  @!P0 SYNCS.PHASECHK.TRANS64 P0, [R6+URZ], R5 ;  /* 0x00000005060085a7 */ /* 0x000e64000800007f */
[----:B-1----:R-:W-:Y:S05]  /*17cb0*/  @!P0 BRA `(.L_x_345) ;  /* 0xfffffffc00f08947 */ /* 0x002fea000383ffff */
[----:B------:R-:W-:Y:S05]  /*17cc0*/  BRA `(.L_x_416) ;  /* 0xffffffe000107947 */ /* 0x000fea000383ffff */
.L_x_346:
[----:B-1----:R1:W2:Y:S02]  /*17cd0*/  SYNCS.PHASECHK.TRANS64.TRYWAIT P0, [R7+URZ], R2 ;  /* 0x00000002070075a7 */ /* 0x0022a4000800017f */
[----:B--2---:R-:W-:Y:S05]  /*17ce0*/  @!P0 NANOSLEEP.SYNCS 0x989680 ;  /* 0x009896800000895d */ /* 0x004fea0003900000 */
[----:B------:R-:W2:Y:S02]  /*17cf0*/  @!P0 SYNCS.PHASECHK.TRANS64 P0, [R7+URZ], R2 ;  /* 0x00000002070085a7 */ /* 0x000ea4000800007f */
[----:B--2---:R-:W-:Y:S05]  /*17d00*/  @!P0 BRA `(.L_x_346) ;  /* 0xfffffffc00f08947 */ /* 0x004fea000383ffff */
[----:B------:R-:W-:Y:S05]  /*17d10*/  BRA `(.L_x_417) ;  /* 0xffffffe000047947 */ /* 0x000fea000383ffff */
.L_x_348:
[----:B--2---:R2:W3:Y:S02]  /*17d20*/  SYNCS.PHASECHK.TRANS64.TRYWAIT P0, [R4+URZ], R5 ;  /* 0x00000005040075a7 */ /* 0x0044e4000800017f */
[----:B---3--:R-:W-:Y:S05]  /*17d30*/  @!P0 NANOSLEEP.SYNCS 0x989680 ;  /* 0x009896800000895d */ /* 0x008fea0003900000 */
[----:B------:R-:W3:Y:S02]  /*17d40*/  @!P0 SYNCS.PHASECHK.TRANS64 P0, [R4+URZ], R5 ;  /* 0x00000005040085a7 */ /* 0x000ee4000800007f */
[----:B---3--:R-:W-:Y:S05]  /*17d50*/  @!P0 BRA `(.L_x_348) ;  /* 0xfffffffc00f08947 */ /* 0x008fea000383ffff */
[----:B------:R-:W-:Y:S05]  /*17d60*/  BRA `(.L_x_418) ;  /* 0xffffffe000087947 */ /* 0x000fea000383ffff */
.L_x_419:
        /* <DEDUP_REMOVED lines=9> */
.L_x_3023:


//--------------------- .text._ZN7cutlass13device_kernelIN5flash11enable_sm90INS1_16FlashAttnFwdSm90INS1_25CollectiveMainloopFwdSm90ILi2EN4cute5tupleIJNS5_1CILi1EEES8_S8_EEENS6_IJNS7_ILi128EEENS7_ILi112EEENS7_ILi192EEEEEELi192ENS_6half_tEfNS_4arch4Sm90ELb0ELb0ELb0ELb1ELb0ELb1ELb0ELb1ELb1ELb1ELb1ELb0EEENS1_21CollectiveEpilogueFwdINS6_IJSA_SC_SB_EEES9_SE_SG_Li256ELb1ELb1ELb1ELb0EEENS1_36VarlenDynamicPersistentTileSchedulerILi128ELi112ELi256ELi128ELb1ELb1ELb1ELb0ELb1ELb1EEEEEEEEEvNT_6ParamsE --------------------------
	.section	.text._ZN7cutlass13device_kernelIN5flash11enable_sm90INS1_16FlashAttnFwdSm90INS1_25CollectiveMainloopFwdSm90ILi2EN4cute5tupleIJNS5_1CILi1EEES8_S8_EEENS6_IJNS7_ILi128EEENS7_ILi112EEENS7_ILi192EEEEEELi192ENS_6half_tEfNS_4arch4Sm90ELb0ELb0ELb0ELb1ELb0ELb1ELb0ELb1ELb1ELb1ELb1ELb0EEENS1_21CollectiveEpilogueFwdINS6_IJSA_SC_SB_EEES9_SE_SG_Li256ELb1ELb1ELb1ELb0EEENS1_36VarlenDynamicPersistentTileSchedulerILi128ELi112ELi256ELi128ELb1ELb1ELb1ELb0ELb1ELb1EEEEEEEEEvNT_6ParamsE,"ax",@progbits
	.align	128
.text._ZN7cutlass13device_kernelIN5flash11enable_sm90INS1_16FlashAttnFwdSm90INS1_25CollectiveMainloopFwdSm90ILi2EN4cute5tupleIJNS5_1CILi1EEES8_S8_EEENS6_IJNS7_ILi128EEENS7_ILi112EEENS7_ILi192EEEEEELi192ENS_6half_tEfNS_4arch4Sm90ELb0ELb0ELb0ELb1ELb0ELb1ELb0ELb1ELb1ELb1ELb1ELb0EEENS1_21CollectiveEpilogueFwdINS6_IJSA_SC_SB_EEES9_SE_SG_Li256ELb1ELb1ELb1ELb0EEENS1_36VarlenDynamicPersistentTileSchedulerILi128ELi112ELi256ELi128ELb1ELb1ELb1ELb0ELb1ELb1EEEEEEEEEvNT_6ParamsE:
        .type           _ZN7cutlass13device_kernelIN5flash11enable_sm90INS1_16FlashAttnFwdSm90INS1_25CollectiveMainloopFwdSm90ILi2EN4cute5tupleIJNS5_1CILi1EEES8_S8_EEENS6_IJNS7_ILi128EEENS7_ILi112EEENS7_ILi192EEEEEELi192ENS_6half_tEfNS_4arch4Sm90ELb0ELb0ELb0ELb1ELb0ELb1ELb0ELb1ELb1ELb1ELb1ELb0EEENS1_21CollectiveEpilogueFwdINS6_IJSA_SC_SB_EEES9_SE_SG_Li256ELb1ELb1ELb1ELb0EEENS1_36VarlenDynamicPersistentTileSchedulerILi128ELi112ELi256ELi128ELb1ELb1ELb1ELb0ELb1ELb1EEEEEEEEEvNT_6ParamsE,@function
        .size           _ZN7cutlass13device_kernelIN5flash11enable_sm90INS1_16FlashAttnFwdSm90INS1_25CollectiveMainloopFwdSm90ILi2EN4cute5tupleIJNS5_1CILi1EEES8_S8_EEENS6_IJNS7_ILi128EEENS7_ILi112EEENS7_ILi192EEEEEELi192ENS_6half_tEfNS_4arch4Sm90ELb0ELb0ELb0ELb1ELb0ELb1ELb0ELb1ELb1ELb1ELb1ELb0EEENS1_21CollectiveEpilogueFwdINS6_IJSA_SC_SB_EEES9_SE_SG_Li256ELb1ELb1ELb1ELb0EEENS1_36VarlenDynamicPersistentTileSchedulerILi128ELi112ELi256ELi128ELb1ELb1ELb1ELb0ELb1ELb1EEEEEEEEEvNT_6ParamsE,(.L_x_3024 - _ZN7cutlass13device_kernelIN5flash11enable_sm90INS1_16FlashAttnFwdSm90INS1_25CollectiveMainloopFwdSm90ILi2EN4cute5tupleIJNS5_1CILi1EEES8_S8_EEENS6_IJNS7_ILi128EEENS7_ILi112EEENS7_ILi192EEEEEELi192ENS_6half_tEfNS_4arch4Sm90ELb0ELb0ELb0ELb1ELb0ELb1ELb0ELb1ELb1ELb1ELb1ELb0EEENS1_21CollectiveEpilogueFwdINS6_IJSA_SC_SB_EEES9_SE_SG_Li256ELb1ELb1ELb1ELb0EEENS1_36VarlenDynamicPersistentTileSchedulerILi128ELi112ELi256ELi128ELb1ELb1ELb1ELb0ELb1ELb1EEEEEEEEEvNT_6ParamsE)
        .other          _ZN7cutlass13device_kernelIN5flash11enable_sm90INS1_16FlashAttnFwdSm90INS1_25CollectiveMainloopFwdSm90ILi2EN4cute5tupleIJNS5_1CILi1EEES8_S8_EEENS6_IJNS7_ILi128EEENS7_ILi112EEENS7_ILi192EEEEEELi192ENS_6half_tEfNS_4arch4Sm90ELb0ELb0ELb0ELb1ELb0ELb1ELb0ELb1ELb1ELb1ELb1ELb0EEENS1_21CollectiveEpilogueFwdINS6_IJSA_SC_SB_EEES9_SE_SG_Li256ELb1ELb1ELb1ELb0EEENS1_36VarlenDynamicPersistentTileSchedulerILi128ELi112ELi256ELi128ELb1ELb1ELb1ELb0ELb1ELb1EEEEEEEEEvNT_6ParamsE,@"STO_CUDA_ENTRY STV_DEFAULT"
_ZN7cutlass13device_kernelIN5flash11enable_sm90INS1_16FlashAttnFwdSm90INS1_25CollectiveMainloopFwdSm90ILi2EN4cute5tupleIJNS5_1CILi1EEES8_S8_EEENS6_IJNS7_ILi128EEENS7_ILi112EEENS7_ILi192EEEEEELi192ENS_6half_tEfNS_4arch4Sm90ELb0ELb0ELb0ELb1ELb0ELb1ELb0ELb1ELb1ELb1ELb1ELb0EEENS1_21CollectiveEpilogueFwdINS6_IJSA_SC_SB_EEES9_SE_SG_Li256ELb1ELb1ELb1ELb0EEENS1_36VarlenDynamicPersistentTileSchedulerILi128ELi112ELi256ELi128ELb1ELb1ELb1ELb0ELb1ELb1EEEEEEEEEvNT_6ParamsE:
        /* <DEDUP_REMOVED lines=13> */
[----:B------:R-:W-:Y:S02]  /*00d0*/  UIADD3 UR10, UP2, UR4, 0x570, URZ ;  /* 0x00000570040a7890 */ /* 0x000fe4000ff5e03f */
[----:B------:R-:W-:Y:S02]  /*00e0*/  UIADD3 UR4, UP3, UR4, 0x670, URZ ;  /* 0x0000067004047890 */ /* 0x000fe4000ff7e03f */
[----:B------:R-:W-:-:S02]  /*00f0*/  UIADD3.X UR7, URZ, UR5, URZ, UP0, !UPT ;  /* 0x000000053f077290 */ /* 0x000fc400087fe43f */
[----:B------:R-:W-:Y:S02]  /*0100*/  UIADD3.X UR9, URZ, UR5, URZ, UP1, !UPT ;  /* 0x000000053f097290 */ /* 0x000fe40008ffe43f */
[----:B------:R-:W-:Y:S02]  /*0110*/  UIADD3.X UR11, URZ, UR5, URZ, UP2, !UPT ;  /* 0x000000053f0b7290 */ /* 0x000fe400097fe43f */
[----:B------:R-:W-:-:S03]  /*0120*/  UIADD3.X UR5, URZ, UR5, URZ, UP3, !UPT ;  /* 0x000000053f057290 */ /* 0x000fc60009ffe43f */
[----:B------:R0:W-:Y:S02]  /*0130*/  UTMACCTL.PF [UR6] ;  /* 0x00000000060079b9 */ /* 0x0001e40008040000 */
[----:B------:R0:W-:Y:S02]  /*0140*/  UTMACCTL.PF [UR8] ;  /* 0x00000000080079b9 */ /* 0x0001e40008040000 */
[----:B------:R0:W-:Y:S02]  /*0150*/  UTMACCTL.PF [UR10] ;  /* 0x000000000a0079b9 */ /* 0x0001e40008040000 */
[----:B------:R0:W-:Y:S02]  /*0160*/  UTMACCTL.PF [UR4] ;  /* 0x00000000040079b9 */ /* 0x0001e40008040000 */
[----:B0-----:R-:W-:Y:S01]  /*0170*/  NOP ;  /* 0x0000000000007918 */ /* 0x001fe20000000000 */
.L_x_421:
[----:B------:R-:W-:Y:S05]  /*0180*/  BSYNC B0 ;  /* 0x0000000000007941 */ /* 0x000fea0003800000 */
.L_x_420:
        /* <DEDUP_REMOVED lines=41> */
.L_x_422:
        /* <DEDUP_REMOVED lines=22> */
.L_x_423:
        /* <DEDUP_REMOVED lines=18> */
.L_x_424:
        /* <DEDUP_REMOVED lines=22> */
.L_x_425:
        /* <DEDUP_REMOVED lines=22> */
.L_x_426:
[----:B0-----:R-:W-:Y:S01]  /*0960*/  UMOV UR4, 0x1 ;  /* 0x0000000100047882 */ /* 0x001fe20000000000 */
[----:B------:R-:W-:Y:S01]  /*0970*/  PLOP3.LUT P0, PT, PT, PT, UP0, 0x80, 0x0 ;  /* 0x000000000000781c */ /* 0x000fe20003f0f008 */
[----:B------:R-:W-:Y:S01]  /*0980*/  USEL UR4, UR4, 0x2, !UP0 ;  /* 0x0000000204047887 */ /* 0x000fe2000c000000 */
[----:B------:R-:W-:Y:S01]  /*0990*/  NOP ;  /* 0x0000000000007918 */ /* 0x000fe20000000000 */
[----:B------:R-:W-:Y:S01]  /*09a0*/  ULDC.64 UR60, c[0x0][0x208] ;  /* 0x00008200003c7ab9 */ /* 0x000fe20000000a00 */
[----:B------:R-:W-:Y:S03]  /*09b0*/  BSSY B9, `(.L_x_427) ;  /* 0x00027c5000097945 */ /* 0x000fe60003800000 */
[----:B------:R-:W-:-:S05]  /*09c0*/  IMAD.U32 R2, RZ, RZ, UR4 ;  /* 0x00000004ff027e24 */ /* 0x000fca000f8e00ff */
[----:B------:R0:W-:Y:S01]  /*09d0*/  STL [R1+0x7c], R2 ;  /* 0x00007c0201007387 */ /* 0x0001e20000100800 */
[----:B-12-4-:R-:W-:Y:S06]  /*09e0*/  BAR.SYNC.DEFER_BLOCKING 0x0 ;  /* 0x0000000000007b1d */ /* 0x016fec0000010000 */
[----:B------:R-:W-:Y:S05]  /*09f0*/  @!P0 BRA `(.L_x_428) ;  /* 0x000001f400b08947 */ /* 0x000fea0003800000 */
.L_x_429:
        /* <DEDUP_REMOVED lines=8> */
[----:B-1----:R-:W-:-:S06]  /*0a80*/  ULEA UR4, UR5, UR4, 0x18 ;  /* 0x0000000405047291 */ /* 0x002fcc000f8ec03f */
[----:B------:R-:W-:Y:S01]  /*0a90*/  IMAD.U32 R16, RZ, RZ, UR4 ;  /* 0x00000004ff107e24 */ /* 0x000fe2000f8e00ff */
[----:B------:R-:W-:-:S04]  /*0aa0*/  ULDC UR4, c[0x0][0xc3c] ;  /* 0x00030f0000047ab9 */ /* 0x000fc80000000800 */
[----:B------:R-:W1:Y:S01]  /*0ab0*/  LDS.128 R148, [R16+0x368d0] ;  /* 0x0368d00010947984 */ /* 0x000e620000000c00 */
[----:B------:R-:W-:Y:S06]  /*0ac0*/  BAR.ARV 0x4, 0x180 ;  /* 0x0106000000007b1d */ /* 0x000fec0000002000 */
[----:B-1----:R-:W-:-:S13]  /*0ad0*/  ISETP.GE.AND P0, PT, R151, UR4, PT ;  /* 0x0000000497007c0c */ /* 0x002fda000bf06270 */
[----:B------:R-:W-:Y:S05]  /*0ae0*/  @P0 BRA `(.L_x_430) ;  /* 0x0000027800c40947 */ /* 0x000fea0003800000 */
[----:B------:R-:W2:Y:S01]  /*0af0*/  LDL R0, [R1+0x7c] ;  /* 0x00007c0001007983 */ /* 0x000ea20000100800 */
[----:B------:R-:W-:Y:S01]  /*0b00*/  VIADD R6, R6, 0xffffff80 ;  /* 0xffffff8006067836 */ /* 0x000fe20000000000 */
[----:B------:R-:W-:Y:S01]  /*0b10*/  R2UR UR4, R16 ;  /* 0x00000000100472ca */ /* 0x000fe200000e0000 */
[----:B------:R-:W-:Y:S01]  /*0b20*/  IMAD.MOV.U32 R226, RZ, RZ, RZ ;  /* 0x000000ffffe27224 */ /* 0x000fe200078e00ff */
[----:B------:R-:W-:Y:S01]  /*0b30*/  MOV R17, RZ ;  /* 0x000000ff00117202 */ /* 0x000fe20000000f00 */
[----:B------:R-:W-:Y:S01]  /*0b40*/  IMAD.MOV.U32 R205, RZ, RZ, RZ ;  /* 0x000000ffffcd7224 */ /* 0x000fe200078e00ff */
[----:B------:R-:W-:Y:S02]  /*0b50*/  SHF.R.S32.HI R3, RZ, 0x1f, R6 ;  /* 0x0000001fff037819 */ /* 0x000fe40000011406 */
[----:B------:R-:W-:Y:S02]  /*0b60*/  CS2R R216, SRZ ;  /* 0x0000000000d87805 */ /* 0x000fe4000001ff00 */
[----:B0-----:R-:W-:-:S04]  /*0b70*/  LEA.HI R2, R3, R6, RZ, 0x4 ;  /* 0x0000000603027211 */ /* 0x001fc800078f20ff */
[----:B------:R-:W-:Y:S01]  /*0b80*/  SHF.R.S32.HI R7, RZ, 0x4, R2 ;  /* 0x00000004ff077819 */ /* 0x000fe20000011402 */
[----:B------:R-:W-:-:S03]  /*0b90*/  UIADD3 UR4, UR4, 0x15400, URZ ;  /* 0x0001540004047890 */ /* 0x000fc6000fffe03f */
[----:B------:R-:W-:-:S04]  /*0ba0*/  LEA.HI R4, R2, R7, RZ, 0x1 ;  /* 0x0000000702047211 */ /* 0x000fc800078f08ff */
[----:B------:R-:W-:-:S04]  /*0bb0*/  LOP3.LUT R4, R4, 0x1ffffffe, RZ, 0xc0, !PT ;  /* 0x1ffffffe04047812 */ /* 0x000fc800078ec0ff */
[----:B------:R-:W-:Y:S02]  /*0bc0*/  IADD3 R7, R7, -R4, RZ ;  /* 0x8000000407077210 */ /* 0x000fe40007ffe0ff */
[----:B------:R-:W-:-:S04]  /*0bd0*/  LEA.HI R4, R3, R6, RZ, 0x5 ;  /* 0x0000000603047211 */ /* 0x000fc800078f28ff */
[----:B------:R-:W-:-:S05]  /*0be0*/  SHF.R.S32.HI R4, RZ, 0x5, R4 ;  /* 0x00000005ff047819 */ /* 0x000fca0000011404 */
[----:B------:R-:W-:Y:S01]  /*0bf0*/  IMAD.SHL.U32 R214, R4, 0x200, RZ ;  /* 0x0000020004d67824 */ /* 0x000fe200078e00ff */
[----:B--2---:R-:W-:Y:S02]  /*0c00*/  R2UR UR5, R0 ;  /* 0x00000000000572ca */ /* 0x004fe400000e0000 */
[----:B------:R-:W-:-:S04]  /*0c10*/  LEA.HI R0, R3, R6, RZ, 0x7 ;  /* 0x0000000603007211 */ /* 0x000fc800078f38ff */
[----:B------:R-:W-:-:S05]  /*0c20*/  LOP3.LUT R5, R0, 0xffffff80, RZ, 0xc0, !PT ;  /* 0xffffff8000057812 */ /* 0x000fca00078ec0ff */
[----:B------:R-:W-:Y:S02]  /*0c30*/  IMAD.IADD R14, R6, 0x1, -R5 ;  /* 0x00000001060e7824 */ /* 0x000fe400078e0a05 */
[----:B------:R-:W-:-:S03]  /*0c40*/  ULOP3.LUT UR5, UR5, 0x1, URZ, 0xfc, !UPT ;  /* 0x0000000105057892 */ /* 0x000fc6000f8efc3f */
[----:B------:R-:W-:Y:S01]  /*0c50*/  SHF.R.S32.HI R9, RZ, 0x1f, R14 ;  /* 0x0000001fff097819 */ /* 0x000fe2000001140e */
[----:B------:R-:W-:Y:S03]  /*0c60*/  STL [R1+0x6c], R14 ;  /* 0x00006c0e01007387 */ /* 0x000fe60000100800 */
[CC--:B------:R-:W-:Y:S02]  /*0c70*/  LEA.HI R10, R9.reuse, R14.reuse, RZ, 0x2 ;  /* 0x0000000e090a7211 */ /* 0x0c0fe400078f10ff */
[----:B------:R-:W-:Y:S02]  /*0c80*/  LEA.HI R9, R9, R14, RZ, 0x5 ;  /* 0x0000000e09097211 */ /* 0x000fe400078f28ff */
[--C-:B------:R-:W-:Y:S02]  /*0c90*/  SHF.R.S32.HI R8, RZ, 0x2, R10.reuse ;  /* 0x00000002ff087819 */ /* 0x100fe4000001140a */
[----:B------:R-:W-:-:S02]  /*0ca0*/  SHF.R.S32.HI R5, RZ, 0x1f, R10 ;  /* 0x0000001fff057819 */ /* 0x000fc4000001140a */
[----:B------:R-:W-:Y:S02]  /*0cb0*/  LOP3.LUT R10, R10, 0x7ffffffc, RZ, 0xc0, !PT ;  /* 0x7ffffffc0a0a7812 */ /* 0x000fe400078ec0ff */
[----:B------:R-:W-:-:S03]  /*0cc0*/  LEA.HI R5, R5, R8, RZ, 0x3 ;  /* 0x0000000805057211 */ /* 0x000fc600078f18ff */
[----:B------:R-:W-:Y:S01]  /*0cd0*/  IMAD.IADD R10, R14, 0x1, -R10 ;  /* 0x000000010e0a7824 */ /* 0x000fe200078e0a0a */
[----:B------:R-:W-:Y:S02]  /*0ce0*/  LOP3.LUT R11, R5, 0xfffffff8, RZ, 0xc0, !PT ;  /* 0xfffffff8050b7812 */ /* 0x000fe400078ec0ff */
[----:B------:R-:W-:Y:S01]  /*0cf0*/  SHF.R.S32.HI R5, RZ, 0x7, R0 ;  /* 0x00000007ff057819 */ /* 0x000fe20000011400 */
[----:B------:R-:W-:Y:S02]  /*0d00*/  IMAD.SHL.U32 R221, R10, 0x2, RZ ;  /* 0x000000020add7824 */ /* 0x000fe400078e00ff */
[----:B------:R-:W-:Y:S01]  /*0d10*/  IMAD.IADD R11, R8, 0x1, -R11 ;  /* 0x00000001080b7824 */ /* 0x000fe200078e0a0b */
[----:B------:R-:W-:Y:S01]  /*0d20*/  LEA.HI R8, R3, R6, RZ, 0x2 ;  /* 0x0000000603087211 */ /* 0x000fe200078f10ff */
[C---:B------:R-:W-:Y:S01]  /*0d30*/  VIADD R20, R221.reuse, 0x8 ;  /* 0x00000008dd147836 */ /* 0x040fe20000000000 */
[----:B------:R-:W-:Y:S01]  /*0d40*/  LOP3.LUT R3, R2, 0x3fffff0, RZ, 0xc0, !PT ;  /* 0x03fffff002037812 */ /* 0x000fe200078ec0ff */
[C---:B------:R-:W-:Y:S01]  /*0d50*/  VIADD R15, R221.reuse, 0x10 ;  /* 0x00000010dd0f7836 */ /* 0x040fe20000000000 */
[----:B------:R-:W-:Y:S01]  /*0d60*/  LEA.HI R0, R0, R5, RZ, 0x1 ;  /* 0x0000000500007211 */ /* 0x000fe200078f08ff */
[C---:B------:R-:W-:Y:S01]  /*0d70*/  VIADD R237, R221.reuse, 0x68 ;  /* 0x00000068dded7836 */ /* 0x040fe20000000000 */
[----:B------:R-:W-:Y:S01]  /*0d80*/  SHF.R.S32.HI R2, RZ, 0x5, R9 ;  /* 0x00000005ff027819 */ /* 0x000fe20000011409 */
[----:B------:R-:W-:Y:S01]  /*0d90*/  IMAD.IADD R3, R6, 0x1, -R3 ;  /* 0x0000000106037824 */ /* 0x000fe200078e0a03 */
[----:B------:R-:W-:Y:S01]  /*0da0*/  LOP3.LUT R0, R0, 0x3fffffe, RZ, 0xc0, !PT ;  /* 0x03fffffe00007812 */ /* 0x000fe200078ec0ff */
[----:B------:R-:W-:Y:S01]  /*0db0*/  VIADD R236, R221, 0x70 ;  /* 0x00000070ddec7836 */ /* 0x000fe20000000000 */
[----:B------:R-:W-:Y:S01]  /*0dc0*/  LEA R11, R2, R11, 0x4 ;  /* 0x0000000b020b7211 */ /* 0x000fe200078e20ff */
[----:B------:R-:W-:Y:S01]  /*0dd0*/  IMAD R12, R4, 0x10, R3 ;  /* 0x00000010040c7824 */ /* 0x000fe200078e0203 */
[----:B------:R-:W-:Y:S01]  /*0de0*/  SHF.R.S32.HI R204, RZ, 0x2, R8 ;  /* 0x00000002ffcc7819 */ /* 0x000fe20000011408 */
[----:B------:R-:W-:Y:S01]  /*0df0*/  IMAD.IADD R0, R5, 0x1, -R0 ;  /* 0x0000000105007824 */ /* 0x000fe200078e0a00 */
[----:B------:R-:W-:Y:S01]  /*0e00*/  SHF.R.S32.HI R3, RZ, 0x1f, R8 ;  /* 0x0000001fff037819 */ /* 0x000fe20000011408 */
[----:B------:R-:W-:Y:S01]  /*0e10*/  IMAD R7, R12, 0x8, R7 ;  /* 0x000000080c077824 */ /* 0x000fe200078e0207 */
[----:B------:R-:W-:Y:S01]  /*0e20*/  LOP3.LUT R9, R8, 0xfffffffc, RZ, 0xc0, !PT ;  /* 0xfffffffc08097812 */ /* 0x000fe200078ec0ff */
[----:B------:R-:W-:Y:S01]  /*0e30*/  IMAD R13, R0, 0x40, R11 ;  /* 0x00000040000d7824 */ /* 0x000fe200078e020b */
[----:B------:R-:W-:Y:S01]  /*0e40*/  LEA.HI R3, R3, R204, RZ, 0x3 ;  /* 0x000000cc03037211 */ /* 0x000fe200078f18ff */
[----:B------:R-:W-:Y:S01]  /*0e50*/  IMAD.U32 R0, RZ, RZ, UR5 ;  /* 0x00000005ff007e24 */ /* 0x000fe2000f8e00ff */
[----:B------:R-:W-:Y:S01]  /*0e60*/  IADD3 R227, R204, 0x40, RZ ;  /* 0x00000040cce37810 */ /* 0x000fe20007ffe0ff */
[----:B------:R-:W-:Y:S01]  /*0e70*/  IMAD.IADD R9, R6, 0x1, -R9 ;  /* 0x0000000106097824 */ /* 0x000fe200078e0a09 */
[----:B------:R-:W-:Y:S01]  /*0e80*/  LOP3.LUT R3, R3, 0xfffffff8, RZ, 0xc0, !PT ;  /* 0xfffffff803037812 */ /* 0x000fe200078ec0ff */
[----:B------:R-:W-:Y:S01]  /*0e90*/  STL [R1+0x70], R13 ;  /* 0x0000700d01007387 */ /* 0x000fe20000100800 */
[----:B------:R-:W-:Y:S01]  /*0ea0*/  IMAD.U32 R2, RZ, RZ, UR4 ;  /* 0x00000004ff027e24 */ /* 0x000fe2000f8e00ff */
[----:B------:R-:W-:Y:S01]  /*0eb0*/  IADD3 R5, R221, 0x50, RZ ;  /* 0x00000050dd057810 */ /* 0x000fe20007ffe0ff */
[----:B------:R-:W-:Y:S01]  /*0ec0*/  IMAD.SHL.U32 R208, R227, 0x40, RZ ;  /* 0x00000040e3d07824 */ /* 0x000fe200078e00ff */
[----:B------:R0:W-:Y:S01]  /*0ed0*/  STL [R1+0x1c], R0 ;  /* 0x00001c0001007387 */ /* 0x0001e20000100800 */
[----:B------:R-:W-:Y:S01]  /*0ee0*/  IADD3 R3, R204, -R3, RZ ;  /* 0x80000003cc037210 */ /* 0x000fe20007ffe0ff */
[----:B------:R-:W-:Y:S01]  /*0ef0*/  IMAD.SHL.U32 R18, R9, 0x8, RZ ;  /* 0x0000000809127824 */ /* 0x000fe200078e00ff */
[----:B------:R-:W-:Y:S01]  /*0f00*/  IADD3 R11, R221, 0x28, RZ ;  /* 0x00000028dd0b7810 */ /* 0x000fe20007ffe0ff */
[----:B------:R1:W-:Y:S01]  /*0f10*/  STL [R1+0x50], R2 ;  /* 0x0000500201007387 */ /* 0x0003e20000100800 */
[----:B------:R-:W-:Y:S01]  /*0f20*/  LOP3.LUT R208, R208, 0x1c0, RZ, 0xc0, !PT ;  /* 0x000001c0d0d07812 */ /* 0x000fe200078ec0ff */
[----:B------:R-:W-:Y:S01]  /*0f30*/  IMAD.SHL.U32 R3, R3, 0x40, RZ ;  /* 0x0000004003037824 */ /* 0x000fe200078e00ff */
[----:B------:R-:W-:Y:S01]  /*0f40*/  IADD3 R235, R221, 0x78, RZ ;  /* 0x00000078ddeb7810 */ /* 0x000fe20007ffe0ff */
[----:B------:R-:W-:Y:S01]  /*0f50*/  IMAD.SHL.U32 R22, R9, 0x4, RZ ;  /* 0x0000000409167824 */ /* 0x000fe200078e00ff */
[----:B------:R-:W-:Y:S01]  /*0f60*/  SHF.R.U32.HI R4, RZ, 0x3, R208 ;  /* 0x00000003ff047819 */ /* 0x000fe200000116d0 */
[----:B------:R-:W-:Y:S01]  /*0f70*/  VIADD R12, R221, 0x20 ;  /* 0x00000020dd0c7836 */ /* 0x000fe20000000000 */
[----:B0-----:R-:W-:Y:S01]  /*0f80*/  LEA.HI R0, R9, R9, RZ, 0x1 ;  /* 0x0000000909007211 */ /* 0x001fe200078f08ff */
[----:B------:R-:W-:Y:S01]  /*0f90*/  VIADD R4, R221, 0x58 ;  /* 0x00000058dd047836 */ /* 0x000fe20000000000 */
[----:B------:R-:W-:Y:S01]  /*0fa0*/  LOP3.LUT R212, R3, 0x1c0, RZ, 0xc0, !PT ;  /* 0x000001c003d47812 */ /* 0x000fe200078ec0ff */
[C---:B------:R-:W-:Y:S01]  /*0fb0*/  VIADD R234, R221.reuse, 0x80 ;  /* 0x00000080ddea7836 */ /* 0x040fe20000000000 */
[----:B------:R-:W-:Y:S01]  /*0fc0*/  LOP3.LUT R0, R0, 0x1ffffffe, RZ, 0xc0, !PT ;  /* 0x1ffffffe00007812 */ /* 0x000fe200078ec0ff */
[----:B------:R-:W-:Y:S01]  /*0fd0*/  VIADD R14, R221, 0x18 ;  /* 0x00000018dd0e7836 */ /* 0x000fe20000000000 */
[----:B------:R-:W-:Y:S01]  /*0fe0*/  SHF.L.U32 R3, R7, 0x3, RZ ;  /* 0x0000000307037819 */ /* 0x000fe200000006ff */
[----:B------:R-:W-:Y:S01]  /*0ff0*/  VIADD R10, R221, 0x30 ;  /* 0x00000030dd0a7836 */ /* 0x000fe20000000000 */
[----:B-1----:R-:W-:Y:S01]  /*1000*/  SHF.R.S32.HI R2, RZ, 0x1f, R227 ;  /* 0x0000001fff027819 */ /* 0x002fe200000114e3 */
[----:B------:R-:W-:Y:S01]  /*1010*/  IMAD.IADD R0, R9, 0x1, -R0 ;  /* 0x0000000109007824 */ /* 0x000fe200078e0a00 */
[----:B------:R-:W-:Y:S01]  /*1020*/  SHF.R.S32.HI R7, RZ, 0x1f, R15 ;  /* 0x0000001fff077819 */ /* 0x000fe2000001140f */
[----:B------:R0:W-:Y:S01]  /*1030*/  STL [R1+0x78], R3 ;  /* 0x0000780301007387 */ /* 0x0001e20000100800 */
[----:B------:R-:W-:Y:S01]  /*1040*/  LEA.HI R2, R2, R227, RZ, 0x3 ;  /* 0x000000e302027211 */ /* 0x000fe200078f18ff */
[----:B------:R-:W-:Y:S01]  /*1050*/  IMAD R0, R0, 0x8, R13 ;  /* 0x0000000800007824 */ /* 0x000fe200078e020d */
[----:B------:R-:W-:Y:S01]  /*1060*/  SHF.R.S32.HI R4, RZ, 0x1f, R4 ;  /* 0x0000001fff047819 */ /* 0x000fe20000011404 */
[C---:B------:R-:W-:Y:S01]  /*1070*/  VIADD R9, R221.reuse, 0x38 ;  /* 0x00000038dd097836 */ /* 0x040fe20000000000 */
[----:B------:R-:W-:Y:S01]  /*1080*/  SHF.R.S32.HI R7, RZ, 0x1f, R11 ;  /* 0x0000001fff077819 */ /* 0x000fe2000001140b */
[----:B------:R-:W-:Y:S01]  /*1090*/  IMAD.SHL.U32 R2, R2, 0x40, RZ ;  /* 0x0000004002027824 */ /* 0x000fe200078e00ff */
[----:B------:R1:W-:Y:S01]  /*10a0*/  STL [R1+0x74], R0 ;  /* 0x0000740001007387 */ /* 0x0003e20000100800 */
[C---:B------:R-:W-:Y:S01]  /*10b0*/  VIADD R8, R221.reuse, 0x40 ;  /* 0x00000040dd087836 */ /* 0x040fe20000000000 */
[----:B------:R-:W-:Y:S01]  /*10c0*/  SHF.R.S32.HI R4, RZ, 0x1f, R236 ;  /* 0x0000001fff047819 */ /* 0x000fe200000114ec */
[C---:B0-----:R-:W-:Y:S01]  /*10d0*/  VIADD R3, R221.reuse, 0x60 ;  /* 0x00000060dd037836 */ /* 0x041fe20000000000 */
[----:B------:R-:W-:Y:S01]  /*10e0*/  LOP3.LUT R215, R2, 0xfffffe00, RZ, 0xc0, !PT ;  /* 0xfffffe0002d77812 */ /* 0x000fe200078ec0ff */
[C---:B------:R-:W-:Y:S01]  /*10f0*/  VIADD R6, R221.reuse, 0x48 ;  /* 0x00000048dd067836 */ /* 0x040fe20000000000 */
[----:B------:R-:W-:Y:S01]  /*1100*/  SHF.R.S32.HI R2, RZ, 0x1f, R20 ;  /* 0x0000001fff027819 */ /* 0x000fe20000011414 */
[C---:B------:R-:W-:Y:S01]  /*1110*/  VIADD R233, R221.reuse, 0x88 ;  /* 0x00000088dde97836 */ /* 0x040fe20000000000 */
[----:B------:R-:W-:Y:S01]  /*1120*/  SHF.R.S32.HI R2, RZ, 0x1f, R12 ;  /* 0x0000001fff027819 */ /* 0x000fe2000001140c */
[C---:B------:R-:W-:Y:S01]  /*1130*/  VIADD R232, R221.reuse, 0x90 ;  /* 0x00000090dde87836 */ /* 0x040fe20000000000 */
[----:B------:R-:W-:Y:S01]  /*1140*/  SHF.R.S32.HI R2, RZ, 0x1f, R9 ;  /* 0x0000001fff027819 */ /* 0x000fe20000011409 */
[----:B------:R-:W-:Y:S01]  /*1150*/  VIADD R231, R221, 0x98 ;  /* 0x00000098dde77836 */ /* 0x000fe20000000000 */
        /* <DEDUP_REMOVED lines=9> */
[----:B------:R-:W-:Y:S02]  /*11f0*/  IADD3 R211, R22, 0x50, RZ ;  /* 0x0000005016d37810 */ /* 0x000fe40007ffe0ff */
[----:B------:R-:W-:Y:S02]  /*1200*/  SHF.R.U32.HI R213, RZ, 0x3, R212 ;  /* 0x00000003ffd57819 */ /* 0x000fe400000116d4 */
[----:B------:R-:W-:Y:S02]  /*1210*/  IADD3 R228, R221, 0xa0, RZ ;  /* 0x000000a0dde47810 */ /* 0x000fe40007ffe0ff */
[----:B------:R-:W-:Y:S02]  /*1220*/  SHF.R.S32.HI R14, RZ, 0x1f, R14 ;  /* 0x0000001fff0e7819 */ /* 0x000fe4000001140e */
[----:B------:R-:W-:Y:S02]  /*1230*/  SHF.R.S32.HI R10, RZ, 0x1f, R10 ;  /* 0x0000001fff0a7819 */ /* 0x000fe4000001140a */
[----:B------:R-:W-:-:S02]  /*1240*/  SHF.R.S32.HI R7, RZ, 0x1f, R8 ;  /* 0x0000001fff077819 */ /* 0x000fc40000011408 */
[----:B------:R-:W-:Y:S02]  /*1250*/  SHF.R.S32.HI R6, RZ, 0x1f, R6 ;  /* 0x0000001fff067819 */ /* 0x000fe40000011406 */
[----:B------:R-:W-:Y:S02]  /*1260*/  SHF.R.S32.HI R4, RZ, 0x1f, R233 ;  /* 0x0000001fff047819 */ /* 0x000fe400000114e9 */
[----:B------:R-:W-:Y:S02]  /*1270*/  SHF.R.S32.HI R3, RZ, 0x1f, R232 ;  /* 0x0000001fff037819 */ /* 0x000fe400000114e8 */
[----:B-1----:R-:W-:-:S07]  /*1280*/  SHF.R.S32.HI R2, RZ, 0x1f, R231 ;  /* 0x0000001fff027819 */ /* 0x002fce00000114e7 */
.L_x_642:
[----:B0-234-:R-:W0:Y:S01]  /*1290*/  LDC.64 R2, c[0x0][0xc88] ;  /* 0x00032200ff027b82 */ /* 0x01de220000000a00 */
[----:B------:R-:W-:Y:S01]  /*12a0*/  ULDC.64 UR4, c[0x0][0xa28] ;  /* 0x00028a0000047ab9 */ /* 0x000fe20000000a00 */
[----:B------:R-:W-:Y:S01]  /*12b0*/  ULDC.64 UR8, c[0x0][0xa18] ;  /* 0x0002860000087ab9 */ /* 0x000fe20000000a00 */
[----:B------:R-:W-:Y:S01]  /*12c0*/  ULDC.64 UR6, c[0x0][0xa08] ;  /* 0x0002820000067ab9 */ /* 0x000fe20000000a00 */
[----:B0-----:R-:W-:-:S05]  /*12d0*/  IMAD.WIDE R2, R151, 0x4, R2 ;  /* 0x0000000497027825 */ /* 0x001fca00078e0202 */
[----:B------:R-:W2:Y:S01]  /*12e0*/  LDG.E R223, desc[UR60][R2.64] ;  /* 0x0000003c02df7981 */ /* 0x000ea2000c1e1900 */
[----:B------:R-:W-:Y:S01]  /*12f0*/  ISETP.NE.U32.AND P2, PT, RZ, UR4, PT ;  /* 0x00000004ff007c0c */ /* 0x000fe2000bf45070 */
[----:B------:R-:W-:Y:S01]  /*1300*/  IMAD.MOV.U32 R8, RZ, RZ, RZ ;  /* 0x000000ffff087224 */ /* 0x000fe200078e00ff */
[----:B------:R-:W-:Y:S01]  /*1310*/  ISETP.NE.U32.AND P1, PT, RZ, UR8, PT ;  /* 0x00000008ff007c0c */ /* 0x000fe2000bf25070 */
[----:B------:R-:W-:Y:S01]  /*1320*/  IMAD.MOV.U32 R26, RZ, RZ, RZ ;  /* 0x000000ffff1a7224 */ /* 0x000fe200078e00ff */
[----:B------:R-:W-:Y:S02]  /*1330*/  ISETP.NE.AND.EX P2, PT, RZ, UR5, PT, P2 ;  /* 0x00000005ff007c0c */ /* 0x000fe4000bf45320 */
[----:B------:R-:W-:Y:S02]  /*1340*/  ISETP.NE.AND.EX P1, PT, RZ, UR9, PT, P1 ;  /* 0x00000009ff007c0c */ /* 0x000fe4000bf25310 */
[----:B------:R-:W-:-:S04]  /*1350*/  ISETP.NE.U32.AND P0, PT, RZ, UR6, PT ;  /* 0x00000006ff007c0c */ /* 0x000fc8000bf05070 */
[----:B------:R-:W-:Y:S02]  /*1360*/  ISETP.NE.AND.EX P0, PT, RZ, UR7, PT, P0 ;  /* 0x00000007ff007c0c */ /* 0x000fe4000bf05300 */
[----:B--2---:R-:W-:Y:S01]  /*1370*/  SHF.R.S32.HI R0, RZ, 0x1f, R223 ;  /* 0x0000001fff007819 */ /* 0x004fe200000114df */
[C---:B------:R-:W-:Y:S02]  /*1380*/  IMAD.SHL.U32 R224, R223.reuse, 0x4, RZ ;  /* 0x00000004dfe07824 */ /* 0x040fe400078e00ff */
[C---:B------:R-:W-:Y:S02]  /*1390*/  @P2 LEA R2, P3, R223.reuse, UR4, 0x2 ;  /* 0x00000004df022c11 */ /* 0x040fe4000f8610ff */
[C-C-:B------:R-:W-:Y:S01]  /*13a0*/  SHF.L.U64.HI R225, R223.reuse, 0x2, R0.reuse ;  /* 0x00000002dfe17819 */ /* 0x140fe20000010200 */
[----:B------:R0:W-:Y:S01]  /*13b0*/  STL [R1+0x68], R0 ;  /* 0x0000680001007387 */ /* 0x0001e20000100800 */
[----:B------:R-:W-:Y:S01]  /*13c0*/  @P2 LEA.HI.X R3, R223, UR5, R0, 0x2, P3 ;  /* 0x00000005df032c11 */ /* 0x000fe200098f1400 */
[----:B------:R-:W-:Y:S01]  /*13d0*/  ULDC UR4, c[0x0][0x288] ;  /* 0x0000a20000047ab9 */ /* 0x000fe20000000800 */
[----:B------:R-:W-:-:S03]  /*13e0*/  IADD3 R6, P4, R224, UR6, RZ ;  /* 0x00000006e0067c10 */ /* 0x000fc6000ff9e0ff */
[----:B------:R1:W5:Y:S01]  /*13f0*/  @P2 LDG.E R8, desc[UR60][R2.64] ;  /* 0x0000003c02082981 */ /* 0x000362000c1e1900 */
[----:B------:R-:W-:Y:S02]  /*1400*/  @P1 IADD3 R4, P2, R224, UR8, RZ ;  /* 0x00000008e0041c10 */ /* 0x000fe4000ff5e0ff */
[----:B------:R-:W-:Y:S01]  /*1410*/  MOV R154, UR4 ;  /* 0x00000004009a7c02 */ /* 0x000fe20008000f00 */
[----:B------:R-:W-:Y:S01]  /*1420*/  ULDC.64 UR4, c[0x0][0x418] ;  /* 0x0001060000047ab9 */ /* 0x000fe20000000a00 */
[C---:B------:R-:W-:Y:S02]  /*1430*/  IADD3.X R7, R225.reuse, UR7, RZ, P4, !PT ;  /* 0x00000007e1077c10 */ /* 0x040fe4000a7fe4ff */
[----:B------:R-:W-:Y:S01]  /*1440*/  @P1 IADD3.X R5, R225, UR9, RZ, P2, !PT ;  /* 0x00000009e1051c10 */ /* 0x000fe200097fe4ff */
[----:B------:R-:W-:Y:S02]  /*1450*/  UISETP.NE.U32.AND UP0, UPT, UR4, URZ, UPT ;  /* 0x0000003f0400728c */ /* 0x000fe4000bf05070 */
[----:B------:R2:W5:Y:S01]  /*1460*/  @P0 LDG.E R26, desc[UR60][R6.64] ;  /* 0x0000003c061a0981 */ /* 0x000562000c1e1900 */
[----:B------:R-:W-:Y:S01]  /*1470*/  ULDC UR4, c[0x0][0x424] ;  /* 0x0001090000047ab9 */ /* 0x000fe20000000800 */
[----:B------:R-:W-:-:S02]  /*1480*/  ULDC.64 UR8, c[0x0][0xa20] ;  /* 0x0002880000087ab9 */ /* 0x000fc40000000a00 */
[----:B------:R2:W5:Y:S01]  /*1490*/  @P1 LDG.E R154, desc[UR60][R4.64] ;  /* 0x0000003c049a1981 */ /* 0x000562000c1e1900 */
[----:B------:R-:W-:Y:S01]  /*14a0*/  UISETP.NE.AND.EX UP0, UPT, UR5, URZ, UPT, UP0 ;  /* 0x0000003f0500728c */ /* 0x000fe2000bf05300 */
[C---:B-1----:R-:W-:Y:S02]  /*14b0*/  LOP3.LUT R2, R150.reuse, 0xff000000, RZ, 0xc0, !PT ;  /* 0xff00000096027812 */ /* 0x042fe400078ec0ff */
[----:B------:R-:W-:Y:S01]  /*14c0*/  ISETP.NE.U32.AND P2, PT, RZ, UR8, PT ;  /* 0x00000008ff007c0c */ /* 0x000fe2000bf45070 */
[----:B------:R-:W-:Y:S01]  /*14d0*/  USEL UR4, UR4, 0x1, UP0 ;  /* 0x0000000104047887 */ /* 0x000fe20008000000 */
[----:B------:R-:W-:Y:S01]  /*14e0*/  ULDC UR5, c[0x0][0x2f0] ;  /* 0x0000bc0000057ab9 */ /* 0x000fe20000000800 */
[----:B0-----:R-:W-:Y:S02]  /*14f0*/  LOP3.LUT R0, R150, 0xff0000, RZ, 0xc0, !PT ;  /* 0x00ff000096007812 */ /* 0x001fe400078ec0ff */
[----:B------:R-:W-:Y:S01]  /*1500*/  UIMAD UR4, UR4, UR5, URZ ;  /* 0x00000005040472a4 */ /* 0x000fe2000f8e023f */
[----:B------:R-:W-:-:S02]  /*1510*/  SHF.R.U32.HI R3, RZ, 0x8, R2 ;  /* 0x00000008ff037819 */ /* 0x000fc40000011602 */
[----:B------:R-:W-:Y:S01]  /*1520*/  ISETP.NE.AND.EX P2, PT, RZ, UR9, PT, P2 ;  /* 0x00000009ff007c0c */ /* 0x000fe2000bf45320 */
[----:B------:R-:W-:Y:S01]  /*1530*/  ULDC UR5, c[0x0][0x348] ;  /* 0x0000d20000057ab9 */ /* 0x000fe20000000800 */
[----:B------:R-:W-:Y:S01]  /*1540*/  LEA.HI R222, R0, R3, RZ, 0x10 ;  /* 0x0000000300de7211 */ /* 0x000fe200078f80ff */
[----:B------:R-:W-:Y:S01]  /*1550*/  IMAD.MOV.U32 R229, RZ, RZ, R149 ;  /* 0x000000ffffe57224 */ /* 0x000fe200078e0095 */
[----:B------:R-:W-:Y:S01]  /*1560*/  LOP3.LUT R220, R150, 0xffff, RZ, 0xc0, !PT ;  /* 0x0000ffff96dc7812 */ /* 0x000fe200078ec0ff */
[----:B--2---:R-:W-:Y:S08]  /*1570*/  @P1 BRA `(.L_x_431) ;  /* 0x0000000000241947 */ /* 0x004ff00003800000 */
[----:B------:R-:W-:Y:S02]  /*1580*/  ULDC.64 UR6, c[0x0][0xa00] ;  /* 0x0002800000067ab9 */ /* 0x000fe40000000a00 */
[----:B------:R-:W-:-:S04]  /*1590*/  ISETP.NE.U32.AND P1, PT, RZ, UR6, PT ;  /* 0x00000006ff007c0c */ /* 0x000fc8000bf25070 */
[----:B------:R-:W-:-:S13]  /*15a0*/  ISETP.NE.AND.EX P1, PT, RZ, UR7, PT, P1 ;  /* 0x00000007ff007c0c */ /* 0x000fda000bf25310 */
[----:B------:R-:W-:Y:S05]  /*15b0*/  @!P1 BRA `(.L_x_431) ;  /* 0x0000000000149947 */ /* 0x000fea0003800000 */
[----:B------:R-:W0:Y:S02]  /*15c0*/  LDC.64 R2, c[0x0][0xa00] ;  /* 0x00028000ff027b82 */ /* 0x000e240000000a00 */
[----:B0-----:R-:W-:-:S05]  /*15d0*/  IMAD.WIDE R2, R223, 0x4, R2 ;  /* 0x00000004df027825 */ /* 0x001fca00078e0202 */
[----:B-----5:R-:W2:Y:S04]  /*15e0*/  LDG.E R154, desc[UR60][R2.64] ;  /* 0x0000003c029a7981 */ /* 0x020ea8000c1e1900 */
[----:B------:R-:W2:Y:S02]  /*15f0*/  LDG.E R5, desc[UR60][R2.64+0x4] ;  /* 0x0000043c02057981 */ /* 0x000ea4000c1e1900 */
[----:B--2---:R-:W-:-:S07]  /*1600*/  IMAD.IADD R154, R5, 0x1, -R154 ;  /* 0x00000001059a7824 */ /* 0x004fce00078e0a9a */
.L_x_431:
[----:B------:R-:W-:Y:S02]  /*1610*/  IMAD.U32 R2, RZ, RZ, UR5 ;  /* 0x00000005ff027e24 */ /* 0x000fe4000f8e00ff */
[----:B------:R-:W-:Y:S01]  /*1620*/  IMAD.U32 R25, RZ, RZ, UR4 ;  /* 0x00000004ff197e24 */ /* 0x000fe2000f8e00ff */
[----:B------:R-:W-:Y:S06]  /*1630*/  @!P2 BRA `(.L_x_432) ;  /* 0x000000000010a947 */ /* 0x000fec0003800000 */
[----:B------:R-:W-:-:S04]  /*1640*/  IADD3 R4, P0, R224, UR8, RZ ;  /* 0x00000008e0047c10 */ /* 0x000fc8000ff1e0ff */
[----:B------:R-:W-:-:S05]  /*1650*/  IADD3.X R5, R225, UR9, RZ, P0, !PT ;  /* 0x00000009e1057c10 */ /* 0x000fca00087fe4ff */
[----:B------:R0:W5:Y:S01]  /*1660*/  LDG.E R25, desc[UR60][R4.64] ;  /* 0x0000003c04197981 */ /* 0x000162000c1e1900 */
[----:B------:R-:W-:Y:S05]  /*1670*/  BRA `(.L_x_433) ;  /* 0x0000000000107947 */ /* 0x000fea0003800000 */
.L_x_432:
[----:B------:R-:W-:Y:S05]  /*1680*/  @!P0 BRA `(.L_x_433) ;  /* 0x00000000000c8947 */ /* 0x000fea0003800000 */
[----:B------:R-:W2:Y:S04]  /*1690*/  LDG.E R0, desc[UR60][R6.64] ;  /* 0x0000003c06007981 */ /* 0x000ea8000c1e1900 */
[----:B------:R-:W2:Y:S02]  /*16a0*/  LDG.E R25, desc[UR60][R6.64+0x4] ;  /* 0x0000043c06197981 */ /* 0x000ea4000c1e1900 */
[----:B--2---:R-:W-:-:S07]  /*16b0*/  IADD3 R25, -R0, R25, RZ ;  /* 0x0000001900197210 */ /* 0x004fce0007ffe1ff */
.L_x_433:
[----:B------:R-:W-:Y:S01]  /*16c0*/  ULDC.64 UR4, c[0x0][0xa10] ;  /* 0x0002840000047ab9 */ /* 0x000fe20000000a00 */
[----:B------:R-:W2:Y:S01]  /*16d0*/  LDL.LU R27, [R1+0x10] ;  /* 0x00001000011b7983 */ /* 0x000ea20000300800 */
[----:B------:R-:W-:-:S04]  /*16e0*/  ISETP.NE.U32.AND P0, PT, RZ, UR4, PT ;  /* 0x00000004ff007c0c */ /* 0x000fc8000bf05070 */
[----:B------:R-:W-:Y:S01]  /*16f0*/  ISETP.NE.AND.EX P0, PT, RZ, UR5, PT, P0 ;  /* 0x00000005ff007c0c */ /* 0x000fe2000bf05300 */
[----:B------:R-:W-:-:S12]  /*1700*/  ULDC.64 UR4, c[0x0][0xa30] ;  /* 0x00028c0000047ab9 */ /* 0x000fd80000000a00 */
[----:B0-----:R-:W0:Y:S02]  /*1710*/  @P0 LDC.64 R4, c[0x0][0xa10] ;  /* 0x00028400ff040b82 */ /* 0x001e240000000a00 */
[----:B0-----:R-:W-:-:S05]  /*1720*/  @P0 IMAD.WIDE R4, R223, 0x4, R4 ;  /* 0x00000004df040825 */ /* 0x001fca00078e0204 */
[----:B------:R-:W3:Y:S04]  /*1730*/  @P0 LDG.E R0, desc[UR60][R4.64] ;  /* 0x0000003c04000981 */ /* 0x000ee8000c1e1900 */
[----:B------:R0:W3:Y:S01]  /*1740*/  @P0 LDG.E R3, desc[UR60][R4.64+0x4] ;  /* 0x0000043c04030981 */ /* 0x0000e2000c1e1900 */
[----:B------:R-:W-:Y:S01]  /*1750*/  ISETP.NE.U32.AND P1, PT, RZ, UR4, PT ;  /* 0x00000004ff007c0c */ /* 0x000fe2000bf25070 */
[----:B-----5:R-:W-:-:S03]  /*1760*/  IMAD.MOV.U32 R147, RZ, RZ, R25 ;  /* 0x000000ffff937224 */ /* 0x020fc600078e0019 */
[----:B------:R-:W-:-:S13]  /*1770*/  ISETP.NE.AND.EX P1, PT, RZ, UR5, PT, P1 ;  /* 0x00000005ff007c0c */ /* 0x000fda000bf25310 */
[----:B------:R-:W-:-:S04]  /*1780*/  @P1 IADD3 R6, P2, R224, UR4, RZ ;  /* 0x00000004e0061c10 */ /* 0x000fc8000ff5e0ff */
[----:B------:R-:W-:-:S05]  /*1790*/  @P1 IADD3.X R7, R225, UR5, RZ, P2, !PT ;  /* 0x00000005e1071c10 */ /* 0x000fca00097fe4ff */
[----:B------:R1:W5:Y:S01]  /*17a0*/  @P1 LDG.E R147, desc[UR60][R6.64] ;  /* 0x0000003c06931981 */ /* 0x000362000c1e1900 */
[----:B------:R-:W-:Y:S01]  /*17b0*/  IMAD.IADD R9, R25, 0x1, -R8 ;  /* 0x0000000119097824 */ /* 0x000fe200078e0a08 */
[----:B------:R-:W-:Y:S01]  /*17c0*/  BSSY B0, `(.L_x_434) ;  /* 0x000002d000007945 */ /* 0x000fe20003800000 */
[----:B0-----:R-:W-:Y:S01]  /*17d0*/  IMAD.MOV.U32 R4, RZ, RZ, RZ ;  /* 0x000000ffff047224 */ /* 0x001fe200078e00ff */
[----:B------:R-:W-:Y:S02]  /*17e0*/  LOP3.LUT R230, R222, 0xff, RZ, 0xc0, !PT ;  /* 0x000000ffdee67812 */ /* 0x000fe400078ec0ff */
[----:B------:R-:W-:Y:S02]  /*17f0*/  SHF.R.U32.HI R222, RZ, 0x10, R222 ;  /* 0x00000010ffde7819 */ /* 0x000fe400000116de */
[----:B--2---:R-:W-:Y:S01]  /*1800*/  LOP3.LUT R27, R27, 0xfffffff7, RZ, 0xc0, !PT ;  /* 0xfffffff71b1b7812 */ /* 0x004fe200078ec0ff */
[----:B---3--:R-:W-:Y:S02]  /*1810*/  @P0 IMAD.IADD R2, R3, 0x1, -R0 ;  /* 0x0000000103020824 */ /* 0x008fe400078e0a00 */
[----:B------:R-:W-:-:S02]  /*1820*/  IMAD.MOV.U32 R0, RZ, RZ, RZ ;  /* 0x000000ffff007224 */ /* 0x000fc400078e00ff */
[----:B------:R-:W-:-:S05]  /*1830*/  IMAD.IADD R155, R9, 0x1, R2 ;  /* 0x00000001099b7824 */ /* 0x000fca00078e0202 */
[C---:B------:R-:W-:Y:S02]  /*1840*/  ISETP.GE.AND P3, PT, R155.reuse, 0x1, PT ;  /* 0x000000019b00780c */ /* 0x040fe40003f66270 */
[----:B------:R-:W-:-:S05]  /*1850*/  IADD3 R5, R155, 0x6f, RZ ;  /* 0x0000006f9b057810 */ /* 0x000fca0007ffe0ff */
[----:B------:R-:W-:-:S05]  /*1860*/  IMAD.HI R4, R5, -0x6db6db6d, R4 ;  /* 0x9249249305047827 */ /* 0x000fca00078e0204 */
[----:B------:R-:W-:Y:S02]  /*1870*/  SHF.R.U32.HI R153, RZ, 0x1f, R4 ;  /* 0x0000001fff997819 */ /* 0x000fe40000011604 */
[----:B------:R-:W-:Y:S02]  /*1880*/  @P3 LOP3.LUT R27, R27, 0x8, RZ, 0xfc, !PT ;  /* 0x000000081b1b3812 */ /* 0x000fe400078efcff */
[----:B------:R-:W-:-:S03]  /*1890*/  LEA.HI.SX32 R153, R4, R153, 0x1a ;  /* 0x0000009904997211 */ /* 0x000fc600078fd2ff */
[----:B------:R1:W-:Y:S01]  /*18a0*/  STL [R1+0x10], R27 ;  /* 0x0000101b01007387 */ /* 0x0003e20000100800 */
[----:B------:R-:W-:Y:S05]  /*18b0*/  @!P3 BRA `(.L_x_435) ;  /* 0x000000000074b947 */ /* 0x000fea0003800000 */
[----:B------:R-:W-:Y:S01]  /*18c0*/  ISETP.NE.AND P0, PT, R222, RZ, PT ;  /* 0x000000ffde00720c */ /* 0x000fe20003f05270 */
[----:B------:R-:W-:-:S03]  /*18d0*/  ULDC UR4, c[0x0][0x9f0] ;  /* 0x00027c0000047ab9 */ /* 0x000fc60000000800 */
[----:B------:R-:W-:-:S04]  /*18e0*/  SEL R10, R222, UR4, P0 ;  /* 0x00000004de0a7c07 */ /* 0x000fc80008000000 */
[-C--:B-1----:R-:W-:Y:S02]  /*18f0*/  IABS R6, R10.reuse ;  /* 0x0000000a00067213 */ /* 0x082fe40000000000 */
[----:B------:R-:W-:Y:S02]  /*1900*/  IADD3 R0, R153, -0x1, R10 ;  /* 0xffffffff99007810 */ /* 0x000fe40007ffe00a */
[----:B------:R-:W0:Y:S01]  /*1910*/  I2F.RP R3, R6 ;  /* 0x0000000600037306 */ /* 0x000e220000209400 */
[----:B------:R-:W-:Y:S02]  /*1920*/  IABS R11, R10 ;  /* 0x0000000a000b7213 */ /* 0x000fe40000000000 */
[----:B------:R-:W-:Y:S02]  /*1930*/  IABS R8, R0 ;  /* 0x0000000000087213 */ /* 0x000fe40000000000 */
[----:B------:R-:W-:-:S04]  /*1940*/  LOP3.LUT R0, R0, R10, RZ, 0x3c, !PT ;  /* 0x0000000a00007212 */ /* 0x000fc800078e3cff */
[----:B------:R-:W-:Y:S01]  /*1950*/  ISETP.GE.AND P2, PT, R0, RZ, PT ;  /* 0x000000ff0000720c */ /* 0x000fe20003f46270 */
[----:B0-----:R-:W0:Y:S02]  /*1960*/  MUFU.RCP R3, R3 ;  /* 0x0000000300037308 */ /* 0x001e240000001000 */
[----:B0-----:R-:W-:Y:S01]  /*1970*/  VIADD R4, R3, 0xffffffe ;  /* 0x0ffffffe03047836 */ /* 0x001fe20000000000 */
[----:B------:R-:W-:-:S05]  /*1980*/  IADD3 R3, RZ, -R11, RZ ;  /* 0x8000000bff037210 */ /* 0x000fca0007ffe0ff */
[----:B------:R0:W1:Y:S02]  /*1990*/  F2I.FTZ.U32.TRUNC.NTZ R5, R4 ;  /* 0x0000000400057305 */ /* 0x000064000021f000 */
[----:B0-----:R-:W-:Y:S02]  /*19a0*/  IMAD.MOV.U32 R4, RZ, RZ, RZ ;  /* 0x000000ffff047224 */ /* 0x001fe400078e00ff */
[----:B-1----:R-:W-:-:S04]  /*19b0*/  IMAD.MOV R7, RZ, RZ, -R5 ;  /* 0x000000ffff077224 */ /* 0x002fc800078e0a05 */
[----:B------:R-:W-:-:S04]  /*19c0*/  IMAD R7, R7, R6, RZ ;  /* 0x0000000607077224 */ /* 0x000fc800078e02ff */
[----:B------:R-:W-:-:S06]  /*19d0*/  IMAD.HI.U32 R5, R5, R7, R4 ;  /* 0x0000000705057227 */ /* 0x000fcc00078e0004 */
[----:B------:R-:W-:-:S04]  /*19e0*/  IMAD.HI.U32 R5, R5, R8, RZ ;  /* 0x0000000805057227 */ /* 0x000fc800078e00ff */
[----:B------:R-:W-:-:S05]  /*19f0*/  IMAD R3, R5, R3, R8 ;  /* 0x0000000305037224 */ /* 0x000fca00078e0208 */
[----:B------:R-:W-:-:S13]  /*1a00*/  ISETP.GT.U32.AND P1, PT, R6, R3, PT ;  /* 0x000000030600720c */ /* 0x000fda0003f24070 */
[----:B------:R-:W-:Y:S02]  /*1a10*/  @!P1 IMAD.IADD R3, R3, 0x1, -R6 ;  /* 0x0000000103039824 */ /* 0x000fe400078e0a06 */
[----:B------:R-:W-:Y:S01]  /*1a20*/  @!P1 VIADD R5, R5, 0x1 ;  /* 0x0000000105059836 */ /* 0x000fe20000000000 */
[----:B------:R-:W-:Y:S02]  /*1a30*/  ISETP.NE.AND P1, PT, R10, RZ, PT ;  /* 0x000000ff0a00720c */ /* 0x000fe40003f25270 */
[----:B------:R-:W-:-:S13]  /*1a40*/  ISETP.GE.U32.AND P0, PT, R3, R6, PT ;  /* 0x000000060300720c */ /* 0x000fda0003f06070 */
[----:B------:R-:W-:-:S05]  /*1a50*/  @P0 VIADD R5, R5, 0x1 ;  /* 0x0000000105050836 */ /* 0x000fca0000000000 */
[----:B------:R-:W-:-:S05]  /*1a60*/  MOV R0, R5 ;  /* 0x0000000500007202 */ /* 0x000fca0000000f00 */
[----:B------:R-:W-:Y:S01]  /*1a70*/  @!P2 IMAD.MOV R0, RZ, RZ, -R0 ;  /* 0x000000ffff00a224 */ /* 0x000fe200078e0a00 */
[----:B------:R-:W-:-:S07]  /*1a80*/  @!P1 LOP3.LUT R0, RZ, R10, RZ, 0x33, !PT ;  /* 0x0000000aff009212 */ /* 0x000fce00078e33ff */
.L_x_435:
[----:B------:R-:W-:Y:S05]  /*1a90*/  BSYNC B0 ;  /* 0x0000000000007941 */ /* 0x000fea0003800000 */
.L_x_434:
[----:B------:R-:W-:Y:S01]  /*1aa0*/  IMAD R3, R230, R0, RZ ;  /* 0x00000000e6037224 */ /* 0x000fe200078e02ff */
[----:B------:R-:W-:-:S04]  /*1ab0*/  PLOP3.LUT P2, PT, PT, PT, PT, 0x80, 0x0 ;  /* 0x000000000000781c */ /* 0x000fc80003f4f070 */
[C---:B------:R-:W-:Y:S01]  /*1ac0*/  VIADDMNMX R0, R3.reuse, R0, R153, PT ;  /* 0x0000000003007246 */ /* 0x040fe20003800199 */
[----:B------:R-:W-:-:S04]  /*1ad0*/  IMAD R3, R3, 0x70, -R9 ;  /* 0x0000007003037824 */ /* 0x000fc800078e0a09 */
[----:B------:R-:W-:Y:S01]  /*1ae0*/  IMAD R5, R0, 0x70, -R9 ;  /* 0x0000007000057824 */ /* 0x000fe200078e0a09 */
[----:B------:R-:W-:-:S04]  /*1af0*/  VIMNMX R3, RZ, R3, !PT ;  /* 0x00000003ff037248 */ /* 0x000fc80007fe0100 */
[----:B------:R-:W-:Y:S02]  /*1b00*/  VIMNMX R4, R5, R2, PT ;  /* 0x0000000205047248 */ /* 0x000fe40003fe0100 */
[----:B------:R-:W-:Y:S02]  /*1b10*/  SHF.R.U32.HI R132, RZ, 0x4, R3 ;  /* 0x00000004ff847819 */ /* 0x000fe40000011603 */
[----:B------:R-:W-:-:S03]  /*1b20*/  ISETP.GT.AND P0, PT, R4, R3, PT ;  /* 0x000000030400720c */ /* 0x000fc60003f04270 */
[----:B------:R-:W-:-:S04]  /*1b30*/  IMAD.WIDE.U32 R132, R132, 0x24924925, RZ ;  /* 0x2492492584847825 */ /* 0x000fc800078e00ff */
[----:B------:R-:W-:-:S06]  /*1b40*/  IMAD.MOV.U32 R24, RZ, RZ, R133 ;  /* 0x000000ffff187224 */ /* 0x000fcc00078e0085 */
[----:B------:R-:W-:Y:S02]  /*1b50*/  @P0 VIADD R5, R4, 0x6f ;  /* 0x0000006f04050836 */ /* 0x000fe40000000000 */
[----:B------:R-:W-:-:S04]  /*1b60*/  @P0 IMAD.MOV.U32 R4, RZ, RZ, RZ ;  /* 0x000000ffff040224 */ /* 0x000fc800078e00ff */
[----:B------:R-:W-:-:S05]  /*1b70*/  @P0 IMAD.HI R4, R5, -0x6db6db6d, R4 ;  /* 0x9249249305040827 */ /* 0x000fca00078e0204 */
[----:B------:R-:W-:-:S04]  /*1b80*/  @P0 SHF.R.U32.HI R3, RZ, 0x1f, R4 ;  /* 0x0000001fff030819 */ /* 0x000fc80000011604 */
[----:B------:R-:W-:-:S04]  /*1b90*/  @P0 LEA.HI.SX32 R24, R4, R3, 0x1a ;  /* 0x0000000304180211 */ /* 0x000fc800078fd2ff */
[----:B------:R-:W-:-:S13]  /*1ba0*/  ISETP.GT.AND P0, PT, R24, R133, PT ;  /* 0x000000851800720c */ /* 0x000fda0003f04270 */
[----:B------:R-:W-:Y:S05]  /*1bb0*/  @!P0 BRA `(.L_x_436) ;  /* 0x0000008c00608947 */ /* 0x000fea0003800000 */
[----:B------:R-:W-:Y:S01]  /*1bc0*/  IADD3 R0, R16, 0x21400, RZ ;  /* 0x0002140010007810 */ /* 0x000fe20007ffe0ff */
[----:B------:R-:W-:Y:S03]  /*1bd0*/  BSSY B6, `(.L_x_437) ;  /* 0x0000013000067945 */ /* 0x000fe60003800000 */
[----:B------:R-:W-:-:S13]  /*1be0*/  LOP3.LUT P0, RZ, R0, 0x3ff, RZ, 0xc0, !PT ;  /* 0x000003ff00ff7812 */ /* 0x000fda000780c0ff */
[----:B------:R-:W-:Y:S05]  /*1bf0*/  @!P0 BRA `(.L_x_438) ;  /* 0x0000000000408947 */ /* 0x000fea0003800000 */
[----:B------:R-:W-:Y:S01]  /*1c00*/  MOV R0, 0x0 ;  /* 0x0000000000007802 */ /* 0x000fe20000000f00 */
[----:B------:R-:W-:Y:S01]  /*1c10*/  ULDC.64 UR4, c[0x4][0xa8] ;  /* 0x01002a0000047ab9 */ /* 0x000fe20000000a00 */
[----:B------:R-:W-:Y:S01]  /*1c20*/  ULDC.64 UR6, c[0x4][0x18] ;  /* 0x0100060000067ab9 */ /* 0x000fe20000000a00 */
[----:B------:R-:W-:Y:S01]  /*1c30*/  IMAD.U32 R4, RZ, RZ, UR4 ;  /* 0x00000004ff047e24 */ /* 0x000fe2000f8e00ff */
[----:B------:R0:W2:Y:S01]  /*1c40*/  LDC.64 R14, c[0x4][R0] ;  /* 0x01000000000e7b82 */ /* 0x0000a20000000a00 */
[----:B------:R-:W-:Y:S01]  /*1c50*/  IMAD.U32 R5, RZ, RZ, UR5 ;  /* 0x00000005ff057e24 */ /* 0x000fe2000f8e00ff */
[----:B------:R-:W-:Y:S01]  /*1c60*/  ULDC.64 UR4, c[0x4][0xb0] ;  /* 0x01002c0000047ab9 */ /* 0x000fe20000000a00 */
[----:B------:R-:W-:Y:S01]  /*1c70*/  MOV R10, UR6 ;  /* 0x00000006000a7c02 */ /* 0x000fe20008000f00 */
[----:B-1----:R-:W-:Y:S02]  /*1c80*/  IMAD.U32 R6, RZ, RZ, UR4 ;  /* 0x00000004ff067e24 */ /* 0x002fe4000f8e00ff */
[----:B------:R-:W-:-:S02]  /*1c90*/  IMAD.U32 R7, RZ, RZ, UR5 ;  /* 0x00000005ff077e24 */ /* 0x000fc4000f8e00ff */
[----:B------:R-:W-:Y:S02]  /*1ca0*/  IMAD.U32 R11, RZ, RZ, UR7 ;  /* 0x00000007ff0b7e24 */ /* 0x000fe4000f8e00ff */
[----:B------:R-:W-:Y:S02]  /*1cb0*/  IMAD.MOV.U32 R8, RZ, RZ, 0x70 ;  /* 0x00000070ff087424 */ /* 0x000fe400078e00ff */
[----:B------:R-:W-:Y:S02]  /*1cc0*/  IMAD.MOV.U32 R12, RZ, RZ, 0x1 ;  /* 0x00000001ff0c7424 */ /* 0x000fe400078e00ff */
[----:B0-----:R-:W-:-:S07]  /*1cd0*/  IMAD.MOV.U32 R13, RZ, RZ, RZ ;  /* 0x000000ffff0d7224 */ /* 0x001fce00078e00ff */
[----:B------:R-:W-:-:S07]  /*1ce0*/  LEPC R20, `(.L_x_438) ;  /* 0x000000001014794e */ /* 0x000fce0000000000 */
[----:B--2--5:R-:W-:Y:S05]  /*1cf0*/  CALL.ABS.NOINC R14 ;  /* 0x000000000e007343 */ /* 0x024fea0003c00000 */
.L_x_438:
[----:B------:R-:W-:Y:S05]  /*1d00*/  BSYNC B6 ;  /* 0x0000000000067941 */ /* 0x000fea0003800000 */
.L_x_437:
        /* <DEDUP_REMOVED lines=20> */
.L_x_440:
[----:B------:R-:W-:Y:S05]  /*1e50*/  BSYNC B6 ;  /* 0x0000000000067941 */ /* 0x000fea0003800000 */
.L_x_439:
[----:B------:R-:W-:Y:S01]  /*1e60*/  ULDC.64 UR4, c[0x0][0x9f8] ;  /* 0x00027e0000047ab9 */ /* 0x000fe20000000a00 */
[----:B------:R-:W-:Y:S01]  /*1e70*/  IMAD.MOV.U32 R8, RZ, RZ, R223 ;  /* 0x000000ffff087224 */ /* 0x000fe200078e00df */
[----:B------:R-:W-:Y:S01]  /*1e80*/  ISETP.NE.U32.AND P0, PT, RZ, UR4, PT ;  /* 0x00000004ff007c0c */ /* 0x000fe2000bf05070 */
[----:B------:R-:W0:Y:S01]  /*1e90*/  S2R R5, SR_TID.X ;  /* 0x0000000000057919 */ /* 0x000e220000002100 */
[C---:B------:R-:W-:Y:S01]  /*1ea0*/  VIADD R0, R18.reuse, 0x20 ;  /* 0x0000002012007836 */ /* 0x040fe20000000000 */
[----:B------:R-:W2:Y:S01]  /*1eb0*/  LDC.64 R112, c[0x0][0x300] ;  /* 0x0000c000ff707b82 */ /* 0x000ea20000000a00 */
[----:B------:R-:W-:Y:S01]  /*1ec0*/  ISETP.NE.AND.EX P0, PT, RZ, UR5, PT, P0 ;  /* 0x00000005ff007c0c */ /* 0x000fe2000bf05300 */
[----:B------:R-:W-:Y:S01]  /*1ed0*/  ULDC UR6, c[0x0][0x2f4] ;  /* 0x0000bd0000067ab9 */ /* 0x000fe20000000800 */
[C---:B------:R-:W-:Y:S01]  /*1ee0*/  VIADD R3, R18.reuse, 0x40 ;  /* 0x0000004012037836 */ /* 0x040fe20000000000 */
[----:B------:R-:W-:Y:S01]  /*1ef0*/  IADD3 R4, R18, 0x60, RZ ;  /* 0x0000006012047810 */ /* 0x000fe20007ffe0ff */
[----:B------:R-:W-:Y:S01]  /*1f00*/  IMAD.IADD R123, R26, 0x1, R25 ;  /* 0x000000011a7b7824 */ /* 0x000fe200078e0219 */
[----:B------:R-:W-:Y:S01]  /*1f10*/  SHF.R.S32.HI R19, RZ, 0x1f, R18 ;  /* 0x0000001fff137819 */ /* 0x000fe20000011412 */
[----:B------:R-:W-:Y:S01]  /*1f20*/  ULDC.64 UR8, c[0x0][0xa08] ;  /* 0x0002820000087ab9 */ /* 0x000fe20000000a00 */
[----:B------:R-:W3:Y:S01]  /*1f30*/  LDC.64 R106, c[0x0][0x3f8] ;  /* 0x0000fe00ff6a7b82 */ /* 0x000ee20000000a00 */
[----:B------:R-:W-:-:S05]  /*1f40*/  MOV R20, R27 ;  /* 0x0000001b00147202 */ /* 0x000fca0000000f00 */
[----:B-1----:R-:W-:Y:S02]  /*1f50*/  @P0 IADD3 R6, P1, R224, UR4, RZ ;  /* 0x00000004e0060c10 */ /* 0x002fe4000ff3e0ff */
[----:B------:R-:W1:Y:S02]  /*1f60*/  LDC.64 R100, c[0x0][0x408] ;  /* 0x00010200ff647b82 */ /* 0x000e640000000a00 */
[----:B------:R-:W-:Y:S01]  /*1f70*/  @P0 IADD3.X R7, R225, UR5, RZ, P1, !PT ;  /* 0x00000005e1070c10 */ /* 0x000fe20008ffe4ff */
[----:B------:R-:W-:-:S04]  /*1f80*/  ULDC.64 UR4, c[0x0][0x330] ;  /* 0x0000cc0000047ab9 */ /* 0x000fc80000000a00 */
[----:B------:R4:W2:Y:S01]  /*1f90*/  @P0 LDG.E R8, desc[UR60][R6.64] ;  /* 0x0000003c06080981 */ /* 0x0008a2000c1e1900 */
[----:B------:R-:W-:Y:S01]  /*1fa0*/  ISETP.GE.AND P1, PT, R0, UR6, PT ;  /* 0x0000000600007c0c */ /* 0x000fe2000bf26270 */
[----:B------:R-:W-:Y:S01]  /*1fb0*/  IMAD.WIDE.U32 R114, R220, UR4, R18 ;  /* 0x00000004dc727c25 */ /* 0x000fe2000f8e0012 */
[----:B------:R-:W-:Y:S01]  /*1fc0*/  ISETP.GE.AND P0, PT, R18, UR6, PT ;  /* 0x0000000612007c0c */ /* 0x000fe2000bf06270 */
[----:B------:R-:W2:Y:S01]  /*1fd0*/  LDC R21, c[0x0][0x3f4] ;  /* 0x0000fd00ff157b82 */ /* 0x000ea20000000800 */
[----:B------:R-:W-:Y:S01]  /*1fe0*/  SEL R9, RZ, 0xffffffff, P1 ;  /* 0xffffffffff097807 */ /* 0x000fe20000800000 */
[----:B------:R-:W-:Y:S01]  /*1ff0*/  IMAD R115, R220, UR5, R115 ;  /* 0x00000005dc737c24 */ /* 0x000fe2000f8e0273 */
[----:B------:R-:W-:Y:S01]  /*2000*/  ISETP.GE.AND P1, PT, R4, UR6, PT ;  /* 0x0000000604007c0c */ /* 0x000fe2000bf26270 */
[----:B0-----:R-:W-:Y:S01]  /*2010*/  VIADD R10, R5, 0xffffff80 ;  /* 0xffffff80050a7836 */ /* 0x001fe20000000000 */
[----:B------:R-:W-:Y:S01]  /*2020*/  SEL R5, RZ, 0x1, P0 ;  /* 0x00000001ff057807 */ /* 0x000fe20000000000 */
[----:B----4-:R-:W-:Y:S01]  /*2030*/  IMAD.SHL.U32 R6, R9, 0x2, RZ ;  /* 0x0000000209067824 */ /* 0x010fe200078e00ff */
[----:B------:R-:W-:Y:S01]  /*2040*/  ISETP.GE.AND P0, PT, R3, UR6, PT ;  /* 0x0000000603007c0c */ /* 0x000fe2000bf06270 */
[----:B------:R-:W-:Y:S01]  /*2050*/  ULDC.64 UR4, c[0x0][0x308] ;  /* 0x0000c20000047ab9 */ /* 0x000fe20000000a00 */
[----:B------:R-:W-:Y:S01]  /*2060*/  SEL R7, RZ, 0x8, P1 ;  /* 0x00000008ff077807 */ /* 0x000fe20000800000 */
[----:B---3--:R-:W-:Y:S01]  /*2070*/  IMAD.WIDE.U32 R108, R204, R106, R18 ;  /* 0x0000006acc6c7225 */ /* 0x008fe200078e0012 */
[----:B------:R-:W-:Y:S01]  /*2080*/  LOP3.LUT R5, R6, 0x2, R5, 0xe2, !PT ;  /* 0x0000000206057812 */ /* 0x000fe200078ee205 */
[----:B------:R-:W0:Y:S01]  /*2090*/  S2R R179, SR_TID.X ;  /* 0x0000000000b37919 */ /* 0x000e220000002100 */
[----:B------:R-:W-:Y:S01]  /*20a0*/  SEL R6, RZ, 0x4, P0 ;  /* 0x00000004ff067807 */ /* 0x000fe20000000000 */
[----:B-1----:R-:W-:Y:S01]  /*20b0*/  IMAD.WIDE.U32 R102, R204, R100, R18 ;  /* 0x00000064cc667225 */ /* 0x002fe200078e0012 */
[----:B------:R-:W-:-:S02]  /*20c0*/  SHF.R.S32.HI R9, RZ, 0x1f, R10 ;  /* 0x0000001fff097819 */ /* 0x000fc4000001140a */
[----:B------:R-:W-:Y:S01]  /*20d0*/  SHF.R.S32.HI R15, RZ, 0x1f, R123 ;  /* 0x0000001fff0f7819 */ /* 0x000fe2000001147b */
[----:B------:R-:W-:Y:S01]  /*20e0*/  IMAD R33, R107, 0x70, RZ ;  /* 0x000000706b217824 */ /* 0x000fe200078e02ff */
[----:B------:R-:W-:Y:S01]  /*20f0*/  LOP3.LUT R28, R7, R5, R6, 0xfe, !PT ;  /* 0x00000005071c7212 */ /* 0x000fe200078efe06 */
[----:B------:R-:W-:Y:S01]  /*2100*/  VIADD R5, R18, 0x80 ;  /* 0x0000008012057836 */ /* 0x000fe20000000000 */
[----:B------:R-:W-:Y:S01]  /*2110*/  LEA.HI R9, R9, R10, RZ, 0x2 ;  /* 0x0000000a09097211 */ /* 0x000fe200078f10ff */
[-C--:B--2---:R-:W-:Y:S01]  /*2120*/  IMAD R10, R15, R112.reuse, RZ ;  /* 0x000000700f0a7224 */ /* 0x084fe200078e02ff */
[----:B------:R-:W-:Y:S01]  /*2130*/  SHF.R.S32.HI R150, RZ, 0x1f, R204 ;  /* 0x0000001fff967819 */ /* 0x000fe200000114cc */
[-C--:B------:R-:W-:Y:S01]  /*2140*/  IMAD.WIDE.U32 R6, R123, R112.reuse, RZ ;  /* 0x000000707b067225 */ /* 0x080fe200078e00ff */
[----:B------:R-:W-:Y:S02]  /*2150*/  ISETP.GE.AND P0, PT, R5, UR6, PT ;  /* 0x0000000605007c0c */ /* 0x000fe4000bf06270 */
[----:B------:R-:W-:Y:S01]  /*2160*/  SHF.R.S32.HI R13, RZ, 0x1f, R9 ;  /* 0x0000001fff0d7819 */ /* 0x000fe20000011409 */
[-C--:B------:R-:W-:Y:S01]  /*2170*/  IMAD R11, R123, R113.reuse, R10 ;  /* 0x000000717b0b7224 */ /* 0x080fe200078e020a */
[----:B------:R-:W-:Y:S01]  /*2180*/  SEL R9, RZ, 0x10, P0 ;  /* 0x00000010ff097807 */ /* 0x000fe20000000000 */
[----:B------:R-:W-:Y:S01]  /*2190*/  IMAD R10, R150, R112, RZ ;  /* 0x00000070960a7224 */ /* 0x000fe200078e02ff */
[----:B------:R-:W-:Y:S01]  /*21a0*/  ISETP.NE.U32.AND P0, PT, RZ, UR8, PT ;  /* 0x00000008ff007c0c */ /* 0x000fe2000bf05070 */
[----:B------:R-:W-:Y:S01]  /*21b0*/  IMAD.IADD R7, R7, 0x1, R11 ;  /* 0x0000000107077824 */ /* 0x000fe200078e020b */
[----:B------:R-:W-:Y:S01]  /*21c0*/  LEA.HI R13, R13, R204, RZ, 0x3 ;  /* 0x000000cc0d0d7211 */ /* 0x000fe200078f18ff */
[----:B------:R-:W-:Y:S01]  /*21d0*/  IMAD R10, R204, R113, R10 ;  /* 0x00000071cc0a7224 */ /* 0x000fe200078e020a */
[----:B------:R-:W-:Y:S01]  /*21e0*/  ISETP.NE.AND.EX P0, PT, RZ, UR9, PT, P0 ;  /* 0x00000009ff007c0c */ /* 0x000fe2000bf05300 */
[----:B------:R-:W-:Y:S01]  /*21f0*/  IMAD.WIDE.U32 R116, R220, UR4, R6 ;  /* 0x00000004dc747c25 */ /* 0x000fe2000f8e0006 */
[----:B------:R-:W-:-:S02]  /*2200*/  LOP3.LUT R13, R13, 0xfffffff8, RZ, 0xc0, !PT ;  /* 0xfffffff80d0d7812 */ /* 0x000fc400078ec0ff */
[----:B------:R-:W-:Y:S01]  /*2210*/  LOP3.LUT R28, R28, R9, RZ, 0xfc, !PT ;  /* 0x000000091c1c7212 */ /* 0x000fe200078efcff */
[----:B------:R-:W-:Y:S01]  /*2220*/  IMAD R117, R220, UR5, R117 ;  /* 0x00000005dc757c24 */ /* 0x000fe2000f8e0275 */
[----:B------:R-:W-:Y:S01]  /*2230*/  ULDC.64 UR4, c[0x0][0x310] ;  /* 0x0000c40000047ab9 */ /* 0x000fe20000000a00 */
[----:B------:R-:W-:Y:S01]  /*2240*/  IADD3 R134, R204, -R13, RZ ;  /* 0x8000000dcc867210 */ /* 0x000fe20007ffe0ff */
[-C--:B------:R-:W-:Y:S01]  /*2250*/  IMAD R7, R150, R106.reuse, RZ ;  /* 0x0000006a96077224 */ /* 0x080fe200078e02ff */
[--C-:B------:R-:W-:Y:S01]  /*2260*/  SHF.R.S32.HI R23, RZ, 0x1f, R22.reuse ;  /* 0x0000001fff177819 */ /* 0x100fe20000011416 */
[----:B------:R-:W-:Y:S01]  /*2270*/  IMAD R135, R113, 0x70, RZ ;  /* 0x0000007071877824 */ /* 0x000fe200078e02ff */
[----:B------:R-:W-:Y:S01]  /*2280*/  LOP3.LUT P1, RZ, R134, 0x4, RZ, 0xc0, !PT ;  /* 0x0000000486ff7812 */ /* 0x000fe2000782c0ff */
[----:B------:R-:W-:Y:S01]  /*2290*/  IMAD R11, R204, R107, R7 ;  /* 0x0000006bcc0b7224 */ /* 0x000fe200078e0207 */
[----:B------:R-:W-:Y:S01]  /*22a0*/  LOP3.LUT R20, R20, 0xfffffffb, RZ, 0xc0, !PT ;  /* 0xfffffffb14147812 */ /* 0x000fe200078ec0ff */
[----:B------:R-:W-:Y:S01]  /*22b0*/  IMAD.WIDE.U32 R110, R204, R106, R22 ;  /* 0x0000006acc6e7225 */ /* 0x000fe200078e0016 */
[----:B------:R-:W-:-:S02]  /*22c0*/  ISETP.GE.AND P2, PT, R3, R21, PT ;  /* 0x000000150300720c */ /* 0x000fc40003f46270 */
[----:B------:R-:W-:Y:S01]  /*22d0*/  IADD3 R122, P3, R204, R123, RZ ;  /* 0x0000007bcc7a7210 */ /* 0x000fe20007f7e0ff */
[----:B------:R-:W-:Y:S01]  /*22e0*/  IMAD.IADD R111, R111, 0x1, R11 ;  /* 0x000000016f6f7824 */ /* 0x000fe200078e020b */
[C---:B------:R-:W-:Y:S01]  /*22f0*/  SHF.L.U64.HI R138, R112.reuse, 0x6, R113 ;  /* 0x00000006708a7819 */ /* 0x040fe20000010271 */
[----:B------:R-:W-:Y:S01]  /*2300*/  IMAD.IADD R109, R11, 0x1, R109 ;  /* 0x000000010b6d7824 */ /* 0x000fe200078e026d */
[----:B------:R-:W-:Y:S01]  /*2310*/  SHF.L.U32 R139, R112, 0x6, RZ ;  /* 0x00000006708b7819 */ /* 0x000fe200000006ff */
[----:B------:R-:W-:Y:S01]  /*2320*/  IMAD.WIDE.U32 R104, R204, R100, R22 ;  /* 0x00000064cc687225 */ /* 0x000fe200078e0016 */
[----:B------:R-:W-:Y:S02]  /*2330*/  IADD3.X R123, R15, R150, RZ, P3, !PT ;  /* 0x000000960f7b7210 */ /* 0x000fe40001ffe4ff */
[----:B------:R-:W-:Y:S01]  /*2340*/  @P1 LOP3.LUT R20, R20, 0x4, RZ, 0xfc, !PT ;  /* 0x0000000414141812 */ /* 0x000fe200078efcff */
[----:B-----5:R-:W-:Y:S01]  /*2350*/  IMAD.WIDE.U32 R110, R147, R106, R110 ;  /* 0x0000006a936e7225 */ /* 0x020fe200078e006e */
[----:B------:R-:W-:-:S02]  /*2360*/  ISETP.GE.AND P1, PT, R0, R21, PT ;  /* 0x000000150000720c */ /* 0x000fc40003f26270 */
[----:B------:R-:W-:Y:S01]  /*2370*/  LOP3.LUT R20, R20, 0xfffffffe, RZ, 0xc0, !PT ;  /* 0xfffffffe14147812 */ /* 0x000fe200078ec0ff */
[----:B------:R-:W-:Y:S01]  /*2380*/  IMAD.WIDE.U32 R108, R147, R106, R108 ;  /* 0x0000006a936c7225 */ /* 0x000fe200078e006c */
[----:B------:R-:W-:Y:S02]  /*2390*/  SEL R11, R21, RZ, P1 ;  /* 0x000000ff150b7207 */ /* 0x000fe40000800000 */
[----:B------:R-:W-:Y:S01]  /*23a0*/  @P2 LOP3.LUT R20, R20, 0x1, RZ, 0xfc, !PT ;  /* 0x0000000114142812 */ /* 0x000fe200078efcff */
[----:B------:R-:W-:Y:S01]  /*23b0*/  IMAD R137, R101, 0x70, RZ ;  /* 0x0000007065897824 */ /* 0x000fe200078e02ff */
[----:B------:R-:W-:Y:S01]  /*23c0*/  SHF.R.S32.HI R151, RZ, 0x1f, R227 ;  /* 0x0000001fff977819 */ /* 0x000fe200000114e3 */
[----:B------:R-:W-:Y:S01]  /*23d0*/  IMAD.IADD R11, R0, 0x1, R11 ;  /* 0x00000001000b7824 */ /* 0x000fe200078e020b */
[----:B0-----:R-:W-:Y:S01]  /*23e0*/  LEA.HI R179, R179, 0x8, RZ, 0x19 ;  /* 0x00000008b3b37811 */ /* 0x001fe200078fc8ff */
[----:B------:R0:W-:Y:S01]  /*23f0*/  STL [R1+0x10], R20 ;  /* 0x0000101401007387 */ /* 0x0001e20000100800 */
[----:B------:R-:W-:Y:S01]  /*2400*/  IMAD.SHL.U32 R132, R21, 0x2, RZ ;  /* 0x0000000215847824 */ /* 0x000fe200078e00ff */
[----:B0-----:R-:W-:-:S02]  /*2410*/  SHF.R.U32.HI R20, RZ, 0x3, R208 ;  /* 0x00000003ff147819 */ /* 0x001fc400000116d0 */
[----:B------:R-:W-:Y:S02]  /*2420*/  SHF.R.S32.HI R6, RZ, 0x1f, R8 ;  /* 0x0000001fff067819 */ /* 0x000fe40000011408 */
[----:B------:R-:W-:Y:S02]  /*2430*/  SEL R37, R8, RZ, !P0 ;  /* 0x000000ff08257207 */ /* 0x000fe40004000000 */
[----:B------:R-:W-:-:S03]  /*2440*/  SEL R6, R6, RZ, !P0 ;  /* 0x000000ff06067207 */ /* 0x000fc60004000000 */
[----:B------:R-:W-:-:S04]  /*2450*/  IMAD.WIDE.U32 R116, R37, UR4, R116 ;  /* 0x0000000425747c25 */ /* 0x000fc8000f8e0074 */
[----:B------:R-:W-:-:S04]  /*2460*/  IMAD R8, R6, UR4, RZ ;  /* 0x0000000406087c24 */ /* 0x000fc8000f8e02ff */
[----:B------:R-:W-:Y:S01]  /*2470*/  IMAD R13, R37, UR5, R8 ;  /* 0x00000005250d7c24 */ /* 0x000fe2000f8e0208 */
[----:B------:R-:W-:Y:S01]  /*2480*/  ULDC.64 UR4, c[0x0][0x338] ;  /* 0x0000ce0000047ab9 */ /* 0x000fe20000000a00 */
[----:B------:R-:W-:-:S04]  /*2490*/  IMAD.WIDE.U32 R8, R204, R112, R18 ;  /* 0x00000070cc087225 */ /* 0x000fc800078e0012 */
[----:B------:R-:W-:Y:S01]  /*24a0*/  IMAD R12, R6, UR4, RZ ;  /* 0x00000004060c7c24 */ /* 0x000fe2000f8e02ff */
[----:B------:R-:W-:Y:S01]  /*24b0*/  IADD3 R6, P0, R116, R8, RZ ;  /* 0x0000000874067210 */ /* 0x000fe20007f1e0ff */
[----:B------:R-:W-:Y:S02]  /*24c0*/  IMAD.IADD R7, R117, 0x1, R13 ;  /* 0x0000000175077824 */ /* 0x000fe400078e020d */
[----:B------:R-:W-:-:S03]  /*24d0*/  IMAD.WIDE.U32 R114, R37, UR4, R114 ;  /* 0x0000000425727c25 */ /* 0x000fc6000f8e0072 */
[----:B------:R-:W-:Y:S01]  /*24e0*/  IADD3.X R8, R7, R9, R10, P0, !PT ;  /* 0x0000000907087210 */ /* 0x000fe200007fe40a */
[----:B------:R-:W-:Y:S01]  /*24f0*/  IMAD R9, R150, R100, RZ ;  /* 0x0000006496097224 */ /* 0x000fe200078e02ff */
[----:B------:R-:W-:Y:S01]  /*2500*/  ISETP.GE.AND P0, PT, R18, R21, PT ;  /* 0x000000151200720c */ /* 0x000fe20003f06270 */
[----:B------:R-:W-:Y:S01]  /*2510*/  IMAD R37, R37, UR5, R12 ;  /* 0x0000000525257c24 */ /* 0x000fe2000f8e020c */
[C---:B------:R-:W-:Y:S01]  /*2520*/  SEL R10, R21.reuse, RZ, P2 ;  /* 0x000000ff150a7207 */ /* 0x040fe20001000000 */
[----:B------:R-:W-:Y:S01]  /*2530*/  IMAD R13, R204, R101, R9 ;  /* 0x00000065cc0d7224 */ /* 0x000fe200078e0209 */
[----:B------:R-:W-:Y:S01]  /*2540*/  SEL R9, R21, RZ, P0 ;  /* 0x000000ff15097207 */ /* 0x000fe20000000000 */
[----:B------:R-:W-:Y:S01]  /*2550*/  IMAD.WIDE.U32 R112, R112, 0x70, RZ ;  /* 0x0000007070707825 */ /* 0x000fe200078e00ff */
[----:B------:R-:W-:Y:S02]  /*2560*/  SHF.R.S32.HI R12, RZ, 0x1f, R11 ;  /* 0x0000001fff0c7819 */ /* 0x000fe4000001140b */
[----:B------:R-:W-:Y:S01]  /*2570*/  IADD3 R103, R13, R103, RZ ;  /* 0x000000670d677210 */ /* 0x000fe20007ffe0ff */
[----:B------:R-:W-:Y:S01]  /*2580*/  IMAD.IADD R9, R18, 0x1, R9 ;  /* 0x0000000112097824 */ /* 0x000fe200078e0209 */
[----:B------:R-:W-:Y:S01]  /*2590*/  LEA.HI R27, R12, R11, RZ, 0x3 ;  /* 0x0000000b0c1b7211 */ /* 0x000fe200078f18ff */
[----:B------:R-:W-:-:S02]  /*25a0*/  IMAD.IADD R14, R3, 0x1, R10 ;  /* 0x00000001030e7824 */ /* 0x000fc400078e020a */
[----:B------:R-:W-:Y:S01]  /*25b0*/  IMAD.IADD R105, R105, 0x1, R13 ;  /* 0x0000000169697824 */ /* 0x000fe200078e020d */
[----:B------:R-:W-:Y:S01]  /*25c0*/  SHF.R.S32.HI R10, RZ, 0x1f, R9 ;  /* 0x0000001fff0a7819 */ /* 0x000fe20000011409 */
[CC--:B------:R-:W-:Y:S01]  /*25d0*/  IMAD.WIDE.U32 R102, R147.reuse, R100.reuse, R102 ;  /* 0x0000006493667225 */ /* 0x0c0fe200078e0066 */
[----:B------:R-:W-:Y:S02]  /*25e0*/  SHF.R.S32.HI R29, RZ, 0x1f, R14 ;  /* 0x0000001fff1d7819 */ /* 0x000fe4000001140e */
[CC--:B------:R-:W-:Y:S01]  /*25f0*/  LEA.HI R25, R10.reuse, R9.reuse, RZ, 0x3 ;  /* 0x000000090a197211 */ /* 0x0c0fe200078f18ff */
[----:B------:R-:W-:Y:S01]  /*2600*/  IMAD.WIDE.U32 R104, R147, R100, R104 ;  /* 0x0000006493687225 */ /* 0x000fe200078e0068 */
[----:B------:R-:W-:Y:S02]  /*2610*/  LEA.HI R9, R10, R9, RZ, 0x6 ;  /* 0x000000090a097211 */ /* 0x000fe400078f30ff */
[----:B------:R-:W-:Y:S01]  /*2620*/  LEA.HI R10, R12, R11, RZ, 0x6 ;  /* 0x0000000b0c0a7211 */ /* 0x000fe200078f30ff */
[----:B------:R-:W-:Y:S01]  /*2630*/  IMAD.IADD R135, R113, 0x1, R135 ;  /* 0x0000000171877824 */ /* 0x000fe200078e0287 */
[----:B------:R-:W-:Y:S01]  /*2640*/  LOP3.LUT R12, R212, 0x38, R27, 0xf8, !PT ;  /* 0x00000038d40c7812 */ /* 0x000fe200078ef81b */
[----:B------:R-:W-:Y:S01]  /*2650*/  IMAD.IADD R37, R115, 0x1, R37 ;  /* 0x0000000173257824 */ /* 0x000fe200078e0225 */
[----:B------:R-:W-:-:S02]  /*2660*/  SHF.R.S32.HI R11, RZ, 0x6, R10 ;  /* 0x00000006ff0b7819 */ /* 0x000fc4000001140a */
[----:B------:R-:W-:Y:S02]  /*2670*/  SHF.R.S32.HI R9, RZ, 0x6, R9 ;  /* 0x00000006ff097819 */ /* 0x000fe40000011409 */
[-C--:B------:R-:W-:Y:S01]  /*2680*/  LOP3.LUT R12, R12, R213.reuse, RZ, 0x3c, !PT ;  /* 0x000000d50c0c7212 */ /* 0x080fe200078e3cff */
[--C-:B------:R-:W-:Y:S01]  /*2690*/  IMAD R145, R11, 0x1c00, R214.reuse ;  /* 0x00001c000b917824 */ /* 0x100fe200078e02d6 */
[-C--:B------:R-:W-:Y:S01]  /*26a0*/  LEA.HI R31, R29, R14.reuse, RZ, 0x3 ;  /* 0x0000000e1d1f7211 */ /* 0x080fe200078f18ff */
[C---:B------:R-:W-:Y:S01]  /*26b0*/  IMAD R146, R9.reuse, 0x1c00, R214 ;  /* 0x00001c0009927824 */ /* 0x040fe200078e02d6 */
[----:B------:R-:W-:Y:S01]  /*26c0*/  LOP3.LUT R10, R212, 0x38, R25, 0xf8, !PT ;  /* 0x00000038d40a7812 */ /* 0x000fe200078ef819 */
[--C-:B------:R-:W-:Y:S01]  /*26d0*/  IMAD R144, R9, 0x1c00, R215.reuse ;  /* 0x00001c0009907824 */ /* 0x100fe200078e02d7 */
[----:B------:R-:W-:Y:S01]  /*26e0*/  LEA.HI R14, R29, R14, RZ, 0x6 ;  /* 0x0000000e1d0e7211 */ /* 0x000fe200078f30ff */
[----:B------:R-:W-:Y:S01]  /*26f0*/  IMAD.IADD R145, R145, 0x1, R12 ;  /* 0x0000000191917824 */ /* 0x000fe200078e020c */
[----:B------:R-:W-:Y:S01]  /*2700*/  LOP3.LUT R9, R10, R213, RZ, 0x3c, !PT ;  /* 0x000000d50a097212 */ /* 0x000fe200078e3cff */
[----:B------:R-:W-:Y:S01]  /*2710*/  IMAD R142, R11, 0x1c00, R215 ;  /* 0x00001c000b8e7824 */ /* 0x000fe200078e02d7 */
[----:B------:R-:W-:-:S02]  /*2720*/  SHF.R.S32.HI R14, RZ, 0x6, R14 ;  /* 0x00000006ff0e7819 */ /* 0x000fc4000001140e */
[----:B------:R-:W-:Y:S01]  /*2730*/  LOP3.LUT R10, R212, 0x38, R31, 0xf8, !PT ;  /* 0x00000038d40a7812 */ /* 0x000fe200078ef81f */
[----:B------:R-:W-:Y:S01]  /*2740*/  IMAD.IADD R146, R146, 0x1, R9 ;  /* 0x0000000192927824 */ /* 0x000fe200078e0209 */
[----:B------:R-:W-:Y:S01]  /*2750*/  LOP3.LUT R12, R208, 0x38, R31, 0xf8, !PT ;  /* 0x00000038d00c7812 */ /* 0x000fe200078ef81f */
[----:B------:R-:W-:Y:S01]  /*2760*/  IMAD R143, R14, 0x1c00, R214 ;  /* 0x00001c000e8f7824 */ /* 0x000fe200078e02d6 */
[-C--:B------:R-:W-:Y:S01]  /*2770*/  LOP3.LUT R10, R10, R213.reuse, RZ, 0x3c, !PT ;  /* 0x000000d50a0a7212 */ /* 0x080fe200078e3cff */
[----:B------:R-:W-:Y:S01]  /*2780*/  IMAD R141, R14, 0x1c00, R215 ;  /* 0x00001c000e8d7824 */ /* 0x000fe200078e02d7 */
[----:B------:R-:W-:Y:S02]  /*2790*/  LOP3.LUT R12, R12, R20, RZ, 0x3c, !PT ;  /* 0x000000140c0c7212 */ /* 0x000fe400078e3cff */
[----:B------:R-:W-:Y:S01]  /*27a0*/  SHF.R.S32.HI R11, RZ, 0x1f, R147 ;  /* 0x0000001fff0b7819 */ /* 0x000fe20000011493 */
[----:B------:R-:W-:Y:S01]  /*27b0*/  IMAD.IADD R143, R143, 0x1, R10 ;  /* 0x000000018f8f7824 */ /* 0x000fe200078e020a */
[----:B------:R-:W-:Y:S01]  /*27c0*/  LOP3.LUT R14, R212, 0x18, R18, 0xf8, !PT ;  /* 0x00000018d40e7812 */ /* 0x000fe200078ef812 */
[----:B------:R-:W-:Y:S01]  /*27d0*/  IMAD.IADD R141, R141, 0x1, R12 ;  /* 0x000000018d8d7824 */ /* 0x000fe200078e020c */
[----:B------:R-:W-:Y:S01]  /*27e0*/  LOP3.LUT R9, R208, 0x38, R27, 0xf8, !PT ;  /* 0x00000038d0097812 */ /* 0x000fe200078ef81b */
[C---:B------:R-:W-:Y:S01]  /*27f0*/  IMAD R10, R11.reuse, R106, RZ ;  /* 0x0000006a0b0a7224 */ /* 0x040fe200078e02ff */
[----:B------:R-:W-:Y:S01]  /*2800*/  LOP3.LUT R29, R14, R213, RZ, 0x3c, !PT ;  /* 0x000000d50e1d7212 */ /* 0x000fe200078e3cff */
[----:B------:R-:W-:Y:S01]  /*2810*/  IMAD R12, R11, R100, RZ ;  /* 0x000000640b0c7224 */ /* 0x000fe200078e02ff */
[----:B------:R-:W-:Y:S01]  /*2820*/  LOP3.LUT R13, R208, 0x38, R25, 0xf8, !PT ;  /* 0x00000038d00d7812 */ /* 0x000fe200078ef819 */
[----:B------:R-:W-:Y:S01]  /*2830*/  VIADD R11, R18, 0xa0 ;  /* 0x000000a0120b7836 */ /* 0x000fe20000000000 */
[-C--:B------:R-:W-:Y:S01]  /*2840*/  LOP3.LUT R9, R9, R20.reuse, RZ, 0x3c, !PT ;  /* 0x0000001409097212 */ /* 0x080fe200078e3cff */
[----:B------:R-:W-:Y:S01]  /*2850*/  IMAD.IADD R140, R214, 0x1, R29 ;  /* 0x00000001d68c7824 */ /* 0x000fe200078e021d */
[----:B------:R-:W-:Y:S01]  /*2860*/  LOP3.LUT R13, R13, R20, RZ, 0x3c, !PT ;  /* 0x000000140d0d7212 */ /* 0x000fe200078e3cff */
[----:B------:R-:W-:Y:S01]  /*2870*/  IMAD R35, R147, R107, R10 ;  /* 0x0000006b93237224 */ /* 0x000fe200078e020a */
[----:B------:R-:W-:Y:S01]  /*2880*/  ISETP.GE.AND P2, PT, R11, UR6, PT ;  /* 0x000000060b007c0c */ /* 0x000fe2000bf46270 */
[----:B------:R-:W-:Y:S01]  /*2890*/  IMAD.IADD R142, R142, 0x1, R9 ;  /* 0x000000018e8e7824 */ /* 0x000fe200078e0209 */
[C---:B------:R-:W-:Y:S01]  /*28a0*/  SHF.L.U64.HI R9, R106.reuse, 0x6, R107 ;  /* 0x000000066a097819 */ /* 0x040fe2000001026b */
[C---:B------:R-:W-:Y:S01]  /*28b0*/  IMAD.SHL.U32 R10, R106.reuse, 0x40, RZ ;  /* 0x000000406a0a7824 */ /* 0x040fe200078e00ff */
[----:B------:R-:W-:Y:S01]  /*28c0*/  SEL R29, RZ, 0x20, P2 ;  /* 0x00000020ff1d7807 */ /* 0x000fe20001000000 */
[----:B------:R-:W-:Y:S01]  /*28d0*/  IMAD.WIDE.U32 R106, R106, 0x70, RZ ;  /* 0x000000706a6a7825 */ /* 0x000fe200078e00ff */
[----:B------:R-:W-:-:S02]  /*28e0*/  IADD3 R144, R144, R13, RZ ;  /* 0x0000000d90907210 */ /* 0x000fc40007ffe0ff */
[----:B------:R-:W-:Y:S01]  /*28f0*/  SHF.R.S32.HI R119, RZ, 0x3, R25 ;  /* 0x00000003ff777819 */ /* 0x000fe20000011419 */
[----:B------:R-:W-:Y:S01]  /*2900*/  IMAD R39, R147, R101, R12 ;  /* 0x0000006593277224 */ /* 0x000fe200078e020c */
[C---:B------:R-:W-:Y:S01]  /*2910*/  SHF.L.U64.HI R12, R100.reuse, 0x6, R101 ;  /* 0x00000006640c7819 */ /* 0x040fe20000010265 */
[C---:B------:R-:W-:Y:S01]  /*2920*/  IMAD.SHL.U32 R13, R100.reuse, 0x40, RZ ;  /* 0x00000040640d7824 */ /* 0x040fe200078e00ff */
[----:B------:R-:W-:Y:S01]  /*2930*/  SHF.R.S32.HI R118, RZ, 0x3, R27 ;  /* 0x00000003ff767819 */ /* 0x000fe2000001141b */
[----:B------:R-:W-:Y:S01]  /*2940*/  IMAD.WIDE.U32 R100, R100, 0x70, RZ ;  /* 0x0000007064647825 */ /* 0x000fe200078e00ff */
[----:B------:R-:W-:Y:S02]  /*2950*/  LOP3.LUT R26, R27, 0xfffffff8, RZ, 0xc0, !PT ;  /* 0xfffffff81b1a7812 */ /* 0x000fe400078ec0ff */
[----:B------:R-:W-:Y:S01]  /*2960*/  LOP3.LUT R36, R28, R29, RZ, 0xfc, !PT ;  /* 0x0000001d1c247212 */ /* 0x000fe200078efcff */
[----:B------:R-:W-:Y:S01]  /*2970*/  IMAD.IADD R136, R107, 0x1, R33 ;  /* 0x000000016b887824 */ /* 0x000fe200078e0221 */
[----:B------:R-:W-:Y:S01]  /*2980*/  LOP3.LUT R25, R25, 0xfffffff8, RZ, 0xc0, !PT ;  /* 0xfffffff819197812 */ /* 0x000fe200078ec0ff */
[----:B------:R-:W-:Y:S01]  /*2990*/  IMAD.IADD R15, R35, 0x1, R109 ;  /* 0x00000001230f7824 */ /* 0x000fe200078e026d */
[----:B------:R-:W-:Y:S01]  /*29a0*/  LOP3.LUT R27, R31, 0xfffffff8, RZ, 0xc0, !PT ;  /* 0xfffffff81f1b7812 */ /* 0x000fe200078ec0ff */
[----:B------:R-:W-:Y:S01]  /*29b0*/  IMAD.IADD R137, R101, 0x1, R137 ;  /* 0x0000000165897824 */ /* 0x000fe200078e0289 */
[----:B------:R-:W-:Y:S01]  /*29c0*/  IADD3 R14, R111, R35, RZ ;  /* 0x000000236f0e7210 */ /* 0x000fe20007ffe0ff */
[----:B------:R-:W-:Y:S01]  /*29d0*/  IMAD.IADD R20, R105, 0x1, R39 ;  /* 0x0000000169147824 */ /* 0x000fe200078e0227 */
[----:B------:R-:W-:Y:S01]  /*29e0*/  SHF.R.S32.HI R99, RZ, 0x3, R31 ;  /* 0x00000003ff637819 */ /* 0x000fe2000001141f */
[----:B------:R-:W-:Y:S01]  /*29f0*/  IMAD.IADD R21, R39, 0x1, R103 ;  /* 0x0000000127157824 */ /* 0x000fe200078e0267 */
[----:B------:R-:W-:-:S02]  /*2a00*/  LOP3.LUT R32, R36, 0x2, RZ, 0xc0, !PT ;  /* 0x0000000224207812 */ /* 0x000fc400078ec0ff */
[C---:B------:R-:W-:Y:S02]  /*2a10*/  LOP3.LUT R33, R36.reuse, 0x4, RZ, 0xc0, !PT ;  /* 0x0000000424217812 */ /* 0x040fe400078ec0ff */
[C---:B------:R-:W-:Y:S02]  /*2a20*/  LOP3.LUT R34, R36.reuse, 0x8, RZ, 0xc0, !PT ;  /* 0x0000000824227812 */ /* 0x040fe400078ec0ff */
[----:B------:R-:W-:Y:S02]  /*2a30*/  LOP3.LUT R35, R36, 0x10, RZ, 0xc0, !PT ;  /* 0x0000001024237812 */ /* 0x000fe400078ec0ff */
[----:B------:R-:W-:Y:S02]  /*2a40*/  LOP3.LUT R28, R28, 0x1, RZ, 0xc0, !PT ;  /* 0x000000011c1c7812 */ /* 0x000fe400078ec0ff */
[----:B------:R-:W-:Y:S02]  /*2a50*/  SHF.R.S32.HI R29, RZ, 0x1f, R25 ;  /* 0x0000001fff1d7819 */ /* 0x000fe40000011419 */
[----:B------:R-:W-:-:S02]  /*2a60*/  SHF.R.S32.HI R30, RZ, 0x1f, R26 ;  /* 0x0000001fff1e7819 */ /* 0x000fc4000001141a */
[----:B------:R-:W-:Y:S02]  /*2a70*/  SHF.R.S32.HI R31, RZ, 0x1f, R27 ;  /* 0x0000001fff1f7819 */ /* 0x000fe4000001141b */
[----:B------:R-:W-:-:S07]  /*2a80*/  LOP3.LUT R36, R36, 0x20, RZ, 0xc0, !PT ;  /* 0x0000002024247812 */ /* 0x000fce00078ec0ff */
.L_x_540:
[----:B--23--:R-:W2:Y:S01]  /*2a90*/  LDL.LU R43, [R1+0x10] ;  /* 0x00001000012b7983 */ /* 0x00cea20000300800 */
[----:B-----5:R-:W-:Y:S01]  /*2aa0*/  IADD3 R49, R24, -0x1, RZ ;  /* 0xffffffff18317810 */ /* 0x020fe20007ffe0ff */
[----:B0-----:R-:W0:Y:S01]  /*2ab0*/  LDC.64 R124, c[0x0][0x2e8] ;  /* 0x0000ba00ff7c7b82 */ /* 0x001e220000000a00 */
[----:B------:R-:W-:Y:S01]  /*2ac0*/  LOP3.LUT P4, RZ, R134, 0x4, RZ, 0xc0, !PT ;  /* 0x0000000486ff7812 */ /* 0x000fe2000788c0ff */
[----:B------:R-:W-:Y:S05]  /*2ad0*/  YIELD ;  /* 0x0000000000007946 */ /* 0x000fea0003800000 */
[----:B------:R-:W-:Y:S01]  /*2ae0*/  SHF.R.S32.HI R42, RZ, 0x1f, R49 ;  /* 0x0000001fff2a7819 */ /* 0x000fe20000011431 */
[-C--:B------:R-:W-:Y:S01]  /*2af0*/  IMAD R39, R135, R49.reuse, RZ ;  /* 0x0000003187277224 */ /* 0x080fe200078e02ff */
[----:B------:R-:W1:Y:S01]  /*2b00*/  LDC R121, c[0x0][0x3f4] ;  /* 0x0000fd00ff797b82 */ /* 0x000e620000000800 */
[----:B------:R-:W-:Y:S01]  /*2b10*/  IMAD.WIDE.U32 R126, R112, R49, RZ ;  /* 0x00000031707e7225 */ /* 0x000fe200078e00ff */
[----:B------:R-:W-:Y:S03]  /*2b20*/  BSSY B0, `(.L_x_441) ;  /* 0x0000761000007945 */ /* 0x000fe60003800000 */
[----:B------:R-:W-:Y:S01]  /*2b30*/  IMAD R39, R42, R112, R39 ;  /* 0x000000702a277224 */ /* 0x000fe200078e0227 */
[----:B------:R-:W-:-:S03]  /*2b40*/  IADD3 R24, P2, P3, R6, R126, R139 ;  /* 0x0000007e06187210 */ /* 0x000fc60007b5e08b */
[----:B------:R-:W-:Y:S02]  /*2b50*/  IMAD.IADD R92, R127, 0x1, R39 ;  /* 0x000000017f5c7824 */ /* 0x000fe400078e0227 */
[----:B------:R-:W-:-:S03]  /*2b60*/  IMAD R39, R17, 0x5400, R140 ;  /* 0x0000540011277824 */ /* 0x000fc600078e028c */
[----:B------:R-:W-:Y:S02]  /*2b70*/  IADD3.X R38, R8, R92, R138, P2, P3 ;  /* 0x0000005c08267210 */ /* 0x000fe400017e648a */
[----:B------:R-:W-:-:S04]  /*2b80*/  IADD3 R40, P3, R6, R126, RZ ;  /* 0x0000007e06287210 */ /* 0x000fc80007f7e0ff */
[-C--:B0-----:R-:W-:Y:S01]  /*2b90*/  LEA R46, P2, R40, R124.reuse, 0x1 ;  /* 0x0000007c282e7211 */ /* 0x081fe200078408ff */
[----:B------:R-:W-:Y:S01]  /*2ba0*/  IMAD.X R41, R92, 0x1, R8, P3 ;  /* 0x000000015c297824 */ /* 0x000fe200018e0608 */
[----:B------:R-:W-:-:S04]  /*2bb0*/  LEA R44, P3, R24, R124, 0x1 ;  /* 0x0000007c182c7211 */ /* 0x000fc800078608ff */
[----:B------:R-:W-:Y:S01]  /*2bc0*/  LEA.HI.X R45, R24, R125, R38, 0x1, P3 ;  /* 0x0000007d182d7211 */ /* 0x000fe200018f0c26 */
[----:B------:R-:W-:Y:S01]  /*2bd0*/  IMAD.MOV.U32 R24, RZ, RZ, R49 ;  /* 0x000000ffff187224 */ /* 0x000fe200078e0031 */
[----:B------:R-:W-:Y:S02]  /*2be0*/  ISETP.GT.AND P3, PT, R49, R133, PT ;  /* 0x000000853100720c */ /* 0x000fe40003f64270 */
[----:B------:R-:W-:Y:S01]  /*2bf0*/  LEA.HI.X R47, R40, R125, R41, 0x1, P2 ;  /* 0x0000007d282f7211 */ /* 0x000fe200010f0c29 */
[----:B------:R-:W-:Y:S01]  /*2c00*/  VIADD R41, R39, 0x20 ;  /* 0x0000002027297836 */ /* 0x000fe20000000000 */
[----:B-1----:R-:W-:Y:S01]  /*2c10*/  ISETP.GE.AND P2, PT, R121, 0x1, PT ;  /* 0x000000017900780c */ /* 0x002fe20003f46270 */
[C---:B------:R-:W-:Y:S01]  /*2c20*/  @P4 VIADD R41, R39.reuse, 0xffffffe0 ;  /* 0xffffffe027294836 */ /* 0x040fe20000000000 */
[----:B------:R-:W-:-:S03]  /*2c30*/  LEA R38, R39, R120, 0x1 ;  /* 0x0000007827267211 */ /* 0x000fc600078e08ff */
[----:B------:R-:W-:Y:S01]  /*2c40*/  IMAD R39, R41, 0x2, R120 ;  /* 0x0000000229277824 */ /* 0x000fe200078e0278 */
[----:B--2---:R-:W-:-:S04]  /*2c50*/  LOP3.LUT R43, R43, 0xfffffffd, RZ, 0xc0, !PT ;  /* 0xfffffffd2b2b7812 */ /* 0x004fc800078ec0ff */
[----:B------:R-:W-:-:S05]  /*2c60*/  @P3 LOP3.LUT R43, R43, 0x2, RZ, 0xfc, !PT ;  /* 0x000000022b2b3812 */ /* 0x000fca00078efcff */
[----:B------:R0:W-:Y:S01]  /*2c70*/  STL [R1+0x10], R43 ;  /* 0x0000102b01007387 */ /* 0x0001e20000100800 */
[----:B------:R-:W-:Y:S05]  /*2c80*/  @!P2 BRA `(.L_x_442) ;  /* 0x000000700048a947 */ /* 0x000fea0003800000 */
[----:B------:R-:W-:Y:S01]  /*2c90*/  ULDC.U8 UR4, c[0x0][0x410] ;  /* 0x0001040000047ab9 */ /* 0x000fe20000000000 */
[-C--:B------:R-:W-:Y:S01]  /*2ca0*/  IMAD R41, R136, R49.reuse, RZ ;  /* 0x0000003188297224 */ /* 0x080fe200078e02ff */
[----:B------:R-:W-:Y:S01]  /*2cb0*/  ISETP.NE.AND P2, PT, RZ, UR4, PT ;  /* 0x00000004ff007c0c */ /* 0x000fe2000bf45270 */
[-C--:B0-----:R-:W-:Y:S02]  /*2cc0*/  IMAD R43, R137, R49.reuse, RZ ;  /* 0x00000031892b7224 */ /* 0x081fe400078e02ff */
[----:B------:R-:W-:Y:S02]  /*2cd0*/  IMAD R96, R24, -0x70, R2 ;  /* 0xffffff9018607824 */ /* 0x000fe400078e0202 */
[C---:B------:R-:W-:Y:S02]  /*2ce0*/  IMAD R41, R42.reuse, R106, R41 ;  /* 0x0000006a2a297224 */ /* 0x040fe400078e0229 */
[----:B------:R-:W-:Y:S01]  /*2cf0*/  IMAD R43, R42, R100, R43 ;  /* 0x000000642a2b7224 */ /* 0x000fe200078e022b */
[----:B------:R-:W-:Y:S01]  /*2d00*/  VIMNMX R96, R96, 0x70, PT ;  /* 0x0000007060607848 */ /* 0x000fe20003fe0100 */
[----:B------:R-:W-:-:S04]  /*2d10*/  IMAD.WIDE.U32 R90, R106, R49, RZ ;  /* 0x000000316a5a7225 */ /* 0x000fc800078e00ff */
[----:B------:R-:W-:-:S04]  /*2d20*/  IMAD.WIDE.U32 R88, R100, R49, RZ ;  /* 0x0000003164587225 */ /* 0x000fc800078e00ff */
[----:B------:R-:W-:Y:S02]  /*2d30*/  IMAD.IADD R97, R91, 0x1, R41 ;  /* 0x000000015b617824 */ /* 0x000fe400078e0229 */
[----:B------:R-:W-:Y:S01]  /*2d40*/  IMAD.IADD R98, R89, 0x1, R43 ;  /* 0x0000000159627824 */ /* 0x000fe200078e022b */
[----:B------:R-:W-:Y:S06]  /*2d50*/  @!P2 BRA `(.L_x_443) ;  /* 0x00000034000ca947 */ /* 0x000fec0003800000 */
[----:B------:R-:W-:Y:S01]  /*2d60*/  ISETP.GE.AND P3, PT, R204, R96, PT ;  /* 0x00000060cc00720c */ /* 0x000fe20003f66270 */
[----:B------:R-:W-:Y:S01]  /*2d70*/  BSSY B1, `(.L_x_444) ;  /* 0x0000042000017945 */ /* 0x000fe20003800000 */
        /* <DEDUP_REMOVED lines=23> */
[----:B------:R-:W-:Y:S01]  /*2ef0*/  CS2R R126, SRZ ;  /* 0x00000000007e7805 */ /* 0x000fe2000001ff00 */
[----:B------:R-:W-:Y:S06]  /*2f00*/  @P3 BRA `(.L_x_445) ;  /* 0x0000000000a03947 */ /* 0x000fec0003800000 */
[----:B------:R-:W-:Y:S01]  /*2f10*/  IADD3 R41, P2, R110, R90, RZ ;  /* 0x0000005a6e297210 */ /* 0x000fe20007f5e0ff */
[----:B------:R-:W-:Y:S01]  /*2f20*/  ULDC.64 UR4, c[0x0][0x3e8] ;  /* 0x0000fa0000047ab9 */ /* 0x000fe20000000a00 */
[----:B------:R-:W-:Y:S02]  /*2f30*/  CS2R R124, SRZ ;  /* 0x00000000007c7805 */ /* 0x000fe4000001ff00 */
[----:B------:R-:W-:Y:S02]  /*2f40*/  CS2R R126, SRZ ;  /* 0x00000000007e7805 */ /* 0x000fe4000001ff00 */
[----:B------:R-:W-:Y:S02]  /*2f50*/  IADD3.X R42, R97, R14, RZ, P2, !PT ;  /* 0x0000000e612a7210 */ /* 0x000fe400017fe4ff */
[----:B------:R-:W-:-:S05]  /*2f60*/  IADD3 R43, P2, R104, R88, RZ ;  /* 0x00000058682b7210 */ /* 0x000fca0007f5e0ff */
[----:B------:R-:W-:Y:S01]  /*2f70*/  IMAD.X R72, R98, 0x1, R20, P2 ;  /* 0x0000000162487824 */ /* 0x000fe200010e0614 */
[----:B------:R-:W-:-:S04]  /*2f80*/  LEA R40, P2, R41, UR4, 0x1 ;  /* 0x0000000429287c11 */ /* 0x000fc8000f8408ff */
[----:B------:R-:W-:Y:S01]  /*2f90*/  LEA.HI.X R41, R41, UR5, R42, 0x1, P2 ;  /* 0x0000000529297c11 */ /* 0x000fe200090f0c2a */
[----:B------:R-:W-:Y:S02]  /*2fa0*/  ULDC.64 UR4, c[0x0][0x400] ;  /* 0x0001000000047ab9 */ /* 0x000fe40000000a00 */
[----:B------:R-:W-:-:S04]  /*2fb0*/  LEA R42, P2, R43, UR4, 0x1 ;  /* 0x000000042b2a7c11 */ /* 0x000fc8000f8408ff */
[----:B------:R-:W-:Y:S02]  /*2fc0*/  LEA.HI.X R43, R43, UR5, R72, 0x1, P2 ;  /* 0x000000052b2b7c11 */ /* 0x000fe400090f0c48 */
[----:B------:R-:W-:Y:S02]  /*2fd0*/  ISETP.GE.AND P2, PT, R22, R121, PT ;  /* 0x000000791600720c */ /* 0x000fe40003f46270 */
[----:B------:R-:W-:Y:S02]  /*2fe0*/  CS2R R92, SRZ ;  /* 0x00000000005c7805 */ /* 0x000fe4000001ff00 */
[----:B------:R-:W-:-:S09]  /*2ff0*/  CS2R R94, SRZ ;  /* 0x00000000005e7805 */ /* 0x000fd2000001ff00 */
[----:B------:R0:W5:Y:S04]  /*3000*/  @!P2 LDG.E.64 R124, desc[UR60][R40.64] ;  /* 0x0000003c287ca981 */ /* 0x000168000c1e1b00 */
[----:B------:R0:W5:Y:S01]  /*3010*/  @!P2 LDG.E.64 R126, desc[UR60][R42.64] ;  /* 0x0000003c2a7ea981 */ /* 0x000162000c1e1b00 */
        /* <DEDUP_REMOVED lines=20> */
[----:B------:R-:W-:-:S13]  /*3160*/  ISETP.GE.AND P2, PT, R211, R121, PT ;  /* 0x00000079d300720c */ /* 0x000fda0003f46270 */
[----:B------:R0:W5:Y:S04]  /*3170*/  @!P2 LDG.E.64 R72, desc[UR60][R40.64+0xa0] ;  /* 0x0000a03c2848a981 */ /* 0x000168000c1e1b00 */
[----:B------:R0:W5:Y:S02]  /*3180*/  @!P2 LDG.E.64 R74, desc[UR60][R42.64+0xa0] ;  /* 0x0000a03c2a4aa981 */ /* 0x000164000c1e1b00 */
.L_x_445:
[----:B------:R-:W-:Y:S05]  /*3190*/  BSYNC B1 ;  /* 0x0000000000017941 */ /* 0x000fea0003800000 */
.L_x_444:
[----:B------:R-:W-:Y:S01]  /*31a0*/  ISETP.GE.AND P4, PT, R227, R96, PT ;  /* 0x00000060e300720c */ /* 0x000fe20003f86270 */
[----:B------:R-:W-:Y:S01]  /*31b0*/  BSSY B1, `(.L_x_446) ;  /* 0x000002c000017945 */ /* 0x000fe20003800000 */
[----:B-----5:R-:W-:Y:S02]  /*31c0*/  IMAD.MOV.U32 R129, RZ, RZ, R72 ;  /* 0x000000ffff817224 */ /* 0x020fe400078e0048 */
[----:B------:R-:W-:-:S09]  /*31d0*/  IMAD.MOV.U32 R128, RZ, RZ, R73 ;  /* 0x000000ffff807224 */ /* 0x000fd200078e0049 */
[----:B------:R-:W-:Y:S05]  /*31e0*/  @P4 BRA `(.L_x_447) ;  /* 0x0000000000a04947 */ /* 0x000fea0003800000 */
[----:B------:R-:W-:Y:S01]  /*31f0*/  IADD3 R90, P2, P5, R110, R90, R10 ;  /* 0x0000005a6e5a7210 */ /* 0x000fe20007d5e00a */
[----:B------:R-:W-:Y:S01]  /*3200*/  ULDC.64 UR4, c[0x0][0x3e8] ;  /* 0x0000fa0000047ab9 */ /* 0x000fe20000000a00 */
[----:B------:R-:W-:Y:S02]  /*3210*/  CS2R R68, SRZ ;  /* 0x0000000000447805 */ /* 0x000fe4000001ff00 */
[----:B------:R-:W-:Y:S02]  /*3220*/  CS2R R70, SRZ ;  /* 0x0000000000467805 */ /* 0x000fe4000001ff00 */
[----:B------:R-:W-:Y:S02]  /*3230*/  IADD3.X R97, R14, R97, R9, P2, P5 ;  /* 0x000000610e617210 */ /* 0x000fe400017ea409 */
[----:B------:R-:W-:-:S04]  /*3240*/  IADD3 R88, P2, P5, R104, R88, R13 ;  /* 0x0000005868587210 */ /* 0x000fc80007d5e00d */
[----:B0-----:R-:W-:Y:S02]  /*3250*/  IADD3.X R43, R20, R98, R12, P2, P5 ;  /* 0x00000062142b7210 */ /* 0x001fe400017ea40c */
        /* <DEDUP_REMOVED lines=33> */
.L_x_447:
[----:B------:R-:W-:Y:S05]  /*3470*/  BSYNC B1 ;  /* 0x0000000000017941 */ /* 0x000fea0003800000 */
.L_x_446:
[----:B01----:R-:W2:Y:S01]  /*3480*/  LDL R40, [R1+0x1c] ;  /* 0x00001c0001287983 */ /* 0x003ea20000100800 */
[----:B------:R-:W-:Y:S01]  /*3490*/  IMAD.MOV.U32 R43, RZ, RZ, R76 ;  /* 0x000000ffff2b7224 */ /* 0x000fe200078e004c */
[----:B------:R-:W-:Y:S01]  /*34a0*/  MOV R42, R77 ;  /* 0x0000004d002a7202 */ /* 0x000fe20000000f00 */
[----:B------:R-:W-:Y:S01]  /*34b0*/  IMAD.MOV.U32 R41, RZ, RZ, R80 ;  /* 0x000000ffff297224 */ /* 0x000fe200078e0050 */
[----:B------:R-:W-:Y:S02]  /*34c0*/  PRMT R160, R129, 0x5410, R128 ;  /* 0x0000541081a07816 */ /* 0x000fe40000000080 */
[----:B------:R-:W-:Y:S01]  /*34d0*/  PRMT R164, R164, 0x5410, R43 ;  /* 0x00005410a4a47816 */ /* 0x000fe2000000002b */
[----:B------:R-:W-:Y:S01]  /*34e0*/  IMAD.MOV.U32 R43, RZ, RZ, R93 ;  /* 0x000000ffff2b7224 */ /* 0x000fe200078e005d */
[----:B------:R-:W-:Y:S02]  /*34f0*/  PRMT R162, R162, 0x5410, R42 ;  /* 0x00005410a2a27816 */ /* 0x000fe4000000002a */
[----:B------:R-:W-:-:S04]  /*3500*/  MOV R42, R92 ;  /* 0x0000005c002a7202 */ /* 0x000fc80000000f00 */
[----:B------:R-:W-:Y:S01]  /*3510*/  PRMT R168, R42, 0x5410, R43 ;  /* 0x000054102aa87816 */ /* 0x000fe2000000002b */
[----:B------:R-:W-:Y:S02]  /*3520*/  IMAD.MOV.U32 R42, RZ, RZ, R125 ;  /* 0x000000ffff2a7224 */ /* 0x000fe400078e007d */
[----:B------:R-:W-:Y:S01]  /*3530*/  IMAD.MOV.U32 R43, RZ, RZ, R74 ;  /* 0x000000ffff2b7224 */ /* 0x000fe200078e004a */
[----:B--2---:R-:W-:Y:S01]  /*3540*/  R2UR UR4, R40 ;  /* 0x00000000280472ca */ /* 0x004fe200000e0000 */
[----:B------:R-:W-:-:S05]  /*3550*/  IMAD.MOV.U32 R40, RZ, RZ, R81 ;  /* 0x000000ffff287224 */ /* 0x000fca00078e0051 */
[----:B------:R-:W-:Y:S01]  /*3560*/  PRMT R165, R40, 0x5410, R41 ;  /* 0x0000541028a57816 */ /* 0x000fe20000000029 */
[----:B------:R-:W-:Y:S02]  /*3570*/  IMAD.MOV.U32 R40, RZ, RZ, R84 ;  /* 0x000000ffff287224 */ /* 0x000fe400078e0054 */
[----:B------:R-:W-:-:S04]  /*3580*/  IMAD.MOV.U32 R41, RZ, RZ, R85 ;  /* 0x000000ffff297224 */ /* 0x000fc800078e0055 */
[----:B------:R-:W-:Y:S01]  /*3590*/  UISETP.NE.AND UP0, UPT, UR4, 0x3, UPT ;  /* 0x000000030400788c */ /* 0x000fe2000bf05270 */
[----:B------:R-:W-:Y:S01]  /*35a0*/  PRMT R167, R40, 0x5410, R41 ;  /* 0x0000541028a77816 */ /* 0x000fe20000000029 */
[----:B------:R-:W-:Y:S01]  /*35b0*/  IMAD.MOV.U32 R41, RZ, RZ, R124 ;  /* 0x000000ffff297224 */ /* 0x000fe200078e007c */
[----:B------:R-:W-:-:S03]  /*35c0*/  MOV R40, R75 ;  /* 0x0000004b00287202 */ /* 0x000fc60000000f00 */
[----:B------:R-:W-:Y:S02]  /*35d0*/  PLOP3.LUT P2, PT, PT, PT, UP0, 0x80, 0x0 ;  /* 0x000000000000781c */ /* 0x000fe40003f4f008 */
[----:B------:R-:W-:Y:S01]  /*35e0*/  PRMT R156, R41, 0x5410, R42 ;  /* 0x00005410299c7816 */ /* 0x000fe2000000002a */
[----:B------:R-:W-:Y:S01]  /*35f0*/  IMAD.MOV.U32 R41, RZ, RZ, R83 ;  /* 0x000000ffff297224 */ /* 0x000fe200078e0053 */
[----:B------:R-:W-:Y:S01]  /*3600*/  PRMT R161, R43, 0x5410, R40 ;  /* 0x000054102ba17816 */ /* 0x000fe20000000028 */
[----:B------:R-:W-:Y:S02]  /*3610*/  IMAD.MOV.U32 R40, RZ, RZ, R82 ;  /* 0x000000ffff287224 */ /* 0x000fe400078e0052 */
[----:B------:R-:W-:Y:S02]  /*3620*/  IMAD.MOV.U32 R43, RZ, RZ, R78 ;  /* 0x000000ffff2b7224 */ /* 0x000fe400078e004e */
[----:B------:R-:W-:Y:S01]  /*3630*/  IMAD.MOV.U32 R42, RZ, RZ, R79 ;  /* 0x000000ffff2a7224 */ /* 0x000fe200078e004f */
[----:B------:R-:W-:Y:S01]  /*3640*/  PRMT R166, R41, 0x5410, R40 ;  /* 0x0000541029a67816 */ /* 0x000fe20000000028 */
[----:B------:R-:W-:Y:S01]  /*3650*/  IMAD.MOV.U32 R41, RZ, RZ, R87 ;  /* 0x000000ffff297224 */ /* 0x000fe200078e0057 */
[----:B------:R-:W-:-:S02]  /*3660*/  MOV R40, R86 ;  /* 0x0000005600287202 */ /* 0x000fc40000000f00 */
[----:B------:R-:W-:Y:S01]  /*3670*/  PRMT R164, R43, 0x7610, R164 ;  /* 0x000076102ba47816 */ /* 0x000fe200000000a4 */
[----:B------:R-:W-:Y:S01]  /*3680*/  IMAD.MOV.U32 R43, RZ, RZ, R95 ;  /* 0x000000ffff2b7224 */ /* 0x000fe200078e005f */
[----:B------:R-:W-:Y:S01]  /*3690*/  PRMT R169, R40, 0x5410, R41 ;  /* 0x0000541028a97816 */ /* 0x000fe20000000029 */
[----:B------:R-:W-:Y:S01]  /*36a0*/  IMAD.MOV.U32 R40, RZ, RZ, R126 ;  /* 0x000000ffff287224 */ /* 0x000fe200078e007e */
[----:B------:R-:W-:Y:S02]  /*36b0*/  MOV R41, R127 ;  /* 0x0000007f00297202 */ /* 0x000fe40000000f00 */
[----:B------:R-:W-:Y:S01]  /*36c0*/  PRMT R163, R42, 0x7610, R163 ;  /* 0x000076102aa37816 */ /* 0x000fe200000000a3 */
[----:B------:R-:W-:Y:S01]  /*36d0*/  IMAD.MOV.U32 R42, RZ, RZ, R94 ;  /* 0x000000ffff2a7224 */ /* 0x000fe200078e005e */
[----:B------:R-:W-:Y:S01]  /*36e0*/  PRMT R171, R40, 0x5410, R41 ;  /* 0x0000541028ab7816 */ /* 0x000fe20000000029 */
[----:B-----5:R-:W-:Y:S02]  /*36f0*/  IMAD.MOV.U32 R41, RZ, RZ, R48 ;  /* 0x000000ffff297224 */ /* 0x020fe400078e0030 */
[----:B------:R-:W-:Y:S01]  /*3700*/  IMAD.MOV.U32 R40, RZ, RZ, R49 ;  /* 0x000000ffff287224 */ /* 0x000fe200078e0031 */
[----:B------:R-:W-:-:S04]  /*3710*/  PRMT R170, R42, 0x5410, R43 ;  /* 0x000054102aaa7816 */ /* 0x000fc8000000002b */
[----:B------:R-:W-:Y:S01]  /*3720*/  PRMT R89, R40, 0x5410, R41 ;  /* 0x0000541028597816 */ /* 0x000fe20000000029 */
[----:B------:R-:W-:Y:S02]  /*3730*/  IMAD.MOV.U32 R41, RZ, RZ, R52 ;  /* 0x000000ffff297224 */ /* 0x000fe400078e0034 */
[----:B------:R-:W-:-:S05]  /*3740*/  IMAD.MOV.U32 R40, RZ, RZ, R53 ;  /* 0x000000ffff287224 */ /* 0x000fca00078e0035 */
[----:B------:R-:W-:Y:S01]  /*3750*/  PRMT R128, R41, 0x5410, R40 ;  /* 0x0000541029807816 */ /* 0x000fe20000000028 */
[----:B------:R-:W-:Y:S01]  /*3760*/  IMAD.MOV.U32 R40, RZ, RZ, R57 ;  /* 0x000000ffff287224 */ /* 0x000fe200078e0039 */
[----:B------:R-:W-:-:S04]  /*3770*/  MOV R41, R56 ;  /* 0x0000003800297202 */ /* 0x000fc80000000f00 */
        /* <DEDUP_REMOVED lines=26> */
[----:B------:R-:W-:-:S03]  /*3920*/  IMAD.MOV.U32 R41, RZ, RZ, R71 ;  /* 0x000000ffff297224 */ /* 0x000fc600078e0047 */
[----:B------:R-:W-:Y:S02]  /*3930*/  PRMT R162, R40, 0x7610, R162 ;  /* 0x0000761028a27816 */ /* 0x000fe400000000a2 */
[----:B------:R-:W-:Y:S01]  /*3940*/  PRMT R163, R163, 0x5410, R41 ;  /* 0x00005410a3a37816 */ /* 0x000fe20000000029 */
[----:B------:R-:W-:Y:S06]  /*3950*/  @!P2 BRA `(.L_x_448) ;  /* 0x000000000004a947 */ /* 0x000fec0003800000 */
[----:B------:R-:W-:Y:S01]  /*3960*/  BPT.TRAP 0x1 ;  /* 0x000000040000795c */ /* 0x000fe20000300000 */
.L_x_448:
[----:B------:R-:W-:Y:S01]  /*3970*/  LEA R97, R17, R16, 0x3 ;  /* 0x0000001011617211 */ /* 0x000fe200078e18ff */
[----:B------:R-:W-:Y:S01]  /*3980*/  BSSY B1, `(.L_x_449) ;  /* 0x0000004000017945 */ /* 0x000fe20003800000 */
[----:B------:R-:W-:-:S04]  /*3990*/  SHF.L.U32 R98, R205, 0x1f, RZ ;  /* 0x0000001fcd627819 */ /* 0x000fc800000006ff */
[----:B------:R-:W0:Y:S02]  /*39a0*/  SYNCS.PHASECHK.TRANS64.TRYWAIT P5, [R97+URZ+0x36890], R98 ;  /* 0x03689062610075a7 */ /* 0x000e2400080a017f */
[----:B0-----:R-:W-:Y:S05]  /*39b0*/  @!P5 BRA `(.L_x_450) ;  /* 0x0000024c0018d947 */ /* 0x001fea0003800000 */
.L_x_809:
[----:B------:R-:W-:Y:S05]  /*39c0*/  BSYNC B1 ;  /* 0x0000000000017941 */ /* 0x000fea0003800000 */
.L_x_449:
[----:B------:R-:W-:Y:S04]  /*39d0*/  BSSY B1, `(.L_x_451) ;  /* 0x0000149000017945 */ /* 0x000fe80003800000 */
[----:B------:R-:W-:Y:S05]  /*39e0*/  @P3 BRA `(.L_x_452) ;  /* 0x00000014001c3947 */ /* 0x000fea0003800000 */
[----:B------:R-:W-:Y:S01]  /*39f0*/  ISETP.NE.AND P3, PT, R28, RZ, PT ;  /* 0x000000ff1c00720c */ /* 0x000fe20003f65270 */
[----:B------:R-:W-:-:S12]  /*3a00*/  BSSY B2, `(.L_x_453) ;  /* 0x0000031000027945 */ /* 0x000fd80003800000 */
[----:B------:R-:W-:Y:S05]  /*3a10*/  @!P3 BRA `(.L_x_454) ;  /* 0x0000000000bcb947 */ /* 0x000fea0003800000 */
[----:B------:R1:W2:Y:S01]  /*3a20*/  LDS.128 R40, [R38+0x21000] ;  /* 0x0210000026287984 */ /* 0x0002a20000000c00 */
[----:B------:R-:W-:Y:S01]  /*3a30*/  ISETP.GE.AND P3, PT, R22, R121, PT ;  /* 0x000000791600720c */ /* 0x000fe20003f66270 */
[----:B------:R-:W-:-:S12]  /*3a40*/  BSSY B3, `(.L_x_455) ;  /* 0x000002b000037945 */ /* 0x000fd80003800000 */
[----:B-1----:R-:W-:Y:S05]  /*3a50*/  @P3 BRA `(.L_x_456) ;  /* 0x0000000000a43947 */ /* 0x002fea0003800000 */
[----:B------:R-:W-:Y:S02]  /*3a60*/  SHF.R.U64 R91, R126, 0x10, R127 ;  /* 0x000000107e5b7819 */ /* 0x000fe4000000127f */
[--C-:B------:R-:W-:Y:S02]  /*3a70*/  SHF.R.U64 R88, R124, 0x10, R125.reuse ;  /* 0x000000107c587819 */ /* 0x100fe4000000127d */
[----:B------:R-:W-:Y:S01]  /*3a80*/  SHF.R.U32.HI R124, RZ, 0x10, R125 ;  /* 0x00000010ff7c7819 */ /* 0x000fe2000001167d */
[----:B------:R-:W-:Y:S01]  /*3a90*/  HADD2.F32 R91, -RZ, R91.H0_H0 ;  /* 0x2000005bff5b7230 */ /* 0x000fe20000004100 */
[----:B------:R-:W-:Y:S01]  /*3aa0*/  SHF.R.U32.HI R126, RZ, 0x10, R127 ;  /* 0x00000010ff7e7819 */ /* 0x000fe2000001167f */
[--C-:B--2---:R-:W-:Y:S02]  /*3ab0*/  HADD2.F32 R125, -RZ, R41.reuse.H1_H1 ;  /* 0x30000029ff7d7230 */ /* 0x104fe40000004100 */
[----:B------:R-:W-:Y:S02]  /*3ac0*/  HADD2.F32 R127, -RZ, R41.H0_H0 ;  /* 0x20000029ff7f7230 */ /* 0x000fe40000004100 */
[----:B------:R-:W-:-:S02]  /*3ad0*/  HADD2.F32 R88, -RZ, R88.H0_H0 ;  /* 0x20000058ff587230 */ /* 0x000fc40000004100 */
[-C--:B------:R-:W-:Y:S01]  /*3ae0*/  FMUL.FTZ R41, R125, R91.reuse ;  /* 0x0000005b7d297220 */ /* 0x080fe20000410000 */
[----:B------:R-:W-:Y:S02]  /*3af0*/  HADD2.F32 R126, -RZ, R126.H0_H0 ;  /* 0x2000007eff7e7230 */ /* 0x000fe40000004100 */
[C---:B------:R-:W-:Y:S01]  /*3b00*/  FMUL.FTZ R91, R127.reuse, R91 ;  /* 0x0000005b7f5b7220 */ /* 0x040fe20000410000 */
[----:B------:R-:W-:Y:S02]  /*3b10*/  HADD2.F32 R124, -RZ, R124.H0_H0 ;  /* 0x2000007cff7c7230 */ /* 0x000fe40000004100 */
[-C--:B------:R-:W-:Y:S01]  /*3b20*/  FFMA.FTZ R41, R127, R88.reuse, -R41 ;  /* 0x000000587f297223 */ /* 0x080fe20000010829 */
[----:B------:R-:W-:Y:S02]  /*3b30*/  IMAD.MOV.U32 R127, RZ, RZ, R40 ;  /* 0x000000ffff7f7224 */ /* 0x000fe400078e0028 */
[----:B------:R-:W-:Y:S01]  /*3b40*/  FFMA.FTZ R88, R125, R88, R91 ;  /* 0x000000587d587223 */ /* 0x000fe2000001005b */
[----:B------:R-:W-:-:S02]  /*3b50*/  HADD2.F32 R91, -RZ, R43.H1_H1 ;  /* 0x3000002bff5b7230 */ /* 0x000fc40000004100 */
[----:B------:R-:W-:Y:S02]  /*3b60*/  HADD2.F32 R125, -RZ, R43.H0_H0 ;  /* 0x2000002bff7d7230 */ /* 0x000fe40000004100 */
[--C-:B------:R-:W-:Y:S02]  /*3b70*/  HADD2.F32 R40, -RZ, R127.reuse.H1_H1 ;  /* 0x3000007fff287230 */ /* 0x100fe40000004100 */
[----:B------:R-:W-:Y:S01]  /*3b80*/  FMUL.FTZ R43, R91, R126 ;  /* 0x0000007e5b2b7220 */ /* 0x000fe20000410000 */
[----:B------:R-:W-:Y:S01]  /*3b90*/  HADD2.F32 R127, -RZ, R127.H0_H0 ;  /* 0x2000007fff7f7230 */ /* 0x000fe20000004100 */
[----:B------:R-:W-:Y:S02]  /*3ba0*/  F2FP.F16.F32.PACK_AB R41, R88, R41 ;  /* 0x000000295829723e */ /* 0x000fe400000000ff */
[C---:B------:R-:W-:Y:S01]  /*3bb0*/  FFMA.FTZ R43, R125.reuse, R124, -R43 ;  /* 0x0000007c7d2b7223 */ /* 0x040fe2000001082b */
[----:B------:R-:W-:Y:S01]  /*3bc0*/  FMUL.FTZ R125, R125, R126 ;  /* 0x0000007e7d7d7220 */ /* 0x000fe20000410000 */
[----:B------:R-:W-:-:S03]  /*3bd0*/  HADD2.F32 R126, -RZ, R171.H0_H0 ;  /* 0x200000abff7e7230 */ /* 0x000fc60000004100 */
[----:B------:R-:W-:Y:S01]  /*3be0*/  FFMA.FTZ R91, R91, R124, R125 ;  /* 0x0000007c5b5b7223 */ /* 0x000fe2000001007d */
[----:B------:R-:W-:Y:S02]  /*3bf0*/  HADD2.F32 R124, -RZ, R156.H0_H0 ;  /* 0x2000009cff7c7230 */ /* 0x000fe40000004100 */
[CC--:B------:R-:W-:Y:S01]  /*3c00*/  FMUL.FTZ R125, R40.reuse, R126.reuse ;  /* 0x0000007e287d7220 */ /* 0x0c0fe20000410000 */
[----:B------:R-:W-:Y:S01]  /*3c10*/  FMUL.FTZ R126, R127, R126 ;  /* 0x0000007e7f7e7220 */ /* 0x000fe20000410000 */
[----:B------:R-:W-:Y:S02]  /*3c20*/  F2FP.F16.F32.PACK_AB R43, R91, R43 ;  /* 0x0000002b5b2b723e */ /* 0x000fe400000000ff */
[-C--:B------:R-:W-:Y:S01]  /*3c30*/  FFMA.FTZ R125, R127, R124.reuse, -R125 ;  /* 0x0000007c7f7d7223 */ /* 0x080fe2000001087d */
[----:B------:R-:W-:Y:S01]  /*3c40*/  FFMA.FTZ R40, R40, R124, R126 ;  /* 0x0000007c28287223 */ /* 0x000fe2000001007e */
[----:B------:R-:W-:Y:S02]  /*3c50*/  HADD2.F32 R124, -RZ, R171.H1_H1 ;  /* 0x300000abff7c7230 */ /* 0x000fe40000004100 */
[----:B------:R-:W-:-:S02]  /*3c60*/  HADD2.F32 R126, -RZ, R42.H1_H1 ;  /* 0x3000002aff7e7230 */ /* 0x000fc40000004100 */
[----:B------:R-:W-:Y:S01]  /*3c70*/  HADD2.F32 R127, -RZ, R156.H1_H1 ;  /* 0x3000009cff7f7230 */ /* 0x000fe20000004100 */
[----:B------:R-:W-:Y:S01]  /*3c80*/  F2FP.F16.F32.PACK_AB R40, R40, R125 ;  /* 0x0000007d2828723e */ /* 0x000fe200000000ff */
[----:B------:R-:W-:Y:S02]  /*3c90*/  HADD2.F32 R42, -RZ, R42.H0_H0 ;  /* 0x2000002aff2a7230 */ /* 0x000fe40000004100 */
[----:B------:R-:W-:-:S04]  /*3ca0*/  FMUL.FTZ R156, R126, R124 ;  /* 0x0000007c7e9c7220 */ /* 0x000fc80000410000 */
[C---:B------:R-:W-:Y:S01]  /*3cb0*/  FFMA.FTZ R156, R42.reuse, R127, -R156 ;  /* 0x0000007f2a9c7223 */ /* 0x040fe2000001089c */
[----:B------:R-:W-:-:S04]  /*3cc0*/  FMUL.FTZ R42, R42, R124 ;  /* 0x0000007c2a2a7220 */ /* 0x000fc80000410000 */
[----:B------:R-:W-:-:S05]  /*3cd0*/  FFMA.FTZ R42, R126, R127, R42 ;  /* 0x0000007f7e2a7223 */ /* 0x000fca000001002a */
[----:B------:R-:W-:-:S07]  /*3ce0*/  F2FP.F16.F32.PACK_AB R42, R42, R156 ;  /* 0x0000009c2a2a723e */ /* 0x000fce00000000ff */
.L_x_456:
[----:B------:R-:W-:Y:S05]  /*3cf0*/  BSYNC B3 ;  /* 0x0000000000037941 */ /* 0x000fea0003800000 */
.L_x_455:
[----:B--2---:R1:W-:Y:S02]  /*3d00*/  STG.E.128 desc[UR60][R46.64], R40 ;  /* 0x000000282e007986 */ /* 0x0043e4000c101d3c */
.L_x_454:
[----:B------:R-:W-:Y:S05]  /*3d10*/  BSYNC B2 ;  /* 0x0000000000027941 */ /* 0x000fea0003800000 */
.L_x_453:
[----:B------:R-:W-:Y:S01]  /*3d20*/  ISETP.NE.AND P3, PT, R32, RZ, PT ;  /* 0x000000ff2000720c */ /* 0x000fe20003f65270 */
[----:B------:R-:W-:-:S12]  /*3d30*/  BSSY B2, `(.L_x_457) ;  /* 0x0000035000027945 */ /* 0x000fd80003800000 */
[----:B------:R-:W-:Y:S05]  /*3d40*/  @!P3 BRA `(.L_x_458) ;  /* 0x0000000000ccb947 */ /* 0x000fea0003800000 */
[----:B-1----:R1:W2:Y:S01]  /*3d50*/  LDS.128 R40, [R39+0x21000] ;  /* 0x0210000027287984 */ /* 0x0022a20000000c00 */
[----:B------:R-:W-:Y:S01]  /*3d60*/  ISETP.GE.AND P3, PT, R210, R121, PT ;  /* 0x00000079d200720c */ /* 0x000fe20003f66270 */
[----:B------:R-:W-:-:S12]  /*3d70*/  BSSY B3, `(.L_x_459) ;  /* 0x000002f000037945 */ /* 0x000fd80003800000 */
[----:B-1----:R-:W-:Y:S05]  /*3d80*/  @P3 BRA `(.L_x_460) ;  /* 0x0000000000b43947 */ /* 0x002fea0003800000 */
[----:B------:R-:W-:Y:S01]  /*3d90*/  SHF.R.U64 R88, R92, 0x10, R93 ;  /* 0x000000105c587819 */ /* 0x000fe2000000125d */
[----:B--2---:R-:W-:Y:S01]  /*3da0*/  IMAD.MOV.U32 R91, RZ, RZ, R41 ;  /* 0x000000ffff5b7224 */ /* 0x004fe200078e0029 */
[----:B------:R-:W-:Y:S01]  /*3db0*/  SHF.R.U32.HI R92, RZ, 0x10, R93 ;  /* 0x00000010ff5c7819 */ /* 0x000fe2000001165d */
[----:B------:R-:W-:Y:S01]  /*3dc0*/  HADD2.F32 R124, -RZ, R170.H1_H1 ;  /* 0x300000aaff7c7230 */ /* 0x000fe20000004100 */
[--C-:B------:R-:W-:Y:S01]  /*3dd0*/  SHF.R.U64 R93, R94, 0x10, R95.reuse ;  /* 0x000000105e5d7819 */ /* 0x100fe2000000125f */
[----:B------:R-:W-:Y:S01]  /*3de0*/  HADD2.F32 R88, -RZ, R88.H0_H0 ;  /* 0x20000058ff587230 */ /* 0x000fe20000004100 */
[----:B------:R-:W-:Y:S01]  /*3df0*/  SHF.R.U32.HI R94, RZ, 0x10, R95 ;  /* 0x00000010ff5e7819 */ /* 0x000fe2000001165f */
[----:B------:R-:W-:Y:S02]  /*3e00*/  HADD2.F32 R41, -RZ, R91.H1_H1 ;  /* 0x3000005bff297230 */ /* 0x000fe40000004100 */
[----:B------:R-:W-:Y:S02]  /*3e10*/  HADD2.F32 R93, -RZ, R93.H0_H0 ;  /* 0x2000005dff5d7230 */ /* 0x000fe40000004100 */
[----:B------:R-:W-:-:S02]  /*3e20*/  HADD2.F32 R91, -RZ, R91.H0_H0 ;  /* 0x2000005bff5b7230 */ /* 0x000fc40000004100 */
[----:B------:R-:W-:Y:S02]  /*3e30*/  HADD2.F32 R94, -RZ, R94.H0_H0 ;  /* 0x2000005eff5e7230 */ /* 0x000fe40000004100 */
[-C--:B------:R-:W-:Y:S01]  /*3e40*/  FMUL.FTZ R95, R41, R93.reuse ;  /* 0x0000005d295f7220 */ /* 0x080fe20000410000 */
[----:B------:R-:W-:Y:S02]  /*3e50*/  HADD2.F32 R92, -RZ, R92.H0_H0 ;  /* 0x2000005cff5c7230 */ /* 0x000fe40000004100 */
[C---:B------:R-:W-:Y:S01]  /*3e60*/  FMUL.FTZ R93, R91.reuse, R93 ;  /* 0x0000005d5b5d7220 */ /* 0x040fe20000410000 */
[-C--:B------:R-:W-:Y:S01]  /*3e70*/  FFMA.FTZ R95, R91, R88.reuse, -R95 ;  /* 0x000000585b5f7223 */ /* 0x080fe2000001085f */
[----:B------:R-:W-:Y:S02]  /*3e80*/  HADD2.F32 R91, -RZ, R168.H0_H0 ;  /* 0x200000a8ff5b7230 */ /* 0x000fe40000004100 */
[----:B------:R-:W-:Y:S01]  /*3e90*/  FFMA.FTZ R93, R41, R88, R93 ;  /* 0x00000058295d7223 */ /* 0x000fe2000001005d */
[----:B------:R-:W-:-:S04]  /*3ea0*/  IMAD.MOV.U32 R41, RZ, RZ, R43 ;  /* 0x000000ffff297224 */ /* 0x000fc800078e002b */
[----:B------:R-:W-:Y:S01]  /*3eb0*/  F2FP.F16.F32.PACK_AB R93, R93, R95 ;  /* 0x0000005f5d5d723e */ /* 0x000fe200000000ff */
[--C-:B------:R-:W-:Y:S02]  /*3ec0*/  HADD2.F32 R43, -RZ, R41.reuse.H1_H1 ;  /* 0x30000029ff2b7230 */ /* 0x100fe40000004100 */
[----:B------:R-:W-:-:S03]  /*3ed0*/  HADD2.F32 R41, -RZ, R41.H0_H0 ;  /* 0x20000029ff297230 */ /* 0x000fc60000004100 */
[-C--:B------:R-:W-:Y:S02]  /*3ee0*/  FMUL.FTZ R88, R43, R94.reuse ;  /* 0x0000005e2b587220 */ /* 0x080fe40000410000 */
[C---:B------:R-:W-:Y:S02]  /*3ef0*/  FMUL.FTZ R94, R41.reuse, R94 ;  /* 0x0000005e295e7220 */ /* 0x040fe40000410000 */
[-C--:B------:R-:W-:Y:S01]  /*3f00*/  FFMA.FTZ R41, R41, R92.reuse, -R88 ;  /* 0x0000005c29297223 */ /* 0x080fe20000010858 */
[----:B------:R-:W-:Y:S02]  /*3f10*/  IMAD.MOV.U32 R88, RZ, RZ, R42 ;  /* 0x000000ffff587224 */ /* 0x000fe400078e002a */
[----:B------:R-:W-:Y:S01]  /*3f20*/  FFMA.FTZ R43, R43, R92, R94 ;  /* 0x0000005c2b2b7223 */ /* 0x000fe2000001005e */
[--C-:B------:R-:W-:Y:S02]  /*3f30*/  HADD2.F32 R42, -RZ, R40.reuse.H0_H0 ;  /* 0x20000028ff2a7230 */ /* 0x100fe40000004100 */
[----:B------:R-:W-:-:S02]  /*3f40*/  HADD2.F32 R40, -RZ, R40.H1_H1 ;  /* 0x30000028ff287230 */ /* 0x000fc40000004100 */
[----:B------:R-:W-:Y:S01]  /*3f50*/  HADD2.F32 R92, -RZ, R170.H0_H0 ;  /* 0x200000aaff5c7230 */ /* 0x000fe20000004100 */
[----:B------:R-:W-:Y:S02]  /*3f60*/  F2FP.F16.F32.PACK_AB R43, R43, R41 ;  /* 0x000000292b2b723e */ /* 0x000fe400000000ff */
[----:B------:R-:W-:Y:S02]  /*3f70*/  MOV R41, R93 ;  /* 0x0000005d00297202 */ /* 0x000fe40000000f00 */
[-C--:B------:R-:W-:Y:S01]  /*3f80*/  FMUL.FTZ R94, R40, R92.reuse ;  /* 0x0000005c285e7220 */ /* 0x080fe20000410000 */
[----:B------:R-:W-:-:S03]  /*3f90*/  FMUL.FTZ R92, R42, R92 ;  /* 0x0000005c2a5c7220 */ /* 0x000fc60000410000 */
[-C--:B------:R-:W-:Y:S01]  /*3fa0*/  FFMA.FTZ R42, R42, R91.reuse, -R94 ;  /* 0x0000005b2a2a7223 */ /* 0x080fe2000001085e */
[----:B------:R-:W-:Y:S01]  /*3fb0*/  FFMA.FTZ R40, R40, R91, R92 ;  /* 0x0000005b28287223 */ /* 0x000fe2000001005c */
[--C-:B------:R-:W-:Y:S02]  /*3fc0*/  HADD2.F32 R92, -RZ, R88.reuse.H0_H0 ;  /* 0x20000058ff5c7230 */ /* 0x100fe40000004100 */
[----:B------:R-:W-:Y:S02]  /*3fd0*/  HADD2.F32 R88, -RZ, R88.H1_H1 ;  /* 0x30000058ff587230 */ /* 0x000fe40000004100 */
[----:B------:R-:W-:Y:S01]  /*3fe0*/  HADD2.F32 R91, -RZ, R168.H1_H1 ;  /* 0x300000a8ff5b7230 */ /* 0x000fe20000004100 */
[----:B------:R-:W-:Y:S02]  /*3ff0*/  F2FP.F16.F32.PACK_AB R40, R40, R42 ;  /* 0x0000002a2828723e */ /* 0x000fe400000000ff */
[-C--:B------:R-:W-:Y:S01]  /*4000*/  FMUL.FTZ R94, R88, R124.reuse ;  /* 0x0000007c585e7220 */ /* 0x080fe20000410000 */
[----:B------:R-:W-:-:S03]  /*4010*/  FMUL.FTZ R124, R92, R124 ;  /* 0x0000007c5c7c7220 */ /* 0x000fc60000410000 */
[-C--:B------:R-:W-:Y:S01]  /*4020*/  FFMA.FTZ R94, R92, R91.reuse, -R94 ;  /* 0x0000005b5c5e7223 */ /* 0x080fe2000001085e */
[----:B------:R-:W-:-:S05]  /*4030*/  FFMA.FTZ R124, R88, R91, R124 ;  /* 0x0000005b587c7223 */ /* 0x000fca000001007c */
[----:B------:R-:W-:-:S05]  /*4040*/  F2FP.F16.F32.PACK_AB R94, R124, R94 ;  /* 0x0000005e7c5e723e */ /* 0x000fca00000000ff */
[----:B------:R-:W-:-:S07]  /*4050*/  IMAD.MOV.U32 R42, RZ, RZ, R94 ;  /* 0x000000ffff2a7224 */ /* 0x000fce00078e005e */
.L_x_460:
[----:B------:R-:W-:Y:S05]  /*4060*/  BSYNC B3 ;  /* 0x0000000000037941 */ /* 0x000fea0003800000 */
.L_x_459:
[----:B--2---:R2:W-:Y:S02]  /*4070*/  STG.E.128 desc[UR60][R46.64+0x40], R40 ;  /* 0x000040282e007986 */ /* 0x0045e4000c101d3c */
.L_x_458:
[----:B------:R-:W-:Y:S05]  /*4080*/  BSYNC B2 ;  /* 0x0000000000027941 */ /* 0x000fea0003800000 */
.L_x_457:
[----:B------:R-:W-:Y:S01]  /*4090*/  ISETP.NE.AND P3, PT, R33, RZ, PT ;  /* 0x000000ff2100720c */ /* 0x000fe20003f65270 */
[----:B------:R-:W-:-:S12]  /*40a0*/  BSSY B2, `(.L_x_461) ;  /* 0x0000038000027945 */ /* 0x000fd80003800000 */
[----:B------:R-:W-:Y:S05]  /*40b0*/  @!P3 BRA `(.L_x_462) ;  /* 0x0000000000d8b947 */ /* 0x000fea0003800000 */
[----:B-12---:R1:W2:Y:S01]  /*40c0*/  LDS.128 R40, [R38+0x24800] ;  /* 0x0248000026287984 */ /* 0x0062a20000000c00 */
[----:B------:R-:W-:Y:S01]  /*40d0*/  ISETP.GE.AND P3, PT, R207, R121, PT ;  /* 0x00000079cf00720c */ /* 0x000fe20003f66270 */
[----:B------:R-:W-:-:S12]  /*40e0*/  BSSY B3, `(.L_x_463) ;  /* 0x0000032000037945 */ /* 0x000fd80003800000 */
[----:B-1----:R-:W-:Y:S05]  /*40f0*/  @P3 BRA `(.L_x_464) ;  /* 0x0000000000c03947 */ /* 0x002fea0003800000 */
[----:B------:R-:W-:Y:S01]  /*4100*/  SHF.R.U64 R91, R86, 0x10, R87 ;  /* 0x00000010565b7819 */ /* 0x000fe20000001257 */
[----:B--2---:R-:W-:Y:S01]  /*4110*/  IMAD.MOV.U32 R86, RZ, RZ, R41 ;  /* 0x000000ffff567224 */ /* 0x004fe200078e0029 */
[----:B------:R-:W-:Y:S01]  /*4120*/  SHF.R.U64 R84, R84, 0x10, R85 ;  /* 0x0000001054547819 */ /* 0x000fe20000001255 */
[----:B------:R-:W-:Y:S02]  /*4130*/  HADD2.F32 R92, -RZ, R169.H1_H1 ;  /* 0x300000a9ff5c7230 */ /* 0x000fe40000004100 */
[----:B------:R-:W-:Y:S02]  /*4140*/  HADD2.F32 R91, -RZ, R91.H0_H0 ;  /* 0x2000005bff5b7230 */ /* 0x000fe40000004100 */
[--C-:B------:R-:W-:Y:S02]  /*4150*/  HADD2.F32 R41, -RZ, R86.reuse.H1_H1 ;  /* 0x30000056ff297230 */ /* 0x100fe40000004100 */
[----:B------:R-:W-:Y:S02]  /*4160*/  HADD2.F32 R86, -RZ, R86.H0_H0 ;  /* 0x20000056ff567230 */ /* 0x000fe40000004100 */
[----:B------:R-:W-:-:S02]  /*4170*/  HADD2.F32 R84, -RZ, R84.H0_H0 ;  /* 0x20000054ff547230 */ /* 0x000fc40000004100 */
[-C--:B------:R-:W-:Y:S01]  /*4180*/  FMUL.FTZ R88, R41, R91.reuse ;  /* 0x0000005b29587220 */ /* 0x080fe20000410000 */
[----:B------:R-:W-:-:S03]  /*4190*/  FMUL.FTZ R91, R86, R91 ;  /* 0x0000005b565b7220 */ /* 0x000fc60000410000 */
[-C--:B------:R-:W-:Y:S01]  /*41a0*/  FFMA.FTZ R88, R86, R84.reuse, -R88 ;  /* 0x0000005456587223 */ /* 0x080fe20000010858 */
[----:B------:R-:W-:Y:S01]  /*41b0*/  SHF.R.U32.HI R86, RZ, 0x10, R87 ;  /* 0x00000010ff567819 */ /* 0x000fe20000011657 */
[----:B------:R-:W-:Y:S01]  /*41c0*/  FFMA.FTZ R91, R41, R84, R91 ;  /* 0x00000054295b7223 */ /* 0x000fe2000001005b */
[----:B------:R-:W-:Y:S01]  /*41d0*/  SHF.R.U32.HI R84, RZ, 0x10, R85 ;  /* 0x00000010ff547819 */ /* 0x000fe20000011655 */
[----:B------:R-:W-:Y:S02]  /*41e0*/  IMAD.MOV.U32 R85, RZ, RZ, R40 ;  /* 0x000000ffff557224 */ /* 0x000fe400078e0028 */
[----:B------:R-:W-:Y:S01]  /*41f0*/  IMAD.MOV.U32 R40, RZ, RZ, R43 ;  /* 0x000000ffff287224 */ /* 0x000fe200078e002b */
[----:B------:R-:W-:Y:S01]  /*4200*/  F2FP.F16.F32.PACK_AB R88, R91, R88 ;  /* 0x000000585b58723e */ /* 0x000fe200000000ff */
[----:B------:R-:W-:Y:S02]  /*4210*/  HADD2.F32 R43, -RZ, R86.H0_H0 ;  /* 0x20000056ff2b7230 */ /* 0x000fe40000004100 */
[----:B------:R-:W-:-:S02]  /*4220*/  HADD2.F32 R84, -RZ, R84.H0_H0 ;  /* 0x20000054ff547230 */ /* 0x000fc40000004100 */
[--C-:B------:R-:W-:Y:S02]  /*4230*/  HADD2.F32 R41, -RZ, R40.reuse.H1_H1 ;  /* 0x30000028ff297230 */ /* 0x100fe40000004100 */
[----:B------:R-:W-:-:S03]  /*4240*/  HADD2.F32 R40, -RZ, R40.H0_H0 ;  /* 0x20000028ff287230 */ /* 0x000fc60000004100 */
[CC--:B------:R-:W-:Y:S02]  /*4250*/  FMUL.FTZ R86, R41.reuse, R43.reuse ;  /* 0x0000002b29567220 */ /* 0x0c0fe40000410000 */
[C---:B------:R-:W-:Y:S02]  /*4260*/  FMUL.FTZ R43, R40.reuse, R43 ;  /* 0x0000002b282b7220 */ /* 0x040fe40000410000 */
[-C--:B------:R-:W-:Y:S01]  /*4270*/  FFMA.FTZ R40, R40, R84.reuse, -R86 ;  /* 0x0000005428287223 */ /* 0x080fe20000010856 */
[----:B------:R-:W-:Y:S02]  /*4280*/  HADD2.F32 R86, -RZ, R169.H0_H0 ;  /* 0x200000a9ff567230 */ /* 0x000fe40000004100 */
[----:B------:R-:W-:Y:S01]  /*4290*/  FFMA.FTZ R41, R41, R84, R43 ;  /* 0x0000005429297223 */ /* 0x000fe2000001002b */
[----:B------:R-:W-:Y:S01]  /*42a0*/  MOV R84, R42 ;  /* 0x0000002a00547202 */ /* 0x000fe20000000f00 */
[--C-:B------:R-:W-:Y:S02]  /*42b0*/  HADD2.F32 R42, -RZ, R85.reuse.H1_H1 ;  /* 0x30000055ff2a7230 */ /* 0x100fe40000004100 */
[----:B------:R-:W-:-:S02]  /*42c0*/  HADD2.F32 R43, -RZ, R85.H0_H0 ;  /* 0x20000055ff2b7230 */ /* 0x000fc40000004100 */
[----:B------:R-:W-:Y:S02]  /*42d0*/  HADD2.F32 R85, -RZ, R167.H0_H0 ;  /* 0x200000a7ff557230 */ /* 0x000fe40000004100 */
        /* <DEDUP_REMOVED lines=11> */
[----:B------:R-:W-:Y:S01]  /*4390*/  FFMA.FTZ R92, R84, R85, R92 ;  /* 0x00000055545c7223 */ /* 0x000fe2000001005c */
[----:B------:R-:W-:Y:S01]  /*43a0*/  F2FP.F16.F32.PACK_AB R84, R41, R40 ;  /* 0x000000282954723e */ /* 0x000fe200000000ff */
[----:B------:R-:W-:Y:S02]  /*43b0*/  IMAD.MOV.U32 R40, RZ, RZ, R42 ;  /* 0x000000ffff287224 */ /* 0x000fe400078e002a */
[----:B------:R-:W-:Y:S01]  /*43c0*/  IMAD.MOV.U32 R41, RZ, RZ, R88 ;  /* 0x000000ffff297224 */ /* 0x000fe200078e0058 */
[----:B------:R-:W-:Y:S01]  /*43d0*/  F2FP.F16.F32.PACK_AB R87, R92, R87 ;  /* 0x000000575c57723e */ /* 0x000fe200000000ff */
[----:B------:R-:W-:-:S04]  /*43e0*/  IMAD.MOV.U32 R43, RZ, RZ, R84 ;  /* 0x000000ffff2b7224 */ /* 0x000fc800078e0054 */
[----:B------:R-:W-:-:S07]  /*43f0*/  IMAD.MOV.U32 R42, RZ, RZ, R87 ;  /* 0x000000ffff2a7224 */ /* 0x000fce00078e0057 */
.L_x_464:
[----:B------:R-:W-:Y:S05]  /*4400*/  BSYNC B3 ;  /* 0x0000000000037941 */ /* 0x000fea0003800000 */
.L_x_463:
[----:B--2---:R3:W-:Y:S02]  /*4410*/  STG.E.128 desc[UR60][R46.64+0x80], R40 ;  /* 0x000080282e007986 */ /* 0x0047e4000c101d3c */
.L_x_462:
[----:B------:R-:W-:Y:S05]  /*4420*/  BSYNC B2 ;  /* 0x0000000000027941 */ /* 0x000fea0003800000 */
.L_x_461:
[----:B------:R-:W-:Y:S01]  /*4430*/  ISETP.NE.AND P3, PT, R34, RZ, PT ;  /* 0x000000ff2200720c */ /* 0x000fe20003f65270 */
[----:B------:R-:W-:-:S12]  /*4440*/  BSSY B2, `(.L_x_465) ;  /* 0x0000037000027945 */ /* 0x000fd80003800000 */
[----:B------:R-:W-:Y:S05]  /*4450*/  @!P3 BRA `(.L_x_466) ;  /* 0x0000000000d4b947 */ /* 0x000fea0003800000 */
[----:B-123--:R1:W2:Y:S01]  /*4460*/  LDS.128 R40, [R39+0x24800] ;  /* 0x0248000027287984 */ /* 0x00e2a20000000c00 */
[----:B------:R-:W-:Y:S01]  /*4470*/  ISETP.GE.AND P3, PT, R209, R121, PT ;  /* 0x00000079d100720c */ /* 0x000fe20003f66270 */
[----:B------:R-:W-:-:S12]  /*4480*/  BSSY B3, `(.L_x_467) ;  /* 0x0000031000037945 */ /* 0x000fd80003800000 */
[----:B-1----:R-:W-:Y:S05]  /*4490*/  @P3 BRA `(.L_x_468) ;  /* 0x0000000000bc3947 */ /* 0x002fea0003800000 */
[----:B------:R-:W-:Y:S02]  /*44a0*/  SHF.R.U64 R85, R82, 0x10, R83 ;  /* 0x0000001052557819 */ /* 0x000fe40000001253 */
[----:B--2---:R-:W-:Y:S02]  /*44b0*/  MOV R82, R41 ;  /* 0x0000002900527202 */ /* 0x004fe40000000f00 */
[----:B------:R-:W-:Y:S01]  /*44c0*/  SHF.R.U64 R80, R80, 0x10, R81 ;  /* 0x0000001050507819 */ /* 0x000fe20000001251 */
[----:B------:R-:W-:Y:S02]  /*44d0*/  HADD2.F32 R85, -RZ, R85.H0_H0 ;  /* 0x20000055ff557230 */ /* 0x000fe40000004100 */
[--C-:B------:R-:W-:Y:S02]  /*44e0*/  HADD2.F32 R41, -RZ, R82.reuse.H1_H1 ;  /* 0x30000052ff297230 */ /* 0x100fe40000004100 */
[----:B------:R-:W-:Y:S02]  /*44f0*/  HADD2.F32 R82, -RZ, R82.H0_H0 ;  /* 0x20000052ff527230 */ /* 0x000fe40000004100 */
[----:B------:R-:W-:-:S02]  /*4500*/  HADD2.F32 R80, -RZ, R80.H0_H0 ;  /* 0x20000050ff507230 */ /* 0x000fc40000004100 */
[-C--:B------:R-:W-:Y:S01]  /*4510*/  FMUL.FTZ R84, R41, R85.reuse ;  /* 0x0000005529547220 */ /* 0x080fe20000410000 */
[----:B------:R-:W-:-:S03]  /*4520*/  FMUL.FTZ R85, R82, R85 ;  /* 0x0000005552557220 */ /* 0x000fc60000410000 */
[-C--:B------:R-:W-:Y:S01]  /*4530*/  FFMA.FTZ R84, R82, R80.reuse, -R84 ;  /* 0x0000005052547223 */ /* 0x080fe20000010854 */
[----:B------:R-:W-:Y:S01]  /*4540*/  FFMA.FTZ R85, R41, R80, R85 ;  /* 0x0000005029557223 */ /* 0x000fe20000010055 */
[----:B------:R-:W-:Y:S01]  /*4550*/  SHF.R.U32.HI R80, RZ, 0x10, R81 ;  /* 0x00000010ff507819 */ /* 0x000fe20000011651 */
[----:B------:R-:W-:Y:S01]  /*4560*/  IMAD.MOV.U32 R81, RZ, RZ, R43 ;  /* 0x000000ffff517224 */ /* 0x000fe200078e002b */
[----:B------:R-:W-:Y:S01]  /*4570*/  SHF.R.U32.HI R41, RZ, 0x10, R83 ;  /* 0x00000010ff297819 */ /* 0x000fe20000011653 */
[----:B------:R-:W-:Y:S01]  /*4580*/  IMAD.MOV.U32 R43, RZ, RZ, R40 ;  /* 0x000000ffff2b7224 */ /* 0x000fe200078e0028 */
[----:B------:R-:W-:Y:S01]  /*4590*/  F2FP.F16.F32.PACK_AB R84, R85, R84 ;  /* 0x000000545554723e */ /* 0x000fe200000000ff */
[----:B------:R-:W-:Y:S02]  /*45a0*/  HADD2.F32 R80, -RZ, R80.H0_H0 ;  /* 0x20000050ff507230 */ /* 0x000fe40000004100 */
[----:B------:R-:W-:Y:S02]  /*45b0*/  HADD2.F32 R40, -RZ, R81.H1_H1 ;  /* 0x30000051ff287230 */ /* 0x000fe40000004100 */
[----:B------:R-:W-:-:S02]  /*45c0*/  HADD2.F32 R41, -RZ, R41.H0_H0 ;  /* 0x20000029ff297230 */ /* 0x000fc40000004100 */
[----:B------:R-:W-:-:S03]  /*45d0*/  HADD2.F32 R81, -RZ, R81.H0_H0 ;  /* 0x20000051ff517230 */ /* 0x000fc60000004100 */
[CC--:B------:R-:W-:Y:S02]  /*45e0*/  FMUL.FTZ R82, R40.reuse, R41.reuse ;  /* 0x0000002928527220 */ /* 0x0c0fe40000410000 */
[C---:B------:R-:W-:Y:S02]  /*45f0*/  FMUL.FTZ R83, R81.reuse, R41 ;  /* 0x0000002951537220 */ /* 0x040fe40000410000 */
[-C--:B------:R-:W-:Y:S01]  /*4600*/  FFMA.FTZ R41, R81, R80.reuse, -R82 ;  /* 0x0000005051297223 */ /* 0x080fe20000010852 */
[----:B------:R-:W-:Y:S02]  /*4610*/  HADD2.F32 R81, -RZ, R166.H1_H1 ;  /* 0x300000a6ff517230 */ /* 0x000fe40000004100 */
[----:B------:R-:W-:Y:S01]  /*4620*/  FFMA.FTZ R40, R40, R80, R83 ;  /* 0x0000005028287223 */ /* 0x000fe20000010053 */
[--C-:B------:R-:W-:Y:S02]  /*4630*/  HADD2.F32 R80, -RZ, R43.reuse.H1_H1 ;  /* 0x3000002bff507230 */ /* 0x100fe40000004100 */
[----:B------:R-:W-:-:S02]  /*4640*/  HADD2.F32 R43, -RZ, R43.H0_H0 ;  /* 0x2000002bff2b7230 */ /* 0x000fc40000004100 */
[----:B------:R-:W-:Y:S02]  /*4650*/  HADD2.F32 R82, -RZ, R165.H1_H1 ;  /* 0x300000a5ff527230 */ /* 0x000fe40000004100 */
[-C--:B------:R-:W-:Y:S01]  /*4660*/  FMUL.FTZ R83, R80, R81.reuse ;  /* 0x0000005150537220 */ /* 0x080fe20000410000 */
[----:B------:R-:W-:-:S03]  /*4670*/  FMUL.FTZ R81, R43, R81 ;  /* 0x000000512b517220 */ /* 0x000fc60000410000 */
[-C--:B------:R-:W-:Y:S01]  /*4680*/  FFMA.FTZ R43, R43, R82.reuse, -R83 ;  /* 0x000000522b2b7223 */ /* 0x080fe20000010853 */
[----:B------:R-:W-:Y:S02]  /*4690*/  HADD2.F32 R83, -RZ, R42.H0_H0 ;  /* 0x2000002aff537230 */ /* 0x000fe40000004100 */
[----:B------:R-:W-:Y:S01]  /*46a0*/  FFMA.FTZ R80, R80, R82, R81 ;  /* 0x0000005250507223 */ /* 0x000fe20000010051 */
[----:B------:R-:W-:Y:S02]  /*46b0*/  HADD2.F32 R82, -RZ, R166.H0_H0 ;  /* 0x200000a6ff527230 */ /* 0x000fe40000004100 */
[----:B------:R-:W-:Y:S02]  /*46c0*/  HADD2.F32 R81, -RZ, R42.H1_H1 ;  /* 0x3000002aff517230 */ /* 0x000fe40000004100 */
[----:B------:R-:W-:Y:S01]  /*46d0*/  HADD2.F32 R42, -RZ, R165.H0_H0 ;  /* 0x200000a5ff2a7230 */ /* 0x000fe20000004100 */
        /* <DEDUP_REMOVED lines=8> */
[----:B------:R-:W-:Y:S02]  /*4760*/  F2FP.F16.F32.PACK_AB R82, R82, R86 ;  /* 0x000000565252723e */ /* 0x000fe400000000ff */
[----:B------:R-:W-:-:S03]  /*4770*/  MOV R43, R42 ;  /* 0x0000002a002b7202 */ /* 0x000fc60000000f00 */
[----:B------:R-:W-:-:S07]  /*4780*/  IMAD.MOV.U32 R42, RZ, RZ, R82 ;  /* 0x000000ffff2a7224 */ /* 0x000fce00078e0052 */
.L_x_468:
[----:B------:R-:W-:Y:S05]  /*4790*/  BSYNC B3 ;  /* 0x0000000000037941 */ /* 0x000fea0003800000 */
.L_x_467:
[----:B--2---:R4:W-:Y:S02]  /*47a0*/  STG.E.128 desc[UR60][R46.64+0xc0], R40 ;  /* 0x0000c0282e007986 */ /* 0x0049e4000c101d3c */
.L_x_466:
[----:B------:R-:W-:Y:S05]  /*47b0*/  BSYNC B2 ;  /* 0x0000000000027941 */ /* 0x000fea0003800000 */
.L_x_465:
[----:B------:R-:W-:Y:S01]  /*47c0*/  ISETP.NE.AND P3, PT, R35, RZ, PT ;  /* 0x000000ff2300720c */ /* 0x000fe20003f65270 */
[----:B------:R-:W-:-:S12]  /*47d0*/  BSSY B2, `(.L_x_469) ;  /* 0x0000034000027945 */ /* 0x000fd80003800000 */
[----:B------:R-:W-:Y:S05]  /*47e0*/  @!P3 BRA `(.L_x_470) ;  /* 0x0000000000c8b947 */ /* 0x000fea0003800000 */
[----:B-1234-:R1:W2:Y:S01]  /*47f0*/  LDS.128 R40, [R38+0x28000] ;  /* 0x0280000026287984 */ /* 0x01e2a20000000c00 */
[----:B------:R-:W-:Y:S01]  /*4800*/  ISETP.GE.AND P3, PT, R206, R121, PT ;  /* 0x00000079ce00720c */ /* 0x000fe20003f66270 */
[----:B------:R-:W-:-:S12]  /*4810*/  BSSY B3, `(.L_x_471) ;  /* 0x000002e000037945 */ /* 0x000fd80003800000 */
[----:B-1----:R-:W-:Y:S05]  /*4820*/  @P3 BRA `(.L_x_472) ;  /* 0x0000000000b03947 */ /* 0x002fea0003800000 */
[--C-:B------:R-:W-:Y:S01]  /*4830*/  SHF.R.U64 R78, R78, 0x10, R79.reuse ;  /* 0x000000104e4e7819 */ /* 0x100fe2000000124f */
[--C-:B--2---:R-:W-:Y:S01]  /*4840*/  HADD2.F32 R80, -RZ, R41.reuse.H1_H1 ;  /* 0x30000029ff507230 */ /* 0x104fe20000004100 */
[----:B------:R-:W-:Y:S01]  /*4850*/  SHF.R.U32.HI R79, RZ, 0x10, R79 ;  /* 0x00000010ff4f7819 */ /* 0x000fe2000001164f */
[----:B------:R-:W-:Y:S01]  /*4860*/  HADD2.F32 R41, -RZ, R41.H0_H0 ;  /* 0x20000029ff297230 */ /* 0x000fe20000004100 */
[--C-:B------:R-:W-:Y:S01]  /*4870*/  SHF.R.U64 R76, R76, 0x10, R77.reuse ;  /* 0x000000104c4c7819 */ /* 0x100fe2000000124d */
[----:B------:R-:W-:Y:S01]  /*4880*/  HADD2.F32 R78, -RZ, R78.H0_H0 ;  /* 0x2000004eff4e7230 */ /* 0x000fe20000004100 */
[----:B------:R-:W-:Y:S01]  /*4890*/  SHF.R.U32.HI R77, RZ, 0x10, R77 ;  /* 0x00000010ff4d7819 */ /* 0x000fe2000001164d */
[----:B------:R-:W-:Y:S02]  /*48a0*/  HADD2.F32 R79, -RZ, R79.H0_H0 ;  /* 0x2000004fff4f7230 */ /* 0x000fe40000004100 */
[----:B------:R-:W-:Y:S02]  /*48b0*/  HADD2.F32 R81, -RZ, R43.H1_H1 ;  /* 0x3000002bff517230 */ /* 0x000fe40000004100 */
[----:B------:R-:W-:Y:S01]  /*48c0*/  FMUL.FTZ R83, R41, R78 ;  /* 0x0000004e29537220 */ /* 0x000fe20000410000 */
[----:B------:R-:W-:-:S02]  /*48d0*/  HADD2.F32 R82, -RZ, R77.H0_H0 ;  /* 0x2000004dff527230 */ /* 0x000fc40000004100 */
[C---:B------:R-:W-:Y:S01]  /*48e0*/  FMUL.FTZ R77, R80.reuse, R78 ;  /* 0x0000004e504d7220 */ /* 0x040fe20000410000 */
[----:B------:R-:W-:Y:S02]  /*48f0*/  HADD2.F32 R76, -RZ, R76.H0_H0 ;  /* 0x2000004cff4c7230 */ /* 0x000fe40000004100 */
[-C--:B------:R-:W-:Y:S01]  /*4900*/  FMUL.FTZ R78, R81, R79.reuse ;  /* 0x0000004f514e7220 */ /* 0x080fe20000410000 */
[----:B------:R-:W-:Y:S02]  /*4910*/  HADD2.F32 R43, -RZ, R43.H0_H0 ;  /* 0x2000002bff2b7230 */ /* 0x000fe40000004100 */
[-C--:B------:R-:W-:Y:S01]  /*4920*/  FFMA.FTZ R77, R41, R76.reuse, -R77 ;  /* 0x0000004c294d7223 */ /* 0x080fe2000001084d */
[----:B------:R-:W-:Y:S02]  /*4930*/  FFMA.FTZ R83, R80, R76, R83 ;  /* 0x0000004c50537223 */ /* 0x000fe40000010053 */
[C---:B------:R-:W-:Y:S01]  /*4940*/  FMUL.FTZ R79, R43.reuse, R79 ;  /* 0x0000004f2b4f7220 */ /* 0x040fe20000410000 */
[----:B------:R-:W-:Y:S01]  /*4950*/  FFMA.FTZ R78, R43, R82, -R78 ;  /* 0x000000522b4e7223 */ /* 0x000fe2000001084e */
[----:B------:R-:W-:-:S02]  /*4960*/  HADD2.F32 R41, -RZ, R164.H1_H1 ;  /* 0x300000a4ff297230 */ /* 0x000fc40000004100 */
[----:B------:R-:W-:Y:S02]  /*4970*/  HADD2.F32 R43, -RZ, R163.H0_H0 ;  /* 0x200000a3ff2b7230 */ /* 0x000fe40000004100 */
[----:B------:R-:W-:Y:S01]  /*4980*/  FFMA.FTZ R79, R81, R82, R79 ;  /* 0x00000052514f7223 */ /* 0x000fe2000001004f */
[----:B------:R-:W-:Y:S01]  /*4990*/  HADD2.F32 R80, -RZ, R42.H1_H1 ;  /* 0x3000002aff507230 */ /* 0x000fe20000004100 */
[----:B------:R-:W-:Y:S01]  /*49a0*/  F2FP.F16.F32.PACK_AB R77, R83, R77 ;  /* 0x0000004d534d723e */ /* 0x000fe200000000ff */
[----:B------:R-:W-:Y:S02]  /*49b0*/  HADD2.F32 R164, -RZ, R164.H0_H0 ;  /* 0x200000a4ffa47230 */ /* 0x000fe40000004100 */
[----:B------:R-:W-:Y:S02]  /*49c0*/  HADD2.F32 R76, -RZ, R40.H1_H1 ;  /* 0x30000028ff4c7230 */ /* 0x000fe40000004100 */
[----:B------:R-:W-:Y:S01]  /*49d0*/  FMUL.FTZ R84, R80, R43 ;  /* 0x0000002b50547220 */ /* 0x000fe20000410000 */
[----:B------:R-:W-:Y:S01]  /*49e0*/  HADD2.F32 R42, -RZ, R42.H0_H0 ;  /* 0x2000002aff2a7230 */ /* 0x000fe20000004100 */
[----:B------:R-:W-:Y:S01]  /*49f0*/  F2FP.F16.F32.PACK_AB R78, R79, R78 ;  /* 0x0000004e4f4e723e */ /* 0x000fe200000000ff */
[----:B------:R-:W-:-:S02]  /*4a00*/  HADD2.F32 R40, -RZ, R40.H0_H0 ;  /* 0x20000028ff287230 */ /* 0x000fc40000004100 */
[-C--:B------:R-:W-:Y:S01]  /*4a10*/  FMUL.FTZ R81, R76, R164.reuse ;  /* 0x000000a44c517220 */ /* 0x080fe20000410000 */
[----:B------:R-:W-:Y:S02]  /*4a20*/  HADD2.F32 R82, -RZ, R162.H1_H1 ;  /* 0x300000a2ff527230 */ /* 0x000fe40000004100 */
[----:B------:R-:W-:Y:S01]  /*4a30*/  FMUL.FTZ R43, R42, R43 ;  /* 0x0000002b2a2b7220 */ /* 0x000fe20000410000 */
[C---:B------:R-:W-:Y:S01]  /*4a40*/  FMUL.FTZ R164, R40.reuse, R164 ;  /* 0x000000a428a47220 */ /* 0x040fe20000410000 */
[-C--:B------:R-:W-:Y:S01]  /*4a50*/  FFMA.FTZ R81, R40, R41.reuse, -R81 ;  /* 0x0000002928517223 */ /* 0x080fe20000010851 */
[-C--:B------:R-:W-:Y:S01]  /*4a60*/  FFMA.FTZ R84, R42, R82.reuse, -R84 ;  /* 0x000000522a547223 */ /* 0x080fe20000010854 */
[----:B------:R-:W-:Y:S01]  /*4a70*/  FFMA.FTZ R43, R80, R82, R43 ;  /* 0x00000052502b7223 */ /* 0x000fe2000001002b */
[----:B------:R-:W-:Y:S01]  /*4a80*/  FFMA.FTZ R164, R76, R41, R164 ;  /* 0x000000294ca47223 */ /* 0x000fe200000100a4 */
[----:B------:R-:W-:-:S03]  /*4a90*/  IMAD.MOV.U32 R41, RZ, RZ, R77 ;  /* 0x000000ffff297224 */ /* 0x000fc600078e004d */
[----:B------:R-:W-:Y:S02]  /*4aa0*/  F2FP.F16.F32.PACK_AB R43, R43, R84 ;  /* 0x000000542b2b723e */ /* 0x000fe400000000ff */
[----:B------:R-:W-:-:S03]  /*4ab0*/  F2FP.F16.F32.PACK_AB R81, R164, R81 ;  /* 0x00000051a451723e */ /* 0x000fc600000000ff */
[----:B------:R-:W-:Y:S01]  /*4ac0*/  IMAD.MOV.U32 R42, RZ, RZ, R43 ;  /* 0x000000ffff2a7224 */ /* 0x000fe200078e002b */
[----:B------:R-:W-:Y:S01]  /*4ad0*/  MOV R43, R78 ;  /* 0x0000004e002b7202 */ /* 0x000fe20000000f00 */
[----:B------:R-:W-:-:S07]  /*4ae0*/  IMAD.MOV.U32 R40, RZ, RZ, R81 ;  /* 0x000000ffff287224 */ /* 0x000fce00078e0051 */
.L_x_472:
[----:B------:R-:W-:Y:S05]  /*4af0*/  BSYNC B3 ;  /* 0x0000000000037941 */ /* 0x000fea0003800000 */
.L_x_471:
[----:B--2---:R1:W-:Y:S02]  /*4b00*/  STG.E.128 desc[UR60][R46.64+0x100], R40 ;  /* 0x000100282e007986 */ /* 0x0043e4000c101d3c */
.L_x_470:
[----:B------:R-:W-:Y:S05]  /*4b10*/  BSYNC B2 ;  /* 0x0000000000027941 */ /* 0x000fea0003800000 */
.L_x_469:
[----:B------:R-:W-:-:S13]  /*4b20*/  ISETP.NE.AND P3, PT, R36, RZ, PT ;  /* 0x000000ff2400720c */ /* 0x000fda0003f65270 */
        /* <DEDUP_REMOVED lines=16> */
[----:B------:R-:W-:Y:S02]  /*4c30*/  HADD2.F32 R78, -RZ, R73.H0_H0 ;  /* 0x20000049ff4e7230 */ /* 0x000fe40000004100 */
[C---:B------:R-:W-:Y:S01]  /*4c40*/  FMUL.FTZ R73, R76.reuse, R74 ;  /* 0x0000004a4c497220 */ /* 0x040fe20000410000 */
[----:B------:R-:W-:Y:S02]  /*4c50*/  HADD2.F32 R43, -RZ, R43.H0_H0 ;  /* 0x2000002bff2b7230 */ /* 0x000fe40000004100 */
[-C--:B------:R-:W-:Y:S01]  /*4c60*/  FMUL.FTZ R74, R77, R75.reuse ;  /* 0x0000004b4d4a7220 */ /* 0x080fe20000410000 */
[-C--:B------:R-:W-:Y:S01]  /*4c70*/  FFMA.FTZ R79, R76, R72.reuse, R79 ;  /* 0x000000484c4f7223 */ /* 0x080fe2000001004f */
[----:B------:R-:W-:Y:S01]  /*4c80*/  FFMA.FTZ R73, R41, R72, -R73 ;  /* 0x0000004829497223 */ /* 0x000fe20000010849 */
[--C-:B------:R-:W-:Y:S02]  /*4c90*/  HADD2.F32 R72, -RZ, R40.reuse.H1_H1 ;  /* 0x30000028ff487230 */ /* 0x100fe40000004100 */
[C---:B------:R-:W-:Y:S01]  /*4ca0*/  FMUL.FTZ R75, R43.reuse, R75 ;  /* 0x0000004b2b4b7220 */ /* 0x040fe20000410000 */
[----:B------:R-:W-:Y:S01]  /*4cb0*/  FFMA.FTZ R74, R43, R78, -R74 ;  /* 0x0000004e2b4a7223 */ /* 0x000fe2000001084a */
[----:B------:R-:W-:Y:S01]  /*4cc0*/  HADD2.F32 R43, -RZ, R161.H0_H0 ;  /* 0x200000a1ff2b7230 */ /* 0x000fe20000004100 */
[----:B------:R-:W-:Y:S01]  /*4cd0*/  F2FP.F16.F32.PACK_AB R73, R79, R73 ;  /* 0x000000494f49723e */ /* 0x000fe200000000ff */
[----:B------:R-:W-:-:S02]  /*4ce0*/  HADD2.F32 R40, -RZ, R40.H0_H0 ;  /* 0x20000028ff287230 */ /* 0x000fc40000004100 */
[----:B------:R-:W-:Y:S01]  /*4cf0*/  FFMA.FTZ R75, R77, R78, R75 ;  /* 0x0000004e4d4b7223 */ /* 0x000fe2000001004b */
[----:B------:R-:W-:Y:S02]  /*4d00*/  HADD2.F32 R161, -RZ, R161.H1_H1 ;  /* 0x300000a1ffa17230 */ /* 0x000fe40000004100 */
[-C--:B------:R-:W-:Y:S01]  /*4d10*/  FMUL.FTZ R77, R72, R43.reuse ;  /* 0x0000002b484d7220 */ /* 0x080fe20000410000 */
[--C-:B------:R-:W-:Y:S02]  /*4d20*/  HADD2.F32 R76, -RZ, R42.reuse.H1_H1 ;  /* 0x3000002aff4c7230 */ /* 0x100fe40000004100 */
[----:B------:R-:W-:Y:S01]  /*4d30*/  FMUL.FTZ R78, R40, R43 ;  /* 0x0000002b284e7220 */ /* 0x000fe20000410000 */
[----:B------:R-:W-:Y:S01]  /*4d40*/  HADD2.F32 R42, -RZ, R42.H0_H0 ;  /* 0x2000002aff2a7230 */ /* 0x000fe20000004100 */
[----:B------:R-:W-:Y:S01]  /*4d50*/  F2FP.F16.F32.PACK_AB R74, R75, R74 ;  /* 0x0000004a4b4a723e */ /* 0x000fe200000000ff */
[--C-:B------:R-:W-:Y:S02]  /*4d60*/  HADD2.F32 R41, -RZ, R160.reuse.H0_H0 ;  /* 0x200000a0ff297230 */ /* 0x100fe40000004100 */
[----:B------:R-:W-:Y:S01]  /*4d70*/  FMUL.FTZ R43, R76, R161 ;  /* 0x000000a14c2b7220 */ /* 0x000fe20000410000 */
[----:B------:R-:W-:-:S02]  /*4d80*/  HADD2.F32 R160, -RZ, R160.H1_H1 ;  /* 0x300000a0ffa07230 */ /* 0x000fc40000004100 */
[----:B------:R-:W-:Y:S01]  /*4d90*/  FMUL.FTZ R161, R42, R161 ;  /* 0x000000a12aa17220 */ /* 0x000fe20000410000 */
[-C--:B------:R-:W-:Y:S01]  /*4da0*/  FFMA.FTZ R77, R40, R41.reuse, -R77 ;  /* 0x00000029284d7223 */ /* 0x080fe2000001084d */
[----:B------:R-:W-:Y:S01]  /*4db0*/  FFMA.FTZ R78, R72, R41, R78 ;  /* 0x00000029484e7223 */ /* 0x000fe2000001004e */
[-C--:B------:R-:W-:Y:S01]  /*4dc0*/  FFMA.FTZ R43, R42, R160.reuse, -R43 ;  /* 0x000000a02a2b7223 */ /* 0x080fe2000001082b */
[----:B------:R-:W-:Y:S01]  /*4dd0*/  FFMA.FTZ R161, R76, R160, R161 ;  /* 0x000000a04ca17223 */ /* 0x000fe200000100a1 */
[----:B------:R-:W-:Y:S02]  /*4de0*/  IMAD.MOV.U32 R41, RZ, RZ, R73 ;  /* 0x000000ffff297224 */ /* 0x000fe400078e0049 */
[----:B------:R-:W-:Y:S02]  /*4df0*/  F2FP.F16.F32.PACK_AB R77, R78, R77 ;  /* 0x0000004d4e4d723e */ /* 0x000fe400000000ff */
[----:B------:R-:W-:-:S03]  /*4e00*/  F2FP.F16.F32.PACK_AB R43, R161, R43 ;  /* 0x0000002ba12b723e */ /* 0x000fc600000000ff */
[----:B------:R-:W-:Y:S02]  /*4e10*/  IMAD.MOV.U32 R40, RZ, RZ, R77 ;  /* 0x000000ffff287224 */ /* 0x000fe400078e004d */
[----:B------:R-:W-:Y:S02]  /*4e20*/  IMAD.MOV.U32 R42, RZ, RZ, R43 ;  /* 0x000000ffff2a7224 */ /* 0x000fe400078e002b */
[----:B------:R-:W-:-:S07]  /*4e30*/  IMAD.MOV.U32 R43, RZ, RZ, R74 ;  /* 0x000000ffff2b7224 */ /* 0x000fce00078e004a */
.L_x_474:
[----:B------:R-:W-:Y:S05]  /*4e40*/  BSYNC B2 ;  /* 0x0000000000027941 */ /* 0x000fea0003800000 */
.L_x_473:
[----:B--2---:R1:W-:Y:S02]  /*4e50*/  STG.E.128 desc[UR60][R46.64+0x140], R40 ;  /* 0x000140282e007986 */ /* 0x0043e4000c101d3c */
.L_x_452:
[----:B------:R-:W-:Y:S05]  /*4e60*/  BSYNC B1 ;  /* 0x0000000000017941 */ /* 0x000fea0003800000 */
.L_x_451:
[----:B------:R-:W-:Y:S05]  /*4e70*/  @P4 BRA `(.L_x_475) ;  /* 0x0000005000ac4947 */ /* 0x000fea0003800000 */
        /* <DEDUP_REMOVED lines=8> */
[----:B------:R-:W-:Y:S01]  /*4f00*/  HADD2.F32 R162, -RZ, R162.H0_H0 ;  /* 0x200000a2ffa27230 */ /* 0x000fe20000004100 */
[----:B------:R-:W-:Y:S01]  /*4f10*/  SHF.R.U32.HI R70, RZ, 0x10, R71 ;  /* 0x00000010ff467819 */ /* 0x000fe20000011647 */
[----:B--2---:R-:W-:Y:S01]  /*4f20*/  HADD2.F32 R71, -RZ, R43.H1_H1 ;  /* 0x3000002bff477230 */ /* 0x004fe20000004100 */
[--C-:B------:R-:W-:Y:S01]  /*4f30*/  SHF.R.U64 R46, R68, 0x10, R69.reuse ;  /* 0x00000010442e7819 */ /* 0x100fe20000001245 */
[----:B------:R-:W-:Y:S01]  /*4f40*/  HADD2.F32 R47, -RZ, R47.H0_H0 ;  /* 0x2000002fff2f7230 */ /* 0x000fe20000004100 */
[----:B------:R-:W-:Y:S01]  /*4f50*/  SHF.R.U32.HI R68, RZ, 0x10, R69 ;  /* 0x00000010ff447819 */ /* 0x000fe20000011645 */
[--C-:B------:R-:W-:Y:S02]  /*4f60*/  HADD2.F32 R69, -RZ, R41.reuse.H1_H1 ;  /* 0x30000029ff457230 */ /* 0x100fe40000004100 */
[----:B------:R-:W-:Y:S02]  /*4f70*/  HADD2.F32 R41, -RZ, R41.H0_H0 ;  /* 0x20000029ff297230 */ /* 0x000fe40000004100 */
[----:B------:R-:W-:-:S02]  /*4f80*/  HADD2.F32 R70, -RZ, R70.H0_H0 ;  /* 0x20000046ff467230 */ /* 0x000fc40000004100 */
[----:B------:R-:W-:Y:S02]  /*4f90*/  HADD2.F32 R72, -RZ, R68.H0_H0 ;  /* 0x20000044ff487230 */ /* 0x000fe40000004100 */
[-C--:B------:R-:W-:Y:S01]  /*4fa0*/  FMUL.FTZ R68, R69, R47.reuse ;  /* 0x0000002f45447220 */ /* 0x080fe20000410000 */
[----:B------:R-:W-:Y:S02]  /*4fb0*/  HADD2.F32 R46, -RZ, R46.H0_H0 ;  /* 0x2000002eff2e7230 */ /* 0x000fe40000004100 */
[----:B------:R-:W-:Y:S01]  /*4fc0*/  FMUL.FTZ R73, R41, R47 ;  /* 0x0000002f29497220 */ /* 0x000fe20000410000 */
[----:B------:R-:W-:Y:S02]  /*4fd0*/  HADD2.F32 R43, -RZ, R43.H0_H0 ;  /* 0x2000002bff2b7230 */ /* 0x000fe40000004100 */
[----:B------:R-:W-:Y:S01]  /*4fe0*/  FMUL.FTZ R47, R71, R70 ;  /* 0x00000046472f7220 */ /* 0x000fe20000410000 */
[----:B------:R-:W-:Y:S02]  /*4ff0*/  HADD2.F32 R163, -RZ, R163.H1_H1 ;  /* 0x300000a3ffa37230 */ /* 0x000fe40000004100 */
[-C--:B------:R-:W-:Y:S01]  /*5000*/  FFMA.FTZ R68, R41, R46.reuse, -R68 ;  /* 0x0000002e29447223 */ /* 0x080fe20000010844 */
[----:B------:R-:W-:Y:S01]  /*5010*/  FFMA.FTZ R73, R69, R46, R73 ;  /* 0x0000002e45497223 */ /* 0x000fe20000010049 */
[C---:B------:R-:W-:Y:S01]  /*5020*/  FMUL.FTZ R70, R43.reuse, R70 ;  /* 0x000000462b467220 */ /* 0x040fe20000410000 */
[----:B------:R-:W-:Y:S01]  /*5030*/  FFMA.FTZ R47, R43, R72, -R47 ;  /* 0x000000482b2f7223 */ /* 0x000fe2000001082f */
[----:B------:R-:W-:-:S02]  /*5040*/  HADD2.F32 R43, -RZ, R40.H1_H1 ;  /* 0x30000028ff2b7230 */ /* 0x000fc40000004100 */
[----:B------:R-:W-:Y:S02]  /*5050*/  HADD2.F32 R46, -RZ, R42.H1_H1 ;  /* 0x3000002aff2e7230 */ /* 0x000fe40000004100 */
[----:B------:R-:W-:Y:S01]  /*5060*/  FFMA.FTZ R70, R71, R72, R70 ;  /* 0x0000004847467223 */ /* 0x000fe20000010046 */
[----:B------:R-:W-:Y:S02]  /*5070*/  HADD2.F32 R40, -RZ, R40.H0_H0 ;  /* 0x20000028ff287230 */ /* 0x000fe40000004100 */
[-C--:B------:R-:W-:Y:S01]  /*5080*/  FMUL.FTZ R69, R43, R162.reuse ;  /* 0x000000a22b457220 */ /* 0x080fe20000410000 */
[----:B------:R-:W-:Y:S02]  /*5090*/  HADD2.F32 R42, -RZ, R42.H0_H0 ;  /* 0x2000002aff2a7230 */ /* 0x000fe40000004100 */
[----:B------:R-:W-:Y:S01]  /*50a0*/  FMUL.FTZ R71, R46, R163 ;  /* 0x000000a32e477220 */ /* 0x000fe20000410000 */
        /* <DEDUP_REMOVED lines=8> */
[----:B------:R-:W-:Y:S02]  /*5130*/  F2FP.F16.F32.PACK_AB R41, R73, R68 ;  /* 0x000000444929723e */ /* 0x000fe400000000ff */
[----:B------:R-:W-:Y:S02]  /*5140*/  F2FP.F16.F32.PACK_AB R43, R70, R47 ;  /* 0x0000002f462b723e */ /* 0x000fe400000000ff */
[----:B------:R-:W-:Y:S02]  /*5150*/  F2FP.F16.F32.PACK_AB R40, R162, R69 ;  /* 0x00000045a228723e */ /* 0x000fe400000000ff */
[----:B------:R-:W-:-:S07]  /*5160*/  F2FP.F16.F32.PACK_AB R42, R46, R71 ;  /* 0x000000472e2a723e */ /* 0x000fce00000000ff */
.L_x_479:
[----:B------:R-:W-:Y:S05]  /*5170*/  BSYNC B2 ;  /* 0x0000000000027941 */ /* 0x000fea0003800000 */
.L_x_478:
[----:B--2---:R1:W-:Y:S02]  /*5180*/  STG.E.128 desc[UR60][R44.64], R40 ;  /* 0x000000282c007986 */ /* 0x0043e4000c101d3c */
.L_x_477:
[----:B------:R-:W-:Y:S05]  /*5190*/  BSYNC B1 ;  /* 0x0000000000017941 */ /* 0x000fea0003800000 */
.L_x_476:
[----:B------:R-:W-:Y:S01]  /*51a0*/  ISETP.NE.AND P3, PT, R32, RZ, PT ;  /* 0x000000ff2000720c */ /* 0x000fe20003f65270 */
[----:B------:R-:W-:-:S12]  /*51b0*/  BSSY B1, `(.L_x_480) ;  /* 0x0000031000017945 */ /* 0x000fd80003800000 */
[----:B------:R-:W-:Y:S05]  /*51c0*/  @!P3 BRA `(.L_x_481) ;  /* 0x0000000000bcb947 */ /* 0x000fea0003800000 */
[----:B-1234-:R1:W2:Y:S01]  /*51d0*/  LDS.128 R40, [R39+0x23000] ;  /* 0x0230000027287984 */ /* 0x01e2a20000000c00 */
[----:B------:R-:W-:Y:S01]  /*51e0*/  ISETP.GE.AND P3, PT, R210, R121, PT ;  /* 0x00000079d200720c */ /* 0x000fe20003f66270 */
[----:B------:R-:W-:-:S12]  /*51f0*/  BSSY B2, `(.L_x_482) ;  /* 0x000002b000027945 */ /* 0x000fd80003800000 */
[----:B-1----:R-:W-:Y:S05]  /*5200*/  @P3 BRA `(.L_x_483) ;  /* 0x0000000000a43947 */ /* 0x002fea0003800000 */
[----:B------:R-:W-:Y:S01]  /*5210*/  SHF.R.U64 R46, R66, 0x10, R67 ;  /* 0x00000010422e7819 */ /* 0x000fe20000001243 */
[--C-:B--2---:R-:W-:Y:S01]  /*5220*/  HADD2.F32 R66, -RZ, R41.reuse.H0_H0 ;  /* 0x20000029ff427230 */ /* 0x104fe20000004100 */
[--C-:B------:R-:W-:Y:S02]  /*5230*/  SHF.R.U64 R47, R64, 0x10, R65.reuse ;  /* 0x00000010402f7819 */ /* 0x100fe40000001241 */
[----:B------:R-:W-:Y:S02]  /*5240*/  SHF.R.U32.HI R64, RZ, 0x10, R65 ;  /* 0x00000010ff407819 */ /* 0x000fe40000011641 */
[----:B------:R-:W-:Y:S01]  /*5250*/  SHF.R.U32.HI R68, RZ, 0x10, R67 ;  /* 0x00000010ff447819 */ /* 0x000fe20000011643 */
[----:B------:R-:W-:Y:S01]  /*5260*/  HADD2.F32 R67, -RZ, R46.H0_H0 ;  /* 0x2000002eff437230 */ /* 0x000fe20000004100 */
[----:B------:R-:W-:Y:S01]  /*5270*/  MOV R65, R43 ;  /* 0x0000002b00417202 */ /* 0x000fe20000000f00 */
[----:B------:R-:W-:Y:S02]  /*5280*/  HADD2.F32 R46, -RZ, R41.H1_H1 ;  /* 0x30000029ff2e7230 */ /* 0x000fe40000004100 */
[----:B------:R-:W-:-:S02]  /*5290*/  HADD2.F32 R43, -RZ, R47.H0_H0 ;  /* 0x2000002fff2b7230 */ /* 0x000fc40000004100 */
[----:B------:R-:W-:Y:S02]  /*52a0*/  HADD2.F32 R68, -RZ, R68.H0_H0 ;  /* 0x20000044ff447230 */ /* 0x000fe40000004100 */
[-C--:B------:R-:W-:Y:S01]  /*52b0*/  FMUL.FTZ R41, R46, R67.reuse ;  /* 0x000000432e297220 */ /* 0x080fe20000410000 */
[--C-:B------:R-:W-:Y:S02]  /*52c0*/  HADD2.F32 R47, -RZ, R65.reuse.H1_H1 ;  /* 0x30000041ff2f7230 */ /* 0x100fe40000004100 */
[C---:B------:R-:W-:Y:S01]  /*52d0*/  FMUL.FTZ R67, R66.reuse, R67 ;  /* 0x0000004342437220 */ /* 0x040fe20000410000 */
[----:B------:R-:W-:Y:S02]  /*52e0*/  HADD2.F32 R65, -RZ, R65.H0_H0 ;  /* 0x20000041ff417230 */ /* 0x000fe40000004100 */
[-C--:B------:R-:W-:Y:S01]  /*52f0*/  FFMA.FTZ R41, R66, R43.reuse, -R41 ;  /* 0x0000002b42297223 */ /* 0x080fe20000010829 */
[----:B------:R-:W-:Y:S02]  /*5300*/  HADD2.F32 R64, -RZ, R64.H0_H0 ;  /* 0x20000040ff407230 */ /* 0x000fe40000004100 */
[-C--:B------:R-:W-:Y:S01]  /*5310*/  FMUL.FTZ R70, R47, R68.reuse ;  /* 0x000000442f467220 */ /* 0x080fe20000410000 */
[----:B------:R-:W-:Y:S01]  /*5320*/  FFMA.FTZ R46, R46, R43, R67 ;  /* 0x0000002b2e2e7223 */ /* 0x000fe20000010043 */
[----:B------:R-:W-:Y:S01]  /*5330*/  FMUL.FTZ R68, R65, R68 ;  /* 0x0000004441447220 */ /* 0x000fe20000410000 */
[----:B------:R-:W-:-:S02]  /*5340*/  HADD2.F32 R67, -RZ, R159.H0_H0 ;  /* 0x2000009fff437230 */ /* 0x000fc40000004100 */
[-C--:B------:R-:W-:Y:S01]  /*5350*/  FFMA.FTZ R43, R65, R64.reuse, -R70 ;  /* 0x00000040412b7223 */ /* 0x080fe20000010846 */
[----:B------:R-:W-:Y:S02]  /*5360*/  HADD2.F32 R66, -RZ, R40.H1_H1 ;  /* 0x30000028ff427230 */ /* 0x000fe40000004100 */
[----:B------:R-:W-:Y:S01]  /*5370*/  FFMA.FTZ R64, R47, R64, R68 ;  /* 0x000000402f407223 */ /* 0x000fe20000010044 */
[----:B------:R-:W-:Y:S01]  /*5380*/  HADD2.F32 R65, -RZ, R42.H1_H1 ;  /* 0x3000002aff417230 */ /* 0x000fe20000004100 */
[----:B------:R-:W-:Y:S01]  /*5390*/  F2FP.F16.F32.PACK_AB R41, R46, R41 ;  /* 0x000000292e29723e */ /* 0x000fe200000000ff */
[----:B------:R-:W-:Y:S02]  /*53a0*/  HADD2.F32 R159, -RZ, R159.H1_H1 ;  /* 0x3000009fff9f7230 */ /* 0x000fe40000004100 */
[----:B------:R-:W-:Y:S01]  /*53b0*/  FMUL.FTZ R69, R66, R67 ;  /* 0x0000004342457220 */ /* 0x000fe20000410000 */
[----:B------:R-:W-:Y:S01]  /*53c0*/  HADD2.F32 R40, -RZ, R40.H0_H0 ;  /* 0x20000028ff287230 */ /* 0x000fe20000004100 */
[----:B------:R-:W-:Y:S01]  /*53d0*/  F2FP.F16.F32.PACK_AB R43, R64, R43 ;  /* 0x0000002b402b723e */ /* 0x000fe200000000ff */
[----:B------:R-:W-:-:S02]  /*53e0*/  HADD2.F32 R42, -RZ, R42.H0_H0 ;  /* 0x2000002aff2a7230 */ /* 0x000fc40000004100 */
[C---:B------:R-:W-:Y:S01]  /*53f0*/  FMUL.FTZ R71, R65.reuse, R159 ;  /* 0x0000009f41477220 */ /* 0x040fe20000410000 */
[--C-:B------:R-:W-:Y:S02]  /*5400*/  HADD2.F32 R47, -RZ, R157.reuse.H0_H0 ;  /* 0x2000009dff2f7230 */ /* 0x100fe40000004100 */
[----:B------:R-:W-:Y:S01]  /*5410*/  FMUL.FTZ R67, R40, R67 ;  /* 0x0000004328437220 */ /* 0x000fe20000410000 */
[----:B------:R-:W-:Y:S02]  /*5420*/  HADD2.F32 R157, -RZ, R157.H1_H1 ;  /* 0x3000009dff9d7230 */ /* 0x000fe40000004100 */
[----:B------:R-:W-:Y:S01]  /*5430*/  FMUL.FTZ R68, R42, R159 ;  /* 0x0000009f2a447220 */ /* 0x000fe20000410000 */
[-C--:B------:R-:W-:Y:S01]  /*5440*/  FFMA.FTZ R69, R40, R47.reuse, -R69 ;  /* 0x0000002f28457223 */ /* 0x080fe20000010845 */
[----:B------:R-:W-:Y:S01]  /*5450*/  FFMA.FTZ R66, R66, R47, R67 ;  /* 0x0000002f42427223 */ /* 0x000fe20000010043 */
[-C--:B------:R-:W-:Y:S01]  /*5460*/  FFMA.FTZ R71, R42, R157.reuse, -R71 ;  /* 0x0000009d2a477223 */ /* 0x080fe20000010847 */
[----:B------:R-:W-:-:S03]  /*5470*/  FFMA.FTZ R68, R65, R157, R68 ;  /* 0x0000009d41447223 */ /* 0x000fc60000010044 */
[----:B------:R-:W-:Y:S02]  /*5480*/  F2FP.F16.F32.PACK_AB R40, R66, R69 ;  /* 0x000000454228723e */ /* 0x000fe400000000ff */
[----:B------:R-:W-:-:S07]  /*5490*/  F2FP.F16.F32.PACK_AB R42, R68, R71 ;  /* 0x00000047442a723e */ /* 0x000fce00000000ff */
.L_x_483:
[----:B------:R-:W-:Y:S05]  /*54a0*/  BSYNC B2 ;  /* 0x0000000000027941 */ /* 0x000fea0003800000 */
.L_x_482:
[----:B--2---:R1:W-:Y:S02]  /*54b0*/  STG.E.128 desc[UR60][R44.64+0x40], R40 ;  /* 0x000040282c007986 */ /* 0x0043e4000c101d3c */
.L_x_481:
[----:B------:R-:W-:Y:S05]  /*54c0*/  BSYNC B1 ;  /* 0x0000000000017941 */ /* 0x000fea0003800000 */
.L_x_480:
        /* <DEDUP_REMOVED lines=8> */
[----:B--2---:R-:W-:Y:S01]  /*5550*/  IMAD.MOV.U32 R47, RZ, RZ, R43 ;  /* 0x000000ffff2f7224 */ /* 0x004fe200078e002b */
[--C-:B------:R-:W-:Y:S01]  /*5560*/  SHF.R.U64 R60, R62, 0x10, R63.reuse ;  /* 0x000000103e3c7819 */ /* 0x100fe2000000123f */
[----:B------:R-:W-:Y:S01]  /*5570*/  IMAD.MOV.U32 R46, RZ, RZ, R40 ;  /* 0x000000ffff2e7224 */ /* 0x000fe200078e0028 */
[----:B------:R-:W-:Y:S01]  /*5580*/  SHF.R.U32.HI R64, RZ, 0x10, R63 ;  /* 0x00000010ff407819 */ /* 0x000fe2000001163f */
[--C-:B------:R-:W-:Y:S01]  /*5590*/  HADD2.F32 R43, -RZ, R41.reuse.H1_H1 ;  /* 0x30000029ff2b7230 */ /* 0x100fe20000004100 */
[----:B------:R-:W-:Y:S01]  /*55a0*/  SHF.R.U32.HI R65, RZ, 0x10, R61 ;  /* 0x00000010ff417819 */ /* 0x000fe2000001163d */
[----:B------:R-:W-:Y:S02]  /*55b0*/  HADD2.F32 R63, -RZ, R60.H0_H0 ;  /* 0x2000003cff3f7230 */ /* 0x000fe40000004100 */
[----:B------:R-:W-:Y:S02]  /*55c0*/  HADD2.F32 R40, -RZ, R41.H0_H0 ;  /* 0x20000029ff287230 */ /* 0x000fe40000004100 */
[----:B------:R-:W-:-:S02]  /*55d0*/  HADD2.F32 R60, -RZ, R47.H1_H1 ;  /* 0x3000002fff3c7230 */ /* 0x000fc40000004100 */
[-C--:B------:R-:W-:Y:S01]  /*55e0*/  FMUL.FTZ R41, R43, R63.reuse ;  /* 0x0000003f2b297220 */ /* 0x080fe20000410000 */
[----:B------:R-:W-:Y:S02]  /*55f0*/  HADD2.F32 R64, -RZ, R64.H0_H0 ;  /* 0x20000040ff407230 */ /* 0x000fe40000004100 */
[----:B------:R-:W-:Y:S02]  /*5600*/  HADD2.F32 R47, -RZ, R47.H0_H0 ;  /* 0x2000002fff2f7230 */ /* 0x000fe40000004100 */
[----:B------:R-:W-:Y:S02]  /*5610*/  HADD2.F32 R61, -RZ, R66.H0_H0 ;  /* 0x20000042ff3d7230 */ /* 0x000fe40000004100 */
[----:B------:R-:W-:Y:S01]  /*5620*/  FMUL.FTZ R66, R40, R63 ;  /* 0x0000003f28427220 */ /* 0x000fe20000410000 */
[----:B------:R-:W-:Y:S02]  /*5630*/  HADD2.F32 R62, -RZ, R65.H0_H0 ;  /* 0x20000041ff3e7230 */ /* 0x000fe40000004100 */
[-C--:B------:R-:W-:Y:S01]  /*5640*/  FMUL.FTZ R68, R60, R64.reuse ;  /* 0x000000403c447220 */ /* 0x080fe20000410000 */
[----:B------:R-:W-:Y:S01]  /*5650*/  FMUL.FTZ R63, R47, R64 ;  /* 0x000000402f3f7220 */ /* 0x000fe20000410000 */
[-C--:B------:R-:W-:Y:S01]  /*5660*/  FFMA.FTZ R40, R40, R61.reuse, -R41 ;  /* 0x0000003d28287223 */ /* 0x080fe20000010829 */
[----:B------:R-:W-:Y:S01]  /*5670*/  FFMA.FTZ R41, R43, R61, R66 ;  /* 0x0000003d2b297223 */ /* 0x000fe20000010042 */
[-C--:B------:R-:W-:Y:S01]  /*5680*/  FFMA.FTZ R43, R47, R62.reuse, -R68 ;  /* 0x0000003e2f2b7223 */ /* 0x080fe20000010844 */
[----:B------:R-:W-:Y:S01]  /*5690*/  FFMA.FTZ R64, R60, R62, R63 ;  /* 0x0000003e3c407223 */ /* 0x000fe2000001003f */
[----:B------:R-:W-:-:S02]  /*56a0*/  HADD2.F32 R62, -RZ, R152.H0_H0 ;  /* 0x20000098ff3e7230 */ /* 0x000fc40000004100 */
[----:B------:R-:W-:Y:S01]  /*56b0*/  HADD2.F32 R65, -RZ, R152.H1_H1 ;  /* 0x30000098ff417230 */ /* 0x000fe20000004100 */
[----:B------:R-:W-:Y:S01]  /*56c0*/  F2FP.F16.F32.PACK_AB R41, R41, R40 ;  /* 0x000000282929723e */ /* 0x000fe200000000ff */
[----:B------:R-:W-:Y:S01]  /*56d0*/  HADD2.F32 R47, -RZ, R46.H1_H1 ;  /* 0x3000002eff2f7230 */ /* 0x000fe20000004100 */
[----:B------:R-:W-:Y:S01]  /*56e0*/  F2FP.F16.F32.PACK_AB R43, R64, R43 ;  /* 0x0000002b402b723e */ /* 0x000fe200000000ff */
[----:B------:R-:W-:Y:S02]  /*56f0*/  HADD2.F32 R60, -RZ, R42.H1_H1 ;  /* 0x3000002aff3c7230 */ /* 0x000fe40000004100 */
[----:B------:R-:W-:Y:S02]  /*5700*/  HADD2.F32 R46, -RZ, R46.H0_H0 ;  /* 0x2000002eff2e7230 */ /* 0x000fe40000004100 */
[----:B------:R-:W-:Y:S01]  /*5710*/  FMUL.FTZ R67, R47, R62 ;  /* 0x0000003e2f437220 */ /* 0x000fe20000410000 */
[----:B------:R-:W-:Y:S02]  /*5720*/  HADD2.F32 R42, -RZ, R42.H0_H0 ;  /* 0x2000002aff2a7230 */ /* 0x000fe40000004100 */
[----:B------:R-:W-:Y:S01]  /*5730*/  FMUL.FTZ R69, R60, R65 ;  /* 0x000000413c457220 */ /* 0x000fe20000410000 */
[----:B------:R-:W-:-:S02]  /*5740*/  HADD2.F32 R61, -RZ, R148.H0_H0 ;  /* 0x20000094ff3d7230 */ /* 0x000fc40000004100 */
        /* <DEDUP_REMOVED lines=9> */
.L_x_487:
[----:B------:R-:W-:Y:S05]  /*57e0*/  BSYNC B2 ;  /* 0x0000000000027941 */ /* 0x000fea0003800000 */
.L_x_486:
[----:B--2---:R1:W-:Y:S02]  /*57f0*/  STG.E.128 desc[UR60][R44.64+0x80], R40 ;  /* 0x000080282c007986 */ /* 0x0043e4000c101d3c */
.L_x_485:
[----:B------:R-:W-:Y:S05]  /*5800*/  BSYNC B1 ;  /* 0x0000000000017941 */ /* 0x000fea0003800000 */
.L_x_484:
        /* <DEDUP_REMOVED lines=8> */
[----:B--2---:R-:W-:Y:S01]  /*5890*/  IMAD.MOV.U32 R46, RZ, RZ, R42 ;  /* 0x000000ffff2e7224 */ /* 0x004fe200078e002a */
[----:B------:R-:W-:Y:S01]  /*58a0*/  SHF.R.U32.HI R61, RZ, 0x10, R57 ;  /* 0x00000010ff3d7819 */ /* 0x000fe20000011639 */
[--C-:B------:R-:W-:Y:S01]  /*58b0*/  HADD2.F32 R42, -RZ, R41.reuse.H1_H1 ;  /* 0x30000029ff2a7230 */ /* 0x100fe20000004100 */
[--C-:B------:R-:W-:Y:S01]  /*58c0*/  SHF.R.U64 R57, R58, 0x10, R59.reuse ;  /* 0x000000103a397819 */ /* 0x100fe2000000123b */
[----:B------:R-:W-:Y:S01]  /*58d0*/  HADD2.F32 R41, -RZ, R41.H0_H0 ;  /* 0x20000029ff297230 */ /* 0x000fe20000004100 */
[----:B------:R-:W-:Y:S01]  /*58e0*/  SHF.R.U32.HI R60, RZ, 0x10, R59 ;  /* 0x00000010ff3c7819 */ /* 0x000fe2000001163b */
[----:B------:R-:W-:Y:S02]  /*58f0*/  HADD2.F32 R56, -RZ, R56.H0_H0 ;  /* 0x20000038ff387230 */ /* 0x000fe40000004100 */
[----:B------:R-:W-:Y:S02]  /*5900*/  HADD2.F32 R57, -RZ, R57.H0_H0 ;  /* 0x20000039ff397230 */ /* 0x000fe40000004100 */
[----:B------:R-:W-:-:S02]  /*5910*/  HADD2.F32 R60, -RZ, R60.H0_H0 ;  /* 0x2000003cff3c7230 */ /* 0x000fc40000004100 */
[--C-:B------:R-:W-:Y:S02]  /*5920*/  HADD2.F32 R47, -RZ, R43.reuse.H1_H1 ;  /* 0x3000002bff2f7230 */ /* 0x100fe40000004100 */
[CC--:B------:R-:W-:Y:S01]  /*5930*/  FMUL.FTZ R62, R42.reuse, R57.reuse ;  /* 0x000000392a3e7220 */ /* 0x0c0fe20000410000 */
[C---:B------:R-:W-:Y:S01]  /*5940*/  FMUL.FTZ R57, R41.reuse, R57 ;  /* 0x0000003929397220 */ /* 0x040fe20000410000 */
[----:B------:R-:W-:Y:S02]  /*5950*/  HADD2.F32 R43, -RZ, R43.H0_H0 ;  /* 0x2000002bff2b7230 */ /* 0x000fe40000004100 */
[-C--:B------:R-:W-:Y:S01]  /*5960*/  FFMA.FTZ R62, R41, R56.reuse, -R62 ;  /* 0x00000038293e7223 */ /* 0x080fe2000001083e */
[----:B------:R-:W-:Y:S01]  /*5970*/  FFMA.FTZ R59, R42, R56, R57 ;  /* 0x000000382a3b7223 */ /* 0x000fe20000010039 */
[----:B------:R-:W-:Y:S02]  /*5980*/  HADD2.F32 R58, -RZ, R61.H0_H0 ;  /* 0x2000003dff3a7230 */ /* 0x000fe40000004100 */
[----:B------:R-:W-:Y:S01]  /*5990*/  FMUL.FTZ R64, R47, R60 ;  /* 0x0000003c2f407220 */ /* 0x000fe20000410000 */
[----:B------:R-:W-:-:S02]  /*59a0*/  HADD2.F32 R56, -RZ, R131.H0_H0 ;  /* 0x20000083ff387230 */ /* 0x000fc40000004100 */
[C---:B------:R-:W-:Y:S01]  /*59b0*/  FMUL.FTZ R60, R43.reuse, R60 ;  /* 0x0000003c2b3c7220 */ /* 0x040fe20000410000 */
[----:B------:R-:W-:Y:S02]  /*59c0*/  HADD2.F32 R131, -RZ, R131.H1_H1 ;  /* 0x30000083ff837230 */ /* 0x000fe40000004100 */
[-C--:B------:R-:W-:Y:S01]  /*59d0*/  FFMA.FTZ R64, R43, R58.reuse, -R64 ;  /* 0x0000003a2b407223 */ /* 0x080fe20000010840 */
[----:B------:R-:W-:Y:S02]  /*59e0*/  HADD2.F32 R41, -RZ, R40.H1_H1 ;  /* 0x30000028ff297230 */ /* 0x000fe40000004100 */
[----:B------:R-:W-:Y:S01]  /*59f0*/  FFMA.FTZ R63, R47, R58, R60 ;  /* 0x0000003a2f3f7223 */ /* 0x000fe2000001003c */
[----:B------:R-:W-:Y:S02]  /*5a00*/  HADD2.F32 R42, -RZ, R46.H1_H1 ;  /* 0x3000002eff2a7230 */ /* 0x000fe40000004100 */
[----:B------:R-:W-:Y:S02]  /*5a10*/  HADD2.F32 R40, -RZ, R40.H0_H0 ;  /* 0x20000028ff287230 */ /* 0x000fe40000004100 */
[----:B------:R-:W-:Y:S01]  /*5a20*/  FMUL.FTZ R57, R41, R56 ;  /* 0x0000003829397220 */ /* 0x000fe20000410000 */
[----:B------:R-:W-:-:S02]  /*5a30*/  HADD2.F32 R46, -RZ, R46.H0_H0 ;  /* 0x2000002eff2e7230 */ /* 0x000fc40000004100 */
[-C--:B------:R-:W-:Y:S01]  /*5a40*/  FMUL.FTZ R61, R42, R131.reuse ;  /* 0x000000832a3d7220 */ /* 0x080fe20000410000 */
[--C-:B------:R-:W-:Y:S02]  /*5a50*/  HADD2.F32 R43, -RZ, R130.reuse.H0_H0 ;  /* 0x20000082ff2b7230 */ /* 0x100fe40000004100 */
[----:B------:R-:W-:Y:S01]  /*5a60*/  FMUL.FTZ R56, R40, R56 ;  /* 0x0000003828387220 */ /* 0x000fe20000410000 */
[----:B------:R-:W-:Y:S02]  /*5a70*/  HADD2.F32 R47, -RZ, R130.H1_H1 ;  /* 0x30000082ff2f7230 */ /* 0x000fe40000004100 */
[----:B------:R-:W-:Y:S01]  /*5a80*/  FMUL.FTZ R131, R46, R131 ;  /* 0x000000832e837220 */ /* 0x000fe20000410000 */
[-C--:B------:R-:W-:Y:S01]  /*5a90*/  FFMA.FTZ R57, R40, R43.reuse, -R57 ;  /* 0x0000002b28397223 */ /* 0x080fe20000010839 */
[----:B------:R-:W-:Y:S01]  /*5aa0*/  FFMA.FTZ R56, R41, R43, R56 ;  /* 0x0000002b29387223 */ /* 0x000fe20000010038 */
[-C--:B------:R-:W-:Y:S01]  /*5ab0*/  FFMA.FTZ R61, R46, R47.reuse, -R61 ;  /* 0x0000002f2e3d7223 */ /* 0x080fe2000001083d */
[----:B------:R-:W-:Y:S01]  /*5ac0*/  FFMA.FTZ R42, R42, R47, R131 ;  /* 0x0000002f2a2a7223 */ /* 0x000fe20000010083 */
[----:B------:R-:W-:-:S02]  /*5ad0*/  F2FP.F16.F32.PACK_AB R41, R59, R62 ;  /* 0x0000003e3b29723e */ /* 0x000fc400000000ff */
[----:B------:R-:W-:Y:S02]  /*5ae0*/  F2FP.F16.F32.PACK_AB R43, R63, R64 ;  /* 0x000000403f2b723e */ /* 0x000fe400000000ff */
[----:B------:R-:W-:Y:S02]  /*5af0*/  F2FP.F16.F32.PACK_AB R40, R56, R57 ;  /* 0x000000393828723e */ /* 0x000fe400000000ff */
[----:B------:R-:W-:-:S07]  /*5b00*/  F2FP.F16.F32.PACK_AB R42, R42, R61 ;  /* 0x0000003d2a2a723e */ /* 0x000fce00000000ff */
.L_x_491:
[----:B------:R-:W-:Y:S05]  /*5b10*/  BSYNC B2 ;  /* 0x0000000000027941 */ /* 0x000fea0003800000 */
.L_x_490:
[----:B--2---:R1:W-:Y:S02]  /*5b20*/  STG.E.128 desc[UR60][R44.64+0xc0], R40 ;  /* 0x0000c0282c007986 */ /* 0x0043e4000c101d3c */
.L_x_489:
[----:B------:R-:W-:Y:S05]  /*5b30*/  BSYNC B1 ;  /* 0x0000000000017941 */ /* 0x000fea0003800000 */
.L_x_488:
        /* <DEDUP_REMOVED lines=48> */
.L_x_495:
[----:B------:R-:W-:Y:S05]  /*5e40*/  BSYNC B2 ;  /* 0x0000000000027941 */ /* 0x000fea0003800000 */
.L_x_494:
[----:B--2---:R1:W-:Y:S02]  /*5e50*/  STG.E.128 desc[UR60][R44.64+0x100], R40 ;  /* 0x000100282c007986 */ /* 0x0043e4000c101d3c */
.L_x_493:
[----:B------:R-:W-:Y:S05]  /*5e60*/  BSYNC B1 ;  /* 0x0000000000017941 */ /* 0x000fea0003800000 */
.L_x_492:
        /* <DEDUP_REMOVED lines=13> */
[----:B------:R-:W-:Y:S01]  /*5f40*/  HADD2.F32 R50, -RZ, R53.H0_H0 ;  /* 0x20000035ff327230 */ /* 0x000fe20000004100 */
[----:B------:R-:W-:Y:S01]  /*5f50*/  MOV R46, R42 ;  /* 0x0000002a002e7202 */ /* 0x000fe20000000f00 */
[----:B------:R-:W-:Y:S02]  /*5f60*/  HADD2.F32 R49, -RZ, R49.H0_H0 ;  /* 0x20000031ff317230 */ /* 0x000fe40000004100 */
[----:B------:R-:W-:-:S02]  /*5f70*/  HADD2.F32 R52, -RZ, R52.H0_H0 ;  /* 0x20000034ff347230 */ /* 0x000fc40000004100 */
[--C-:B------:R-:W-:Y:S02]  /*5f80*/  HADD2.F32 R42, -RZ, R41.reuse.H1_H1 ;  /* 0x30000029ff2a7230 */ /* 0x100fe40000004100 */
[----:B------:R-:W-:Y:S02]  /*5f90*/  HADD2.F32 R41, -RZ, R41.H0_H0 ;  /* 0x20000029ff297230 */ /* 0x000fe40000004100 */
[-C--:B------:R-:W-:Y:S01]  /*5fa0*/  FMUL.FTZ R56, R47, R52.reuse ;  /* 0x000000342f387220 */ /* 0x080fe20000410000 */
[----:B------:R-:W-:Y:S01]  /*5fb0*/  FMUL.FTZ R52, R43, R52 ;  /* 0x000000342b347220 */ /* 0x000fe20000410000 */
[-C--:B------:R-:W-:Y:S01]  /*5fc0*/  FMUL.FTZ R54, R42, R49.reuse ;  /* 0x000000312a367220 */ /* 0x080fe20000410000 */
[----:B------:R-:W-:Y:S02]  /*5fd0*/  FMUL.FTZ R49, R41, R49 ;  /* 0x0000003129317220 */ /* 0x000fe40000410000 */
[----:B------:R-:W-:Y:S01]  /*5fe0*/  FFMA.FTZ R55, R47, R50, R52 ;  /* 0x000000322f377223 */ /* 0x000fe20000010034 */
[----:B------:R-:W-:Y:S01]  /*5ff0*/  FFMA.FTZ R54, R41, R48, -R54 ;  /* 0x0000003029367223 */ /* 0x000fe20000010836 */
[----:B------:R-:W-:-:S02]  /*6000*/  HADD2.F32 R41, -RZ, R40.H1_H1 ;  /* 0x30000028ff297230 */ /* 0x000fc40000004100 */
[----:B------:R-:W-:Y:S01]  /*6010*/  FFMA.FTZ R53, R42, R48, R49 ;  /* 0x000000302a357223 */ /* 0x000fe20000010031 */
[----:B------:R-:W-:Y:S02]  /*6020*/  HADD2.F32 R47, -RZ, R90.H0_H0 ;  /* 0x2000005aff2f7230 */ /* 0x000fe40000004100 */
[----:B------:R-:W-:Y:S01]  /*6030*/  FFMA.FTZ R56, R43, R50, -R56 ;  /* 0x000000322b387223 */ /* 0x000fe20000010838 */
[----:B------:R-:W-:Y:S02]  /*6040*/  HADD2.F32 R40, -RZ, R40.H0_H0 ;  /* 0x20000028ff287230 */ /* 0x000fe40000004100 */
[----:B------:R-:W-:Y:S02]  /*6050*/  HADD2.F32 R49, -RZ, R90.H1_H1 ;  /* 0x3000005aff317230 */ /* 0x000fe40000004100 */
[-C--:B------:R-:W-:Y:S01]  /*6060*/  FMUL.FTZ R51, R41, R47.reuse ;  /* 0x0000002f29337220 */ /* 0x080fe20000410000 */
[--C-:B------:R-:W-:Y:S02]  /*6070*/  HADD2.F32 R42, -RZ, R46.reuse.H1_H1 ;  /* 0x3000002eff2a7230 */ /* 0x100fe40000004100 */
[----:B------:R-:W-:Y:S01]  /*6080*/  FMUL.FTZ R48, R40, R47 ;  /* 0x0000002f28307220 */ /* 0x000fe20000410000 */
[----:B------:R-:W-:-:S02]  /*6090*/  HADD2.F32 R46, -RZ, R46.H0_H0 ;  /* 0x2000002eff2e7230 */ /* 0x000fc40000004100 */
[--C-:B------:R-:W-:Y:S02]  /*60a0*/  HADD2.F32 R43, -RZ, R89.reuse.H1_H1 ;  /* 0x30000059ff2b7230 */ /* 0x100fe40000004100 */
[-C--:B------:R-:W-:Y:S01]  /*60b0*/  FMUL.FTZ R47, R42, R49.reuse ;  /* 0x000000312a2f7220 */ /* 0x080fe20000410000 */
[----:B------:R-:W-:Y:S02]  /*60c0*/  HADD2.F32 R89, -RZ, R89.H0_H0 ;  /* 0x20000059ff597230 */ /* 0x000fe40000004100 */
        /* <DEDUP_REMOVED lines=9> */
.L_x_497:
[----:B------:R-:W-:Y:S05]  /*6160*/  BSYNC B1 ;  /* 0x0000000000017941 */ /* 0x000fea0003800000 */
.L_x_496:
[----:B--2---:R1:W-:Y:S01]  /*6170*/  STG.E.128 desc[UR60][R44.64+0x140], R40 ;  /* 0x000140282c007986 */ /* 0x0043e2000c101d3c */
[----:B------:R-:W-:Y:S05]  /*6180*/  BRA `(.L_x_475) ;  /* 0x0000003c00e87947 */ /* 0x000fea0003800000 */
.L_x_443:
        /* <DEDUP_REMOVED lines=23> */
[----:B------:R-:W-:Y:S06]  /*6300*/  @P4 BRA `(.L_x_499) ;  /* 0x00000000007c4947 */ /* 0x000fec0003800000 */
[----:B------:R-:W-:Y:S01]  /*6310*/  IADD3 R42, P2, R108, R90, RZ ;  /* 0x0000005a6c2a7210 */ /* 0x000fe20007f5e0ff */
[----:B------:R-:W-:Y:S01]  /*6320*/  ULDC.64 UR4, c[0x0][0x3e8] ;  /* 0x0000fa0000047ab9 */ /* 0x000fe20000000a00 */
[----:B------:R-:W-:Y:S02]  /*6330*/  CS2R R50, SRZ ;  /* 0x0000000000327805 */ /* 0x000fe4000001ff00 */
[----:B------:R-:W-:Y:S02]  /*6340*/  CS2R R48, SRZ ;  /* 0x0000000000307805 */ /* 0x000fe4000001ff00 */
[----:B------:R-:W-:Y:S01]  /*6350*/  CS2R R78, SRZ ;  /* 0x00000000004e7805 */ /* 0x000fe2000001ff00 */
[----:B------:R-:W-:Y:S01]  /*6360*/  IMAD.X R43, R97, 0x1, R15, P2 ;  /* 0x00000001612b7824 */ /* 0x000fe200010e060f */
[----:B------:R-:W-:Y:S02]  /*6370*/  IADD3 R40, P2, R102, R88, RZ ;  /* 0x0000005866287210 */ /* 0x000fe40007f5e0ff */
[----:B------:R-:W-:-:S03]  /*6380*/  CS2R R76, SRZ ;  /* 0x00000000004c7805 */ /* 0x000fc6000001ff00 */
        /* <DEDUP_REMOVED lines=8> */
[----:B------:R-:W-:Y:S02]  /*6410*/  CS2R R44, SRZ ;  /* 0x00000000002c7805 */ /* 0x000fe4000001ff00 */
[----:B------:R-:W-:Y:S02]  /*6420*/  CS2R R58, SRZ ;  /* 0x00000000003a7805 */ /* 0x000fe4000001ff00 */
[----:B------:R-:W-:-:S05]  /*6430*/  CS2R R56, SRZ ;  /* 0x0000000000387805 */ /* 0x000fca000001ff00 */
[----:B------:R0:W5:Y:S04]  /*6440*/  @!P2 LDG.E.128 R48, desc[UR60][R80.64] ;  /* 0x0000003c5030a981 */ /* 0x000168000c1e1d00 */
[----:B------:R0:W5:Y:S01]  /*6450*/  @!P2 LDG.E.128 R76, desc[UR60][R84.64] ;  /* 0x0000003c544ca981 */ /* 0x000162000c1e1d00 */
[----:B------:R-:W-:Y:S02]  /*6460*/  ISETP.GE.AND P2, PT, R0, R121, PT ;  /* 0x000000790000720c */ /* 0x000fe40003f46270 */
[----:B------:R-:W-:Y:S02]  /*6470*/  CS2R R42, SRZ ;  /* 0x00000000002a7805 */ /* 0x000fe4000001ff00 */
[----:B------:R-:W-:Y:S02]  /*6480*/  CS2R R40, SRZ ;  /* 0x0000000000287805 */ /* 0x000fe4000001ff00 */
[----:B------:R-:W-:-:S02]  /*6490*/  CS2R R54, SRZ ;  /* 0x0000000000367805 */ /* 0x000fc4000001ff00 */
[----:B------:R-:W-:-:S05]  /*64a0*/  CS2R R52, SRZ ;  /* 0x0000000000347805 */ /* 0x000fca000001ff00 */
[----:B------:R0:W5:Y:S04]  /*64b0*/  @!P2 LDG.E.128 R44, desc[UR60][R80.64+0x40] ;  /* 0x0000403c502ca981 */ /* 0x000168000c1e1d00 */
[----:B------:R0:W5:Y:S01]  /*64c0*/  @!P2 LDG.E.128 R56, desc[UR60][R84.64+0x40] ;  /* 0x0000403c5438a981 */ /* 0x000162000c1e1d00 */
[----:B------:R-:W-:-:S13]  /*64d0*/  ISETP.GE.AND P2, PT, R3, R121, PT ;  /* 0x000000790300720c */ /* 0x000fda0003f46270 */
[----:B------:R0:W5:Y:S04]  /*64e0*/  @!P2 LDG.E.128 R40, desc[UR60][R80.64+0x80] ;  /* 0x0000803c5028a981 */ /* 0x000168000c1e1d00 */
[----:B------:R0:W5:Y:S02]  /*64f0*/  @!P2 LDG.E.128 R52, desc[UR60][R84.64+0x80] ;  /* 0x0000803c5434a981 */ /* 0x000164000c1e1d00 */
.L_x_499:
[----:B------:R-:W-:Y:S05]  /*6500*/  BSYNC B1 ;  /* 0x0000000000017941 */ /* 0x000fea0003800000 */
.L_x_498:
[----:B------:R-:W-:Y:S01]  /*6510*/  ISETP.GE.AND P3, PT, R227, R96, PT ;  /* 0x00000060e300720c */ /* 0x000fe20003f66270 */
[----:B------:R-:W-:Y:S01]  /*6520*/  BSSY B1, `(.L_x_500) ;  /* 0x0000026000017945 */ /* 0x000fe20003800000 */
[----:B0-----:R-:W-:Y:S02]  /*6530*/  CS2R R80, SRZ ;  /* 0x0000000000507805 */ /* 0x001fe4000001ff00 */
[----:B------:R-:W-:Y:S02]  /*6540*/  CS2R R86, SRZ ;  /* 0x0000000000567805 */ /* 0x000fe4000001ff00 */
[----:B------:R-:W-:Y:S01]  /*6550*/  CS2R R84, SRZ ;  /* 0x0000000000547805 */ /* 0x000fe2000001ff00 */
[----:B-----5:R-:W-:Y:S02]  /*6560*/  IMAD.MOV.U32 R94, RZ, RZ, R42 ;  /* 0x000000ffff5e7224 */ /* 0x020fe400078e002a */
[----:B------:R-:W-:-:S04]  /*6570*/  IMAD.MOV.U32 R93, RZ, RZ, R43 ;  /* 0x000000ffff5d7224 */ /* 0x000fc800078e002b */
[----:B------:R-:W-:Y:S05]  /*6580*/  @P3 BRA `(.L_x_501) ;  /* 0x00000000007c3947 */ /* 0x000fea0003800000 */
[----:B------:R-:W-:Y:S01]  /*6590*/  IADD3 R90, P2, P5, R108, R90, R10 ;  /* 0x0000005a6c5a7210 */ /* 0x000fe20007d5e00a */
[----:B------:R-:W-:Y:S01]  /*65a0*/  ULDC.64 UR4, c[0x0][0x3e8] ;  /* 0x0000fa0000047ab9 */ /* 0x000fe20000000a00 */
[----:B------:R-:W-:Y:S02]  /*65b0*/  CS2R R70, SRZ ;  /* 0x0000000000467805 */ /* 0x000fe4000001ff00 */
[----:B------:R-:W-:Y:S02]  /*65c0*/  CS2R R68, SRZ ;  /* 0x0000000000447805 */ /* 0x000fe4000001ff00 */
[----:B------:R-:W-:Y:S02]  /*65d0*/  IADD3.X R97, R15, R97, R9, P2, P5 ;  /* 0x000000610f617210 */ /* 0x000fe400017ea409 */
[----:B------:R-:W-:Y:S02]  /*65e0*/  CS2R R86, SRZ ;  /* 0x0000000000567805 */ /* 0x000fe4000001ff00 */
[----:B------:R-:W-:-:S02]  /*65f0*/  IADD3 R60, P2, P5, R102, R88, R13 ;  /* 0x00000058663c7210 */ /* 0x000fc40007d5e00d */
[----:B------:R-:W-:Y:S02]  /*6600*/  CS2R R84, SRZ ;  /* 0x0000000000547805 */ /* 0x000fe4000001ff00 */
[----:B------:R-:W-:Y:S02]  /*6610*/  IADD3.X R61, R21, R98, R12, P2, P5 ;  /* 0x00000062153d7210 */ /* 0x000fe400017ea40c */
        /* <DEDUP_REMOVED lines=22> */
.L_x_501:
[----:B------:R-:W-:Y:S05]  /*6780*/  BSYNC B1 ;  /* 0x0000000000017941 */ /* 0x000fea0003800000 */
.L_x_500:
[----:B0-----:R-:W2:Y:S01]  /*6790*/  LDL R88, [R1+0x1c] ;  /* 0x00001c0001587983 */ /* 0x001ea20000100800 */
[----:B------:R-:W-:Y:S01]  /*67a0*/  MOV R89, R40 ;  /* 0x0000002800597202 */ /* 0x000fe20000000f00 */
[----:B------:R-:W-:Y:S01]  /*67b0*/  IMAD.MOV.U32 R90, RZ, RZ, R47 ;  /* 0x000000ffff5a7224 */ /* 0x000fe200078e002f */
[----:B------:R-:W-:Y:S01]  /*67c0*/  PRMT R177, R93, 0x7610, R177 ;  /* 0x000076105db17816 */ /* 0x000fe200000000b1 */
        /* <DEDUP_REMOVED lines=8> */
[----:B------:R-:W-:-:S03]  /*6850*/  IMAD.MOV.U32 R89, RZ, RZ, R51 ;  /* 0x000000ffff597224 */ /* 0x000fc600078e0033 */
[----:B------:R-:W-:Y:S02]  /*6860*/  PRMT R165, R91, 0x7610, R165 ;  /* 0x000076105ba57816 */ /* 0x000fe400000000a5 */
[----:B------:R-:W-:Y:S01]  /*6870*/  PRMT R184, R89, 0x5410, R90 ;  /* 0x0000541059b87816 */ /* 0x000fe2000000005a */
[----:B------:R-:W-:Y:S01]  /*6880*/  IMAD.MOV.U32 R90, RZ, RZ, R55 ;  /* 0x000000ffff5a7224 */ /* 0x000fe200078e0037 */
[----:B------:R-:W-:Y:S01]  /*6890*/  MOV R91, R54 ;  /* 0x00000036005b7202 */ /* 0x000fe20000000f00 */
[----:B------:R-:W-:-:S03]  /*68a0*/  IMAD.MOV.U32 R89, RZ, RZ, R52 ;  /* 0x000000ffff597224 */ /* 0x000fc600078e0034 */
[----:B------:R-:W-:Y:S01]  /*68b0*/  PRMT R177, R177, 0x5410, R91 ;  /* 0x00005410b1b17816 */ /* 0x000fe2000000005b */
[----:B------:R-:W-:Y:S01]  /*68c0*/  IMAD.MOV.U32 R91, RZ, RZ, R58 ;  /* 0x000000ffff5b7224 */ /* 0x000fe200078e003a */
[----:B------:R-:W-:Y:S01]  /*68d0*/  PRMT R175, R89, 0x5410, R90 ;  /* 0x0000541059af7816 */ /* 0x000fe2000000005a */
[----:B------:R-:W-:Y:S01]  /*68e0*/  IMAD.MOV.U32 R90, RZ, RZ, R56 ;  /* 0x000000ffff5a7224 */ /* 0x000fe200078e0038 */
[----:B------:R-:W-:Y:S02]  /*68f0*/  MOV R89, R59 ;  /* 0x0000003b00597202 */ /* 0x000fe40000000f00 */
[----:B------:R-:W-:Y:S02]  /*6900*/  PRMT R180, R180, 0x5410, R91 ;  /* 0x00005410b4b47816 */ /* 0x000fe4000000005b */
[----:B------:R-:W-:Y:S01]  /*6910*/  PRMT R182, R182, 0x5410, R89 ;  /* 0x00005410b6b67816 */ /* 0x000fe20000000059 */
[----:B------:R-:W-:Y:S01]  /*6920*/  IMAD.MOV.U32 R89, RZ, RZ, R79 ;  /* 0x000000ffff597224 */ /* 0x000fe200078e004f */
[----:B------:R-:W-:-:S04]  /*6930*/  PRMT R181, R181, 0x5410, R90 ;  /* 0x00005410b5b57816 */ /* 0x000fc8000000005a */
[----:B------:R-:W-:Y:S01]  /*6940*/  PRMT R186, R89, 0x7610, R186 ;  /* 0x0000761059ba7816 */ /* 0x000fe200000000ba */
[----:B------:R-:W-:-:S05]  /*6950*/  IMAD.MOV.U32 R89, RZ, RZ, R77 ;  /* 0x000000ffff597224 */ /* 0x000fca00078e004d */
[----:B------:R-:W-:Y:S01]  /*6960*/  PRMT R162, R89, 0x7610, R162 ;  /* 0x0000761059a27816 */ /* 0x000fe200000000a2 */
[----:B-----5:R-:W-:Y:S01]  /*6970*/  IMAD.MOV.U32 R89, RZ, RZ, R62 ;  /* 0x000000ffff597224 */ /* 0x020fe200078e003e */
[----:B--2---:R-:W-:Y:S01]  /*6980*/  R2UR UR4, R88 ;  /* 0x00000000580472ca */ /* 0x004fe200000e0000 */
[----:B------:R-:W-:-:S05]  /*6990*/  IMAD.MOV.U32 R88, RZ, RZ, R41 ;  /* 0x000000ffff587224 */ /* 0x000fca00078e0029 */
[----:B------:R-:W-:Y:S02]  /*69a0*/  PRMT R178, R88, 0x7610, R178 ;  /* 0x0000761058b27816 */ /* 0x000fe400000000b2 */
[----:B------:R-:W-:-:S04]  /*69b0*/  MOV R88, R45 ;  /* 0x0000002d00587202 */ /* 0x000fc80000000f00 */
[----:B------:R-:W-:Y:S01]  /*69c0*/  PRMT R183, R88, 0x7610, R183 ;  /* 0x0000761058b77816 */ /* 0x000fe200000000b7 */
[----:B------:R-:W-:Y:S01]  /*69d0*/  IMAD.MOV.U32 R88, RZ, RZ, R50 ;  /* 0x000000ffff587224 */ /* 0x000fe200078e0032 */
[----:B------:R-:W-:-:S04]  /*69e0*/  UISETP.NE.AND UP0, UPT, UR4, 0x3, UPT ;  /* 0x000000030400788c */ /* 0x000fc8000bf05270 */
[----:B------:R-:W-:Y:S01]  /*69f0*/  PRMT R183, R183, 0x5410, R88 ;  /* 0x00005410b7b77816 */ /* 0x000fe20000000058 */
[----:B------:R-:W-:Y:S01]  /*6a00*/  IMAD.MOV.U32 R88, RZ, RZ, R53 ;  /* 0x000000ffff587224 */ /* 0x000fe200078e0035 */
[----:B------:R-:W-:-:S04]  /*6a10*/  PLOP3.LUT P2, PT, PT, PT, UP0, 0x80, 0x0 ;  /* 0x000000000000781c */ /* 0x000fc80003f4f008 */
[----:B------:R-:W-:Y:S01]  /*6a20*/  PRMT R178, R178, 0x5410, R88 ;  /* 0x00005410b2b27816 */ /* 0x000fe20000000058 */
[----:B------:R-:W-:-:S05]  /*6a30*/  IMAD.MOV.U32 R88, RZ, RZ, R57 ;  /* 0x000000ffff587224 */ /* 0x000fca00078e0039 */
[----:B------:R-:W-:Y:S01]  /*6a40*/  PRMT R185, R88, 0x7610, R185 ;  /* 0x0000761058b97816 */ /* 0x000fe200000000b9 */
[----:B------:R-:W-:-:S05]  /*6a50*/  IMAD.MOV.U32 R88, RZ, RZ, R78 ;  /* 0x000000ffff587224 */ /* 0x000fca00078e004e */
[----:B------:R-:W-:Y:S02]  /*6a60*/  PRMT R185, R185, 0x5410, R88 ;  /* 0x00005410b9b97816 */ /* 0x000fe40000000058 */
[----:B------:R-:W-:-:S04]  /*6a70*/  MOV R88, R76 ;  /* 0x0000004c00587202 */ /* 0x000fc80000000f00 */
[----:B------:R-:W-:Y:S01]  /*6a80*/  PRMT R186, R186, 0x5410, R88 ;  /* 0x00005410baba7816 */ /* 0x000fe20000000058 */
[----:B------:R-:W-:-:S05]  /*6a90*/  IMAD.MOV.U32 R88, RZ, RZ, R63 ;  /* 0x000000ffff587224 */ /* 0x000fca00078e003f */
[----:B------:R-:W-:Y:S01]  /*6aa0*/  PRMT R157, R89, 0x5410, R88 ;  /* 0x00005410599d7816 */ /* 0x000fe20000000058 */
[----:B------:R-:W-:Y:S01]  /*6ab0*/  IMAD.MOV.U32 R89, RZ, RZ, R60 ;  /* 0x000000ffff597224 */ /* 0x000fe200078e003c */
[----:B------:R-:W-:-:S04]  /*6ac0*/  MOV R88, R61 ;  /* 0x0000003d00587202 */ /* 0x000fc80000000f00 */
[----:B------:R-:W-:Y:S01]  /*6ad0*/  PRMT R158, R89, 0x5410, R88 ;  /* 0x00005410599e7816 */ /* 0x000fe20000000058 */
[----:B------:R-:W-:Y:S02]  /*6ae0*/  IMAD.MOV.U32 R88, RZ, RZ, R67 ;  /* 0x000000ffff587224 */ /* 0x000fe400078e0043 */
[----:B------:R-:W-:-:S03]  /*6af0*/  IMAD.MOV.U32 R89, RZ, RZ, R66 ;  /* 0x000000ffff597224 */ /* 0x000fc600078e0042 */
[----:B------:R-:W-:Y:S01]  /*6b00*/  PRMT R169, R169, 0x5410, R88 ;  /* 0x00005410a9a97816 */ /* 0x000fe20000000058 */
[----:B------:R-:W-:Y:S01]  /*6b10*/  IMAD.MOV.U32 R88, RZ, RZ, R65 ;  /* 0x000000ffff587224 */ /* 0x000fe200078e0041 */
[----:B------:R-:W-:Y:S01]  /*6b20*/  PRMT R170, R89, 0x7610, R170 ;  /* 0x0000761059aa7816 */ /* 0x000fe200000000aa */
[----:B------:R-:W-:-:S03]  /*6b30*/  IMAD.MOV.U32 R89, RZ, RZ, R64 ;  /* 0x000000ffff597224 */ /* 0x000fc600078e0040 */
[----:B------:R-:W-:Y:S01]  /*6b40*/  PRMT R168, R168, 0x5410, R88 ;  /* 0x00005410a8a87816 */ /* 0x000fe20000000058 */
[----:B------:R-:W-:Y:S01]  /*6b50*/  IMAD.MOV.U32 R88, RZ, RZ, R71 ;  /* 0x000000ffff587224 */ /* 0x000fe200078e0047 */
[----:B------:R-:W-:Y:S02]  /*6b60*/  PRMT R169, R89, 0x7610, R169 ;  /* 0x0000761059a97816 */ /* 0x000fe400000000a9 */
        /* <DEDUP_REMOVED lines=13> */
[----:B------:R-:W-:Y:S01]  /*6c40*/  PRMT R167, R167, 0x5410, R88 ;  /* 0x00005410a7a77816 */ /* 0x000fe20000000058 */
[----:B------:R-:W-:Y:S01]  /*6c50*/  IMAD.MOV.U32 R88, RZ, RZ, R81 ;  /* 0x000000ffff587224 */ /* 0x000fe200078e0051 */
[----:B------:R-:W-:Y:S02]  /*6c60*/  PRMT R168, R89, 0x7610, R168 ;  /* 0x0000761059a87816 */ /* 0x000fe400000000a8 */
[----:B------:R-:W-:Y:S02]  /*6c70*/  MOV R89, R80 ;  /* 0x0000005000597202 */ /* 0x000fe40000000f00 */
[----:B------:R-:W-:Y:S01]  /*6c80*/  PRMT R170, R170, 0x5410, R88 ;  /* 0x00005410aaaa7816 */ /* 0x000fe20000000058 */
[----:B------:R-:W-:Y:S01]  /*6c90*/  IMAD.MOV.U32 R88, RZ, RZ, R87 ;  /* 0x000000ffff587224 */ /* 0x000fe200078e0057 */
[----:B------:R-:W-:Y:S01]  /*6ca0*/  PRMT R167, R89, 0x7610, R167 ;  /* 0x0000761059a77816 */ /* 0x000fe200000000a7 */
[----:B------:R-:W-:-:S05]  /*6cb0*/  IMAD.MOV.U32 R89, RZ, RZ, R86 ;  /* 0x000000ffff597224 */ /* 0x000fca00078e0056 */
[----:B------:R-:W-:Y:S01]  /*6cc0*/  PRMT R173, R89, 0x5410, R88 ;  /* 0x0000541059ad7816 */ /* 0x000fe20000000058 */
[----:B------:R-:W-:Y:S01]  /*6cd0*/  IMAD.MOV.U32 R89, RZ, RZ, R84 ;  /* 0x000000ffff597224 */ /* 0x000fe200078e0054 */
[----:B------:R-:W-:-:S04]  /*6ce0*/  MOV R88, R85 ;  /* 0x0000005500587202 */ /* 0x000fc80000000f00 */
[----:B------:R-:W-:Y:S01]  /*6cf0*/  PRMT R174, R89, 0x5410, R88 ;  /* 0x0000541059ae7816 */ /* 0x000fe20000000058 */
[----:B------:R-:W-:Y:S06]  /*6d00*/  @!P2 BRA `(.L_x_502) ;  /* 0x000000000004a947 */ /* 0x000fec0003800000 */
[----:B------:R-:W-:Y:S01]  /*6d10*/  BPT.TRAP 0x1 ;  /* 0x000000040000795c */ /* 0x000fe20000300000 */
.L_x_502:
[----:B------:R-:W-:Y:S01]  /*6d20*/  IMAD R97, R17, 0x8, R16 ;  /* 0x0000000811617824 */ /* 0x000fe200078e0210 */
[----:B------:R-:W-:Y:S01]  /*6d30*/  SHF.L.U32 R98, R205, 0x1f, RZ ;  /* 0x0000001fcd627819 */ /* 0x000fe200000006ff */
[----:B------:R-:W0:Y:S01]  /*6d40*/  LDC R148, c[0x0][0x2f4] ;  /* 0x0000bd00ff947b82 */ /* 0x000e220000000800 */
[----:B------:R-:W-:Y:S01]  /*6d50*/  BSSY B1, `(.L_x_503) ;  /* 0x0000004000017945 */ /* 0x000fe20003800000 */
[----:B------:R-:W-:Y:S01]  /*6d60*/  IMAD.MOV.U32 R127, RZ, RZ, R92 ;  /* 0x000000ffff7f7224 */ /* 0x000fe200078e005c */
[----:B------:R-:W1:Y:S02]  /*6d70*/  SYNCS.PHASECHK.TRANS64.TRYWAIT P5, [R97+URZ+0x36890], R98 ;  /* 0x03689062610075a7 */ /* 0x000e6400080a017f */
[----:B-1----:R-:W-:Y:S05]  /*6d80*/  @!P5 BRA `(.L_x_504) ;  /* 0x000002180038d947 */ /* 0x002fea0003800000 */
.L_x_810:
[----:B------:R-:W-:Y:S05]  /*6d90*/  BSYNC B1 ;  /* 0x0000000000017941 */ /* 0x000fea0003800000 */
.L_x_503:
[----:B------:R-:W2:Y:S01]  /*6da0*/  LDC.64 R128, c[0x0][0x300] ;  /* 0x0000c000ff807b82 */ /* 0x000ea20000000a00 */
[----:B------:R-:W-:Y:S01]  /*6db0*/  BSSY B1, `(.L_x_505) ;  /* 0x0000185000017945 */ /* 0x000fe20003800000 */
[----:B0-----:R-:W-:-:S03]  /*6dc0*/  IMAD.IADD R152, R148, 0x1, -R132 ;  /* 0x0000000194987824 */ /* 0x001fc600078e0a84 */
[----:B------:R-:W-:Y:S05]  /*6dd0*/  @P4 BRA `(.L_x_506) ;  /* 0x0000001800084947 */ /* 0x000fea0003800000 */
[----:B------:R-:W-:Y:S01]  /*6de0*/  ISETP.NE.AND P4, PT, R28, RZ, PT ;  /* 0x000000ff1c00720c */ /* 0x000fe20003f85270 */
[-C--:B--2---:R-:W-:Y:S01]  /*6df0*/  IMAD R156, R150, R128.reuse, RZ ;  /* 0x00000080969c7224 */ /* 0x084fe200078e02ff */
[----:B------:R-:W-:Y:S01]  /*6e00*/  BSSY B2, `(.L_x_507) ;  /* 0x000007f000027945 */ /* 0x000fe20003800000 */
[----:B------:R-:W-:-:S04]  /*6e10*/  IMAD.WIDE.U32 R130, R204, R128, R126 ;  /* 0x00000080cc827225 */ /* 0x000fc800078e007e */
[----:B------:R-:W-:-:S04]  /*6e20*/  IMAD R156, R204, R129, R156 ;  /* 0x00000081cc9c7224 */ /* 0x000fc800078e029c */
[----:B------:R-:W-:Y:S02]  /*6e30*/  IMAD.IADD R156, R156, 0x1, R131 ;  /* 0x000000019c9c7824 */ /* 0x000fe400078e0283 */
[----:B------:R-:W-:Y:S05]  /*6e40*/  @!P4 BRA `(.L_x_508) ;  /* 0x0000000400e8c947 */ /* 0x000fea0003800000 */
[----:B------:R-:W-:Y:S01]  /*6e50*/  SEL R88, R132, R152, !P0 ;  /* 0x0000009884587207 */ /* 0x000fe20004000000 */
[----:B------:R-:W-:Y:S01]  /*6e60*/  BSSY B3, `(.L_x_509) ;  /* 0x000006c000037945 */ /* 0x000fe20003800000 */
[----:B------:R-:W-:Y:S02]  /*6e70*/  ISETP.GE.AND P4, PT, R18, R121, PT ;  /* 0x000000791200720c */ /* 0x000fe40003f86270 */
[----:B------:R-:W-:-:S04]  /*6e80*/  SHF.R.S32.HI R89, RZ, 0x1f, R88 ;  /* 0x0000001fff597819 */ /* 0x000fc80000011458 */
[----:B------:R-:W-:-:S04]  /*6e90*/  LEA.HI R89, R89, R88, RZ, 0x4 ;  /* 0x0000005859597211 */ /* 0x000fc800078f20ff */
[----:B------:R-:W-:-:S04]  /*6ea0*/  LEA.HI.SX32 R161, R89, R119, 0x1c ;  /* 0x0000007759a17211 */ /* 0x000fc800078fe2ff */
[----:B------:R-:W-:-:S04]  /*6eb0*/  SHF.R.S32.HI R89, RZ, 0x1f, R161 ;  /* 0x0000001fff597819 */ /* 0x000fc800000114a1 */
[----:B------:R-:W-:Y:S02]  /*6ec0*/  LEA.HI R89, R89, R161, RZ, 0x3 ;  /* 0x000000a159597211 */ /* 0x000fe400078f18ff */
[----:B------:R-:W-:Y:S02]  /*6ed0*/  SHF.L.U32 R161, R161, 0x3, RZ ;  /* 0x00000003a1a17819 */ /* 0x000fe400000006ff */
[----:B------:R-:W-:Y:S02]  /*6ee0*/  SHF.R.S32.HI R89, RZ, 0x3, R89 ;  /* 0x00000003ff597819 */ /* 0x000fe40000011459 */
[----:B------:R-:W-:-:S03]  /*6ef0*/  LOP3.LUT R88, R212, 0x38, R161, 0xf8, !PT ;  /* 0x00000038d4587812 */ /* 0x000fc600078ef8a1 */
[----:B------:R-:W-:Y:S01]  /*6f00*/  IMAD R89, R89, 0x1c00, R214 ;  /* 0x00001c0059597824 */ /* 0x000fe200078e02d6 */
[----:B------:R-:W-:-:S05]  /*6f10*/  LOP3.LUT R88, R88, R213, RZ, 0x3c, !PT ;  /* 0x000000d558587212 */ /* 0x000fca00078e3cff */
[----:B------:R-:W-:-:S04]  /*6f20*/  IMAD.IADD R88, R89, 0x1, R88 ;  /* 0x0000000159587824 */ /* 0x000fc800078e0258 */
[C---:B------:R-:W-:Y:S02]  /*6f30*/  IMAD R92, R17.reuse, 0x5400, R88 ;  /* 0x00005400115c7824 */ /* 0x040fe400078e0258 */
[----:B------:R-:W-:Y:S02]  /*6f40*/  IMAD R88, R17, 0x5400, R146 ;  /* 0x0000540011587824 */ /* 0x000fe400078e0292 */
[--C-:B------:R-:W-:Y:S02]  /*6f50*/  IMAD R92, R92, 0x2, R16.reuse ;  /* 0x000000025c5c7824 */ /* 0x100fe400078e0210 */
[----:B------:R-:W-:-:S04]  /*6f60*/  IMAD R88, R88, 0x2, R16 ;  /* 0x0000000258587824 */ /* 0x000fc800078e0210 */
[----:B------:R-:W0:Y:S04]  /*6f70*/  LDS.128 R92, [R92+0x21400] ;  /* 0x021400005c5c7984 */ /* 0x000e280000000c00 */
[----:B------:R-:W2:Y:S01]  /*6f80*/  LDS.128 R88, [R88+0x21400] ;  /* 0x0214000058587984 */ /* 0x000ea20000000c00 */
[----:B------:R-:W-:Y:S05]  /*6f90*/  @P4 BRA `(.L_x_510) ;  /* 0x0000000400604947 */ /* 0x000fea0003800000 */
[----:B0-----:R-:W-:Y:S01]  /*6fa0*/  IMAD.MOV.U32 R163, RZ, RZ, R93 ;  /* 0x000000ffffa37224 */ /* 0x001fe200078e005d */
[--C-:B------:R-:W-:Y:S01]  /*6fb0*/  SHF.R.U64 R48, R48, 0x10, R49.reuse ;  /* 0x0000001030307819 */ /* 0x100fe20000001231 */
[----:B------:R-:W-:Y:S01]  /*6fc0*/  HADD2.F32 R93, -RZ, R162.H0_H0 ;  /* 0x200000a2ff5d7230 */ /* 0x000fe20000004100 */
[----:B--2---:R-:W-:Y:S01]  /*6fd0*/  MOV R162, R89 ;  /* 0x0000005900a27202 */ /* 0x004fe20000000f00 */
[----:B------:R-:W-:Y:S01]  /*6fe0*/  HADD2.F32 R165, -RZ, R165.H0_H0 ;  /* 0x200000a5ffa57230 */ /* 0x000fe20000004100 */
[----:B------:R-:W-:Y:S01]  /*6ff0*/  SHF.R.U32.HI R49, RZ, 0x10, R49 ;  /* 0x00000010ff317819 */ /* 0x000fe20000011631 */
[----:B------:R-:W-:Y:S01]  /*7000*/  HADD2.F32 R164, -RZ, R163.H0_H0 ;  /* 0x200000a3ffa47230 */ /* 0x000fe20000004100 */
[----:B------:R-:W-:Y:S01]  /*7010*/  SHF.R.U64 R76, R76, 0x10, R77 ;  /* 0x000000104c4c7819 */ /* 0x000fe2000000124d */
[----:B------:R-:W-:Y:S01]  /*7020*/  HADD2.F32 R166, -RZ, R162.H0_H0 ;  /* 0x200000a2ffa67230 */ /* 0x000fe20000004100 */
[----:B------:R-:W-:Y:S02]  /*7030*/  SHF.R.U64 R50, R50, 0x10, R51 ;  /* 0x0000001032327819 */ /* 0x000fe40000001233 */
[----:B------:R-:W-:Y:S01]  /*7040*/  FMUL.FTZ R89, R164, R93 ;  /* 0x0000005da4597220 */ /* 0x000fe20000410000 */
[----:B------:R-:W-:-:S02]  /*7050*/  HADD2.F32 R76, -RZ, R76.H0_H0 ;  /* 0x2000004cff4c7230 */ /* 0x000fc40000004100 */
[C---:B------:R-:W-:Y:S01]  /*7060*/  FMUL.FTZ R93, R166.reuse, R93 ;  /* 0x0000005da65d7220 */ /* 0x040fe20000410000 */
[----:B------:R-:W-:Y:S02]  /*7070*/  HADD2.F32 R50, -RZ, R50.H0_H0 ;  /* 0x20000032ff327230 */ /* 0x000fe40000004100 */
[-C--:B------:R-:W-:Y:S01]  /*7080*/  FFMA.FTZ R89, R166, R165.reuse, -R89 ;  /* 0x000000a5a6597223 */ /* 0x080fe20000010859 */
[----:B------:R-:W-:Y:S01]  /*7090*/  FFMA.FTZ R93, R164, R165, R93 ;  /* 0x000000a5a45d7223 */ /* 0x000fe2000001005d */
[----:B------:R-:W-:Y:S01]  /*70a0*/  SHF.R.U32.HI R164, RZ, 0x10, R77 ;  /* 0x00000010ffa47819 */ /* 0x000fe2000001164d */
[----:B------:R-:W-:Y:S02]  /*70b0*/  HADD2.F32 R77, -RZ, R163.H1_H1 ;  /* 0x300000a3ff4d7230 */ /* 0x000fe40000004100 */
[----:B------:R-:W-:Y:S02]  /*70c0*/  HADD2.F32 R163, -RZ, R162.H1_H1 ;  /* 0x300000a2ffa37230 */ /* 0x000fe40000004100 */
[----:B------:R-:W-:-:S02]  /*70d0*/  HADD2.F32 R164, -RZ, R164.H0_H0 ;  /* 0x200000a4ffa47230 */ /* 0x000fc40000004100 */
[----:B------:R-:W-:Y:S02]  /*70e0*/  HADD2.F32 R162, -RZ, R49.H0_H0 ;  /* 0x20000031ffa27230 */ /* 0x000fe40000004100 */
[--C-:B------:R-:W-:Y:S02]  /*70f0*/  HADD2.F32 R165, -RZ, R91.reuse.H0_H0 ;  /* 0x2000005bffa57230 */ /* 0x100fe40000004100 */
[-C--:B------:R-:W-:Y:S01]  /*7100*/  FMUL.FTZ R49, R77, R164.reuse ;  /* 0x000000a44d317220 */ /* 0x080fe20000410000 */
[C---:B------:R-:W-:Y:S01]  /*7110*/  FMUL.FTZ R164, R163.reuse, R164 ;  /* 0x000000a4a3a47220 */ /* 0x040fe20000410000 */
[----:B------:R-:W-:Y:S02]  /*7120*/  HADD2.F32 R91, -RZ, R91.H1_H1 ;  /* 0x3000005bff5b7230 */ /* 0x000fe40000004100 */
[-C--:B------:R-:W-:Y:S01]  /*7130*/  FFMA.FTZ R49, R163, R162.reuse, -R49 ;  /* 0x000000a2a3317223 */ /* 0x080fe20000010831 */
[----:B------:R-:W-:Y:S01]  /*7140*/  FFMA.FTZ R77, R77, R162, R164 ;  /* 0x000000a24d4d7223 */ /* 0x000fe200000100a4 */
[----:B------:R-:W-:-:S02]  /*7150*/  HADD2.F32 R162, -RZ, R186.H0_H0 ;  /* 0x200000baffa27230 */ /* 0x000fc40000004100 */
[----:B------:R-:W-:Y:S01]  /*7160*/  HADD2.F32 R163, -RZ, R95.H0_H0 ;  /* 0x2000005fffa37230 */ /* 0x000fe20000004100 */
[----:B------:R-:W-:Y:S01]  /*7170*/  F2FP.F16.F32.PACK_AB R89, R49, R89 ;  /* 0x000000593159723e */ /* 0x000fe200000000ff */
[----:B------:R-:W-:Y:S01]  /*7180*/  HADD2.F32 R164, -RZ, R184.H0_H0 ;  /* 0x200000b8ffa47230 */ /* 0x000fe20000004100 */
[----:B------:R-:W-:Y:S02]  /*7190*/  F2FP.F16.F32.PACK_AB R93, R77, R93 ;  /* 0x0000005d4d5d723e */ /* 0x000fe400000000ff */
[-C--:B------:R-:W-:Y:S01]  /*71a0*/  FMUL.FTZ R166, R163, R162.reuse ;  /* 0x000000a2a3a67220 */ /* 0x080fe20000410000 */
[----:B------:R-:W-:-:S03]  /*71b0*/  FMUL.FTZ R162, R165, R162 ;  /* 0x000000a2a5a27220 */ /* 0x000fc60000410000 */
[-C--:B------:R-:W-:Y:S01]  /*71c0*/  FFMA.FTZ R166, R165, R164.reuse, -R166 ;  /* 0x000000a4a5a67223 */ /* 0x080fe200000108a6 */
[----:B------:R-:W-:Y:S01]  /*71d0*/  FFMA.FTZ R162, R163, R164, R162 ;  /* 0x000000a4a3a27223 */ /* 0x000fe200000100a2 */
[----:B------:R-:W-:Y:S01]  /*71e0*/  SHF.R.U32.HI R163, RZ, 0x10, R51 ;  /* 0x00000010ffa37819 */ /* 0x000fe20000011633 */
[----:B------:R-:W-:Y:S01]  /*71f0*/  HADD2.F32 R165, -RZ, R186.H1_H1 ;  /* 0x300000baffa57230 */ /* 0x000fe20000004100 */
[--C-:B------:R-:W-:Y:S01]  /*7200*/  SHF.R.U64 R51, R78, 0x10, R79.reuse ;  /* 0x000000104e337819 */ /* 0x100fe2000000124f */
[----:B------:R-:W-:Y:S01]  /*7210*/  HADD2.F32 R78, -RZ, R95.H1_H1 ;  /* 0x3000005fff4e7230 */ /* 0x000fe20000004100 */
[----:B------:R-:W-:Y:S01]  /*7220*/  SHF.R.U32.HI R79, RZ, 0x10, R79 ;  /* 0x00000010ff4f7819 */ /* 0x000fe2000001164f */
[----:B------:R-:W-:Y:S02]  /*7230*/  HADD2.F32 R163, -RZ, R163.H0_H0 ;  /* 0x200000a3ffa37230 */ /* 0x000fe40000004100 */
[----:B------:R-:W-:Y:S02]  /*7240*/  HADD2.F32 R51, -RZ, R51.H0_H0 ;  /* 0x20000033ff337230 */ /* 0x000fe40000004100 */
[----:B------:R-:W-:-:S05]  /*7250*/  HADD2.F32 R79, -RZ, R79.H0_H0 ;  /* 0x2000004fff4f7230 */ /* 0x000fca0000004100 */
[-C--:B------:R-:W-:Y:S01]  /*7260*/  FMUL.FTZ R95, R78, R79.reuse ;  /* 0x0000004f4e5f7220 */ /* 0x080fe20000410000 */
[----:B------:R-:W-:-:S03]  /*7270*/  FMUL.FTZ R79, R91, R79 ;  /* 0x0000004f5b4f7220 */ /* 0x000fc60000410000 */
[-C--:B------:R-:W-:Y:S01]  /*7280*/  FFMA.FTZ R95, R91, R163.reuse, -R95 ;  /* 0x000000a35b5f7223 */ /* 0x080fe2000001085f */
[----:B------:R-:W-:Y:S01]  /*7290*/  FFMA.FTZ R79, R78, R163, R79 ;  /* 0x000000a34e4f7223 */ /* 0x000fe2000001004f */
[----:B------:R-:W-:Y:S02]  /*72a0*/  HADD2.F32 R78, -RZ, R92.H0_H0 ;  /* 0x2000005cff4e7230 */ /* 0x000fe40000004100 */
[----:B------:R-:W-:Y:S01]  /*72b0*/  HADD2.F32 R163, -RZ, R88.H0_H0 ;  /* 0x20000058ffa37230 */ /* 0x000fe20000004100 */
[----:B------:R-:W-:Y:S01]  /*72c0*/  F2FP.F16.F32.PACK_AB R95, R95, R166 ;  /* 0x000000a65f5f723e */ /* 0x000fe200000000ff */
[----:B------:R-:W-:Y:S02]  /*72d0*/  HADD2.F32 R91, -RZ, R184.H1_H1 ;  /* 0x300000b8ff5b7230 */ /* 0x000fe40000004100 */
[-C--:B------:R-:W-:Y:S01]  /*72e0*/  FMUL.FTZ R164, R78, R165.reuse ;  /* 0x000000a54ea47220 */ /* 0x080fe20000410000 */
[----:B------:R-:W-:Y:S02]  /*72f0*/  HADD2.F32 R92, -RZ, R92.H1_H1 ;  /* 0x3000005cff5c7230 */ /* 0x000fe40000004100 */
[----:B------:R-:W-:Y:S01]  /*7300*/  FMUL.FTZ R165, R163, R165 ;  /* 0x000000a5a3a57220 */ /* 0x000fe20000410000 */
[----:B------:R-:W-:-:S02]  /*7310*/  HADD2.F32 R88, -RZ, R88.H1_H1 ;  /* 0x30000058ff587230 */ /* 0x000fc40000004100 */
[-C--:B------:R-:W-:Y:S01]  /*7320*/  FFMA.FTZ R164, R163, R91.reuse, -R164 ;  /* 0x0000005ba3a47223 */ /* 0x080fe200000108a4 */
[----:B------:R-:W-:Y:S02]  /*7330*/  HADD2.F32 R163, -RZ, R185.H1_H1 ;  /* 0x300000b9ffa37230 */ /* 0x000fe40000004100 */
[----:B------:R-:W-:Y:S01]  /*7340*/  FFMA.FTZ R165, R78, R91, R165 ;  /* 0x0000005b4ea57223 */ /* 0x000fe200000100a5 */
[----:B------:R-:W-:Y:S02]  /*7350*/  HADD2.F32 R78, -RZ, R48.H0_H0 ;  /* 0x20000030ff4e7230 */ /* 0x000fe40000004100 */
[-C--:B------:R-:W-:Y:S01]  /*7360*/  FMUL.FTZ R48, R92, R76.reuse ;  /* 0x0000004c5c307220 */ /* 0x080fe20000410000 */
[C---:B------:R-:W-:Y:S01]  /*7370*/  FMUL.FTZ R76, R88.reuse, R76 ;  /* 0x0000004c584c7220 */ /* 0x040fe20000410000 */
[----:B------:R-:W-:Y:S01]  /*7380*/  HADD2.F32 R91, -RZ, R90.H0_H0 ;  /* 0x2000005aff5b7230 */ /* 0x000fe20000004100 */
[----:B------:R-:W-:Y:S01]  /*7390*/  F2FP.F16.F32.PACK_AB R79, R79, R162 ;  /* 0x000000a24f4f723e */ /* 0x000fe200000000ff */
[-C--:B------:R-:W-:Y:S01]  /*73a0*/  FFMA.FTZ R48, R88, R78.reuse, -R48 ;  /* 0x0000004e58307223 */ /* 0x080fe20000010830 */
[----:B------:R-:W-:Y:S01]  /*73b0*/  FFMA.FTZ R76, R92, R78, R76 ;  /* 0x0000004e5c4c7223 */ /* 0x000fe2000001004c */
[----:B------:R-:W-:-:S02]  /*73c0*/  HADD2.F32 R78, -RZ, R94.H0_H0 ;  /* 0x2000005eff4e7230 */ /* 0x000fc40000004100 */
[----:B------:R-:W-:Y:S01]  /*73d0*/  HADD2.F32 R88, -RZ, R183.H1_H1 ;  /* 0x300000b7ff587230 */ /* 0x000fe20000004100 */
[----:B------:R-:W-:Y:S01]  /*73e0*/  F2FP.F16.F32.PACK_AB R48, R48, R164 ;  /* 0x000000a43030723e */ /* 0x000fe200000000ff */
[----:B------:R-:W-:Y:S02]  /*73f0*/  HADD2.F32 R94, -RZ, R94.H1_H1 ;  /* 0x3000005eff5e7230 */ /* 0x000fe40000004100 */
[-C--:B------:R-:W-:Y:S01]  /*7400*/  FMUL.FTZ R92, R78, R163.reuse ;  /* 0x000000a34e5c7220 */ /* 0x080fe20000410000 */
[C---:B------:R-:W-:Y:S01]  /*7410*/  FMUL.FTZ R163, R91.reuse, R163 ;  /* 0x000000a35ba37220 */ /* 0x040fe20000410000 */
[----:B------:R-:W-:Y:S01]  /*7420*/  HADD2.F32 R90, -RZ, R90.H1_H1 ;  /* 0x3000005aff5a7230 */ /* 0x000fe20000004100 */
[----:B------:R-:W-:Y:S01]  /*7430*/  F2FP.F16.F32.PACK_AB R76, R76, R165 ;  /* 0x000000a54c4c723e */ /* 0x000fe200000000ff */
[-C--:B------:R-:W-:Y:S01]  /*7440*/  FFMA.FTZ R92, R91, R88.reuse, -R92 ;  /* 0x000000585b5c7223 */ /* 0x080fe2000001085c */
[----:B------:R-:W-:Y:S01]  /*7450*/  FFMA.FTZ R163, R78, R88, R163 ;  /* 0x000000584ea37223 */ /* 0x000fe200000100a3 */
[-C--:B------:R-:W-:Y:S01]  /*7460*/  FMUL.FTZ R78, R94, R51.reuse ;  /* 0x000000335e4e7220 */ /* 0x080fe20000410000 */
[----:B------:R-:W-:Y:S01]  /*7470*/  FMUL.FTZ R51, R90, R51 ;  /* 0x000000335a337220 */ /* 0x000fe20000410000 */
[----:B------:R-:W-:-:S02]  /*7480*/  IMAD.MOV.U32 R91, RZ, RZ, R95 ;  /* 0x000000ffff5b7224 */ /* 0x000fc400078e005f */
[-C--:B------:R-:W-:Y:S01]  /*7490*/  FFMA.FTZ R78, R90, R50.reuse, -R78 ;  /* 0x000000325a4e7223 */ /* 0x080fe2000001084e */
[----:B------:R-:W-:Y:S01]  /*74a0*/  FFMA.FTZ R51, R94, R50, R51 ;  /* 0x000000325e337223 */ /* 0x000fe20000010033 */
[----:B------:R-:W-:Y:S02]  /*74b0*/  IMAD.MOV.U32 R88, RZ, RZ, R48 ;  /* 0x000000ffff587224 */ /* 0x000fe400078e0030 */
[----:B------:R-:W-:Y:S01]  /*74c0*/  IMAD.MOV.U32 R95, RZ, RZ, R79 ;  /* 0x000000ffff5f7224 */ /* 0x000fe200078e004f */
[----:B------:R-:W-:Y:S01]  /*74d0*/  F2FP.F16.F32.PACK_AB R78, R78, R92 ;  /* 0x0000005c4e4e723e */ /* 0x000fe200000000ff */
[----:B------:R-:W-:Y:S01]  /*74e0*/  IMAD.MOV.U32 R92, RZ, RZ, R76 ;  /* 0x000000ffff5c7224 */ /* 0x000fe200078e004c */
[----:B------:R-:W-:-:S03]  /*74f0*/  F2FP.F16.F32.PACK_AB R51, R51, R163 ;  /* 0x000000a33333723e */ /* 0x000fc600000000ff */
[----:B------:R-:W-:Y:S01]  /*7500*/  IMAD.MOV.U32 R90, RZ, RZ, R78 ;  /* 0x000000ffff5a7224 */ /* 0x000fe200078e004e */
[----:B------:R-:W-:-:S07]  /*7510*/  MOV R94, R51 ;  /* 0x00000033005e7202 */ /* 0x000fce0000000f00 */
.L_x_510:
[----:B------:R-:W-:Y:S05]  /*7520*/  BSYNC B3 ;  /* 0x0000000000037941 */ /* 0x000fea0003800000 */
.L_x_509:
[----:B------:R-:W-:-:S13]  /*7530*/  ISETP.GE.AND P4, PT, R161, R148, PT ;  /* 0x00000094a100720c */ /* 0x000fda0003f86270 */
[--C-:B------:R-:W-:Y:S02]  /*7540*/  @!P4 SHF.R.S32.HI R51, RZ, 0x1f, R161.reuse ;  /* 0x0000001fff33c819 */ /* 0x100fe400000114a1 */
[----:B------:R-:W-:-:S04]  /*7550*/  @!P4 IADD3 R161, P5, P6, R116, R130, R161 ;  /* 0x0000008274a1c210 */ /* 0x000fc80007ebe0a1 */
[----:B------:R-:W-:Y:S02]  /*7560*/  @!P4 IADD3.X R51, R7, R156, R51, P5, P6 ;  /* 0x0000009c0733c210 */ /* 0x000fe40002fec433 */
[----:B------:R-:W-:-:S04]  /*7570*/  IADD3 R49, P5, P6, R116, R130, R25 ;  /* 0x0000008274317210 */ /* 0x000fc80007ebe019 */
[----:B------:R-:W-:Y:S02]  /*7580*/  IADD3.X R50, R7, R156, R29, P5, P6 ;  /* 0x0000009c07327210 */ /* 0x000fe40002fec41d */
[----:B------:R-:W-:-:S04]  /*7590*/  LEA R48, P5, R49, R124, 0x1 ;  /* 0x0000007c31307211 */ /* 0x000fc800078a08ff */
[----:B------:R-:W-:Y:S02]  /*75a0*/  LEA.HI.X R49, R49, R125, R50, 0x1, P5 ;  /* 0x0000007d31317211 */ /* 0x000fe400028f0c32 */
[----:B------:R-:W-:-:S03]  /*75b0*/  @!P4 LEA R50, P5, R161, R124, 0x1 ;  /* 0x0000007ca132c211 */ /* 0x000fc600078a08ff */
[----:B--2---:R2:W-:Y:S01]  /*75c0*/  STG.E.128 desc[UR60][R48.64], R88 ;  /* 0x0000005830007986 */ /* 0x0045e2000c101d3c */
[----:B------:R-:W-:-:S05]  /*75d0*/  @!P4 LEA.HI.X R51, R161, R125, R51, 0x1, P5 ;  /* 0x0000007da133c211 */ /* 0x000fca00028f0c33 */
[----:B0-----:R2:W-:Y:S04]  /*75e0*/  @!P4 STG.E.128 desc[UR60][R50.64], R92 ;  /* 0x0000005c3200c986 */ /* 0x0015e8000c101d3c */
.L_x_508:
[----:B------:R-:W-:Y:S05]  /*75f0*/  BSYNC B2 ;  /* 0x0000000000027941 */ /* 0x000fea0003800000 */
.L_x_507:
[----:B------:R-:W-:Y:S01]  /*7600*/  ISETP.NE.AND P4, PT, R32, RZ, PT ;  /* 0x000000ff2000720c */ /* 0x000fe20003f85270 */
[----:B------:R-:W-:-:S12]  /*7610*/  BSSY B2, `(.L_x_511) ;  /* 0x000007e000027945 */ /* 0x000fd80003800000 */
[----:B------:R-:W-:Y:S05]  /*7620*/  @!P4 BRA `(.L_x_512) ;  /* 0x0000000400f0c947 */ /* 0x000fea0003800000 */
[----:B--2---:R-:W-:Y:S01]  /*7630*/  SEL R48, R132, R152, !P1 ;  /* 0x0000009884307207 */ /* 0x004fe20004800000 */
[----:B------:R-:W-:Y:S01]  /*7640*/  BSSY B3, `(.L_x_513) ;  /* 0x000006e000037945 */ /* 0x000fe20003800000 */
[----:B------:R-:W-:Y:S02]  /*7650*/  ISETP.GE.AND P4, PT, R0, R121, PT ;  /* 0x000000790000720c */ /* 0x000fe40003f86270 */
[----:B------:R-:W-:-:S04]  /*7660*/  SHF.R.S32.HI R49, RZ, 0x1f, R48 ;  /* 0x0000001fff317819 */ /* 0x000fc80000011430 */
[----:B------:R-:W-:-:S04]  /*7670*/  LEA.HI R49, R49, R48, RZ, 0x4 ;  /* 0x0000003031317211 */ /* 0x000fc800078f20ff */
[----:B------:R-:W-:-:S04]  /*7680*/  LEA.HI.SX32 R88, R49, R118, 0x1c ;  /* 0x0000007631587211 */ /* 0x000fc800078fe2ff */
[----:B------:R-:W-:-:S04]  /*7690*/  SHF.R.S32.HI R49, RZ, 0x1f, R88 ;  /* 0x0000001fff317819 */ /* 0x000fc80000011458 */
[----:B------:R-:W-:Y:S01]  /*76a0*/  LEA.HI R49, R49, R88, RZ, 0x3 ;  /* 0x0000005831317211 */ /* 0x000fe200078f18ff */
[----:B------:R-:W-:-:S03]  /*76b0*/  IMAD.SHL.U32 R88, R88, 0x8, RZ ;  /* 0x0000000858587824 */ /* 0x000fc600078e00ff */
[----:B------:R-:W-:Y:S02]  /*76c0*/  SHF.R.S32.HI R49, RZ, 0x3, R49 ;  /* 0x00000003ff317819 */ /* 0x000fe40000011431 */
[----:B------:R-:W-:-:S03]  /*76d0*/  LOP3.LUT R48, R212, 0x38, R88, 0xf8, !PT ;  /* 0x00000038d4307812 */ /* 0x000fc600078ef858 */
[----:B------:R-:W-:Y:S01]  /*76e0*/  IMAD R49, R49, 0x1c00, R214 ;  /* 0x00001c0031317824 */ /* 0x000fe200078e02d6 */
[----:B------:R-:W-:-:S05]  /*76f0*/  LOP3.LUT R48, R48, R213, RZ, 0x3c, !PT ;  /* 0x000000d530307212 */ /* 0x000fca00078e3cff */
[----:B------:R-:W-:-:S04]  /*7700*/  IMAD.IADD R48, R49, 0x1, R48 ;  /* 0x0000000131307824 */ /* 0x000fc800078e0230 */
[C---:B------:R-:W-:Y:S02]  /*7710*/  IMAD R76, R17.reuse, 0x5400, R48 ;  /* 0x00005400114c7824 */ /* 0x040fe400078e0230 */
[----:B------:R-:W-:-:S03]  /*7720*/  IMAD R48, R17, 0x5400, R145 ;  /* 0x0000540011307824 */ /* 0x000fc600078e0291 */
[----:B------:R-:W-:Y:S01]  /*7730*/  LEA R76, R76, R16, 0x1 ;  /* 0x000000104c4c7211 */ /* 0x000fe200078e08ff */
[----:B------:R-:W-:-:S05]  /*7740*/  IMAD R48, R48, 0x2, R16 ;  /* 0x0000000230307824 */ /* 0x000fca00078e0210 */
[----:B------:R-:W0:Y:S04]  /*7750*/  LDS.128 R76, [R76+0x21400] ;  /* 0x021400004c4c7984 */ /* 0x000e280000000c00 */
[----:B------:R-:W2:Y:S01]  /*7760*/  LDS.128 R48, [R48+0x21400] ;  /* 0x0214000030307984 */ /* 0x000ea20000000c00 */
[----:B------:R-:W-:Y:S05]  /*7770*/  @P4 BRA `(.L_x_514) ;  /* 0x0000000400684947 */ /* 0x000fea0003800000 */
[----:B0-----:R-:W-:Y:S01]  /*7780*/  IMAD.MOV.U32 R90, RZ, RZ, R77 ;  /* 0x000000ffff5a7224 */ /* 0x001fe200078e004d */
[----:B------:R-:W-:Y:S01]  /*7790*/  SHF.R.U64 R44, R44, 0x10, R45 ;  /* 0x000000102c2c7819 */ /* 0x000fe2000000122d */
[----:B--2---:R-:W-:Y:S01]  /*77a0*/  IMAD.MOV.U32 R89, RZ, RZ, R49 ;  /* 0x000000ffff597224 */ /* 0x004fe200078e0031 */
[----:B------:R-:W-:Y:S01]  /*77b0*/  SHF.R.U32.HI R45, RZ, 0x10, R45 ;  /* 0x00000010ff2d7819 */ /* 0x000fe2000001162d */
[----:B------:R-:W-:Y:S01]  /*77c0*/  HADD2.F32 R91, -RZ, R185.H0_H0 ;  /* 0x200000b9ff5b7230 */ /* 0x000fe20000004100 */
[----:B------:R-:W-:Y:S01]  /*77d0*/  SHF.R.U64 R46, R46, 0x10, R47 ;  /* 0x000000102e2e7819 */ /* 0x000fe2000000122f */
[----:B------:R-:W-:Y:S02]  /*77e0*/  HADD2.F32 R49, -RZ, R90.H0_H0 ;  /* 0x2000005aff317230 */ /* 0x000fe40000004100 */
[----:B------:R-:W-:Y:S02]  /*77f0*/  HADD2.F32 R93, -RZ, R89.H0_H0 ;  /* 0x20000059ff5d7230 */ /* 0x000fe40000004100 */
[----:B------:R-:W-:-:S02]  /*7800*/  HADD2.F32 R92, -RZ, R183.H0_H0 ;  /* 0x200000b7ff5c7230 */ /* 0x000fc40000004100 */
[-C--:B------:R-:W-:Y:S01]  /*7810*/  FMUL.FTZ R77, R49, R91.reuse ;  /* 0x0000005b314d7220 */ /* 0x080fe20000410000 */
[----:B------:R-:W-:Y:S02]  /*7820*/  HADD2.F32 R90, -RZ, R90.H1_H1 ;  /* 0x3000005aff5a7230 */ /* 0x000fe40000004100 */
[C---:B------:R-:W-:Y:S01]  /*7830*/  FMUL.FTZ R91, R93.reuse, R91 ;  /* 0x0000005b5d5b7220 */ /* 0x040fe20000410000 */
[----:B------:R-:W-:Y:S02]  /*7840*/  HADD2.F32 R45, -RZ, R45.H0_H0 ;  /* 0x2000002dff2d7230 */ /* 0x000fe40000004100 */
[-C--:B------:R-:W-:Y:S01]  /*7850*/  FFMA.FTZ R77, R93, R92.reuse, -R77 ;  /* 0x0000005c5d4d7223 */ /* 0x080fe2000001084d */
[----:B------:R-:W-:Y:S02]  /*7860*/  HADD2.F32 R46, -RZ, R46.H0_H0 ;  /* 0x2000002eff2e7230 */ /* 0x000fe40000004100 */
[----:B------:R-:W-:Y:S01]  /*7870*/  FFMA.FTZ R49, R49, R92, R91 ;  /* 0x0000005c31317223 */ /* 0x000fe2000001005b */
[--C-:B------:R-:W-:Y:S01]  /*7880*/  SHF.R.U32.HI R91, RZ, 0x10, R57.reuse ;  /* 0x00000010ff5b7819 */ /* 0x100fe20000011639 */
[----:B------:R-:W-:Y:S01]  /*7890*/  HADD2.F32 R92, -RZ, R182.H1_H1 ;  /* 0x300000b6ff5c7230 */ /* 0x000fe20000004100 */
[----:B------:R-:W-:Y:S01]  /*78a0*/  SHF.R.U64 R57, R56, 0x10, R57 ;  /* 0x0000001038397819 */ /* 0x000fe20000001239 */
[----:B------:R-:W-:-:S02]  /*78b0*/  HADD2.F32 R56, -RZ, R89.H1_H1 ;  /* 0x30000059ff387230 */ /* 0x000fc40000004100 */
[----:B------:R-:W-:Y:S02]  /*78c0*/  HADD2.F32 R91, -RZ, R91.H0_H0 ;  /* 0x2000005bff5b7230 */ /* 0x000fe40000004100 */
[----:B------:R-:W-:-:S03]  /*78d0*/  HADD2.F32 R57, -RZ, R57.H0_H0 ;  /* 0x20000039ff397230 */ /* 0x000fc60000004100 */
[-C--:B------:R-:W-:Y:S01]  /*78e0*/  FMUL.FTZ R89, R90, R91.reuse ;  /* 0x0000005b5a597220 */ /* 0x080fe20000410000 */
[----:B------:R-:W-:-:S03]  /*78f0*/  FMUL.FTZ R91, R56, R91 ;  /* 0x0000005b385b7220 */ /* 0x000fc60000410000 */
[-C--:B------:R-:W-:Y:S01]  /*7900*/  FFMA.FTZ R56, R56, R45.reuse, -R89 ;  /* 0x0000002d38387223 */ /* 0x080fe20000010859 */
[----:B------:R-:W-:Y:S02]  /*7910*/  HADD2.F32 R89, -RZ, R79.H0_H0 ;  /* 0x2000004fff597230 */ /* 0x000fe40000004100 */
[----:B------:R-:W-:Y:S01]  /*7920*/  FFMA.FTZ R45, R90, R45, R91 ;  /* 0x0000002d5a2d7223 */ /* 0x000fe2000001005b */
[----:B------:R-:W-:Y:S02]  /*7930*/  HADD2.F32 R90, -RZ, R182.H0_H0 ;  /* 0x200000b6ff5a7230 */ /* 0x000fe40000004100 */
[--C-:B------:R-:W-:Y:S02]  /*7940*/  HADD2.F32 R91, -RZ, R51.reuse.H0_H0 ;  /* 0x20000033ff5b7230 */ /* 0x100fe40000004100 */
[----:B------:R-:W-:Y:S01]  /*7950*/  FMUL.FTZ R93, R89, R92 ;  /* 0x0000005c595d7220 */ /* 0x000fe20000410000 */
[----:B------:R-:W-:Y:S01]  /*7960*/  HADD2.F32 R51, -RZ, R51.H1_H1 ;  /* 0x30000033ff337230 */ /* 0x000fe20000004100 */
[----:B------:R-:W-:-:S02]  /*7970*/  F2FP.F16.F32.PACK_AB R56, R56, R77 ;  /* 0x0000004d3838723e */ /* 0x000fc400000000ff */
[C---:B------:R-:W-:Y:S01]  /*7980*/  FFMA.FTZ R93, R91.reuse, R90, -R93 ;  /* 0x0000005a5b5d7223 */ /* 0x040fe2000001085d */
[----:B------:R-:W-:Y:S01]  /*7990*/  FMUL.FTZ R91, R91, R92 ;  /* 0x0000005c5b5b7220 */ /* 0x000fe20000410000 */
[----:B------:R-:W-:Y:S01]  /*79a0*/  HADD2.F32 R92, -RZ, R181.H1_H1 ;  /* 0x300000b5ff5c7230 */ /* 0x000fe20000004100 */
[----:B------:R-:W-:Y:S01]  /*79b0*/  F2FP.F16.F32.PACK_AB R45, R45, R49 ;  /* 0x000000312d2d723e */ /* 0x000fe200000000ff */
[----:B------:R-:W-:Y:S02]  /*79c0*/  IMAD.MOV.U32 R49, RZ, RZ, R56 ;  /* 0x000000ffff317224 */ /* 0x000fe400078e0038 */
[----:B------:R-:W-:Y:S01]  /*79d0*/  FFMA.FTZ R91, R89, R90, R91 ;  /* 0x0000005a595b7223 */ /* 0x000fe2000001005b */
[----:B------:R-:W-:Y:S02]  /*79e0*/  SHF.R.U32.HI R89, RZ, 0x10, R47 ;  /* 0x00000010ff597819 */ /* 0x000fe4000001162f */
[--C-:B------:R-:W-:Y:S01]  /*79f0*/  SHF.R.U64 R47, R58, 0x10, R59.reuse ;  /* 0x000000103a2f7819 */ /* 0x100fe2000000123b */
[----:B------:R-:W-:Y:S01]  /*7a00*/  HADD2.F32 R58, -RZ, R79.H1_H1 ;  /* 0x3000004fff3a7230 */ /* 0x000fe20000004100 */
[----:B------:R-:W-:Y:S01]  /*7a10*/  SHF.R.U32.HI R59, RZ, 0x10, R59 ;  /* 0x00000010ff3b7819 */ /* 0x000fe2000001163b */
[----:B------:R-:W-:-:S02]  /*7a20*/  HADD2.F32 R89, -RZ, R89.H0_H0 ;  /* 0x20000059ff597230 */ /* 0x000fc40000004100 */
[----:B------:R-:W-:Y:S02]  /*7a30*/  HADD2.F32 R47, -RZ, R47.H0_H0 ;  /* 0x2000002fff2f7230 */ /* 0x000fe40000004100 */
[----:B------:R-:W-:Y:S02]  /*7a40*/  HADD2.F32 R59, -RZ, R59.H0_H0 ;  /* 0x2000003bff3b7230 */ /* 0x000fe40000004100 */
[----:B------:R-:W-:-:S03]  /*7a50*/  IMAD.MOV.U32 R77, RZ, RZ, R45 ;  /* 0x000000ffff4d7224 */ /* 0x000fc600078e002d */
[----:B------:R-:W-:-:S04]  /*7a60*/  FMUL.FTZ R79, R58, R59 ;  /* 0x0000003b3a4f7220 */ /* 0x000fc80000410000 */
[C---:B------:R-:W-:Y:S01]  /*7a70*/  FFMA.FTZ R79, R51.reuse, R89, -R79 ;  /* 0x00000059334f7223 */ /* 0x040fe2000001084f */
[----:B------:R-:W-:Y:S01]  /*7a80*/  FMUL.FTZ R51, R51, R59 ;  /* 0x0000003b33337220 */ /* 0x000fe20000410000 */
[----:B------:R-:W-:-:S03]  /*7a90*/  HADD2.F32 R59, -RZ, R181.H0_H0 ;  /* 0x200000b5ff3b7230 */ /* 0x000fc60000004100 */
[----:B------:R-:W-:Y:S01]  /*7aa0*/  FFMA.FTZ R51, R58, R89, R51 ;  /* 0x000000593a337223 */ /* 0x000fe20000010033 */
[----:B------:R-:W-:Y:S01]  /*7ab0*/  HADD2.F32 R58, -RZ, R76.H0_H0 ;  /* 0x2000004cff3a7230 */ /* 0x000fe20000004100 */
[----:B------:R-:W-:Y:S01]  /*7ac0*/  F2FP.F16.F32.PACK_AB R79, R79, R93 ;  /* 0x0000005d4f4f723e */ /* 0x000fe200000000ff */
[----:B------:R-:W-:Y:S02]  /*7ad0*/  HADD2.F32 R89, -RZ, R48.H0_H0 ;  /* 0x20000030ff597230 */ /* 0x000fe40000004100 */
[----:B------:R-:W-:Y:S02]  /*7ae0*/  HADD2.F32 R76, -RZ, R76.H1_H1 ;  /* 0x3000004cff4c7230 */ /* 0x000fe40000004100 */
[-C--:B------:R-:W-:Y:S01]  /*7af0*/  FMUL.FTZ R90, R58, R92.reuse ;  /* 0x0000005c3a5a7220 */ /* 0x080fe20000410000 */
[----:B------:R-:W-:Y:S01]  /*7b00*/  F2FP.F16.F32.PACK_AB R91, R51, R91 ;  /* 0x0000005b335b723e */ /* 0x000fe200000000ff */
[----:B------:R-:W-:Y:S01]  /*7b10*/  FMUL.FTZ R92, R89, R92 ;  /* 0x0000005c595c7220 */ /* 0x000fe20000410000 */
[----:B------:R-:W-:-:S02]  /*7b20*/  IMAD.MOV.U32 R51, RZ, RZ, R79 ;  /* 0x000000ffff337224 */ /* 0x000fc400078e004f */
[-C--:B------:R-:W-:Y:S01]  /*7b30*/  FFMA.FTZ R90, R89, R59.reuse, -R90 ;  /* 0x0000003b595a7223 */ /* 0x080fe2000001085a */
[----:B------:R-:W-:Y:S02]  /*7b40*/  HADD2.F32 R89, -RZ, R180.H1_H1 ;  /* 0x300000b4ff597230 */ /* 0x000fe40000004100 */
[----:B------:R-:W-:Y:S01]  /*7b50*/  FFMA.FTZ R92, R58, R59, R92 ;  /* 0x0000003b3a5c7223 */ /* 0x000fe2000001005c */
[----:B------:R-:W-:Y:S01]  /*7b60*/  HADD2.F32 R58, -RZ, R48.H1_H1 ;  /* 0x30000030ff3a7230 */ /* 0x000fe20000004100 */
[----:B------:R-:W-:Y:S01]  /*7b70*/  MOV R79, R91 ;  /* 0x0000005b004f7202 */ /* 0x000fe20000000f00 */
[----:B------:R-:W-:Y:S02]  /*7b80*/  HADD2.F32 R48, -RZ, R44.H0_H0 ;  /* 0x2000002cff307230 */ /* 0x000fe40000004100 */
[-C--:B------:R-:W-:Y:S01]  /*7b90*/  FMUL.FTZ R44, R76, R57.reuse ;  /* 0x000000394c2c7220 */ /* 0x080fe20000410000 */
[--C-:B------:R-:W-:Y:S02]  /*7ba0*/  HADD2.F32 R59, -RZ, R50.reuse.H0_H0 ;  /* 0x20000032ff3b7230 */ /* 0x100fe40000004100 */
[----:B------:R-:W-:Y:S01]  /*7bb0*/  FMUL.FTZ R57, R58, R57 ;  /* 0x000000393a397220 */ /* 0x000fe20000410000 */
[----:B------:R-:W-:-:S02]  /*7bc0*/  HADD2.F32 R50, -RZ, R50.H1_H1 ;  /* 0x30000032ff327230 */ /* 0x000fc40000004100 */
[-C--:B------:R-:W-:Y:S01]  /*7bd0*/  FFMA.FTZ R44, R58, R48.reuse, -R44 ;  /* 0x000000303a2c7223 */ /* 0x080fe2000001082c */
[----:B------:R-:W-:Y:S02]  /*7be0*/  HADD2.F32 R58, -RZ, R180.H0_H0 ;  /* 0x200000b4ff3a7230 */ /* 0x000fe40000004100 */
[----:B------:R-:W-:Y:S01]  /*7bf0*/  FFMA.FTZ R48, R76, R48, R57 ;  /* 0x000000304c307223 */ /* 0x000fe20000010039 */
[--C-:B------:R-:W-:Y:S02]  /*7c00*/  HADD2.F32 R57, -RZ, R78.reuse.H0_H0 ;  /* 0x2000004eff397230 */ /* 0x100fe40000004100 */
[----:B------:R-:W-:Y:S01]  /*7c10*/  HADD2.F32 R78, -RZ, R78.H1_H1 ;  /* 0x3000004eff4e7230 */ /* 0x000fe20000004100 */
[----:B------:R-:W-:Y:S02]  /*7c20*/  F2FP.F16.F32.PACK_AB R44, R44, R90 ;  /* 0x0000005a2c2c723e */ /* 0x000fe400000000ff */
[-C--:B------:R-:W-:Y:S01]  /*7c30*/  FMUL.FTZ R76, R57, R89.reuse ;  /* 0x00000059394c7220 */ /* 0x080fe20000410000 */
[----:B------:R-:W-:Y:S01]  /*7c40*/  FMUL.FTZ R89, R59, R89 ;  /* 0x000000593b597220 */ /* 0x000fe20000410000 */
[----:B------:R-:W-:Y:S01]  /*7c50*/  F2FP.F16.F32.PACK_AB R92, R48, R92 ;  /* 0x0000005c305c723e */ /* 0x000fe200000000ff */
[----:B------:R-:W-:-:S02]  /*7c60*/  IMAD.MOV.U32 R48, RZ, RZ, R44 ;  /* 0x000000ffff307224 */ /* 0x000fc400078e002c */
[-C--:B------:R-:W-:Y:S01]  /*7c70*/  FFMA.FTZ R76, R59, R58.reuse, -R76 ;  /* 0x0000003a3b4c7223 */ /* 0x080fe2000001084c */
[----:B------:R-:W-:Y:S01]  /*7c80*/  FFMA.FTZ R89, R57, R58, R89 ;  /* 0x0000003a39597223 */ /* 0x000fe20000010059 */
[-C--:B------:R-:W-:Y:S01]  /*7c90*/  FMUL.FTZ R57, R78, R47.reuse ;  /* 0x0000002f4e397220 */ /* 0x080fe20000410000 */
[----:B------:R-:W-:-:S03]  /*7ca0*/  FMUL.FTZ R47, R50, R47 ;  /* 0x0000002f322f7220 */ /* 0x000fc60000410000 */
[-C--:B------:R-:W-:Y:S01]  /*7cb0*/  FFMA.FTZ R57, R50, R46.reuse, -R57 ;  /* 0x0000002e32397223 */ /* 0x080fe20000010839 */
[----:B------:R-:W-:-:S04]  /*7cc0*/  FFMA.FTZ R47, R78, R46, R47 ;  /* 0x0000002e4e2f7223 */ /* 0x000fc8000001002f */
[----:B------:R-:W-:Y:S02]  /*7cd0*/  F2FP.F16.F32.PACK_AB R57, R57, R76 ;  /* 0x0000004c3939723e */ /* 0x000fe400000000ff */
[----:B------:R-:W-:Y:S02]  /*7ce0*/  F2FP.F16.F32.PACK_AB R47, R47, R89 ;  /* 0x000000592f2f723e */ /* 0x000fe400000000ff */
[----:B------:R-:W-:Y:S01]  /*7cf0*/  MOV R76, R92 ;  /* 0x0000005c004c7202 */ /* 0x000fe20000000f00 */
[----:B------:R-:W-:Y:S02]  /*7d00*/  IMAD.MOV.U32 R50, RZ, RZ, R57 ;  /* 0x000000ffff327224 */ /* 0x000fe400078e0039 */
[----:B------:R-:W-:-:S07]  /*7d10*/  IMAD.MOV.U32 R78, RZ, RZ, R47 ;  /* 0x000000ffff4e7224 */ /* 0x000fce00078e002f */
.L_x_514:
[----:B------:R-:W-:Y:S05]  /*7d20*/  BSYNC B3 ;  /* 0x0000000000037941 */ /* 0x000fea0003800000 */
.L_x_513:
        /* <DEDUP_REMOVED lines=12> */
.L_x_512:
[----:B------:R-:W-:Y:S05]  /*7df0*/  BSYNC B2 ;  /* 0x0000000000027941 */ /* 0x000fea0003800000 */
.L_x_511:
[----:B------:R-:W-:-:S13]  /*7e00*/  ISETP.NE.AND P4, PT, R33, RZ, PT ;  /* 0x000000ff2100720c */ /* 0x000fda0003f85270 */
[----:B------:R-:W-:Y:S05]  /*7e10*/  @!P4 BRA `(.L_x_506) ;  /* 0x0000000400f8c947 */ /* 0x000fea0003800000 */
[----:B---3--:R-:W3:Y:S01]  /*7e20*/  LDL R44, [R1+0x10] ;  /* 0x00001000012c7983 */ /* 0x008ee20000100800 */
[----:B------:R-:W-:Y:S01]  /*7e30*/  IADD3 R56, P4, P5, R116, R130, R27 ;  /* 0x0000008274387210 */ /* 0x000fe20007d9e01b */
[----:B------:R-:W-:Y:S03]  /*7e40*/  BSSY B2, `(.L_x_515) ;  /* 0x0000071000027945 */ /* 0x000fe60003800000 */
[----:B------:R-:W-:Y:S02]  /*7e50*/  IADD3.X R57, R7, R156, R31, P4, P5 ;  /* 0x0000009c07397210 */ /* 0x000fe400027ea41f */
[----:B------:R-:W-:Y:S02]  /*7e60*/  ISETP.GE.AND P4, PT, R3, R121, PT ;  /* 0x000000790300720c */ /* 0x000fe40003f86270 */
[----:B---3--:R-:W-:-:S04]  /*7e70*/  LOP3.LUT P6, RZ, R44, 0x1, RZ, 0xc0, !PT ;  /* 0x000000012cff7812 */ /* 0x008fc800078cc0ff */
[----:B------:R-:W-:-:S04]  /*7e80*/  SEL R44, R132, R152, !P6 ;  /* 0x00000098842c7207 */ /* 0x000fc80007000000 */
        /* <DEDUP_REMOVED lines=11> */
[C---:B--2---:R-:W-:Y:S02]  /*7f40*/  IMAD R48, R17.reuse, 0x5400, R44 ;  /* 0x0000540011307824 */ /* 0x044fe400078e022c */
[----:B------:R-:W-:Y:S02]  /*7f50*/  IMAD R44, R17, 0x5400, R143 ;  /* 0x00005400112c7824 */ /* 0x000fe400078e028f */
[--C-:B------:R-:W-:Y:S02]  /*7f60*/  IMAD R48, R48, 0x2, R16.reuse ;  /* 0x0000000230307824 */ /* 0x100fe400078e0210 */
[----:B------:R-:W-:-:S04]  /*7f70*/  IMAD R44, R44, 0x2, R16 ;  /* 0x000000022c2c7824 */ /* 0x000fc800078e0210 */
[----:B------:R-:W0:Y:S04]  /*7f80*/  LDS.128 R48, [R48+0x21400] ;  /* 0x0214000030307984 */ /* 0x000e280000000c00 */
[----:B------:R-:W2:Y:S01]  /*7f90*/  LDS.128 R44, [R44+0x21400] ;  /* 0x021400002c2c7984 */ /* 0x000ea20000000c00 */
[----:B------:R-:W-:Y:S05]  /*7fa0*/  @P4 BRA `(.L_x_516) ;  /* 0x0000000400684947 */ /* 0x000fea0003800000 */
[----:B0-----:R-:W-:Y:S01]  /*7fb0*/  MOV R59, R49 ;  /* 0x00000031003b7202 */ /* 0x001fe20000000f00 */
[----:B--2---:R-:W-:Y:S01]  /*7fc0*/  IMAD.MOV.U32 R76, RZ, RZ, R45 ;  /* 0x000000ffff4c7224 */ /* 0x004fe200078e002d */
[----:B------:R-:W-:Y:S01]  /*7fd0*/  SHF.R.U64 R40, R40, 0x10, R41 ;  /* 0x0000001028287819 */ /* 0x000fe20000001229 */
[----:B------:R-:W-:Y:S01]  /*7fe0*/  HADD2.F32 R78, -RZ, R178.H1_H1 ;  /* 0x300000b2ff4e7230 */ /* 0x000fe20000004100 */
[----:B------:R-:W-:Y:S01]  /*7ff0*/  SHF.R.U64 R52, R52, 0x10, R53 ;  /* 0x0000001034347819 */ /* 0x000fe20000001235 */
[--C-:B------:R-:W-:Y:S01]  /*8000*/  HADD2.F32 R45, -RZ, R59.reuse.H0_H0 ;  /* 0x2000003bff2d7230 */ /* 0x100fe20000004100 */
[----:B------:R-:W-:Y:S01]  /*8010*/  SHF.R.U64 R54, R54, 0x10, R55 ;  /* 0x0000001036367819 */ /* 0x000fe20000001237 */
[----:B------:R-:W-:Y:S01]  /*8020*/  HADD2.F32 R49, -RZ, R76.H0_H0 ;  /* 0x2000004cff317230 */ /* 0x000fe20000004100 */
[----:B------:R-:W-:Y:S01]  /*8030*/  SHF.R.U64 R42, R42, 0x10, R43 ;  /* 0x000000102a2a7819 */ /* 0x000fe2000000122b */
[----:B------:R-:W-:Y:S02]  /*8040*/  HADD2.F32 R77, -RZ, R178.H0_H0 ;  /* 0x200000b2ff4d7230 */ /* 0x000fe40000004100 */
[----:B------:R-:W-:Y:S01]  /*8050*/  FMUL.FTZ R79, R45, R78 ;  /* 0x0000004e2d4f7220 */ /* 0x000fe20000410000 */
[----:B------:R-:W-:-:S02]  /*8060*/  HADD2.F32 R59, -RZ, R59.H1_H1 ;  /* 0x3000003bff3b7230 */ /* 0x000fc40000004100 */
[C---:B------:R-:W-:Y:S01]  /*8070*/  FMUL.FTZ R78, R49.reuse, R78 ;  /* 0x0000004e314e7220 */ /* 0x040fe20000410000 */
[----:B------:R-:W-:Y:S02]  /*8080*/  HADD2.F32 R52, -RZ, R52.H0_H0 ;  /* 0x20000034ff347230 */ /* 0x000fe40000004100 */
[-C--:B------:R-:W-:Y:S01]  /*8090*/  FFMA.FTZ R49, R49, R77.reuse, -R79 ;  /* 0x0000004d31317223 */ /* 0x080fe2000001084f */
[----:B------:R-:W-:Y:S01]  /*80a0*/  SHF.R.U32.HI R79, RZ, 0x10, R53 ;  /* 0x00000010ff4f7819 */ /* 0x000fe20000011635 */
[----:B------:R-:W-:Y:S01]  /*80b0*/  FFMA.FTZ R45, R45, R77, R78 ;  /* 0x0000004d2d2d7223 */ /* 0x000fe2000001004e */
[----:B------:R-:W-:Y:S01]  /*80c0*/  SHF.R.U32.HI R78, RZ, 0x10, R41 ;  /* 0x00000010ff4e7819 */ /* 0x000fe20000011629 */
[----:B------:R-:W-:Y:S02]  /*80d0*/  HADD2.F32 R77, -RZ, R76.H1_H1 ;  /* 0x3000004cff4d7230 */ /* 0x000fe40000004100 */
[----:B------:R-:W-:Y:S02]  /*80e0*/  HADD2.F32 R79, -RZ, R79.H0_H0 ;  /* 0x2000004fff4f7230 */ /* 0x000fe40000004100 */
[----:B------:R-:W-:-:S02]  /*80f0*/  HADD2.F32 R76, -RZ, R78.H0_H0 ;  /* 0x2000004eff4c7230 */ /* 0x000fc40000004100 */
[----:B------:R-:W-:Y:S02]  /*8100*/  IMAD.MOV.U32 R41, RZ, RZ, R51 ;  /* 0x000000ffff297224 */ /* 0x000fe400078e0033 */
[-C--:B------:R-:W-:Y:S01]  /*8110*/  FMUL.FTZ R78, R59, R79.reuse ;  /* 0x0000004f3b4e7220 */ /* 0x080fe20000410000 */
[----:B------:R-:W-:Y:S01]  /*8120*/  FMUL.FTZ R79, R77, R79 ;  /* 0x0000004f4d4f7220 */ /* 0x000fe20000410000 */
[----:B------:R-:W-:Y:S02]  /*8130*/  HADD2.F32 R53, -RZ, R47.H0_H0 ;  /* 0x2000002fff357230 */ /* 0x000fe40000004100 */
[----:B------:R-:W-:Y:S02]  /*8140*/  HADD2.F32 R51, -RZ, R41.H0_H0 ;  /* 0x20000029ff337230 */ /* 0x000fe40000004100 */
[-C--:B------:R-:W-:Y:S01]  /*8150*/  FFMA.FTZ R79, R59, R76.reuse, R79 ;  /* 0x0000004c3b4f7223 */ /* 0x080fe2000001004f */
[----:B------:R-:W-:Y:S02]  /*8160*/  HADD2.F32 R59, -RZ, R175.H1_H1 ;  /* 0x300000afff3b7230 */ /* 0x000fe40000004100 */
[----:B------:R-:W-:Y:S01]  /*8170*/  FFMA.FTZ R78, R77, R76, -R78 ;  /* 0x0000004c4d4e7223 */ /* 0x000fe2000001084e */
[----:B------:R-:W-:-:S02]  /*8180*/  HADD2.F32 R76, -RZ, R177.H0_H0 ;  /* 0x200000b1ff4c7230 */ /* 0x000fc40000004100 */
[----:B------:R-:W-:Y:S02]  /*8190*/  HADD2.F32 R41, -RZ, R41.H1_H1 ;  /* 0x30000029ff297230 */ /* 0x000fe40000004100 */
[-C--:B------:R-:W-:Y:S01]  /*81a0*/  FMUL.FTZ R77, R51, R59.reuse ;  /* 0x0000003b334d7220 */ /* 0x080fe20000410000 */
[C---:B------:R-:W-:Y:S01]  /*81b0*/  FMUL.FTZ R59, R53.reuse, R59 ;  /* 0x0000003b353b7220 */ /* 0x040fe20000410000 */
[----:B------:R-:W-:Y:S01]  /*81c0*/  HADD2.F32 R175, -RZ, R175.H0_H0 ;  /* 0x200000afffaf7230 */ /* 0x000fe20000004100 */
[----:B------:R-:W-:Y:S01]  /*81d0*/  F2FP.F16.F32.PACK_AB R49, R78, R49 ;  /* 0x000000314e31723e */ /* 0x000fe200000000ff */
[-C--:B------:R-:W-:Y:S01]  /*81e0*/  FFMA.FTZ R77, R53, R76.reuse, -R77 ;  /* 0x0000004c354d7223 */ /* 0x080fe2000001084d */
[----:B------:R-:W-:Y:S01]  /*81f0*/  FFMA.FTZ R59, R51, R76, R59 ;  /* 0x0000004c333b7223 */ /* 0x000fe2000001003b */
[----:B------:R-:W-:Y:S01]  /*8200*/  SHF.R.U32.HI R51, RZ, 0x10, R55 ;  /* 0x00000010ff337819 */ /* 0x000fe20000011637 */
[----:B------:R-:W-:Y:S01]  /*8210*/  HADD2.F32 R53, -RZ, R47.H1_H1 ;  /* 0x3000002fff357230 */ /* 0x000fe20000004100 */
[----:B------:R-:W-:Y:S01]  /*8220*/  SHF.R.U32.HI R76, RZ, 0x10, R43 ;  /* 0x00000010ff4c7819 */ /* 0x000fe2000001162b */
[----:B------:R-:W-:Y:S01]  /*8230*/  HADD2.F32 R40, -RZ, R40.H0_H0 ;  /* 0x20000028ff287230 */ /* 0x000fe20000004100 */
[----:B------:R-:W-:Y:S01]  /*8240*/  F2FP.F16.F32.PACK_AB R79, R79, R45 ;  /* 0x0000002d4f4f723e */ /* 0x000fe200000000ff */
[----:B------:R-:W-:-:S02]  /*8250*/  HADD2.F32 R51, -RZ, R51.H0_H0 ;  /* 0x20000033ff337230 */ /* 0x000fc40000004100 */
[----:B------:R-:W-:Y:S02]  /*8260*/  HADD2.F32 R47, -RZ, R76.H0_H0 ;  /* 0x2000004cff2f7230 */ /* 0x000fe40000004100 */
[----:B------:R-:W-:Y:S02]  /*8270*/  HADD2.F32 R177, -RZ, R177.H1_H1 ;  /* 0x300000b1ffb17230 */ /* 0x000fe40000004100 */
[-C--:B------:R-:W-:Y:S01]  /*8280*/  FMUL.FTZ R76, R41, R51.reuse ;  /* 0x00000033294c7220 */ /* 0x080fe20000410000 */
[C---:B------:R-:W-:Y:S01]  /*8290*/  FMUL.FTZ R51, R53.reuse, R51 ;  /* 0x0000003335337220 */ /* 0x040fe20000410000 */
[----:B------:R-:W-:Y:S02]  /*82a0*/  HADD2.F32 R54, -RZ, R54.H0_H0 ;  /* 0x20000036ff367230 */ /* 0x000fe40000004100 */
[-C--:B------:R-:W-:Y:S01]  /*82b0*/  FFMA.FTZ R76, R53, R47.reuse, -R76 ;  /* 0x0000002f354c7223 */ /* 0x080fe2000001084c */
[----:B------:R-:W-:Y:S01]  /*82c0*/  FFMA.FTZ R51, R41, R47, R51 ;  /* 0x0000002f29337223 */ /* 0x000fe20000010033 */
[----:B------:R-:W-:-:S02]  /*82d0*/  HADD2.F32 R41, -RZ, R48.H0_H0 ;  /* 0x20000030ff297230 */ /* 0x000fc40000004100 */
[----:B------:R-:W-:Y:S01]  /*82e0*/  HADD2.F32 R47, -RZ, R44.H0_H0 ;  /* 0x2000002cff2f7230 */ /* 0x000fe20000004100 */
[----:B------:R-:W-:Y:S01]  /*82f0*/  F2FP.F16.F32.PACK_AB R76, R76, R77 ;  /* 0x0000004d4c4c723e */ /* 0x000fe200000000ff */
[----:B------:R-:W-:Y:S02]  /*8300*/  HADD2.F32 R53, -RZ, R176.H1_H1 ;  /* 0x300000b0ff357230 */ /* 0x000fe40000004100 */
[-C--:B------:R-:W-:Y:S01]  /*8310*/  FMUL.FTZ R88, R41, R175.reuse ;  /* 0x000000af29587220 */ /* 0x080fe20000410000 */
[----:B------:R-:W-:Y:S02]  /*8320*/  HADD2.F32 R48, -RZ, R48.H1_H1 ;  /* 0x30000030ff307230 */ /* 0x000fe40000004100 */
[C---:B------:R-:W-:Y:S01]  /*8330*/  FMUL.FTZ R175, R47.reuse, R175 ;  /* 0x000000af2faf7220 */ /* 0x040fe20000410000 */
[----:B------:R-:W-:Y:S02]  /*8340*/  HADD2.F32 R44, -RZ, R44.H1_H1 ;  /* 0x3000002cff2c7230 */ /* 0x000fe40000004100 */
[----:B------:R-:W-:Y:S01]  /*8350*/  FFMA.FTZ R88, R47, R53, -R88 ;  /* 0x000000352f587223 */ /* 0x000fe20000010858 */
[----:B------:R-:W-:-:S02]  /*8360*/  HADD2.F32 R176, -RZ, R176.H0_H0 ;  /* 0x200000b0ffb07230 */ /* 0x000fc40000004100 */
[----:B------:R-:W-:Y:S01]  /*8370*/  FFMA.FTZ R175, R41, R53, R175 ;  /* 0x0000003529af7223 */ /* 0x000fe200000100af */
[-C--:B------:R-:W-:Y:S01]  /*8380*/  FMUL.FTZ R41, R48, R52.reuse ;  /* 0x0000003430297220 */ /* 0x080fe20000410000 */
[C---:B------:R-:W-:Y:S01]  /*8390*/  FMUL.FTZ R52, R44.reuse, R52 ;  /* 0x000000342c347220 */ /* 0x040fe20000410000 */
[----:B------:R-:W-:Y:S01]  /*83a0*/  HADD2.F32 R42, -RZ, R42.H0_H0 ;  /* 0x2000002aff2a7230 */ /* 0x000fe20000004100 */
[----:B------:R-:W-:Y:S01]  /*83b0*/  F2FP.F16.F32.PACK_AB R51, R51, R59 ;  /* 0x0000003b3333723e */ /* 0x000fe200000000ff */
[-C--:B------:R-:W-:Y:S01]  /*83c0*/  FFMA.FTZ R41, R44, R40.reuse, -R41 ;  /* 0x000000282c297223 */ /* 0x080fe20000010829 */
[----:B------:R-:W-:Y:S01]  /*83d0*/  FFMA.FTZ R52, R48, R40, R52 ;  /* 0x0000002830347223 */ /* 0x000fe20000010034 */
[----:B------:R-:W-:Y:S02]  /*83e0*/  HADD2.F32 R40, -RZ, R50.H0_H0 ;  /* 0x20000032ff287230 */ /* 0x000fe40000004100 */
[----:B------:R-:W-:Y:S01]  /*83f0*/  HADD2.F32 R44, -RZ, R46.H0_H0 ;  /* 0x2000002eff2c7230 */ /* 0x000fe20000004100 */
[----:B------:R-:W-:Y:S01]  /*8400*/  F2FP.F16.F32.PACK_AB R41, R41, R88 ;  /* 0x000000582929723e */ /* 0x000fe200000000ff */
[----:B------:R-:W-:-:S02]  /*8410*/  HADD2.F32 R50, -RZ, R50.H1_H1 ;  /* 0x30000032ff327230 */ /* 0x000fc40000004100 */
[-C--:B------:R-:W-:Y:S01]  /*8420*/  FMUL.FTZ R47, R40, R177.reuse ;  /* 0x000000b1282f7220 */ /* 0x080fe20000410000 */
[----:B------:R-:W-:Y:S02]  /*8430*/  HADD2.F32 R46, -RZ, R46.H1_H1 ;  /* 0x3000002eff2e7230 */ /* 0x000fe40000004100 */
[----:B------:R-:W-:Y:S01]  /*8440*/  FMUL.FTZ R177, R44, R177 ;  /* 0x000000b12cb17220 */ /* 0x000fe20000410000 */
[----:B------:R-:W-:Y:S01]  /*8450*/  F2FP.F16.F32.PACK_AB R52, R52, R175 ;  /* 0x000000af3434723e */ /* 0x000fe200000000ff */
[-C--:B------:R-:W-:Y:S01]  /*8460*/  FFMA.FTZ R47, R44, R176.reuse, -R47 ;  /* 0x000000b02c2f7223 */ /* 0x080fe2000001082f */
[----:B------:R-:W-:Y:S02]  /*8470*/  IMAD.MOV.U32 R45, RZ, RZ, R49 ;  /* 0x000000ffff2d7224 */ /* 0x000fe400078e0031 */
[----:B------:R-:W-:Y:S01]  /*8480*/  FFMA.FTZ R177, R40, R176, R177 ;  /* 0x000000b028b17223 */ /* 0x000fe200000100b1 */
[-C--:B------:R-:W-:Y:S01]  /*8490*/  FMUL.FTZ R40, R50, R54.reuse ;  /* 0x0000003632287220 */ /* 0x080fe20000410000 */
[C---:B------:R-:W-:Y:S01]  /*84a0*/  FMUL.FTZ R54, R46.reuse, R54 ;  /* 0x000000362e367220 */ /* 0x040fe20000410000 */
[----:B------:R-:W-:Y:S01]  /*84b0*/  IMAD.MOV.U32 R44, RZ, RZ, R41 ;  /* 0x000000ffff2c7224 */ /* 0x000fe200078e0029 */
[----:B------:R-:W-:Y:S01]  /*84c0*/  MOV R48, R52 ;  /* 0x0000003400307202 */ /* 0x000fe20000000f00 */
[-C--:B------:R-:W-:Y:S01]  /*84d0*/  FFMA.FTZ R40, R46, R42.reuse, -R40 ;  /* 0x0000002a2e287223 */ /* 0x080fe20000010828 */
[----:B------:R-:W-:Y:S01]  /*84e0*/  FFMA.FTZ R54, R50, R42, R54 ;  /* 0x0000002a32367223 */ /* 0x000fe20000010036 */
[----:B------:R-:W-:-:S03]  /*84f0*/  IMAD.MOV.U32 R49, RZ, RZ, R79 ;  /* 0x000000ffff317224 */ /* 0x000fc600078e004f */
[----:B------:R-:W-:Y:S02]  /*8500*/  F2FP.F16.F32.PACK_AB R47, R40, R47 ;  /* 0x0000002f282f723e */ /* 0x000fe400000000ff */
[----:B------:R-:W-:-:S03]  /*8510*/  F2FP.F16.F32.PACK_AB R54, R54, R177 ;  /* 0x000000b13636723e */ /* 0x000fc600000000ff */
[----:B------:R-:W-:Y:S02]  /*8520*/  IMAD.MOV.U32 R46, RZ, RZ, R47 ;  /* 0x000000ffff2e7224 */ /* 0x000fe400078e002f */
[----:B------:R-:W-:Y:S02]  /*8530*/  IMAD.MOV.U32 R47, RZ, RZ, R76 ;  /* 0x000000ffff2f7224 */ /* 0x000fe400078e004c */
[----:B------:R-:W-:-:S07]  /*8540*/  IMAD.MOV.U32 R50, RZ, RZ, R54 ;  /* 0x000000ffff327224 */ /* 0x000fce00078e0036 */
.L_x_516:
[----:B------:R-:W-:Y:S05]  /*8550*/  BSYNC B2 ;  /* 0x0000000000027941 */ /* 0x000fea0003800000 */
.L_x_515:
[----:B------:R-:W-:-:S13]  /*8560*/  ISETP.GE.AND P4, PT, R58, R148, PT ;  /* 0x000000943a00720c */ /* 0x000fda0003f86270 */
[--C-:B------:R-:W-:Y:S02]  /*8570*/  @!P4 SHF.R.S32.HI R40, RZ, 0x1f, R58.reuse ;  /* 0x0000001fff28c819 */ /* 0x100fe4000001143a */
[----:B------:R-:W-:-:S04]  /*8580*/  @!P4 IADD3 R58, P5, P6, R116, R130, R58 ;  /* 0x00000082743ac210 */ /* 0x000fc80007ebe03a */
[----:B------:R-:W-:Y:S02]  /*8590*/  @!P4 IADD3.X R156, R7, R156, R40, P5, P6 ;  /* 0x0000009c079cc210 */ /* 0x000fe40002fec428 */
[----:B------:R-:W-:-:S04]  /*85a0*/  LEA R40, P5, R56, R124, 0x1 ;  /* 0x0000007c38287211 */ /* 0x000fc800078a08ff */
[----:B------:R-:W-:Y:S02]  /*85b0*/  LEA.HI.X R41, R56, R125, R57, 0x1, P5 ;  /* 0x0000007d38297211 */ /* 0x000fe400028f0c39 */
[----:B------:R-:W-:-:S03]  /*85c0*/  @!P4 LEA R42, P5, R58, R124, 0x1 ;  /* 0x0000007c3a2ac211 */ /* 0x000fc600078a08ff */
[----:B--2---:R4:W-:Y:S01]  /*85d0*/  STG.E.128 desc[UR60][R40.64], R44 ;  /* 0x0000002c28007986 */ /* 0x0049e2000c101d3c */
[----:B------:R-:W-:-:S05]  /*85e0*/  @!P4 LEA.HI.X R43, R58, R125, R156, 0x1, P5 ;  /* 0x0000007d3a2bc211 */ /* 0x000fca00028f0c9c */
[----:B0-----:R4:W-:Y:S04]  /*85f0*/  @!P4 STG.E.128 desc[UR60][R42.64], R48 ;  /* 0x000000302a00c986 */ /* 0x0019e8000c101d3c */
.L_x_506:
[----:B------:R-:W-:Y:S05]  /*8600*/  BSYNC B1 ;  /* 0x0000000000017941 */ /* 0x000fea0003800000 */
.L_x_505:
[-C--:B--2-4-:R-:W-:Y:S02]  /*8610*/  IMAD R40, R151, R128.reuse, RZ ;  /* 0x0000008097287224 */ /* 0x094fe400078e02ff */
[----:B------:R-:W-:-:S04]  /*8620*/  IMAD.WIDE.U32 R126, R227, R128, R126 ;  /* 0x00000080e37e7225 */ /* 0x000fc800078e007e */
[----:B------:R-:W-:Y:S01]  /*8630*/  IMAD R129, R227, R129, R40 ;  /* 0x00000081e3817224 */ /* 0x000fe200078e0228 */
[----:B------:R-:W-:Y:S06]  /*8640*/  @P3 BRA `(.L_x_475) ;  /* 0x0000001800b83947 */ /* 0x000fec0003800000 */
[----:B------:R-:W-:Y:S01]  /*8650*/  ISETP.NE.AND P3, PT, R28, RZ, PT ;  /* 0x000000ff1c00720c */ /* 0x000fe20003f65270 */
[----:B------:R-:W-:Y:S01]  /*8660*/  BSSY B1, `(.L_x_517) ;  /* 0x000007e000017945 */ /* 0x000fe20003800000 */
[----:B------:R-:W-:-:S11]  /*8670*/  IADD3 R52, R127, R129, RZ ;  /* 0x000000817f347210 */ /* 0x000fd60007ffe0ff */
[----:B------:R-:W-:Y:S05]  /*8680*/  @!P3 BRA `(.L_x_518) ;  /* 0x0000000400ecb947 */ /* 0x000fea0003800000 */
[----:B------:R-:W-:Y:S01]  /*8690*/  SEL R40, R132, R152, !P0 ;  /* 0x0000009884287207 */ /* 0x000fe20004000000 */
[----:B------:R-:W-:Y:S01]  /*86a0*/  BSSY B2, `(.L_x_519) ;  /* 0x000006f000027945 */ /* 0x000fe20003800000 */
[----:B------:R-:W-:Y:S02]  /*86b0*/  SHF.R.U32.HI R42, RZ, 0x3, R208 ;  /* 0x00000003ff2a7819 */ /* 0x000fe400000116d0 */
[----:B------:R-:W-:Y:S02]  /*86c0*/  SHF.R.S32.HI R41, RZ, 0x1f, R40 ;  /* 0x0000001fff297819 */ /* 0x000fe40000011428 */
[----:B---3--:R-:W-:Y:S02]  /*86d0*/  IADD3 R49, P3, P4, R116, R126, R25 ;  /* 0x0000007e74317210 */ /* 0x008fe40007c7e019 */
[----:B------:R-:W-:Y:S02]  /*86e0*/  LEA.HI R41, R41, R40, RZ, 0x4 ;  /* 0x0000002829297211 */ /* 0x000fe400078f20ff */
[----:B------:R-:W-:-:S02]  /*86f0*/  IADD3.X R50, R7, R52, R29, P3, P4 ;  /* 0x0000003407327210 */ /* 0x000fc40001fe841d */
[----:B------:R-:W-:Y:S02]  /*8700*/  LEA.HI.SX32 R48, R41, R119, 0x1c ;  /* 0x0000007729307211 */ /* 0x000fe400078fe2ff */
[----:B------:R-:W-:Y:S02]  /*8710*/  ISETP.GE.AND P3, PT, R18, R121, PT ;  /* 0x000000791200720c */ /* 0x000fe40003f66270 */
[----:B------:R-:W-:-:S04]  /*8720*/  SHF.R.S32.HI R41, RZ, 0x1f, R48 ;  /* 0x0000001fff297819 */ /* 0x000fc80000011430 */
[----:B------:R-:W-:Y:S01]  /*8730*/  LEA.HI R41, R41, R48, RZ, 0x3 ;  /* 0x0000003029297211 */ /* 0x000fe200078f18ff */
[----:B------:R-:W-:-:S03]  /*8740*/  IMAD.SHL.U32 R48, R48, 0x8, RZ ;  /* 0x0000000830307824 */ /* 0x000fc600078e00ff */
[----:B------:R-:W-:Y:S02]  /*8750*/  SHF.R.S32.HI R41, RZ, 0x3, R41 ;  /* 0x00000003ff297819 */ /* 0x000fe40000011429 */
[----:B------:R-:W-:-:S03]  /*8760*/  LOP3.LUT R40, R208, 0x38, R48, 0xf8, !PT ;  /* 0x00000038d0287812 */ /* 0x000fc600078ef830 */
[----:B------:R-:W-:Y:S01]  /*8770*/  IMAD R41, R41, 0x1c00, R215 ;  /* 0x00001c0029297824 */ /* 0x000fe200078e02d7 */
[----:B------:R-:W-:-:S05]  /*8780*/  LOP3.LUT R40, R40, R42, RZ, 0x3c, !PT ;  /* 0x0000002a28287212 */ /* 0x000fca00078e3cff */
[----:B------:R-:W-:Y:S02]  /*8790*/  IMAD.IADD R41, R41, 0x1, R40 ;  /* 0x0000000129297824 */ /* 0x000fe400078e0228 */
[C---:B------:R-:W-:Y:S02]  /*87a0*/  IMAD R40, R17.reuse, 0x5400, R144 ;  /* 0x0000540011287824 */ /* 0x040fe400078e0290 */
[----:B------:R-:W-:Y:S02]  /*87b0*/  IMAD R44, R17, 0x5400, R41 ;  /* 0x00005400112c7824 */ /* 0x000fe400078e0229 */
[--C-:B------:R-:W-:Y:S02]  /*87c0*/  IMAD R40, R40, 0x2, R16.reuse ;  /* 0x0000000228287824 */ /* 0x100fe400078e0210 */
[----:B------:R-:W-:-:S04]  /*87d0*/  IMAD R44, R44, 0x2, R16 ;  /* 0x000000022c2c7824 */ /* 0x000fc800078e0210 */
[----:B------:R-:W0:Y:S04]  /*87e0*/  LDS.128 R40, [R40+0x21400] ;  /* 0x0214000028287984 */ /* 0x000e280000000c00 */
[----:B------:R-:W2:Y:S01]  /*87f0*/  LDS.128 R44, [R44+0x21400] ;  /* 0x021400002c2c7984 */ /* 0x000ea20000000c00 */
[----:B------:R-:W-:Y:S05]  /*8800*/  @P3 BRA `(.L_x_520) ;  /* 0x0000000400603947 */ /* 0x000fea0003800000 */
[--C-:B------:R-:W-:Y:S01]  /*8810*/  SHF.R.U64 R51, R68, 0x10, R69.reuse ;  /* 0x0000001044337819 */ /* 0x100fe20000001245 */
[--C-:B--2---:R-:W-:Y:S01]  /*8820*/  HADD2.F32 R58, -RZ, R45.reuse.H0_H0 ;  /* 0x2000002dff3a7230 */ /* 0x104fe20000004100 */
[----:B------:R-:W-:Y:S01]  /*8830*/  SHF.R.U32.HI R68, RZ, 0x10, R69 ;  /* 0x00000010ff447819 */ /* 0x000fe20000011645 */
[----:B------:R-:W-:Y:S01]  /*8840*/  HADD2.F32 R59, -RZ, R45.H1_H1 ;  /* 0x3000002dff3b7230 */ /* 0x000fe20000004100 */
[--C-:B------:R-:W-:Y:S01]  /*8850*/  SHF.R.U64 R53, R84, 0x10, R85.reuse ;  /* 0x0000001054357819 */ /* 0x100fe20000001255 */
[----:B------:R-:W-:Y:S01]  /*8860*/  HADD2.F32 R57, -RZ, R174.H1_H1 ;  /* 0x300000aeff397230 */ /* 0x000fe20000004100 */
[----:B------:R-:W-:Y:S01]  /*8870*/  SHF.R.U32.HI R84, RZ, 0x10, R85 ;  /* 0x00000010ff547819 */ /* 0x000fe20000011655 */
[----:B0-----:R-:W-:Y:S01]  /*8880*/  HADD2.F32 R45, -RZ, R41.H0_H0 ;  /* 0x20000029ff2d7230 */ /* 0x001fe20000004100 */
[--C-:B------:R-:W-:Y:S01]  /*8890*/  SHF.R.U64 R54, R70, 0x10, R71.reuse ;  /* 0x0000001046367819 */ /* 0x100fe20000001247 */
[----:B------:R-:W-:Y:S01]  /*88a0*/  HADD2.F32 R56, -RZ, R172.H1_H1 ;  /* 0x300000acff387230 */ /* 0x000fe20000004100 */
[----:B------:R-:W-:Y:S01]  /*88b0*/  SHF.R.U32.HI R70, RZ, 0x10, R71 ;  /* 0x00000010ff467819 */ /* 0x000fe20000011647 */
[----:B------:R-:W-:-:S02]  /*88c0*/  HADD2.F32 R69, -RZ, R68.H0_H0 ;  /* 0x20000044ff457230 */ /* 0x000fc40000004100 */
[-C--:B------:R-:W-:Y:S01]  /*88d0*/  FMUL.FTZ R68, R58, R57.reuse ;  /* 0x000000393a447220 */ /* 0x080fe20000410000 */
[----:B------:R-:W-:Y:S02]  /*88e0*/  HADD2.F32 R84, -RZ, R84.H0_H0 ;  /* 0x20000054ff547230 */ /* 0x000fe40000004100 */
[C---:B------:R-:W-:Y:S01]  /*88f0*/  FMUL.FTZ R71, R45.reuse, R57 ;  /* 0x000000392d477220 */ /* 0x040fe20000410000 */
[--C-:B------:R-:W-:Y:S01]  /*8900*/  SHF.R.U64 R55, R86, 0x10, R87.reuse ;  /* 0x0000001056377819 */ /* 0x100fe20000001257 */
[----:B------:R-:W-:Y:S01]  /*8910*/  HADD2.F32 R41, -RZ, R41.H1_H1 ;  /* 0x30000029ff297230 */ /* 0x000fe20000004100 */
[----:B------:R-:W-:Y:S01]  /*8920*/  SHF.R.U32.HI R86, RZ, 0x10, R87 ;  /* 0x00000010ff567819 */ /* 0x000fe20000011657 */
[-C--:B------:R-:W-:Y:S01]  /*8930*/  FFMA.FTZ R68, R45, R56.reuse, -R68 ;  /* 0x000000382d447223 */ /* 0x080fe20000010844 */
[----:B------:R-:W-:Y:S01]  /*8940*/  FFMA.FTZ R71, R58, R56, R71 ;  /* 0x000000383a477223 */ /* 0x000fe20000010047 */
[----:B------:R-:W-:Y:S01]  /*8950*/  FMUL.FTZ R57, R59, R84 ;  /* 0x000000543b397220 */ /* 0x000fe20000410000 */
[----:B------:R-:W-:-:S02]  /*8960*/  HADD2.F32 R56, -RZ, R47.H0_H0 ;  /* 0x2000002fff387230 */ /* 0x000fc40000004100 */
[C---:B------:R-:W-:Y:S01]  /*8970*/  FMUL.FTZ R84, R41.reuse, R84 ;  /* 0x0000005429547220 */ /* 0x040fe20000410000 */
[----:B------:R-:W-:Y:S02]  /*8980*/  HADD2.F32 R58, -RZ, R47.H1_H1 ;  /* 0x3000002fff3a7230 */ /* 0x000fe40000004100 */
[-C--:B------:R-:W-:Y:S01]  /*8990*/  FFMA.FTZ R57, R41, R69.reuse, -R57 ;  /* 0x0000004529397223 */ /* 0x080fe20000010839 */
[----:B------:R-:W-:Y:S02]  /*89a0*/  HADD2.F32 R45, -RZ, R173.H1_H1 ;  /* 0x300000adff2d7230 */ /* 0x000fe40000004100 */
[----:B------:R-:W-:Y:S01]  /*89b0*/  FFMA.FTZ R84, R59, R69, R84 ;  /* 0x000000453b547223 */ /* 0x000fe20000010054 */
[--C-:B------:R-:W-:Y:S02]  /*89c0*/  HADD2.F32 R47, -RZ, R43.reuse.H0_H0 ;  /* 0x2000002bff2f7230 */ /* 0x100fe40000004100 */
[----:B------:R-:W-:Y:S02]  /*89d0*/  HADD2.F32 R86, -RZ, R86.H0_H0 ;  /* 0x20000056ff567230 */ /* 0x000fe40000004100 */
[----:B------:R-:W-:Y:S01]  /*89e0*/  FMUL.FTZ R59, R56, R45 ;  /* 0x0000002d383b7220 */ /* 0x000fe20000410000 */
[----:B------:R-:W-:-:S02]  /*89f0*/  HADD2.F32 R43, -RZ, R43.H1_H1 ;  /* 0x3000002bff2b7230 */ /* 0x000fc40000004100 */
[----:B------:R-:W-:Y:S01]  /*8a00*/  FMUL.FTZ R69, R47, R45 ;  /* 0x0000002d2f457220 */ /* 0x000fe20000410000 */
[----:B------:R-:W-:Y:S02]  /*8a10*/  HADD2.F32 R70, -RZ, R70.H0_H0 ;  /* 0x20000046ff467230 */ /* 0x000fe40000004100 */
[-C--:B------:R-:W-:Y:S01]  /*8a20*/  FMUL.FTZ R45, R58, R86.reuse ;  /* 0x000000563a2d7220 */ /* 0x080fe20000410000 */
[----:B------:R-:W-:Y:S02]  /*8a30*/  HADD2.F32 R41, -RZ, R171.H1_H1 ;  /* 0x300000abff297230 */ /* 0x000fe40000004100 */
[C---:B------:R-:W-:Y:S01]  /*8a40*/  FMUL.FTZ R86, R43.reuse, R86 ;  /* 0x000000562b567220 */ /* 0x040fe20000410000 */
[----:B------:R-:W-:Y:S02]  /*8a50*/  HADD2.F32 R174, -RZ, R174.H0_H0 ;  /* 0x200000aeffae7230 */ /* 0x000fe40000004100 */
[----:B------:R-:W-:Y:S01]  /*8a60*/  FFMA.FTZ R45, R43, R70, -R45 ;  /* 0x000000462b2d7223 */ /* 0x000fe2000001082d */
[----:B------:R-:W-:-:S02]  /*8a70*/  HADD2.F32 R43, -RZ, R44.H0_H0 ;  /* 0x2000002cff2b7230 */ /* 0x000fc40000004100 */
[-C--:B------:R-:W-:Y:S01]  /*8a80*/  FFMA.FTZ R59, R47, R41.reuse, -R59 ;  /* 0x000000292f3b7223 */ /* 0x080fe2000001083b */
[----:B------:R-:W-:Y:S02]  /*8a90*/  HADD2.F32 R53, -RZ, R53.H0_H0 ;  /* 0x20000035ff357230 */ /* 0x000fe40000004100 */
[----:B------:R-:W-:Y:S01]  /*8aa0*/  FFMA.FTZ R69, R56, R41, R69 ;  /* 0x0000002938457223 */ /* 0x000fe20000010045 */
[----:B------:R-:W-:Y:S02]  /*8ab0*/  HADD2.F32 R44, -RZ, R44.H1_H1 ;  /* 0x3000002cff2c7230 */ /* 0x000fe40000004100 */
[----:B------:R-:W-:Y:S01]  /*8ac0*/  FMUL.FTZ R47, R43, R174 ;  /* 0x000000ae2b2f7220 */ /* 0x000fe20000410000 */
[----:B------:R-:W-:Y:S02]  /*8ad0*/  HADD2.F32 R172, -RZ, R172.H0_H0 ;  /* 0x200000acffac7230 */ /* 0x000fe40000004100 */
[----:B------:R-:W-:Y:S01]  /*8ae0*/  FFMA.FTZ R86, R58, R70, R86 ;  /* 0x000000463a567223 */ /* 0x000fe20000010056 */
[----:B------:R-:W-:-:S02]  /*8af0*/  HADD2.F32 R41, -RZ, R40.H0_H0 ;  /* 0x20000028ff297230 */ /* 0x000fc40000004100 */
[-C--:B------:R-:W-:Y:S01]  /*8b00*/  FMUL.FTZ R56, R44, R53.reuse ;  /* 0x000000352c387220 */ /* 0x080fe20000410000 */
[----:B------:R-:W-:Y:S01]  /*8b10*/  HADD2.F32 R40, -RZ, R40.H1_H1 ;  /* 0x30000028ff287230 */ /* 0x000fe20000004100 */
[----:B------:R-:W-:Y:S01]  /*8b20*/  F2FP.F16.F32.PACK_AB R57, R57, R68 ;  /* 0x000000443939723e */ /* 0x000fe200000000ff */
[----:B------:R-:W-:Y:S02]  /*8b30*/  HADD2.F32 R51, -RZ, R51.H0_H0 ;  /* 0x20000033ff337230 */ /* 0x000fe40000004100 */
[C---:B------:R-:W-:Y:S01]  /*8b40*/  FMUL.FTZ R174, R41.reuse, R174 ;  /* 0x000000ae29ae7220 */ /* 0x040fe20000410000 */
[----:B------:R-:W-:Y:S01]  /*8b50*/  FFMA.FTZ R47, R41, R172, -R47 ;  /* 0x000000ac292f7223 */ /* 0x000fe2000001082f */
[C---:B------:R-:W-:Y:S01]  /*8b60*/  FMUL.FTZ R53, R40.reuse, R53 ;  /* 0x0000003528357220 */ /* 0x040fe20000410000 */
[----:B------:R-:W-:Y:S02]  /*8b70*/  HADD2.F32 R41, -RZ, R46.H0_H0 ;  /* 0x2000002eff297230 */ /* 0x000fe40000004100 */
[----:B------:R-:W-:Y:S01]  /*8b80*/  FFMA.FTZ R56, R40, R51, -R56 ;  /* 0x0000003328387223 */ /* 0x000fe20000010838 */
[----:B------:R-:W-:-:S02]  /*8b90*/  HADD2.F32 R173, -RZ, R173.H0_H0 ;  /* 0x200000adffad7230 */ /* 0x000fc40000004100 */
[----:B------:R-:W-:Y:S01]  /*8ba0*/  FFMA.FTZ R174, R43, R172, R174 ;  /* 0x000000ac2bae7223 */ /* 0x000fe200000100ae */
[----:B------:R-:W-:Y:S02]  /*8bb0*/  HADD2.F32 R55, -RZ, R55.H0_H0 ;  /* 0x20000037ff377230 */ /* 0x000fe40000004100 */
[----:B------:R-:W-:Y:S01]  /*8bc0*/  FFMA.FTZ R53, R44, R51, R53 ;  /* 0x000000332c357223 */ /* 0x000fe20000010035 */
[----:B------:R-:W-:Y:S02]  /*8bd0*/  HADD2.F32 R40, -RZ, R42.H0_H0 ;  /* 0x2000002aff287230 */ /* 0x000fe40000004100 */
[----:B------:R-:W-:Y:S01]  /*8be0*/  FMUL.FTZ R43, R41, R173 ;  /* 0x000000ad292b7220 */ /* 0x000fe20000410000 */
[----:B------:R-:W-:Y:S01]  /*8bf0*/  HADD2.F32 R46, -RZ, R46.H1_H1 ;  /* 0x3000002eff2e7230 */ /* 0x000fe20000004100 */
[----:B------:R-:W-:Y:S01]  /*8c00*/  F2FP.F16.F32.PACK_AB R71, R84, R71 ;  /* 0x000000475447723e */ /* 0x000fe200000000ff */
[----:B------:R-:W-:Y:S02]  /*8c10*/  HADD2.F32 R42, -RZ, R42.H1_H1 ;  /* 0x3000002aff2a7230 */ /* 0x000fe40000004100 */
[----:B------:R-:W-:Y:S01]  /*8c20*/  FMUL.FTZ R173, R40, R173 ;  /* 0x000000ad28ad7220 */ /* 0x000fe20000410000 */
[----:B------:R-:W-:-:S02]  /*8c30*/  HADD2.F32 R171, -RZ, R171.H0_H0 ;  /* 0x200000abffab7230 */ /* 0x000fc40000004100 */
[-C--:B------:R-:W-:Y:S01]  /*8c40*/  FMUL.FTZ R44, R46, R55.reuse ;  /* 0x000000372e2c7220 */ /* 0x080fe20000410000 */
[----:B------:R-:W-:Y:S02]  /*8c50*/  HADD2.F32 R54, -RZ, R54.H0_H0 ;  /* 0x20000036ff367230 */ /* 0x000fe40000004100 */
[----:B------:R-:W-:Y:S01]  /*8c60*/  FMUL.FTZ R55, R42, R55 ;  /* 0x000000372a377220 */ /* 0x000fe20000410000 */
[----:B------:R-:W-:Y:S01]  /*8c70*/  F2FP.F16.F32.PACK_AB R69, R86, R69 ;  /* 0x000000455645723e */ /* 0x000fe200000000ff */
[-C--:B------:R-:W-:Y:S01]  /*8c80*/  FFMA.FTZ R43, R40, R171.reuse, -R43 ;  /* 0x000000ab282b7223 */ /* 0x080fe2000001082b */
[----:B------:R-:W-:Y:S01]  /*8c90*/  FFMA.FTZ R173, R41, R171, R173 ;  /* 0x000000ab29ad7223 */ /* 0x000fe200000100ad */
[-C--:B------:R-:W-:Y:S01]  /*8ca0*/  FFMA.FTZ R44, R42, R54.reuse, -R44 ;  /* 0x000000362a2c7223 */ /* 0x080fe2000001082c */
[----:B------:R-:W-:Y:S01]  /*8cb0*/  FFMA.FTZ R55, R46, R54, R55 ;  /* 0x000000362e377223 */ /* 0x000fe20000010037 */
[----:B------:R-:W-:Y:S01]  /*8cc0*/  F2FP.F16.F32.PACK_AB R47, R56, R47 ;  /* 0x0000002f382f723e */ /* 0x000fe200000000ff */
[----:B------:R-:W-:Y:S01]  /*8cd0*/  IMAD.MOV.U32 R41, RZ, RZ, R57 ;  /* 0x000000ffff297224 */ /* 0x000fe200078e0039 */
[----:B------:R-:W-:-:S02]  /*8ce0*/  F2FP.F16.F32.PACK_AB R53, R53, R174 ;  /* 0x000000ae3535723e */ /* 0x000fc400000000ff */
[----:B------:R-:W-:Y:S02]  /*8cf0*/  F2FP.F16.F32.PACK_AB R43, R44, R43 ;  /* 0x0000002b2c2b723e */ /* 0x000fe400000000ff */
[----:B------:R-:W-:Y:S01]  /*8d00*/  F2FP.F16.F32.PACK_AB R55, R55, R173 ;  /* 0x000000ad3737723e */ /* 0x000fe200000000ff */
[----:B------:R-:W-:Y:S01]  /*8d10*/  IMAD.MOV.U32 R44, RZ, RZ, R53 ;  /* 0x000000ffff2c7224 */ /* 0x000fe200078e0035 */
[----:B------:R-:W-:Y:S01]  /*8d20*/  F2FP.F16.F32.PACK_AB R59, R45, R59 ;  /* 0x0000003b2d3b723e */ /* 0x000fe200000000ff */
[----:B------:R-:W-:Y:S01]  /*8d30*/  IMAD.MOV.U32 R42, RZ, RZ, R43 ;  /* 0x000000ffff2a7224 */ /* 0x000fe200078e002b */
[----:B------:R-:W-:Y:S01]  /*8d40*/  MOV R40, R47 ;  /* 0x0000002f00287202 */ /* 0x000fe20000000f00 */
[----:B------:R-:W-:Y:S01]  /*8d50*/  IMAD.MOV.U32 R45, RZ, RZ, R71 ;  /* 0x000000ffff2d7224 */ /* 0x000fe200078e0047 */
[----:B------:R-:W-:Y:S01]  /*8d60*/  MOV R43, R59 ;  /* 0x0000003b002b7202 */ /* 0x000fe20000000f00 */
[----:B------:R-:W-:Y:S02]  /*8d70*/  IMAD.MOV.U32 R46, RZ, RZ, R55 ;  /* 0x000000ffff2e7224 */ /* 0x000fe400078e0037 */
[----:B------:R-:W-:-:S07]  /*8d80*/  IMAD.MOV.U32 R47, RZ, RZ, R69 ;  /* 0x000000ffff2f7224 */ /* 0x000fce00078e0045 */
.L_x_520:
[----:B------:R-:W-:Y:S05]  /*8d90*/  BSYNC B2 ;  /* 0x0000000000027941 */ /* 0x000fea0003800000 */
.L_x_519:
[----:B------:R-:W-:-:S13]  /*8da0*/  ISETP.GE.AND P3, PT, R48, R148, PT ;  /* 0x000000943000720c */ /* 0x000fda0003f66270 */
[--C-:B------:R-:W-:Y:S02]  /*8db0*/  @!P3 SHF.R.S32.HI R54, RZ, 0x1f, R48.reuse ;  /* 0x0000001fff36b819 */ /* 0x100fe40000011430 */
[----:B------:R-:W-:-:S04]  /*8dc0*/  @!P3 IADD3 R51, P4, P5, R116, R126, R48 ;  /* 0x0000007e7433b210 */ /* 0x000fc80007d9e030 */
[----:B------:R-:W-:Y:S02]  /*8dd0*/  @!P3 IADD3.X R54, R7, R52, R54, P4, P5 ;  /* 0x000000340736b210 */ /* 0x000fe400027ea436 */
[----:B------:R-:W-:-:S04]  /*8de0*/  LEA R48, P4, R49, R124, 0x1 ;  /* 0x0000007c31307211 */ /* 0x000fc800078808ff */
[----:B------:R-:W-:Y:S02]  /*8df0*/  LEA.HI.X R49, R49, R125, R50, 0x1, P4 ;  /* 0x0000007d31317211 */ /* 0x000fe400020f0c32 */
[----:B------:R-:W-:-:S03]  /*8e00*/  @!P3 LEA R50, P4, R51, R124, 0x1 ;  /* 0x0000007c3332b211 */ /* 0x000fc600078808ff */
[----:B0-----:R0:W-:Y:S01]  /*8e10*/  STG.E.128 desc[UR60][R48.64], R40 ;  /* 0x0000002830007986 */ /* 0x0011e2000c101d3c */
[----:B------:R-:W-:-:S05]  /*8e20*/  @!P3 LEA.HI.X R51, R51, R125, R54, 0x1, P4 ;  /* 0x0000007d3333b211 */ /* 0x000fca00020f0c36 */
[----:B--2---:R0:W-:Y:S04]  /*8e30*/  @!P3 STG.E.128 desc[UR60][R50.64], R44 ;  /* 0x0000002c3200b986 */ /* 0x0041e8000c101d3c */
.L_x_518:
[----:B------:R-:W-:Y:S05]  /*8e40*/  BSYNC B1 ;  /* 0x0000000000017941 */ /* 0x000fea0003800000 */
.L_x_517:
[----:B------:R-:W-:Y:S01]  /*8e50*/  ISETP.NE.AND P3, PT, R32, RZ, PT ;  /* 0x000000ff2000720c */ /* 0x000fe20003f65270 */
[----:B------:R-:W-:-:S12]  /*8e60*/  BSSY B1, `(.L_x_521) ;  /* 0x0000077000017945 */ /* 0x000fd80003800000 */
[----:B------:R-:W-:Y:S05]  /*8e70*/  @!P3 BRA `(.L_x_522) ;  /* 0x0000000400d4b947 */ /* 0x000fea0003800000 */
[----:B0-----:R-:W-:Y:S01]  /*8e80*/  SEL R40, R132, R152, !P1 ;  /* 0x0000009884287207 */ /* 0x001fe20004800000 */
        /* <DEDUP_REMOVED lines=8> */
[----:B------:R-:W-:Y:S01]  /*8f10*/  SHF.R.S32.HI R40, RZ, 0x1f, R41 ;  /* 0x0000001fff287819 */ /* 0x000fe20000011429 */
[----:B------:R-:W-:-:S03]  /*8f20*/  IMAD.SHL.U32 R51, R41, 0x8, RZ ;  /* 0x0000000829337824 */ /* 0x000fc600078e00ff */
[----:B------:R-:W-:-:S04]  /*8f30*/  LEA.HI R40, R40, R41, RZ, 0x3 ;  /* 0x0000002928287211 */ /* 0x000fc800078f18ff */
[----:B------:R-:W-:Y:S02]  /*8f40*/  SHF.R.S32.HI R42, RZ, 0x3, R40 ;  /* 0x00000003ff2a7819 */ /* 0x000fe40000011428 */
[----:B------:R-:W-:-:S03]  /*8f50*/  LOP3.LUT R40, R208, 0x38, R51, 0xf8, !PT ;  /* 0x00000038d0287812 */ /* 0x000fc600078ef833 */
[----:B------:R-:W-:Y:S01]  /*8f60*/  IMAD R41, R42, 0x1c00, R215 ;  /* 0x00001c002a297824 */ /* 0x000fe200078e02d7 */
[----:B------:R-:W-:-:S05]  /*8f70*/  LOP3.LUT R40, R40, R43, RZ, 0x3c, !PT ;  /* 0x0000002b28287212 */ /* 0x000fca00078e3cff */
[----:B------:R-:W-:Y:S02]  /*8f80*/  IMAD.IADD R40, R41, 0x1, R40 ;  /* 0x0000000129287824 */ /* 0x000fe400078e0228 */
[C---:B------:R-:W-:Y:S02]  /*8f90*/  IMAD R41, R17.reuse, 0x5400, R142 ;  /* 0x0000540011297824 */ /* 0x040fe400078e028e */
[----:B------:R-:W-:-:S03]  /*8fa0*/  IMAD R43, R17, 0x5400, R40 ;  /* 0x00005400112b7824 */ /* 0x000fc600078e0228 */
[----:B------:R-:W-:Y:S01]  /*8fb0*/  LEA R41, R41, R16, 0x1 ;  /* 0x0000001029297211 */ /* 0x000fe200078e08ff */
[----:B------:R-:W-:-:S05]  /*8fc0*/  IMAD R44, R43, 0x2, R16 ;  /* 0x000000022b2c7824 */ /* 0x000fca00078e0210 */
[----:B------:R-:W0:Y:S04]  /*8fd0*/  LDS.128 R40, [R41+0x21400] ;  /* 0x0214000029287984 */ /* 0x000e280000000c00 */
[----:B------:R-:W2:Y:S01]  /*8fe0*/  LDS.128 R44, [R44+0x21400] ;  /* 0x021400002c2c7984 */ /* 0x000ea20000000c00 */
[----:B------:R-:W-:Y:S05]  /*8ff0*/  @P3 BRA `(.L_x_524) ;  /* 0x0000000400483947 */ /* 0x000fea0003800000 */
[--C-:B------:R-:W-:Y:S01]  /*9000*/  SHF.R.U64 R53, R80, 0x10, R81.reuse ;  /* 0x0000001050357819 */ /* 0x100fe20000001251 */
[----:B------:R-:W-:Y:S01]  /*9010*/  HADD2.F32 R57, -RZ, R170.H1_H1 ;  /* 0x300000aaff397230 */ /* 0x000fe20000004100 */
[----:B------:R-:W-:Y:S01]  /*9020*/  SHF.R.U32.HI R80, RZ, 0x10, R81 ;  /* 0x00000010ff507819 */ /* 0x000fe20000011651 */
[--C-:B--2---:R-:W-:Y:S01]  /*9030*/  HADD2.F32 R58, -RZ, R45.reuse.H0_H0 ;  /* 0x2000002dff3a7230 */ /* 0x104fe20000004100 */
[--C-:B------:R-:W-:Y:S01]  /*9040*/  SHF.R.U64 R48, R64, 0x10, R65.reuse ;  /* 0x0000001040307819 */ /* 0x100fe20000001241 */
[----:B------:R-:W-:Y:S01]  /*9050*/  HADD2.F32 R59, -RZ, R45.H1_H1 ;  /* 0x3000002dff3b7230 */ /* 0x000fe20000004100 */
[----:B------:R-:W-:Y:S01]  /*9060*/  SHF.R.U32.HI R64, RZ, 0x10, R65 ;  /* 0x00000010ff407819 */ /* 0x000fe20000011641 */
[--C-:B0-----:R-:W-:Y:S02]  /*9070*/  HADD2.F32 R45, -RZ, R41.reuse.H0_H0 ;  /* 0x20000029ff2d7230 */ /* 0x101fe40000004100 */
[----:B------:R-:W-:Y:S01]  /*9080*/  FMUL.FTZ R68, R58, R57 ;  /* 0x000000393a447220 */ /* 0x000fe20000410000 */
[----:B------:R-:W-:Y:S01]  /*9090*/  HADD2.F32 R80, -RZ, R80.H0_H0 ;  /* 0x20000050ff507230 */ /* 0x000fe20000004100 */
[----:B------:R-:W-:Y:S01]  /*90a0*/  SHF.R.U64 R55, R82, 0x10, R83 ;  /* 0x0000001052377819 */ /* 0x000fe20000001253 */
[----:B------:R-:W-:-:S02]  /*90b0*/  HADD2.F32 R41, -RZ, R41.H1_H1 ;  /* 0x30000029ff297230 */ /* 0x000fc40000004100 */
[----:B------:R-:W-:Y:S01]  /*90c0*/  FMUL.FTZ R57, R45, R57 ;  /* 0x000000392d397220 */ /* 0x000fe20000410000 */
[----:B------:R-:W-:Y:S01]  /*90d0*/  HADD2.F32 R56, -RZ, R168.H1_H1 ;  /* 0x300000a8ff387230 */ /* 0x000fe20000004100 */
[----:B------:R-:W-:Y:S01]  /*90e0*/  SHF.R.U32.HI R82, RZ, 0x10, R83 ;  /* 0x00000010ff527819 */ /* 0x000fe20000011653 */
[----:B------:R-:W-:Y:S02]  /*90f0*/  HADD2.F32 R64, -RZ, R64.H0_H0 ;  /* 0x20000040ff407230 */ /* 0x000fe40000004100 */
[-C--:B------:R-:W-:Y:S01]  /*9100*/  FMUL.FTZ R70, R59, R80.reuse ;  /* 0x000000503b467220 */ /* 0x080fe20000410000 */
[----:B------:R-:W-:Y:S01]  /*9110*/  FMUL.FTZ R80, R41, R80 ;  /* 0x0000005029507220 */ /* 0x000fe20000410000 */
[-C--:B------:R-:W-:Y:S01]  /*9120*/  FFMA.FTZ R68, R45, R56.reuse, -R68 ;  /* 0x000000382d447223 */ /* 0x080fe20000010844 */
[----:B------:R-:W-:Y:S01]  /*9130*/  FFMA.FTZ R57, R58, R56, R57 ;  /* 0x000000383a397223 */ /* 0x000fe20000010039 */
[--C-:B------:R-:W-:Y:S01]  /*9140*/  SHF.R.U64 R54, R66, 0x10, R67.reuse ;  /* 0x0000001042367819 */ /* 0x100fe20000001243 */
[----:B------:R-:W-:Y:S01]  /*9150*/  HADD2.F32 R56, -RZ, R47.H0_H0 ;  /* 0x2000002fff387230 */ /* 0x000fe20000004100 */
[----:B------:R-:W-:Y:S01]  /*9160*/  SHF.R.U32.HI R66, RZ, 0x10, R67 ;  /* 0x00000010ff427819 */ /* 0x000fe20000011643 */
[----:B------:R-:W-:Y:S01]  /*9170*/  FFMA.FTZ R80, R59, R64, R80 ;  /* 0x000000403b507223 */ /* 0x000fe20000010050 */
[----:B------:R-:W-:-:S02]  /*9180*/  HADD2.F32 R65, -RZ, R167.H1_H1 ;  /* 0x300000a7ff417230 */ /* 0x000fc40000004100 */
[----:B------:R-:W-:Y:S01]  /*9190*/  FFMA.FTZ R41, R41, R64, -R70 ;  /* 0x0000004029297223 */ /* 0x000fe20000010846 */
[----:B------:R-:W-:Y:S02]  /*91a0*/  HADD2.F32 R47, -RZ, R47.H1_H1 ;  /* 0x3000002fff2f7230 */ /* 0x000fe40000004100 */
[----:B------:R-:W-:Y:S01]  /*91b0*/  HADD2.F32 R82, -RZ, R82.H0_H0 ;  /* 0x20000052ff527230 */ /* 0x000fe20000004100 */
[----:B------:R-:W-:Y:S01]  /*91c0*/  F2FP.F16.F32.PACK_AB R57, R80, R57 ;  /* 0x000000395039723e */ /* 0x000fe200000000ff */
[--C-:B------:R-:W-:Y:S01]  /*91d0*/  HADD2.F32 R58, -RZ, R43.reuse.H0_H0 ;  /* 0x2000002bff3a7230 */ /* 0x100fe20000004100 */
[----:B------:R-:W-:Y:S01]  /*91e0*/  F2FP.F16.F32.PACK_AB R41, R41, R68 ;  /* 0x000000442929723e */ /* 0x000fe200000000ff */
[----:B------:R-:W-:Y:S02]  /*91f0*/  HADD2.F32 R59, -RZ, R43.H1_H1 ;  /* 0x3000002bff3b7230 */ /* 0x000fe40000004100 */
[----:B------:R-:W-:Y:S01]  /*9200*/  FMUL.FTZ R43, R56, R65 ;  /* 0x00000041382b7220 */ /* 0x000fe20000410000 */
[----:B------:R-:W-:-:S02]  /*9210*/  HADD2.F32 R45, -RZ, R169.H1_H1 ;  /* 0x300000a9ff2d7230 */ /* 0x000fc40000004100 */
[-C--:B------:R-:W-:Y:S01]  /*9220*/  FMUL.FTZ R64, R47, R82.reuse ;  /* 0x000000522f407220 */ /* 0x080fe20000410000 */
[----:B------:R-:W-:Y:S02]  /*9230*/  HADD2.F32 R66, -RZ, R66.H0_H0 ;  /* 0x20000042ff427230 */ /* 0x000fe40000004100 */
[C---:B------:R-:W-:Y:S01]  /*9240*/  FMUL.FTZ R65, R58.reuse, R65 ;  /* 0x000000413a417220 */ /* 0x040fe20000410000 */
[----:B------:R-:W-:Y:S01]  /*9250*/  FMUL.FTZ R82, R59, R82 ;  /* 0x000000523b527220 */ /* 0x000fe20000410000 */
[-C--:B------:R-:W-:Y:S01]  /*9260*/  FFMA.FTZ R43, R58, R45.reuse, -R43 ;  /* 0x0000002d3a2b7223 */ /* 0x080fe2000001082b */
[----:B------:R-:W-:Y:S02]  /*9270*/  HADD2.F32 R70, -RZ, R53.H0_H0 ;  /* 0x20000035ff467230 */ /* 0x000fe40000004100 */
[----:B------:R-:W-:Y:S01]  /*9280*/  FFMA.FTZ R45, R56, R45, R65 ;  /* 0x0000002d382d7223 */ /* 0x000fe20000010041 */
[-C--:B------:R-:W-:Y:S01]  /*9290*/  FFMA.FTZ R58, R47, R66.reuse, R82 ;  /* 0x000000422f3a7223 */ /* 0x080fe20000010052 */
[----:B------:R-:W-:Y:S01]  /*92a0*/  FFMA.FTZ R56, R59, R66, -R64 ;  /* 0x000000423b387223 */ /* 0x000fe20000010840 */
[----:B------:R-:W-:-:S02]  /*92b0*/  HADD2.F32 R47, -RZ, R44.H1_H1 ;  /* 0x3000002cff2f7230 */ /* 0x000fc40000004100 */
[----:B------:R-:W-:Y:S01]  /*92c0*/  HADD2.F32 R167, -RZ, R167.H0_H0 ;  /* 0x200000a7ffa77230 */ /* 0x000fe20000004100 */
[----:B------:R-:W-:Y:S01]  /*92d0*/  F2FP.F16.F32.PACK_AB R58, R58, R45 ;  /* 0x0000002d3a3a723e */ /* 0x000fe200000000ff */
[----:B------:R-:W-:Y:S02]  /*92e0*/  HADD2.F32 R64, -RZ, R44.H0_H0 ;  /* 0x2000002cff407230 */ /* 0x000fe40000004100 */
[----:B------:R-:W-:Y:S01]  /*92f0*/  FMUL.FTZ R76, R47, R70 ;  /* 0x000000462f4c7220 */ /* 0x000fe20000410000 */
[--C-:B------:R-:W-:Y:S01]  /*9300*/  HADD2.F32 R53, -RZ, R40.reuse.H1_H1 ;  /* 0x30000028ff357230 */ /* 0x100fe20000004100 */
[----:B------:R-:W-:Y:S01]  /*9310*/  F2FP.F16.F32.PACK_AB R43, R56, R43 ;  /* 0x0000002b382b723e */ /* 0x000fe200000000ff */
[----:B------:R-:W-:Y:S02]  /*9320*/  HADD2.F32 R169, -RZ, R169.H0_H0 ;  /* 0x200000a9ffa97230 */ /* 0x000fe40000004100 */
[----:B------:R-:W-:Y:S01]  /*9330*/  FMUL.FTZ R59, R64, R167 ;  /* 0x000000a7403b7220 */ /* 0x000fe20000410000 */
[----:B------:R-:W-:-:S02]  /*9340*/  HADD2.F32 R66, -RZ, R40.H0_H0 ;  /* 0x20000028ff427230 */ /* 0x000fc40000004100 */
[C---:B------:R-:W-:Y:S01]  /*9350*/  FMUL.FTZ R70, R53.reuse, R70 ;  /* 0x0000004635467220 */ /* 0x040fe20000410000 */
[----:B------:R-:W-:Y:S02]  /*9360*/  HADD2.F32 R48, -RZ, R48.H0_H0 ;  /* 0x20000030ff307230 */ /* 0x000fe40000004100 */
[----:B------:R-:W-:Y:S02]  /*9370*/  HADD2.F32 R168, -RZ, R168.H0_H0 ;  /* 0x200000a8ffa87230 */ /* 0x000fe40000004100 */
[----:B------:R-:W-:Y:S01]  /*9380*/  FFMA.FTZ R40, R66, R169, -R59 ;  /* 0x000000a942287223 */ /* 0x000fe2000001083b */
[----:B------:R-:W-:Y:S02]  /*9390*/  HADD2.F32 R67, -RZ, R55.H0_H0 ;  /* 0x20000037ff437230 */ /* 0x000fe40000004100 */
[-C--:B------:R-:W-:Y:S01]  /*93a0*/  FFMA.FTZ R53, R53, R48.reuse, -R76 ;  /* 0x0000003035357223 */ /* 0x080fe2000001084c */
[----:B------:R-:W-:Y:S01]  /*93b0*/  FFMA.FTZ R47, R47, R48, R70 ;  /* 0x000000302f2f7223 */ /* 0x000fe20000010046 */
[----:B------:R-:W-:-:S02]  /*93c0*/  HADD2.F32 R59, -RZ, R46.H0_H0 ;  /* 0x2000002eff3b7230 */ /* 0x000fc40000004100 */
[----:B------:R-:W-:Y:S01]  /*93d0*/  FMUL.FTZ R167, R66, R167 ;  /* 0x000000a742a77220 */ /* 0x000fe20000410000 */
[----:B------:R-:W-:Y:S01]  /*93e0*/  HADD2.F32 R48, -RZ, R46.H1_H1 ;  /* 0x3000002eff307230 */ /* 0x000fe20000004100 */
[----:B------:R-:W-:Y:S01]  /*93f0*/  F2FP.F16.F32.PACK_AB R40, R53, R40 ;  /* 0x000000283528723e */ /* 0x000fe200000000ff */
[--C-:B------:R-:W-:Y:S02]  /*9400*/  HADD2.F32 R55, -RZ, R42.reuse.H0_H0 ;  /* 0x2000002aff377230 */ /* 0x100fe40000004100 */
[----:B------:R-:W-:Y:S01]  /*9410*/  FFMA.FTZ R44, R64, R169, R167 ;  /* 0x000000a9402c7223 */ /* 0x000fe200000100a7 */
[----:B------:R-:W-:Y:S02]  /*9420*/  HADD2.F32 R46, -RZ, R42.H1_H1 ;  /* 0x3000002aff2e7230 */ /* 0x000fe40000004100 */
[----:B------:R-:W-:Y:S01]  /*9430*/  FMUL.FTZ R42, R59, R168 ;  /* 0x000000a83b2a7220 */ /* 0x000fe20000410000 */
[----:B------:R-:W-:Y:S02]  /*9440*/  HADD2.F32 R170, -RZ, R170.H0_H0 ;  /* 0x200000aaffaa7230 */ /* 0x000fe40000004100 */
[----:B------:R-:W-:Y:S01]  /*9450*/  FMUL.FTZ R69, R48, R67 ;  /* 0x0000004330457220 */ /* 0x000fe20000410000 */
[----:B------:R-:W-:-:S02]  /*9460*/  HADD2.F32 R65, -RZ, R54.H0_H0 ;  /* 0x20000036ff417230 */ /* 0x000fc40000004100 */
[C---:B------:R-:W-:Y:S01]  /*9470*/  FMUL.FTZ R168, R55.reuse, R168 ;  /* 0x000000a837a87220 */ /* 0x040fe20000410000 */
[C---:B------:R-:W-:Y:S01]  /*9480*/  FMUL.FTZ R67, R46.reuse, R67 ;  /* 0x000000432e437220 */ /* 0x040fe20000410000 */
[----:B------:R-:W-:Y:S01]  /*9490*/  FFMA.FTZ R42, R55, R170, -R42 ;  /* 0x000000aa372a7223 */ /* 0x000fe2000001082a */
[----:B------:R-:W-:Y:S01]  /*94a0*/  F2FP.F16.F32.PACK_AB R44, R47, R44 ;  /* 0x0000002c2f2c723e */ /* 0x000fe200000000ff */
[----:B------:R-:W-:Y:S01]  /*94b0*/  FFMA.FTZ R168, R59, R170, R168 ;  /* 0x000000aa3ba87223 */ /* 0x000fe200000100a8 */
[-C--:B------:R-:W-:Y:S01]  /*94c0*/  FFMA.FTZ R69, R46, R65.reuse, -R69 ;  /* 0x000000412e457223 */ /* 0x080fe20000010845 */
[----:B------:R-:W-:Y:S01]  /*94d0*/  FFMA.FTZ R67, R48, R65, R67 ;  /* 0x0000004130437223 */ /* 0x000fe20000010043 */
[----:B------:R-:W-:Y:S02]  /*94e0*/  IMAD.MOV.U32 R45, RZ, RZ, R57 ;  /* 0x000000ffff2d7224 */ /* 0x000fe400078e0039 */
[----:B------:R-:W-:Y:S01]  /*94f0*/  IMAD.MOV.U32 R47, RZ, RZ, R58 ;  /* 0x000000ffff2f7224 */ /* 0x000fe200078e003a */
[----:B------:R-:W-:-:S02]  /*9500*/  F2FP.F16.F32.PACK_AB R42, R69, R42 ;  /* 0x0000002a452a723e */ /* 0x000fc400000000ff */
[----:B------:R-:W-:-:S07]  /*9510*/  F2FP.F16.F32.PACK_AB R46, R67, R168 ;  /* 0x000000a8432e723e */ /* 0x000fce00000000ff */
.L_x_524:
[----:B------:R-:W-:Y:S05]  /*9520*/  BSYNC B2 ;  /* 0x0000000000027941 */ /* 0x000fea0003800000 */
.L_x_523:
        /* <DEDUP_REMOVED lines=10> */
.L_x_522:
[----:B------:R-:W-:Y:S05]  /*95d0*/  BSYNC B1 ;  /* 0x0000000000017941 */ /* 0x000fea0003800000 */
.L_x_521:
[----:B------:R-:W-:-:S13]  /*95e0*/  ISETP.NE.AND P3, PT, R33, RZ, PT ;  /* 0x000000ff2100720c */ /* 0x000fda0003f65270 */
[----:B------:R-:W-:Y:S05]  /*95f0*/  @!P3 BRA `(.L_x_475) ;  /* 0x0000000800ccb947 */ /* 0x000fea0003800000 */
[----:B0---4-:R-:W2:Y:S01]  /*9600*/  LDL R40, [R1+0x10] ;  /* 0x0000100001287983 */ /* 0x011ea20000100800 */
[----:B------:R-:W-:Y:S01]  /*9610*/  SHF.R.U32.HI R43, RZ, 0x3, R208 ;  /* 0x00000003ff2b7819 */ /* 0x000fe200000116d0 */
[----:B------:R-:W-:Y:S01]  /*9620*/  BSSY B1, `(.L_x_525) ;  /* 0x000006e000017945 */ /* 0x000fe20003800000 */
[----:B--2---:R-:W-:Y:S02]  /*9630*/  LOP3.LUT P5, RZ, R40, 0x1, RZ, 0xc0, !PT ;  /* 0x0000000128ff7812 */ /* 0x004fe400078ac0ff */
[----:B------:R-:W-:Y:S02]  /*9640*/  IADD3 R40, P3, P4, R116, R126, R27 ;  /* 0x0000007e74287210 */ /* 0x000fe40007c7e01b */
[----:B------:R-:W-:Y:S02]  /*9650*/  SEL R152, R132, R152, !P5 ;  /* 0x0000009884987207 */ /* 0x000fe40006800000 */
[----:B------:R-:W-:Y:S02]  /*9660*/  IADD3.X R41, R7, R52, R31, P3, P4 ;  /* 0x0000003407297210 */ /* 0x000fe40001fe841f */
[----:B---3--:R-:W-:-:S04]  /*9670*/  LEA R48, P3, R40, R124, 0x1 ;  /* 0x0000007c28307211 */ /* 0x008fc800078608ff */
[----:B------:R-:W-:Y:S02]  /*9680*/  LEA.HI.X R49, R40, R125, R41, 0x1, P3 ;  /* 0x0000007d28317211 */ /* 0x000fe400018f0c29 */
[----:B------:R-:W-:Y:S02]  /*9690*/  SHF.R.S32.HI R41, RZ, 0x1f, R152 ;  /* 0x0000001fff297819 */ /* 0x000fe40000011498 */
[----:B------:R-:W-:Y:S02]  /*96a0*/  ISETP.GE.AND P3, PT, R3, R121, PT ;  /* 0x000000790300720c */ /* 0x000fe40003f66270 */
[----:B------:R-:W-:-:S04]  /*96b0*/  LEA.HI R152, R41, R152, RZ, 0x4 ;  /* 0x0000009829987211 */ /* 0x000fc800078f20ff */
[----:B------:R-:W-:-:S04]  /*96c0*/  LEA.HI.SX32 R152, R152, R99, 0x1c ;  /* 0x0000006398987211 */ /* 0x000fc800078fe2ff */
[----:B------:R-:W-:Y:S01]  /*96d0*/  SHF.R.S32.HI R41, RZ, 0x1f, R152 ;  /* 0x0000001fff297819 */ /* 0x000fe20000011498 */
[----:B------:R-:W-:-:S03]  /*96e0*/  IMAD.SHL.U32 R51, R152, 0x8, RZ ;  /* 0x0000000898337824 */ /* 0x000fc600078e00ff */
[----:B------:R-:W-:Y:S02]  /*96f0*/  LEA.HI R41, R41, R152, RZ, 0x3 ;  /* 0x0000009829297211 */ /* 0x000fe400078f18ff */
[----:B------:R-:W-:Y:S02]  /*9700*/  LOP3.LUT R40, R208, 0x38, R51, 0xf8, !PT ;  /* 0x00000038d0287812 */ /* 0x000fe400078ef833 */
[----:B------:R-:W-:Y:S02]  /*9710*/  SHF.R.S32.HI R42, RZ, 0x3, R41 ;  /* 0x00000003ff2a7819 */ /* 0x000fe40000011429 */
[----:B------:R-:W-:-:S03]  /*9720*/  LOP3.LUT R40, R40, R43, RZ, 0x3c, !PT ;  /* 0x0000002b28287212 */ /* 0x000fc600078e3cff */
[----:B------:R-:W-:-:S05]  /*9730*/  IMAD R41, R42, 0x1c00, R215 ;  /* 0x00001c002a297824 */ /* 0x000fca00078e02d7 */
[----:B------:R-:W-:Y:S01]  /*9740*/  IADD3 R40, R41, R40, RZ ;  /* 0x0000002829287210 */ /* 0x000fe20007ffe0ff */
[----:B------:R-:W-:-:S04]  /*9750*/  IMAD R41, R17, 0x5400, R141 ;  /* 0x0000540011297824 */ /* 0x000fc800078e028d */
[----:B------:R-:W-:Y:S02]  /*9760*/  IMAD R43, R17, 0x5400, R40 ;  /* 0x00005400112b7824 */ /* 0x000fe400078e0228 */
[--C-:B------:R-:W-:Y:S02]  /*9770*/  IMAD R41, R41, 0x2, R16.reuse ;  /* 0x0000000229297824 */ /* 0x100fe400078e0210 */
[----:B------:R-:W-:-:S04]  /*9780*/  IMAD R44, R43, 0x2, R16 ;  /* 0x000000022b2c7824 */ /* 0x000fc800078e0210 */
[----:B------:R-:W0:Y:S04]  /*9790*/  LDS.128 R40, [R41+0x21400] ;  /* 0x0214000029287984 */ /* 0x000e280000000c00 */
[----:B------:R-:W2:Y:S01]  /*97a0*/  LDS.128 R44, [R44+0x21400] ;  /* 0x021400002c2c7984 */ /* 0x000ea20000000c00 */
[----:B------:R-:W-:Y:S05]  /*97b0*/  @P3 BRA `(.L_x_526) ;  /* 0x0000000400503947 */ /* 0x000fea0003800000 */
[----:B------:R-:W-:Y:S01]  /*97c0*/  SHF.R.U64 R50, R60, 0x10, R61 ;  /* 0x000000103c327819 */ /* 0x000fe2000000123d */
[----:B--2---:R-:W-:Y:S01]  /*97d0*/  IMAD.MOV.U32 R56, RZ, RZ, R45 ;  /* 0x000000ffff387224 */ /* 0x004fe200078e002d */
[----:B------:R-:W-:Y:S01]  /*97e0*/  SHF.R.U32.HI R59, RZ, 0x10, R61 ;  /* 0x00000010ff3b7819 */ /* 0x000fe2000001163d */
[----:B0-----:R-:W-:Y:S01]  /*97f0*/  IMAD.MOV.U32 R45, RZ, RZ, R43 ;  /* 0x000000ffff2d7224 */ /* 0x001fe200078e002b */
[----:B------:R-:W-:Y:S01]  /*9800*/  SHF.R.U32.HI R61, RZ, 0x10, R73 ;  /* 0x00000010ff3d7819 */ /* 0x000fe20000011649 */
[----:B------:R-:W-:Y:S01]  /*9810*/  HADD2.F32 R64, -RZ, R160.H1_H1 ;  /* 0x300000a0ff407230 */ /* 0x000fe20000004100 */
[----:B------:R-:W-:Y:S01]  /*9820*/  MOV R57, R47 ;  /* 0x0000002f00397202 */ /* 0x000fe20000000f00 */
[--C-:B------:R-:W-:Y:S01]  /*9830*/  HADD2.F32 R47, -RZ, R56.reuse.H0_H0 ;  /* 0x20000038ff2f7230 */ /* 0x100fe20000004100 */
[--C-:B------:R-:W-:Y:S01]  /*9840*/  SHF.R.U64 R53, R62, 0x10, R63.reuse ;  /* 0x000000103e357819 */ /* 0x100fe2000000123f */
[----:B------:R-:W-:Y:S01]  /*9850*/  HADD2.F32 R58, -RZ, R56.H1_H1 ;  /* 0x30000038ff3a7230 */ /* 0x000fe20000004100 */
[----:B------:R-:W-:Y:S01]  /*9860*/  SHF.R.U32.HI R62, RZ, 0x10, R63 ;  /* 0x00000010ff3e7819 */ /* 0x000fe2000001163f */
[----:B------:R-:W-:Y:S01]  /*9870*/  HADD2.F32 R61, -RZ, R61.H0_H0 ;  /* 0x2000003dff3d7230 */ /* 0x000fe20000004100 */
[--C-:B------:R-:W-:Y:S01]  /*9880*/  SHF.R.U64 R55, R74, 0x10, R75.reuse ;  /* 0x000000104a377819 */ /* 0x100fe2000000124b */
[--C-:B------:R-:W-:Y:S01]  /*9890*/  HADD2.F32 R56, -RZ, R41.reuse.H1_H1 ;  /* 0x30000029ff387230 */ /* 0x100fe20000004100 */
[----:B------:R-:W-:Y:S01]  /*98a0*/  SHF.R.U32.HI R74, RZ, 0x10, R75 ;  /* 0x00000010ff4a7819 */ /* 0x000fe2000001164b */
[----:B------:R-:W-:-:S02]  /*98b0*/  HADD2.F32 R43, -RZ, R41.H0_H0 ;  /* 0x20000029ff2b7230 */ /* 0x000fc40000004100 */
[-C--:B------:R-:W-:Y:S01]  /*98c0*/  FMUL.FTZ R63, R58, R61.reuse ;  /* 0x0000003d3a3f7220 */ /* 0x080fe20000410000 */
[----:B------:R-:W-:Y:S02]  /*98d0*/  HADD2.F32 R59, -RZ, R59.H0_H0 ;  /* 0x2000003bff3b7230 */ /* 0x000fe40000004100 */
[C---:B------:R-:W-:Y:S01]  /*98e0*/  FMUL.FTZ R61, R56.reuse, R61 ;  /* 0x0000003d383d7220 */ /* 0x040fe20000410000 */
[----:B------:R-:W-:Y:S02]  /*98f0*/  HADD2.F32 R60, -RZ, R158.H1_H1 ;  /* 0x3000009eff3c7230 */ /* 0x000fe40000004100 */
[-C--:B------:R-:W-:Y:S01]  /*9900*/  FMUL.FTZ R66, R47, R64.reuse ;  /* 0x000000402f427220 */ /* 0x080fe20000410000 */
[C---:B------:R-:W-:Y:S01]  /*9910*/  FMUL.FTZ R64, R43.reuse, R64 ;  /* 0x000000402b407220 */ /* 0x040fe20000410000 */
[-C--:B------:R-:W-:Y:S01]  /*9920*/  FFMA.FTZ R56, R56, R59.reuse, -R63 ;  /* 0x0000003b38387223 */ /* 0x080fe2000001083f */
[----:B------:R-:W-:Y:S01]  /*9930*/  FFMA.FTZ R58, R58, R59, R61 ;  /* 0x0000003b3a3a7223 */ /* 0x000fe2000001003d */
[----:B------:R-:W-:Y:S01]  /*9940*/  FFMA.FTZ R41, R43, R60, -R66 ;  /* 0x0000003c2b297223 */ /* 0x000fe20000010842 */
[----:B------:R-:W-:-:S02]  /*9950*/  HADD2.F32 R59, -RZ, R57.H0_H0 ;  /* 0x20000039ff3b7230 */ /* 0x000fc40000004100 */
[----:B------:R-:W-:Y:S01]  /*9960*/  FFMA.FTZ R43, R47, R60, R64 ;  /* 0x0000003c2f2b7223 */ /* 0x000fe20000010040 */
[----:B------:R-:W-:Y:S01]  /*9970*/  HADD2.F32 R57, -RZ, R57.H1_H1 ;  /* 0x30000039ff397230 */ /* 0x000fe20000004100 */
[----:B------:R-:W-:Y:S01]  /*9980*/  SHF.R.U64 R54, R72, 0x10, R73 ;  /* 0x0000001048367819 */ /* 0x000fe20000001249 */
[----:B------:R-:W-:Y:S01]  /*9990*/  HADD2.F32 R74, -RZ, R74.H0_H0 ;  /* 0x2000004aff4a7230 */ /* 0x000fe20000004100 */
[----:B------:R-:W-:Y:S01]  /*99a0*/  F2FP.F16.F32.PACK_AB R41, R56, R41 ;  /* 0x000000293829723e */ /* 0x000fe200000000ff */
[----:B------:R-:W-:Y:S02]  /*99b0*/  HADD2.F32 R60, -RZ, R45.H1_H1 ;  /* 0x3000002dff3c7230 */ /* 0x000fe40000004100 */
[----:B------:R-:W-:Y:S02]  /*99c0*/  HADD2.F32 R62, -RZ, R62.H0_H0 ;  /* 0x2000003eff3e7230 */ /* 0x000fe40000004100 */
[----:B------:R-:W-:Y:S01]  /*99d0*/  FMUL.FTZ R61, R57, R74 ;  /* 0x0000004a393d7220 */ /* 0x000fe20000410000 */
[----:B------:R-:W-:-:S02]  /*99e0*/  HADD2.F32 R66, -RZ, R159.H1_H1 ;  /* 0x3000009fff427230 */ /* 0x000fc40000004100 */
[C---:B------:R-:W-:Y:S01]  /*99f0*/  FMUL.FTZ R74, R60.reuse, R74 ;  /* 0x0000004a3c4a7220 */ /* 0x040fe20000410000 */
[----:B------:R-:W-:Y:S02]  /*9a00*/  HADD2.F32 R47, -RZ, R45.H0_H0 ;  /* 0x2000002dff2f7230 */ /* 0x000fe40000004100 */
[-C--:B------:R-:W-:Y:S01]  /*9a10*/  FFMA.FTZ R60, R60, R62.reuse, -R61 ;  /* 0x0000003e3c3c7223 */ /* 0x080fe2000001083d */
[----:B------:R-:W-:Y:S02]  /*9a20*/  HADD2.F32 R64, -RZ, R157.H1_H1 ;  /* 0x3000009dff407230 */ /* 0x000fe40000004100 */
[----:B------:R-:W-:Y:S01]  /*9a30*/  FFMA.FTZ R62, R57, R62, R74 ;  /* 0x0000003e393e7223 */ /* 0x000fe2000001004a */
[-C--:B------:R-:W-:Y:S01]  /*9a40*/  FMUL.FTZ R68, R59, R66.reuse ;  /* 0x000000423b447220 */ /* 0x080fe20000410000 */
[----:B------:R-:W-:Y:S02]  /*9a50*/  HADD2.F32 R61, -RZ, R54.H0_H0 ;  /* 0x20000036ff3d7230 */ /* 0x000fe40000004100 */
[----:B------:R-:W-:Y:S01]  /*9a60*/  FMUL.FTZ R66, R47, R66 ;  /* 0x000000422f427220 */ /* 0x000fe20000410000 */
[----:B------:R-:W-:-:S02]  /*9a70*/  HADD2.F32 R57, -RZ, R44.H0_H0 ;  /* 0x2000002cff397230 */ /* 0x000fc40000004100 */
[-C--:B------:R-:W-:Y:S01]  /*9a80*/  FFMA.FTZ R45, R47, R64.reuse, -R68 ;  /* 0x000000402f2d7223 */ /* 0x080fe20000010844 */
[----:B------:R-:W-:Y:S02]  /*9a90*/  HADD2.F32 R54, -RZ, R40.H0_H0 ;  /* 0x20000028ff367230 */ /* 0x000fe40000004100 */
[----:B------:R-:W-:Y:S01]  /*9aa0*/  FFMA.FTZ R47, R59, R64, R66 ;  /* 0x000000403b2f7223 */ /* 0x000fe20000010042 */
[----:B------:R-:W-:Y:S02]  /*9ab0*/  HADD2.F32 R44, -RZ, R44.H1_H1 ;  /* 0x3000002cff2c7230 */ /* 0x000fe40000004100 */
[----:B------:R-:W-:Y:S01]  /*9ac0*/  HADD2.F32 R40, -RZ, R40.H1_H1 ;  /* 0x30000028ff287230 */ /* 0x000fe20000004100 */
[----:B------:R-:W-:Y:S01]  /*9ad0*/  F2FP.F16.F32.PACK_AB R60, R60, R45 ;  /* 0x0000002d3c3c723e */ /* 0x000fe200000000ff */
[----:B------:R-:W-:Y:S02]  /*9ae0*/  HADD2.F32 R59, -RZ, R50.H0_H0 ;  /* 0x20000032ff3b7230 */ /* 0x000fe40000004100 */
[----:B------:R-:W-:Y:S01]  /*9af0*/  FMUL.FTZ R65, R44, R61 ;  /* 0x0000003d2c417220 */ /* 0x000fe20000410000 */
[----:B------:R-:W-:-:S02]  /*9b00*/  HADD2.F32 R160, -RZ, R160.H0_H0 ;  /* 0x200000a0ffa07230 */ /* 0x000fc40000004100 */
[C---:B------:R-:W-:Y:S01]  /*9b10*/  FMUL.FTZ R61, R40.reuse, R61 ;  /* 0x0000003d283d7220 */ /* 0x040fe20000410000 */
[----:B------:R-:W-:Y:S02]  /*9b20*/  HADD2.F32 R158, -RZ, R158.H0_H0 ;  /* 0x2000009eff9e7230 */ /* 0x000fe40000004100 */
[-C--:B------:R-:W-:Y:S01]  /*9b30*/  FFMA.FTZ R50, R40, R59.reuse, -R65 ;  /* 0x0000003b28327223 */ /* 0x080fe20000010841 */
[----:B------:R-:W-:Y:S02]  /*9b40*/  HADD2.F32 R159, -RZ, R159.H0_H0 ;  /* 0x2000009fff9f7230 */ /* 0x000fe40000004100 */
        /* <DEDUP_REMOVED lines=9> */
[-C--:B------:R-:W-:Y:S01]  /*9be0*/  FMUL.FTZ R57, R44, R159.reuse ;  /* 0x0000009f2c397220 */ /* 0x080fe20000410000 */
        /* <DEDUP_REMOVED lines=15> */
[----:B------:R-:W-:Y:S02]  /*9ce0*/  F2FP.F16.F32.PACK_AB R42, R42, R57 ;  /* 0x000000392a2a723e */ /* 0x000fe400000000ff */
[----:B------:R-:W-:-:S07]  /*9cf0*/  F2FP.F16.F32.PACK_AB R46, R46, R159 ;  /* 0x0000009f2e2e723e */ /* 0x000fce00000000ff */
.L_x_526:
[----:B------:R-:W-:Y:S05]  /*9d00*/  BSYNC B1 ;  /* 0x0000000000017941 */ /* 0x000fea0003800000 */
.L_x_525:
[----:B0-----:R0:W-:Y:S01]  /*9d10*/  STG.E.128 desc[UR60][R48.64], R40 ;  /* 0x0000002830007986 */ /* 0x0011e2000c101d3c */
[----:B------:R-:W-:-:S13]  /*9d20*/  ISETP.GE.AND P3, PT, R51, R148, PT ;  /* 0x000000943300720c */ /* 0x000fda0003f66270 */
[----:B------:R-:W-:Y:S05]  /*9d30*/  @P3 BRA `(.L_x_475) ;  /* 0x0000000000fc3947 */ /* 0x000fea0003800000 */
[--C-:B0-----:R-:W-:Y:S02]  /*9d40*/  SHF.R.S32.HI R40, RZ, 0x1f, R51.reuse ;  /* 0x0000001fff287819 */ /* 0x101fe40000011433 */
[----:B------:R-:W-:-:S04]  /*9d50*/  IADD3 R51, P3, P4, R116, R126, R51 ;  /* 0x0000007e74337210 */ /* 0x000fc80007c7e033 */
[----:B------:R-:W-:Y:S02]  /*9d60*/  IADD3.X R52, R7, R52, R40, P3, P4 ;  /* 0x0000003407347210 */ /* 0x000fe40001fe8428 */
[----:B------:R-:W-:-:S04]  /*9d70*/  LEA R124, P3, R51, R124, 0x1 ;  /* 0x0000007c337c7211 */ /* 0x000fc800078608ff */
[----:B------:R-:W-:-:S05]  /*9d80*/  LEA.HI.X R125, R51, R125, R52, 0x1, P3 ;  /* 0x0000007d337d7211 */ /* 0x000fca00018f0c34 */
[----:B--2---:R0:W-:Y:S01]  /*9d90*/  STG.E.128 desc[UR60][R124.64], R44 ;  /* 0x0000002c7c007986 */ /* 0x0041e2000c101d3c */
[----:B------:R-:W-:Y:S05]  /*9da0*/  BRA `(.L_x_475) ;  /* 0x0000000000e07947 */ /* 0x000fea0003800000 */
.L_x_442:
[----:B------:R-:W2:Y:S02]  /*9db0*/  LDL R40, [R1+0x1c] ;  /* 0x00001c0001287983 */ /* 0x000ea40000100800 */
[----:B--2---:R-:W-:-:S13]  /*9dc0*/  R2UR UR4, R40 ;  /* 0x00000000280472ca */ /* 0x004fda00000e0000 */
[----:B------:R-:W-:-:S06]  /*9dd0*/  UISETP.NE.AND UP0, UPT, UR4, 0x3, UPT ;  /* 0x000000030400788c */ /* 0x000fcc000bf05270 */
[----:B------:R-:W-:-:S13]  /*9de0*/  PLOP3.LUT P2, PT, PT, PT, UP0, 0x80, 0x0 ;  /* 0x000000000000781c */ /* 0x000fda0003f4f008 */
[----:B------:R-:W-:Y:S05]  /*9df0*/  @!P2 BRA `(.L_x_527) ;  /* 0x000000000004a947 */ /* 0x000fea0003800000 */
[----:B------:R-:W-:Y:S01]  /*9e00*/  BPT.TRAP 0x1 ;  /* 0x000000040000795c */ /* 0x000fe20000300000 */
.L_x_527:
[----:B------:R-:W-:Y:S01]  /*9e10*/  IMAD R97, R17, 0x8, R16 ;  /* 0x0000000811617824 */ /* 0x000fe200078e0210 */
[----:B------:R-:W-:Y:S01]  /*9e20*/  SHF.L.U32 R98, R205, 0x1f, RZ ;  /* 0x0000001fcd627819 */ /* 0x000fe200000006ff */
[----:B------:R-:W-:Y:S01]  /*9e30*/  IMAD R96, R24, -0x70, R2 ;  /* 0xffffff9018607824 */ /* 0x000fe200078e0202 */
[----:B------:R-:W-:Y:S02]  /*9e40*/  BSSY B1, `(.L_x_528) ;  /* 0x0000004000017945 */ /* 0x000fe40003800000 */
[----:B------:R-:W1:Y:S02]  /*9e50*/  SYNCS.PHASECHK.TRANS64.TRYWAIT P3, [R97+URZ+0x36890], R98 ;  /* 0x03689062610075a7 */ /* 0x000e64000806017f */
[----:B------:R-:W-:Y:S01]  /*9e60*/  VIMNMX R96, R96, 0x70, PT ;  /* 0x0000007060607848 */ /* 0x000fe20003fe0100 */
[----:B-1----:R-:W-:Y:S06]  /*9e70*/  @!P3 BRA `(.L_x_529) ;  /* 0x000001e80010b947 */ /* 0x002fec0003800000 */
.L_x_811:
[----:B------:R-:W-:Y:S05]  /*9e80*/  BSYNC B1 ;  /* 0x0000000000017941 */ /* 0x000fea0003800000 */
.L_x_528:
[----:B------:R-:W-:Y:S01]  /*9e90*/  ISETP.GE.AND P3, PT, R204, R96, PT ;  /* 0x00000060cc00720c */ /* 0x000fe20003f66270 */
[----:B------:R-:W-:-:S12]  /*9ea0*/  BSSY B1, `(.L_x_530) ;  /* 0x0000014000017945 */ /* 0x000fd80003800000 */
[----:B------:R-:W-:Y:S05]  /*9eb0*/  @P3 BRA `(.L_x_531) ;  /* 0x0000000000483947 */ /* 0x000fea0003800000 */
[----:B------:R-:W-:-:S13]  /*9ec0*/  ISETP.NE.AND P3, PT, R28, RZ, PT ;  /* 0x000000ff1c00720c */ /* 0x000fda0003f65270 */
[----:B0-----:R-:W0:Y:S04]  /*9ed0*/  @P3 LDS.128 R40, [R38+0x21000] ;  /* 0x0210000026283984 */ /* 0x001e280000000c00 */
[----:B0-----:R-:W-:Y:S01]  /*9ee0*/  @P3 STG.E.128 desc[UR60][R46.64], R40 ;  /* 0x000000282e003986 */ /* 0x001fe2000c101d3c */
[----:B------:R-:W-:-:S13]  /*9ef0*/  ISETP.NE.AND P3, PT, R32, RZ, PT ;  /* 0x000000ff2000720c */ /* 0x000fda0003f65270 */
[----:B------:R-:W0:Y:S04]  /*9f00*/  @P3 LDS.128 R40, [R39+0x21000] ;  /* 0x0210000027283984 */ /* 0x000e280000000c00 */
        /* <DEDUP_REMOVED lines=12> */
[----:B0-----:R2:W-:Y:S02]  /*9fd0*/  @P3 STG.E.128 desc[UR60][R46.64+0x140], R40 ;  /* 0x000140282e003986 */ /* 0x0015e4000c101d3c */
.L_x_531:
[----:B------:R-:W-:Y:S05]  /*9fe0*/  BSYNC B1 ;  /* 0x0000000000017941 */ /* 0x000fea0003800000 */
.L_x_530:
[----:B------:R-:W-:-:S13]  /*9ff0*/  ISETP.GE.AND P3, PT, R227, R96, PT ;  /* 0x00000060e300720c */ /* 0x000fda0003f66270 */
[----:B------:R-:W-:Y:S05]  /*a000*/  @P3 BRA `(.L_x_475) ;  /* 0x0000000000483947 */ /* 0x000fea0003800000 */
[----:B------:R-:W-:-:S13]  /*a010*/  ISETP.NE.AND P3, PT, R28, RZ, PT ;  /* 0x000000ff1c00720c */ /* 0x000fda0003f65270 */
[----:B0-2---:R-:W0:Y:S04]  /*a020*/  @P3 LDS.128 R40, [R38+0x23000] ;  /* 0x0230000026283984 */ /* 0x005e280000000c00 */
        /* <DEDUP_REMOVED lines=16> */
.L_x_475:
[----:B------:R-:W-:Y:S05]  /*a130*/  BSYNC B0 ;  /* 0x0000000000007941 */ /* 0x000fea0003800000 */
.L_x_441:
[----:B01234-:R-:W0:Y:S01]  /*a140*/  S2R R40, SR_TID.X ;  /* 0x0000000000287919 */ /* 0x01fe220000002100 */
[----:B------:R-:W-:Y:S01]  /*a150*/  @!PT LDS RZ, [RZ] ;  /* 0x00000000fffff984 */ /* 0x000fe20000000800 */
[----:B------:R-:W-:Y:S01]  /*a160*/  @!PT LDS RZ, [RZ] ;  /* 0x00000000fffff984 */ /* 0x000fe20000000800 */
[----:B------:R-:W-:Y:S01]  /*a170*/  @!PT LDS RZ, [RZ] ;  /* 0x00000000fffff984 */ /* 0x000fe20000000800 */
[----:B------:R-:W-:Y:S01]  /*a180*/  @!PT LDS RZ, [RZ] ;  /* 0x00000000fffff984 */ /* 0x000fe20000000800 */
[----:B------:R1:W-:Y:S06]  /*a190*/  MEMBAR.ALL.CTA ;  /* 0x0000000000007992 */ /* 0x0003ec0000008000 */
[----:B-1----:R-:W1:Y:S01]  /*a1a0*/  FENCE.VIEW.ASYNC.S ;  /* 0x00000000000073c6 */ /* 0x002e620000000000 */
[----:B------:R-:W-:Y:S05]  /*a1b0*/  WARPSYNC.ALL ;  /* 0x0000000000007948 */ /* 0x000fea0003800000 */
[----:B------:R-:W-:Y:S01]  /*a1c0*/  BSSY B0, `(.L_x_532) ;  /* 0x0000009000007945 */ /* 0x000fe20003800000 */
[----:B0-----:R-:W-:Y:S01]  /*a1d0*/  LOP3.LUT R40, R40, 0x7f, RZ, 0xc0, !PT ;  /* 0x0000007f28287812 */ /* 0x001fe200078ec0ff */
[----:B-1----:R0:W-:Y:S03]  /*a1e0*/  BAR.SYNC.DEFER_BLOCKING R179, 0x80 ;  /* 0x000200b30000751d */ /* 0x0021e60000010000 */
[----:B------:R-:W-:-:S13]  /*a1f0*/  ISETP.NE.AND P3, PT, R40, RZ, PT ;  /* 0x000000ff2800720c */ /* 0x000fda0003f65270 */
[----:B------:R-:W-:-:S05]  /*a200*/  @!P3 VIADD R40, R97, 0x368a0 ;  /* 0x000368a06128b836 */ /* 0x000fca0000000000 */
[----:B------:R-:W-:-:S04]  /*a210*/  @!P3 PRMT R40, RZ, 0x654, R40 ;  /* 0x00000654ff28b816 */ /* 0x000fc80000000028 */
[----:B------:R0:W-:Y:S01]  /*a220*/  @!P3 SYNCS.ARRIVE.TRANS64.RED.A1T0 RZ, [R40+URZ], RZ ;  /* 0x000000ff28ffb9a7 */ /* 0x0001e2000810043f */
[----:B------:R-:W-:Y:S05]  /*a230*/  @!P2 BRA `(.L_x_533) ;  /* 0x000000000004a947 */ /* 0x000fea0003800000 */
[----:B------:R-:W-:Y:S01]  /*a240*/  BPT.TRAP 0x1 ;  /* 0x000000040000795c */ /* 0x000fe20000300000 */
.L_x_533:
[----:B------:R-:W-:Y:S05]  /*a250*/  BSYNC B0 ;  /* 0x0000000000007941 */ /* 0x000fea0003800000 */
.L_x_532:
[----:B------:R-:W1:Y:S01]  /*a260*/  SYNCS.PHASECHK.TRANS64.TRYWAIT P2, [R97+URZ+0x368b0], R98 ;  /* 0x0368b062610075a7 */ /* 0x000e62000804017f */
[----:B------:R-:W-:Y:S01]  /*a270*/  ULDC.64 UR6, c[0x0][0x328] ;  /* 0x0000ca0000067ab9 */ /* 0x000fe20000000a00 */
[----:B------:R-:W-:Y:S01]  /*a280*/  ULDC.64 UR4, c[0x0][0x318] ;  /* 0x0000c60000047ab9 */ /* 0x000fe20000000a00 */
[----:B------:R-:W-:Y:S01]  /*a290*/  IMAD.U32 R41, RZ, RZ, UR6 ;  /* 0x00000006ff297e24 */ /* 0x000fe2000f8e00ff */
[----:B0-----:R-:W-:Y:S01]  /*a2a0*/  MOV R40, UR7 ;  /* 0x0000000700287c02 */ /* 0x001fe20008000f00 */
[----:B------:R-:W-:Y:S01]  /*a2b0*/  BSSY B0, `(.L_x_534) ;  /* 0x0000009000007945 */ /* 0x000fe20003800000 */
[----:B------:R-:W-:Y:S02]  /*a2c0*/  IMAD.WIDE R44, R24, 0x70, R122 ;  /* 0x00000070182c7825 */ /* 0x000fe400078e027a */
[----:B------:R0:W-:Y:S04]  /*a2d0*/  STL [R1+0x18], R41 ;  /* 0x0000182901007387 */ /* 0x0001e80000100800 */
[----:B------:R2:W-:Y:S01]  /*a2e0*/  STL [R1+0x14], R40 ;  /* 0x0000142801007387 */ /* 0x0005e20000100800 */
[----:B0-----:R-:W-:-:S02]  /*a2f0*/  IMAD.U32 R41, RZ, RZ, UR4 ;  /* 0x00000004ff297e24 */ /* 0x001fc4000f8e00ff */
[----:B--2---:R-:W-:-:S05]  /*a300*/  IMAD.U32 R40, RZ, RZ, UR5 ;  /* 0x00000005ff287e24 */ /* 0x004fca000f8e00ff */
[----:B------:R0:W-:Y:S04]  /*a310*/  STL [R1+0x8], R40 ;  /* 0x0000082801007387 */ /* 0x0001e80000100800 */
[----:B------:R0:W-:Y:S01]  /*a320*/  STL [R1+0xc], R41 ;  /* 0x00000c2901007387 */ /* 0x0001e20000100800 */
[----:B-1----:R-:W-:Y:S05]  /*a330*/  @!P2 BRA `(.L_x_535) ;  /* 0x000001e000f4a947 */ /* 0x002fea0003800000 */
.L_x_812:
[----:B------:R-:W-:Y:S05]  /*a340*/  BSYNC B0 ;  /* 0x0000000000007941 */ /* 0x000fea0003800000 */
.L_x_534:
[----:B------:R2:W5:Y:S04]  /*a350*/  LDL R51, [R1+0x18] ;  /* 0x0000180001337983 */ /* 0x0005680000100800 */
[----:B------:R2:W5:Y:S04]  /*a360*/  LDL R50, [R1+0x14] ;  /* 0x0000140001327983 */ /* 0x0005680000100800 */
[----:B------:R2:W5:Y:S04]  /*a370*/  LDL R49, [R1+0xc] ;  /* 0x00000c0001317983 */ /* 0x0005680000100800 */
[----:B------:R2:W5:Y:S01]  /*a380*/  LDL R48, [R1+0x8] ;  /* 0x0000080001307983 */ /* 0x0005620000100800 */
[----:B------:R-:W-:Y:S01]  /*a390*/  ISETP.GE.AND P2, PT, R204, R96, PT ;  /* 0x00000060cc00720c */ /* 0x000fe20003f46270 */
[----:B------:R-:W-:-:S12]  /*a3a0*/  BSSY B0, `(.L_x_536) ;  /* 0x0000021000007945 */ /* 0x000fd80003800000 */
[----:B--2---:R-:W-:Y:S05]  /*a3b0*/  @P2 BRA `(.L_x_537) ;  /* 0x00000000007c2947 */ /* 0x004fea0003800000 */
[----:B-----5:R-:W-:Y:S01]  /*a3c0*/  R2UR UR7, R51 ;  /* 0x00000000330772ca */ /* 0x020fe200000e0000 */
[----:B0-----:R-:W-:Y:S01]  /*a3d0*/  IMAD.MOV.U32 R40, RZ, RZ, R114 ;  /* 0x000000ffff287224 */ /* 0x001fe200078e0072 */
[----:B------:R-:W-:Y:S01]  /*a3e0*/  R2UR UR4, R50 ;  /* 0x00000000320472ca */ /* 0x000fe200000e0000 */
[----:B------:R-:W-:Y:S01]  /*a3f0*/  IMAD.MOV.U32 R41, RZ, RZ, R37 ;  /* 0x000000ffff297224 */ /* 0x000fe200078e0025 */
[----:B------:R-:W-:Y:S02]  /*a400*/  R2UR UR6, R49 ;  /* 0x00000000310672ca */ /* 0x000fe400000e0000 */
[----:B------:R-:W-:-:S07]  /*a410*/  R2UR UR5, R48 ;  /* 0x00000000300572ca */ /* 0x000fce00000e0000 */
[----:B------:R-:W-:Y:S02]  /*a420*/  IMAD R43, R45, UR7, RZ ;  /* 0x000000072d2b7c24 */ /* 0x000fe4000f8e02ff */
[----:B------:R-:W-:-:S04]  /*a430*/  IMAD.WIDE.U32 R40, R44, UR7, R40 ;  /* 0x000000072c287c25 */ /* 0x000fc8000f8e0028 */
[----:B------:R-:W-:Y:S01]  /*a440*/  IMAD R43, R44, UR4, R43 ;  /* 0x000000042c2b7c24 */ /* 0x000fe2000f8e022b */
[----:B------:R-:W-:Y:S01]  /*a450*/  LEA R46, P2, R40, UR6, 0x1 ;  /* 0x00000006282e7c11 */ /* 0x000fe2000f8408ff */
[----:B------:R-:W-:-:S03]  /*a460*/  ULDC UR4, c[0x0][0x2f4] ;  /* 0x0000bd0000047ab9 */ /* 0x000fc60000000800 */
[----:B------:R-:W-:-:S04]  /*a470*/  IADD3 R41, R41, R43, RZ ;  /* 0x0000002b29297210 */ /* 0x000fc80007ffe0ff */
[----:B------:R-:W-:Y:S02]  /*a480*/  LEA.HI.X R47, R40, UR5, R41, 0x1, P2 ;  /* 0x00000005282f7c11 */ /* 0x000fe400090f0c29 */
[----:B------:R-:W-:-:S13]  /*a490*/  ISETP.GE.AND P2, PT, R18, UR4, PT ;  /* 0x0000000412007c0c */ /* 0x000fda000bf46270 */
[----:B------:R-:W0:Y:S04]  /*a4a0*/  @!P2 LDS.128 R40, [R38] ;  /* 0x000000002628a984 */ /* 0x000e280000000c00 */
[----:B0-----:R-:W-:Y:S01]  /*a4b0*/  @!P2 STG.E.128 desc[UR60][R46.64], R40 ;  /* 0x000000282e00a986 */ /* 0x001fe2000c101d3c */
[----:B------:R-:W-:-:S13]  /*a4c0*/  ISETP.GE.AND P2, PT, R0, UR4, PT ;  /* 0x0000000400007c0c */ /* 0x000fda000bf46270 */
[----:B------:R-:W0:Y:S04]  /*a4d0*/  @!P2 LDS.128 R40, [R39] ;  /* 0x000000002728a984 */ /* 0x000e280000000c00 */
[----:B0-----:R-:W-:Y:S01]  /*a4e0*/  @!P2 STG.E.128 desc[UR60][R46.64+0x40], R40 ;  /* 0x000040282e00a986 */ /* 0x001fe2000c101d3c */
[----:B------:R-:W-:-:S13]  /*a4f0*/  ISETP.GE.AND P2, PT, R3, UR4, PT ;  /* 0x0000000403007c0c */ /* 0x000fda000bf46270 */
[----:B------:R-:W0:Y:S04]  /*a500*/  @!P2 LDS.128 R40, [R38+0x3800] ;  /* 0x003800002628a984 */ /* 0x000e280000000c00 */
        /* <DEDUP_REMOVED lines=9> */
[----:B0-----:R2:W-:Y:S02]  /*a5a0*/  @!P2 STG.E.128 desc[UR60][R46.64+0x140], R40 ;  /* 0x000140282e00a986 */ /* 0x0015e4000c101d3c */
.L_x_537:
[----:B------:R-:W-:Y:S05]  /*a5b0*/  BSYNC B0 ;  /* 0x0000000000007941 */ /* 0x000fea0003800000 */
.L_x_536:
[----:B------:R-:W-:Y:S01]  /*a5c0*/  ISETP.GE.AND P2, PT, R227, R96, PT ;  /* 0x00000060e300720c */ /* 0x000fe20003f46270 */
[----:B------:R-:W-:-:S12]  /*a5d0*/  BSSY B0, `(.L_x_538) ;  /* 0x0000023000007945 */ /* 0x000fd80003800000 */
[----:B------:R-:W-:Y:S05]  /*a5e0*/  @P2 BRA `(.L_x_539) ;  /* 0x0000000000842947 */ /* 0x000fea0003800000 */
[----:B-----5:R-:W-:Y:S01]  /*a5f0*/  R2UR UR7, R51 ;  /* 0x00000000330772ca */ /* 0x020fe200000e0000 */
[----:B0-2---:R-:W-:Y:S01]  /*a600*/  IMAD.MOV.U32 R40, RZ, RZ, R114 ;  /* 0x000000ffff287224 */ /* 0x005fe200078e0072 */
[----:B------:R-:W-:Y:S01]  /*a610*/  R2UR UR4, R50 ;  /* 0x00000000320472ca */ /* 0x000fe200000e0000 */
[----:B------:R-:W-:Y:S01]  /*a620*/  IMAD.MOV.U32 R41, RZ, RZ, R37 ;  /* 0x000000ffff297224 */ /* 0x000fe200078e0025 */
[----:B------:R-:W-:Y:S02]  /*a630*/  IADD3 R43, P2, R44, 0x40, RZ ;  /* 0x000000402c2b7810 */ /* 0x000fe40007f5e0ff */
[----:B------:R-:W-:Y:S02]  /*a640*/  R2UR UR6, R49 ;  /* 0x00000000310672ca */ /* 0x000fe400000e0000 */
[----:B------:R-:W-:Y:S01]  /*a650*/  R2UR UR5, R48 ;  /* 0x00000000300572ca */ /* 0x000fe200000e0000 */
[----:B------:R-:W-:-:S04]  /*a660*/  IMAD.X R44, RZ, RZ, R45, P2 ;  /* 0x000000ffff2c7224 */ /* 0x000fc800010e062d */
[----:B------:R-:W-:Y:S02]  /*a670*/  IMAD R44, R44, UR7, RZ ;  /* 0x000000072c2c7c24 */ /* 0x000fe4000f8e02ff */
[----:B------:R-:W-:-:S04]  /*a680*/  IMAD.WIDE.U32 R40, R43, UR7, R40 ;  /* 0x000000072b287c25 */ /* 0x000fc8000f8e0028 */
[----:B------:R-:W-:Y:S01]  /*a690*/  IMAD R43, R43, UR4, R44 ;  /* 0x000000042b2b7c24 */ /* 0x000fe2000f8e022c */
[----:B------:R-:W-:Y:S01]  /*a6a0*/  LEA R44, P2, R40, UR6, 0x1 ;  /* 0x00000006282c7c11 */ /* 0x000fe2000f8408ff */
[----:B------:R-:W-:Y:S02]  /*a6b0*/  ULDC UR4, c[0x0][0x2f4] ;  /* 0x0000bd0000047ab9 */ /* 0x000fe40000000800 */
[----:B------:R-:W-:-:S05]  /*a6c0*/  IMAD.IADD R41, R41, 0x1, R43 ;  /* 0x0000000129297824 */ /* 0x000fca00078e022b */
[----:B------:R-:W-:Y:S02]  /*a6d0*/  LEA.HI.X R45, R40, UR5, R41, 0x1, P2 ;  /* 0x00000005282d7c11 */ /* 0x000fe400090f0c29 */
        /* <DEDUP_REMOVED lines=18> */
.L_x_539:
[----:B------:R-:W-:Y:S05]  /*a800*/  BSYNC B0 ;  /* 0x0000000000007941 */ /* 0x000fea0003800000 */
.L_x_538:
[----:B------:R-:W4:Y:S01]  /*a810*/  LDL R38, [R1+0x10] ;  /* 0x0000100001267983 */ /* 0x000f220000100800 */
[----:B------:R-:W-:Y:S01]  /*a820*/  VIADD R17, R17, 0x1 ;  /* 0x0000000111117836 */ /* 0x000fe20000000000 */
[----:B-1----:R-:W-:Y:S01]  /*a830*/  @!P3 IADD3 R97, R97, 0x368c0, RZ ;  /* 0x000368c06161b810 */ /* 0x002fe20007ffe0ff */
[----:B------:R-:W-:Y:S01]  /*a840*/  @!PT LDS RZ, [RZ] ;  /* 0x00000000fffff984 */ /* 0x000fe20000000800 */
[----:B------:R-:W-:Y:S01]  /*a850*/  @!PT LDS RZ, [RZ] ;  /* 0x00000000fffff984 */ /* 0x000fe20000000800 */
[----:B------:R-:W-:Y:S01]  /*a860*/  @!PT LDS RZ, [RZ] ;  /* 0x00000000fffff984 */ /* 0x000fe20000000800 */
[----:B------:R-:W-:Y:S01]  /*a870*/  @!PT LDS RZ, [RZ] ;  /* 0x00000000fffff984 */ /* 0x000fe20000000800 */
[----:B------:R1:W-:Y:S06]  /*a880*/  MEMBAR.ALL.CTA ;  /* 0x0000000000007992 */ /* 0x0003ec0000008000 */
[----:B-1----:R-:W1:Y:S02]  /*a890*/  FENCE.VIEW.ASYNC.S ;  /* 0x00000000000073c6 */ /* 0x002e640000000000 */
[----:B-1----:R1:W-:Y:S01]  /*a8a0*/  BAR.SYNC.DEFER_BLOCKING R179, 0x80 ;  /* 0x000200b30000751d */ /* 0x0023e20000010000 */
[----:B------:R-:W-:-:S02]  /*a8b0*/  ISETP.NE.AND P2, PT, R17, 0x2, PT ;  /* 0x000000021100780c */ /* 0x000fc40003f45270 */
[----:B------:R-:W-:Y:S02]  /*a8c0*/  @!P3 PRMT R97, RZ, 0x654, R97 ;  /* 0x00000654ff61b816 */ /* 0x000fe40000000061 */
[----:B------:R-:W-:Y:S02]  /*a8d0*/  SEL R17, R17, RZ, P2 ;  /* 0x000000ff11117207 */ /* 0x000fe40001000000 */
[----:B------:R1:W-:Y:S01]  /*a8e0*/  @!P3 SYNCS.ARRIVE.TRANS64.RED.A1T0 RZ, [R97+URZ], RZ ;  /* 0x000000ff61ffb9a7 */ /* 0x0003e2000810043f */
[----:B----4-:R-:W-:Y:S02]  /*a8f0*/  LOP3.LUT P4, RZ, R38, 0x2, RZ, 0xc0, !PT ;  /* 0x0000000226ff7812 */ /* 0x010fe4000788c0ff */
[----:B------:R-:W-:Y:S02]  /*a900*/  SEL R38, RZ, 0x1, P2 ;  /* 0x00000001ff267807 */ /* 0x000fe40001000000 */
[----:B------:R-:W-:Y:S02]  /*a910*/  PLOP3.LUT P2, PT, PT, PT, PT, 0x8, 0x0 ;  /* 0x000000000000781c */ /* 0x000fe40003f4e170 */
[----:B------:R-:W-:-:S07]  /*a920*/  LOP3.LUT R205, R205, R38, RZ, 0x3c, !PT ;  /* 0x00000026cdcd7212 */ /* 0x000fce00078e3cff */
[----:B-1----:R-:W-:Y:S05]  /*a930*/  @P4 BRA `(.L_x_540) ;  /* 0xffffff8000544947 */ /* 0x002fea000383ffff */
.L_x_436:
[----:B------:R-:W-:Y:S01]  /*a940*/  BSSY B0, `(.L_x_541) ;  /* 0x0000005000007945 */ /* 0x000fe20003800000 */
[----:B------:R-:W-:-:S03]  /*a950*/  IMAD.MOV.U32 R3, RZ, RZ, RZ ;  /* 0x000000ffff037224 */ /* 0x000fc600078e00ff */
[----:B------:R-:W-:Y:S05]  /*a960*/  @P2 BRA `(.L_x_542) ;  /* 0x0000000000082947 */ /* 0x000fea0003800000 */
[----:B------:R-:W4:Y:S02]  /*a970*/  FENCE.VIEW.ASYNC.G ;  /* 0x00000000000073c6 */ /* 0x000f240000000100 */
[----:B----4-:R-:W-:Y:S06]  /*a980*/  BAR.ARV 0xc, 0x180 ;  /* 0x0306000000007b1d */ /* 0x010fec0000002000 */
.L_x_542:
[----:B------:R-:W-:Y:S05]  /*a990*/  BSYNC B0 ;  /* 0x0000000000007941 */ /* 0x000fea0003800000 */
.L_x_541:
[----:B------:R-:W4:Y:S01]  /*a9a0*/  LDL R0, [R1+0x10] ;  /* 0x0000100001007983 */ /* 0x000f220000100800 */
[----:B------:R-:W-:Y:S01]  /*a9b0*/  BSSY B0, `(.L_x_543) ;  /* 0x0000020000007945 */ /* 0x000fe20003800000 */
[----:B----4-:R-:W-:-:S13]  /*a9c0*/  LOP3.LUT P0, RZ, R0, 0x8, RZ, 0xc0, !PT ;  /* 0x0000000800ff7812 */ /* 0x010fda000780c0ff */
[----:B------:R-:W-:Y:S05]  /*a9d0*/  @!P0 BRA `(.L_x_544) ;  /* 0x0000000000748947 */ /* 0x000fea0003800000 */
[----:B------:R-:W-:Y:S01]  /*a9e0*/  ISETP.NE.AND P0, PT, R222, RZ, PT ;  /* 0x000000ffde00720c */ /* 0x000fe20003f05270 */
[----:B------:R-:W-:-:S03]  /*a9f0*/  ULDC UR4, c[0x0][0x9f0] ;  /* 0x00027c0000047ab9 */ /* 0x000fc60000000800 */
[----:B-1----:R-:W-:-:S04]  /*aa00*/  SEL R6, R222, UR4, P0 ;  /* 0x00000004de067c07 */ /* 0x002fc80008000000 */
[-C--:B------:R-:W-:Y:S02]  /*aa10*/  IABS R5, R6.reuse ;  /* 0x0000000600057213 */ /* 0x080fe40000000000 */
[----:B------:R-:W-:Y:S02]  /*aa20*/  IADD3 R0, R153, -0x1, R6 ;  /* 0xffffffff99007810 */ /* 0x000fe40007ffe006 */
[----:B------:R-:W1:Y:S01]  /*aa30*/  I2F.RP R4, R5 ;  /* 0x0000000500047306 */ /* 0x000e620000209400 */
[----:B------:R-:W-:-:S04]  /*aa40*/  IABS R9, R6 ;  /* 0x0000000600097213 */ /* 0x000fc80000000000 */
[----:B------:R-:W-:-:S03]  /*aa50*/  IADD3 R9, RZ, -R9, RZ ;  /* 0x80000009ff097210 */ /* 0x000fc60007ffe0ff */
[----:B-1----:R-:W1:Y:S02]  /*aa60*/  MUFU.RCP R4, R4 ;  /* 0x0000000400047308 */ /* 0x002e640000001000 */
[----:B-1----:R-:W-:Y:S01]  /*aa70*/  VIADD R2, R4, 0xffffffe ;  /* 0x0ffffffe04027836 */ /* 0x002fe20000000000 */
[----:B------:R-:W-:Y:S02]  /*aa80*/  IABS R4, R0 ;  /* 0x0000000000047213 */ /* 0x000fe40000000000 */
[----:B------:R-:W-:-:S03]  /*aa90*/  LOP3.LUT R0, R0, R6, RZ, 0x3c, !PT ;  /* 0x0000000600007212 */ /* 0x000fc600078e3cff */
[----:B------:R1:W4:Y:S01]  /*aaa0*/  F2I.FTZ.U32.TRUNC.NTZ R3, R2 ;  /* 0x0000000200037305 */ /* 0x000322000021f000 */
[----:B------:R-:W-:Y:S01]  /*aab0*/  ISETP.GE.AND P2, PT, R0, RZ, PT ;  /* 0x000000ff0000720c */ /* 0x000fe20003f46270 */
[----:B-1----:R-:W-:Y:S02]  /*aac0*/  IMAD.MOV.U32 R2, RZ, RZ, RZ ;  /* 0x000000ffff027224 */ /* 0x002fe400078e00ff */
[----:B----4-:R-:W-:-:S04]  /*aad0*/  IMAD.MOV R8, RZ, RZ, -R3 ;  /* 0x000000ffff087224 */ /* 0x010fc800078e0a03 */
[----:B------:R-:W-:-:S04]  /*aae0*/  IMAD R7, R8, R5, RZ ;  /* 0x0000000508077224 */ /* 0x000fc800078e02ff */
[----:B------:R-:W-:-:S04]  /*aaf0*/  IMAD.HI.U32 R3, R3, R7, R2 ;  /* 0x0000000703037227 */ /* 0x000fc800078e0002 */
[----:B------:R-:W-:Y:S02]  /*ab00*/  IMAD.MOV.U32 R2, RZ, RZ, R9 ;  /* 0x000000ffff027224 */ /* 0x000fe400078e0009 */
[----:B------:R-:W-:-:S04]  /*ab10*/  IMAD.HI.U32 R3, R3, R4, RZ ;  /* 0x0000000403037227 */ /* 0x000fc800078e00ff */
[----:B------:R-:W-:-:S05]  /*ab20*/  IMAD R2, R3, R2, R4 ;  /* 0x0000000203027224 */ /* 0x000fca00078e0204 */
[----:B------:R-:W-:-:S13]  /*ab30*/  ISETP.GT.U32.AND P1, PT, R5, R2, PT ;  /* 0x000000020500720c */ /* 0x000fda0003f24070 */
[----:B------:R-:W-:Y:S02]  /*ab40*/  @!P1 IMAD.IADD R2, R2, 0x1, -R5 ;  /* 0x0000000102029824 */ /* 0x000fe400078e0a05 */
[----:B------:R-:W-:Y:S01]  /*ab50*/  @!P1 VIADD R3, R3, 0x1 ;  /* 0x0000000103039836 */ /* 0x000fe20000000000 */
[----:B------:R-:W-:Y:S02]  /*ab60*/  ISETP.NE.AND P1, PT, R6, RZ, PT ;  /* 0x000000ff0600720c */ /* 0x000fe40003f25270 */
[----:B------:R-:W-:-:S13]  /*ab70*/  ISETP.GE.U32.AND P0, PT, R2, R5, PT ;  /* 0x000000050200720c */ /* 0x000fda0003f06070 */
[----:B------:R-:W-:-:S05]  /*ab80*/  @P0 IADD3 R3, R3, 0x1, RZ ;  /* 0x0000000103030810 */ /* 0x000fca0007ffe0ff */
[----:B------:R-:W-:Y:S01]  /*ab90*/  @!P2 IMAD.MOV R3, RZ, RZ, -R3 ;  /* 0x000000ffff03a224 */ /* 0x000fe200078e0a03 */
[----:B------:R-:W-:-:S07]  /*aba0*/  @!P1 LOP3.LUT R3, RZ, R6, RZ, 0x33, !PT ;  /* 0x00000006ff039212 */ /* 0x000fce00078e33ff */
.L_x_544:
[----:B------:R-:W-:Y:S05]  /*abb0*/  BSYNC B0 ;  /* 0x0000000000007941 */ /* 0x000fea0003800000 */
.L_x_543:
[-C--:B------:R-:W-:Y:S01]  /*abc0*/  IMAD R218, R230, R3.reuse, RZ ;  /* 0x00000003e6da7224 */ /* 0x080fe200078e02ff */
[----:B------:R-:W-:Y:S02]  /*abd0*/  PLOP3.LUT P0, PT, PT, PT, PT, 0x80, 0x0 ;  /* 0x000000000000781c */ /* 0x000fe40003f0f070 */
[----:B------:R-:W-:Y:S02]  /*abe0*/  CS2R R118, SRZ ;  /* 0x0000000000767805 */ /* 0x000fe4000001ff00 */
[----:B------:R-:W-:Y:S02]  /*abf0*/  CS2R R116, SRZ ;  /* 0x0000000000747805 */ /* 0x000fe4000001ff00 */
[----:B------:R-:W-:Y:S02]  /*ac00*/  CS2R R114, SRZ ;  /* 0x0000000000727805 */ /* 0x000fe4000001ff00 */
[----:B------:R-:W-:Y:S02]  /*ac10*/  VIADDMNMX R153, R218, R3, R153, PT ;  /* 0x00000003da997246 */ /* 0x000fe40003800199 */
[----:B------:R-:W-:-:S02]  /*ac20*/  CS2R R2, SRZ ;  /* 0x0000000000027805 */ /* 0x000fc4000001ff00 */
[----:B------:R-:W-:Y:S02]  /*ac30*/  CS2R R112, SRZ ;  /* 0x0000000000707805 */ /* 0x000fe4000001ff00 */
[----:B------:R-:W-:Y:S02]  /*ac40*/  CS2R R110, SRZ ;  /* 0x00000000006e7805 */ /* 0x000fe4000001ff00 */
[----:B------:R-:W-:Y:S02]  /*ac50*/  ISETP.GT.AND P1, PT, R153, R218, PT ;  /* 0x000000da9900720c */ /* 0x000fe40003f24270 */
        /* <DEDUP_REMOVED lines=29> */
[----:B-----5:R-:W-:Y:S02]  /*ae30*/  CS2R R50, SRZ ;  /* 0x0000000000327805 */ /* 0x020fe4000001ff00 */
[----:B------:R-:W-:Y:S02]  /*ae40*/  CS2R R48, SRZ ;  /* 0x0000000000307805 */ /* 0x000fe4000001ff00 */
[----:B--2---:R-:W-:Y:S02]  /*ae50*/  CS2R R46, SRZ ;  /* 0x00000000002e7805 */ /* 0x004fe4000001ff00 */
[----:B---3--:R-:W-:-:S02]  /*ae60*/  CS2R R44, SRZ ;  /* 0x00000000002c7805 */ /* 0x008fc4000001ff00 */
[----:B------:R-:W-:Y:S02]  /*ae70*/  CS2R R42, SRZ ;  /* 0x00000000002a7805 */ /* 0x000fe4000001ff00 */
[----:B0-----:R-:W-:Y:S02]  /*ae80*/  CS2R R40, SRZ ;  /* 0x0000000000287805 */ /* 0x001fe4000001ff00 */
[----:B------:R-:W-:Y:S02]  /*ae90*/  CS2R R38, SRZ ;  /* 0x0000000000267805 */ /* 0x000fe4000001ff00 */
[----:B------:R-:W-:Y:S02]  /*aea0*/  CS2R R36, SRZ ;  /* 0x0000000000247805 */ /* 0x000fe4000001ff00 */
[----:B------:R-:W-:Y:S02]  /*aeb0*/  CS2R R34, SRZ ;  /* 0x0000000000227805 */ /* 0x000fe4000001ff00 */
[----:B------:R-:W-:-:S02]  /*aec0*/  CS2R R32, SRZ ;  /* 0x0000000000207805 */ /* 0x000fc4000001ff00 */
[----:B------:R-:W-:Y:S02]  /*aed0*/  CS2R R30, SRZ ;  /* 0x00000000001e7805 */ /* 0x000fe4000001ff00 */
[----:B------:R-:W-:Y:S02]  /*aee0*/  CS2R R28, SRZ ;  /* 0x00000000001c7805 */ /* 0x000fe4000001ff00 */
[----:B-1----:R-:W-:Y:S02]  /*aef0*/  CS2R R26, SRZ ;  /* 0x00000000001a7805 */ /* 0x002fe4000001ff00 */
[----:B------:R-:W-:Y:S01]  /*af00*/  CS2R R24, SRZ ;  /* 0x0000000000187805 */ /* 0x000fe2000001ff00 */
[----:B------:R-:W-:Y:S06]  /*af10*/  @!P1 BRA `(.L_x_545) ;  /* 0x0000011400489947 */ /* 0x000fec0003800000 */
[----:B------:R-:W2:Y:S01]  /*af20*/  LDL R0, [R1+0x50] ;  /* 0x0000500001007983 */ /* 0x000ea20000100800 */
[----:B------:R-:W0:Y:S02]  /*af30*/  S2R R37, SR_TID.X ;  /* 0x0000000000257919 */ /* 0x000e240000002100 */
[----:B0-----:R-:W-:-:S05]  /*af40*/  VIADD R37, R37, 0xffffff80 ;  /* 0xffffff8025257836 */ /* 0x001fca0000000000 */
[----:B------:R-:W-:Y:S02]  /*af50*/  SHF.R.S32.HI R36, RZ, 0x1f, R37 ;  /* 0x0000001fff247819 */ /* 0x000fe40000011425 */
[----:B--2---:R-:W-:Y:S02]  /*af60*/  R2UR UR4, R0 ;  /* 0x00000000000472ca */ /* 0x004fe400000e0000 */
[----:B------:R-:W-:-:S04]  /*af70*/  LEA.HI R0, R36, R37, RZ, 0x7 ;  /* 0x0000002524007211 */ /* 0x000fc800078f38ff */
[----:B------:R-:W-:-:S06]  /*af80*/  SHF.R.S32.HI R0, RZ, 0x7, R0 ;  /* 0x00000007ff007819 */ /* 0x000fcc0000011400 */
[----:B------:R-:W0:Y:S01]  /*af90*/  SHFL.IDX PT, R0, R0, RZ, 0x1f ;  /* 0x00001fff00007589 */ /* 0x000e2200000e0000 */
[----:B------:R-:W-:-:S06]  /*afa0*/  ULOP3.LUT UP0, URZ, UR4, 0x9f, URZ, 0xc0, !UPT ;  /* 0x0000009f043f7892 */ /* 0x000fcc000f80c03f */
[----:B------:R-:W-:Y:S02]  /*afb0*/  PLOP3.LUT P0, PT, PT, PT, UP0, 0x80, 0x0 ;  /* 0x000000000000781c */ /* 0x000fe40003f0f008 */
[----:B0-----:R-:W-:-:S04]  /*afc0*/  LEA.HI R2, R0, R0, RZ, 0x1 ;  /* 0x0000000000027211 */ /* 0x001fc800078f08ff */
[----:B------:R-:W-:-:S05]  /*afd0*/  LOP3.LUT R3, R2, 0x1e, RZ, 0xc0, !PT ;  /* 0x0000001e02037812 */ /* 0x000fca00078ec0ff */
[----:B------:R-:W-:-:S05]  /*afe0*/  IMAD.IADD R3, R0, 0x1, -R3 ;  /* 0x0000000100037824 */ /* 0x000fca00078e0a03 */
[----:B------:R-:W-:-:S04]  /*aff0*/  LEA R3, R3, UR4, 0xd ;  /* 0x0000000403037c11 */ /* 0x000fc8000f8e68ff */
[----:B------:R-:W-:-:S04]  /*b000*/  SHF.R.U32.HI R2, RZ, 0x4, R3 ;  /* 0x00000004ff027819 */ /* 0x000fc80000011603 */
[----:B------:R-:W-:Y:S01]  /*b010*/  LOP3.LUT R2, R2, 0x3fff, RZ, 0xc0, !PT ;  /* 0x00003fff02027812 */ /* 0x000fe200078ec0ff */
[----:B------:R-:W-:Y:S06]  /*b020*/  @!P0 BRA `(.L_x_546) ;  /* 0x0000000000408947 */ /* 0x000fec0003800000 */
[----:B------:R-:W-:Y:S01]  /*b030*/  MOV R0, 0x0 ;  /* 0x0000000000007802 */ /* 0x000fe20000000f00 */
[----:B------:R-:W-:Y:S01]  /*b040*/  ULDC.64 UR4, c[0x4][0xa8] ;  /* 0x01002a0000047ab9 */ /* 0x000fe20000000a00 */
[----:B------:R-:W-:Y:S01]  /*b050*/  ULDC.64 UR6, c[0x4][0xb0] ;  /* 0x01002c0000067ab9 */ /* 0x000fe20000000a00 */
[----:B------:R-:W-:Y:S01]  /*b060*/  IMAD.U32 R4, RZ, RZ, UR4 ;  /* 0x00000004ff047e24 */ /* 0x000fe2000f8e00ff */
[----:B------:R0:W1:Y:S01]  /*b070*/  LDC.64 R14, c[0x4][R0] ;  /* 0x01000000000e7b82 */ /* 0x0000620000000a00 */
[----:B------:R-:W-:Y:S01]  /*b080*/  MOV R5, UR5 ;  /* 0x0000000500057c02 */ /* 0x000fe20008000f00 */
[----:B------:R-:W-:Y:S01]  /*b090*/  ULDC.64 UR4, c[0x4][0x28] ;  /* 0x01000a0000047ab9 */ /* 0x000fe20000000a00 */
[----:B------:R-:W-:Y:S01]  /*b0a0*/  IMAD.U32 R6, RZ, RZ, UR6 ;  /* 0x00000006ff067e24 */ /* 0x000fe2000f8e00ff */
[----:B------:R-:W-:Y:S01]  /*b0b0*/  MOV R8, 0x70 ;  /* 0x0000007000087802 */ /* 0x000fe20000000f00 */
[----:B------:R-:W-:Y:S02]  /*b0c0*/  IMAD.U32 R7, RZ, RZ, UR7 ;  /* 0x00000007ff077e24 */ /* 0x000fe4000f8e00ff */
[----:B------:R-:W-:-:S02]  /*b0d0*/  IMAD.U32 R10, RZ, RZ, UR4 ;  /* 0x00000004ff0a7e24 */ /* 0x000fc4000f8e00ff */
[----:B------:R-:W-:Y:S02]  /*b0e0*/  IMAD.U32 R11, RZ, RZ, UR5 ;  /* 0x00000005ff0b7e24 */ /* 0x000fe4000f8e00ff */
[----:B------:R-:W-:Y:S02]  /*b0f0*/  IMAD.MOV.U32 R12, RZ, RZ, 0x1 ;  /* 0x00000001ff0c7424 */ /* 0x000fe400078e00ff */
[----:B0-----:R-:W-:-:S07]  /*b100*/  IMAD.MOV.U32 R13, RZ, RZ, RZ ;  /* 0x000000ffff0d7224 */ /* 0x001fce00078e00ff */
[----:B------:R-:W-:-:S07]  /*b110*/  LEPC R20, `(.L_x_546) ;  /* 0x000000001014794e */ /* 0x000fce0000000000 */
[----:B-1----:R-:W-:Y:S05]  /*b120*/  CALL.ABS.NOINC R14 ;  /* 0x000000000e007343 */ /* 0x002fea0003c00000 */
.L_x_546:
[----:B------:R-:W-:Y:S02]  /*b130*/  ULDC UR4, c[0x0][0x3f4] ;  /* 0x0000fd0000047ab9 */ /* 0x000fe40000000800 */
[----:B------:R-:W-:-:S13]  /*b140*/  ISETP.LT.AND P0, PT, RZ, UR4, PT ;  /* 0x00000004ff007c0c */ /* 0x000fda000bf01270 */
[----:B------:R-:W-:Y:S05]  /*b150*/  @P0 BRA `(.L_x_547) ;  /* 0x00000000003c0947 */ /* 0x000fea0003800000 */
[----:B------:R-:W-:-:S04]  /*b160*/  LEA.HI R0, R226, R226, RZ, 0x1 ;  /* 0x000000e2e2007211 */ /* 0x000fc800078f08ff */
[----:B------:R-:W-:-:S05]  /*b170*/  LOP3.LUT R3, R0, 0xfffffffe, RZ, 0xc0, !PT ;  /* 0xfffffffe00037812 */ /* 0x000fca00078ec0ff */
[----:B------:R-:W-:-:S05]  /*b180*/  IMAD.IADD R3, R226, 0x1, -R3 ;  /* 0x00000001e2037824 */ /* 0x000fca00078e0a03 */
[----:B------:R-:W-:-:S04]  /*b190*/  SHF.L.U32 R3, R3, 0x1f, RZ ;  /* 0x0000001f03037819 */ /* 0x000fc800000006ff */
[----:B------:R0:W1:Y:S03]  /*b1a0*/  SYNCS.PHASECHK.TRANS64.TRYWAIT P0, [R16+URZ+0x36800], R3 ;  /* 0x03680003100075a7 */ /* 0x000066000800017f */
[----:B-1----:R-:W-:Y:S05]  /*b1b0*/  @!P0 NANOSLEEP.SYNCS 0x989680 ;  /* 0x009896800000895d */ /* 0x002fea0003900000 */
[----:B------:R-:W1:Y:S01]  /*b1c0*/  @!P0 SYNCS.PHASECHK.TRANS64 P0, [R16+URZ+0x36800], R3 ;  /* 0x03680003100085a7 */ /* 0x000e62000800007f */
[----:B------:R-:W-:Y:S04]  /*b1d0*/  BSSY B0, `(.L_x_548) ;  /* 0x0000006000007945 */ /* 0x000fe80003800000 */
[----:B-1----:R-:W-:Y:S05]  /*b1e0*/  @P0 BRA `(.L_x_549) ;  /* 0x0000000000100947 */ /* 0x002fea0003800000 */
.L_x_550:
[----:B-1----:R1:W2:Y:S02]  /*b1f0*/  SYNCS.PHASECHK.TRANS64.TRYWAIT P0, [R16+URZ+0x36800], R3 ;  /* 0x03680003100075a7 */ /* 0x0022a4000800017f */
[----:B--2---:R-:W-:Y:S05]  /*b200*/  @!P0 NANOSLEEP.SYNCS 0x989680 ;  /* 0x009896800000895d */ /* 0x004fea0003900000 */
[----:B------:R-:W2:Y:S02]  /*b210*/  @!P0 SYNCS.PHASECHK.TRANS64 P0, [R16+URZ+0x36800], R3 ;  /* 0x03680003100085a7 */ /* 0x000ea4000800007f */
[----:B--2---:R-:W-:Y:S05]  /*b220*/  @!P0 BRA `(.L_x_550) ;  /* 0xfffffffc00f08947 */ /* 0x004fea000383ffff */
.L_x_549:
[----:B------:R-:W-:Y:S05]  /*b230*/  BSYNC B0 ;  /* 0x0000000000007941 */ /* 0x000fea0003800000 */
.L_x_548:
[----:B------:R-:W-:Y:S05]  /*b240*/  BRA `(.L_x_551) ;  /* 0x0000005c00b07947 */ /* 0x000fea0003800000 */
.L_x_547:
[----:B------:R-:W2:Y:S01]  /*b250*/  LDL R0, [R1+0x50] ;  /* 0x0000500001007983 */ /* 0x000ea20000100800 */
[----:B------:R-:W-:Y:S01]  /*b260*/  ULDC.64 UR4, c[0x0][0x3f8] ;  /* 0x0000fe0000047ab9 */ /* 0x000fe20000000a00 */
[----:B------:R-:W-:Y:S01]  /*b270*/  ULDC.64 UR6, c[0x0][0x408] ;  /* 0x0001020000067ab9 */ /* 0x000fe20000000a00 */
[----:B------:R-:W-:Y:S01]  /*b280*/  IMAD.WIDE.U32 R4, R147, UR4, RZ ;  /* 0x0000000493047c25 */ /* 0x000fe2000f8e00ff */
[----:B--2---:R-:W-:Y:S02]  /*b290*/  R2UR UR8, R0 ;  /* 0x00000000000872ca */ /* 0x004fe400000e0000 */
[----:B------:R-:W-:-:S05]  /*b2a0*/  SHF.R.S32.HI R0, RZ, 0x1f, R147 ;  /* 0x0000001fff007819 */ /* 0x000fca0000011493 */
[C---:B------:R-:W-:Y:S02]  /*b2b0*/  IMAD R6, R0.reuse, UR4, RZ ;  /* 0x0000000400067c24 */ /* 0x040fe4000f8e02ff */
[----:B------:R-:W-:Y:S02]  /*b2c0*/  IMAD R0, R0, UR6, RZ ;  /* 0x0000000600007c24 */ /* 0x000fe4000f8e02ff */
[C---:B------:R-:W-:Y:S01]  /*b2d0*/  IMAD R25, R147.reuse, UR5, R6 ;  /* 0x0000000593197c24 */ /* 0x040fe2000f8e0206 */
[----:B------:R-:W-:Y:S01]  /*b2e0*/  ULDC.64 UR4, c[0x0][0x3e8] ;  /* 0x0000fa0000047ab9 */ /* 0x000fe20000000a00 */
[----:B------:R-:W-:Y:S01]  /*b2f0*/  ULOP3.LUT UP0, URZ, UR8, 0x3ff, URZ, 0xc0, !UPT ;  /* 0x000003ff083f7892 */ /* 0x000fe2000f80c03f */
[C---:B------:R-:W-:Y:S01]  /*b300*/  IMAD R27, R147.reuse, UR7, R0 ;  /* 0x00000007931b7c24 */ /* 0x040fe2000f8e0200 */
[----:B------:R-:W-:Y:S01]  /*b310*/  LEA R24, P0, R4, UR4, 0x1 ;  /* 0x0000000404187c11 */ /* 0x000fe2000f8008ff */
[----:B------:R-:W-:Y:S01]  /*b320*/  IMAD.WIDE.U32 R6, R147, UR6, RZ ;  /* 0x0000000693067c25 */ /* 0x000fe2000f8e00ff */
[----:B------:R-:W-:-:S02]  /*b330*/  ULDC.64 UR6, c[0x0][0x400] ;  /* 0x0001000000067ab9 */ /* 0x000fc40000000a00 */
[----:B------:R-:W-:Y:S01]  /*b340*/  PLOP3.LUT P2, PT, PT, PT, UP0, 0x80, 0x0 ;  /* 0x000000000000781c */ /* 0x000fe20003f4f008 */
[----:B------:R-:W-:Y:S01]  /*b350*/  IMAD.IADD R25, R25, 0x1, R5 ;  /* 0x0000000119197824 */ /* 0x000fe200078e0205 */
[----:B------:R-:W-:Y:S02]  /*b360*/  LEA R26, P1, R6, UR6, 0x1 ;  /* 0x00000006061a7c11 */ /* 0x000fe4000f8208ff */
[----:B------:R-:W-:Y:S02]  /*b370*/  IADD3 R27, R27, R7, RZ ;  /* 0x000000071b1b7210 */ /* 0x000fe40007ffe0ff */
[----:B------:R-:W-:Y:S02]  /*b380*/  LEA.HI.X R25, R4, UR5, R25, 0x1, P0 ;  /* 0x0000000504197c11 */ /* 0x000fe400080f0c19 */
[----:B------:R-:W-:-:S05]  /*b390*/  LEA.HI.X R27, R6, UR7, R27, 0x1, P1 ;  /* 0x00000007061b7c11 */ /* 0x000fca00088f0c1b */
[----:B------:R-:W-:Y:S05]  /*b3a0*/  @!P2 BRA `(.L_x_552) ;  /* 0x000000000040a947 */ /* 0x000fea0003800000 */
[----:B------:R-:W-:Y:S01]  /*b3b0*/  MOV R0, 0x0 ;  /* 0x0000000000007802 */ /* 0x000fe20000000f00 */
[----:B------:R-:W-:Y:S01]  /*b3c0*/  ULDC.64 UR4, c[0x4][0xa8] ;  /* 0x01002a0000047ab9 */ /* 0x000fe20000000a00 */
[----:B------:R-:W-:Y:S01]  /*b3d0*/  ULDC.64 UR6, c[0x4][0xb0] ;  /* 0x01002c0000067ab9 */ /* 0x000fe20000000a00 */
[----:B------:R-:W-:Y:S01]  /*b3e0*/  IMAD.U32 R4, RZ, RZ, UR4 ;  /* 0x00000004ff047e24 */ /* 0x000fe2000f8e00ff */
[----:B------:R0:W1:Y:S01]  /*b3f0*/  LDC.64 R14, c[0x4][R0] ;  /* 0x01000000000e7b82 */ /* 0x0000620000000a00 */
[----:B------:R-:W-:Y:S01]  /*b400*/  IMAD.U32 R5, RZ, RZ, UR5 ;  /* 0x00000005ff057e24 */ /* 0x000fe2000f8e00ff */
[----:B------:R-:W-:Y:S01]  /*b410*/  ULDC.64 UR4, c[0x4][0x20] ;  /* 0x0100080000047ab9 */ /* 0x000fe20000000a00 */
[----:B------:R-:W-:Y:S01]  /*b420*/  IMAD.U32 R6, RZ, RZ, UR6 ;  /* 0x00000006ff067e24 */ /* 0x000fe2000f8e00ff */
[----:B------:R-:W-:Y:S01]  /*b430*/  MOV R10, UR4 ;  /* 0x00000004000a7c02 */ /* 0x000fe20008000f00 */
[----:B------:R-:W-:Y:S02]  /*b440*/  IMAD.U32 R7, RZ, RZ, UR7 ;  /* 0x00000007ff077e24 */ /* 0x000fe4000f8e00ff */
[----:B------:R-:W-:-:S02]  /*b450*/  IMAD.U32 R11, RZ, RZ, UR5 ;  /* 0x00000005ff0b7e24 */ /* 0x000fc4000f8e00ff */
[----:B------:R-:W-:Y:S02]  /*b460*/  IMAD.MOV.U32 R8, RZ, RZ, 0x70 ;  /* 0x00000070ff087424 */ /* 0x000fe400078e00ff */
[----:B------:R-:W-:Y:S02]  /*b470*/  IMAD.MOV.U32 R12, RZ, RZ, 0x1 ;  /* 0x00000001ff0c7424 */ /* 0x000fe400078e00ff */
[----:B0-----:R-:W-:-:S07]  /*b480*/  IMAD.MOV.U32 R13, RZ, RZ, RZ ;  /* 0x000000ffff0d7224 */ /* 0x001fce00078e00ff */
[----:B------:R-:W-:-:S07]  /*b490*/  LEPC R20, `(.L_x_552) ;  /* 0x000000001014794e */ /* 0x000fce0000000000 */
[----:B-1----:R-:W-:Y:S05]  /*b4a0*/  CALL.ABS.NOINC R14 ;  /* 0x000000000e007343 */ /* 0x002fea0003c00000 */
.L_x_552:
[----:B------:R-:W-:Y:S01]  /*b4b0*/  ULDC.U8 UR4, c[0x0][0x410] ;  /* 0x0001040000047ab9 */ /* 0x000fe20000000000 */
[----:B------:R-:W-:Y:S01]  /*b4c0*/  BSSY B0, `(.L_x_553) ;  /* 0x00005bc000007945 */ /* 0x000fe20003800000 */
[----:B------:R-:W-:Y:S02]  /*b4d0*/  ISETP.NE.AND P0, PT, RZ, UR4, PT ;  /* 0x00000004ff007c0c */ /* 0x000fe4000bf05270 */
[----:B------:R-:W-:-:S11]  /*b4e0*/  LEA R4, R149, R204, 0x7 ;  /* 0x000000cc95047211 */ /* 0x000fd600078e38ff */
[----:B------:R-:W-:Y:S05]  /*b4f0*/  @!P0 BRA `(.L_x_554) ;  /* 0x0000002800f08947 */ /* 0x000fea0003800000 */
[----:B------:R-:W-:-:S03]  /*b500*/  UMOV UR4, 0xffffffff ;  /* 0xffffffff00047882 */ /* 0x000fc60000000000 */
[----:B------:R-:W-:Y:S05]  /*b510*/  BRA.DIV UR4, `(.L_x_555) ;  /* 0x000001d204907947 */ /* 0x000fea000b800000 */
[----:B------:R0:W1:Y:S04]  /*b520*/  SHFL.IDX PT, R3, R25, RZ, 0x1c1f ;  /* 0x001c1fff19037589 */ /* 0x00006800000e0000 */
[----:B------:R0:W2:Y:S04]  /*b530*/  SHFL.IDX PT, R0, R24, RZ, 0x1c1f ;  /* 0x001c1fff18007589 */ /* 0x0000a800000e0000 */
[----:B------:R0:W3:Y:S04]  /*b540*/  SHFL.IDX PT, R5, R27, RZ, 0x1c1f ;  /* 0x001c1fff1b057589 */ /* 0x0000e800000e0000 */
[----:B------:R0:W4:Y:S02]  /*b550*/  SHFL.IDX PT, R14, R26, RZ, 0x1c1f ;  /* 0x001c1fff1a0e7589 */ /* 0x00012400000e0000 */
.L_x_818:
[----:B------:R-:W-:Y:S01]  /*b560*/  ULDC UR4, c[0x0][0x448] ;  /* 0x0001120000047ab9 */ /* 0x000fe20000000800 */
[----:B------:R-:W-:Y:S01]  /*b570*/  LEA.HI R36, R36, R37, RZ, 0x2 ;  /* 0x0000002524247211 */ /* 0x000fe200078f10ff */
[----:B------:R-:W-:Y:S01]  /*b580*/  IMAD R15, R154, UR4, RZ ;  /* 0x000000049a0f7c24 */ /* 0x000fe2000f8e02ff */
[----:B------:R-:W-:Y:S01]  /*b590*/  BSSY B1, `(.L_x_556) ;  /* 0x000005c000017945 */ /* 0x000fe20003800000 */
[----:B------:R-:W-:Y:S02]  /*b5a0*/  CS2R R12, SRZ ;  /* 0x00000000000c7805 */ /* 0x000fe4000001ff00 */
[----:B------:R-:W-:Y:S02]  /*b5b0*/  SHF.R.S32.HI R7, RZ, 0x1f, R36 ;  /* 0x0000001fff077819 */ /* 0x000fe40000011424 */
[----:B------:R-:W-:Y:S02]  /*b5c0*/  CS2R R10, SRZ ;  /* 0x00000000000a7805 */ /* 0x000fe4000001ff00 */
[----:B------:R-:W-:Y:S01]  /*b5d0*/  ISETP.GE.AND P0, PT, R4, R15, PT ;  /* 0x0000000f0400720c */ /* 0x000fe20003f06270 */
[----:B------:R-:W-:Y:S01]  /*b5e0*/  IMAD R15, R149, -0x80, R15 ;  /* 0xffffff80950f7824 */ /* 0x000fe200078e020f */
[----:B------:R-:W-:-:S02]  /*b5f0*/  LEA.HI R4, R7, R204, RZ, 0x3 ;  /* 0x000000cc07047211 */ /* 0x000fc400078f18ff */
[----:B------:R-:W-:Y:S02]  /*b600*/  CS2R R36, SRZ ;  /* 0x0000000000247805 */ /* 0x000fe4000001ff00 */
[----:B------:R-:W-:Y:S02]  /*b610*/  CS2R R38, SRZ ;  /* 0x0000000000267805 */ /* 0x000fe4000001ff00 */
[----:B------:R-:W-:Y:S02]  /*b620*/  CS2R R44, SRZ ;  /* 0x00000000002c7805 */ /* 0x000fe4000001ff00 */
[----:B------:R-:W-:Y:S02]  /*b630*/  LOP3.LUT R21, R4, 0xfffffff8, RZ, 0xc0, !PT ;  /* 0xfffffff804157812 */ /* 0x000fe400078ec0ff */
[----:B------:R-:W-:Y:S02]  /*b640*/  CS2R R42, SRZ ;  /* 0x00000000002a7805 */ /* 0x000fe4000001ff00 */
[----:B------:R-:W-:-:S02]  /*b650*/  CS2R R8, SRZ ;  /* 0x0000000000087805 */ /* 0x000fc4000001ff00 */
[----:B------:R-:W-:Y:S02]  /*b660*/  CS2R R6, SRZ ;  /* 0x0000000000067805 */ /* 0x000fe4000001ff00 */
[----:B0-----:R-:W-:Y:S02]  /*b670*/  CS2R R26, SRZ ;  /* 0x00000000001a7805 */ /* 0x001fe4000001ff00 */
[----:B------:R-:W-:Y:S02]  /*b680*/  CS2R R46, SRZ ;  /* 0x00000000002e7805 */ /* 0x000fe4000001ff00 */
[----:B------:R-:W-:Y:S01]  /*b690*/  CS2R R48, SRZ ;  /* 0x0000000000307805 */ /* 0x000fe2000001ff00 */
[----:B------:R-:W-:Y:S01]  /*b6a0*/  IMAD.IADD R52, R204, 0x1, -R21 ;  /* 0x00000001cc347824 */ /* 0x000fe200078e0a15 */
[----:B------:R-:W-:Y:S01]  /*b6b0*/  CS2R R50, SRZ ;  /* 0x0000000000327805 */ /* 0x000fe2000001ff00 */
[----:B------:R-:W-:Y:S06]  /*b6c0*/  @P0 BRA `(.L_x_557) ;  /* 0x0000000400200947 */ /* 0x000fec0003800000 */
[----:B------:R-:W-:Y:S01]  /*b6d0*/  ULDC UR4, c[0x0][0x3f4] ;  /* 0x0000fd0000047ab9 */ /* 0x000fe20000000800 */
[C---:B------:R-:W-:Y:S01]  /*b6e0*/  IMAD.SHL.U32 R43, R210.reuse, 0x2, RZ ;  /* 0x00000002d22b7824 */ /* 0x040fe200078e00ff */
[----:B------:R-:W-:Y:S01]  /*b6f0*/  ISETP.GE.AND P3, PT, R210, UR4, PT ;  /* 0x00000004d2007c0c */ /* 0x000fe2000bf66270 */
[C---:B------:R-:W-:Y:S01]  /*b700*/  IMAD.SHL.U32 R35, R207.reuse, 0x2, RZ ;  /* 0x00000002cf237824 */ /* 0x040fe200078e00ff */
[----:B------:R-:W-:Y:S01]  /*b710*/  ISETP.GE.AND P2, PT, R207, UR4, PT ;  /* 0x00000004cf007c0c */ /* 0x000fe2000bf46270 */
[C---:B------:R-:W-:Y:S01]  /*b720*/  IMAD.SHL.U32 R31, R209.reuse, 0x2, RZ ;  /* 0x00000002d11f7824 */ /* 0x040fe200078e00ff */
[----:B------:R-:W-:Y:S02]  /*b730*/  ISETP.GE.AND P1, PT, R209, UR4, PT ;  /* 0x00000004d1007c0c */ /* 0x000fe4000bf26270 */
[----:B------:R-:W-:Y:S02]  /*b740*/  CS2R R12, SRZ ;  /* 0x00000000000c7805 */ /* 0x000fe4000001ff00 */
[----:B------:R-:W-:-:S02]  /*b750*/  SHF.R.S32.HI R7, RZ, 0x1f, R210 ;  /* 0x0000001fff077819 */ /* 0x000fc400000114d2 */
[----:B------:R-:W-:Y:S02]  /*b760*/  SHF.R.S32.HI R6, RZ, 0x1f, R207 ;  /* 0x0000001fff067819 */ /* 0x000fe400000114cf */
[----:B------:R-:W-:Y:S01]  /*b770*/  SHF.L.U64.HI R4, R210, 0x1, R7 ;  /* 0x00000001d2047819 */ /* 0x000fe20000010207 */
[----:B------:R-:W-:Y:S01]  /*b780*/  IMAD.SHL.U32 R7, R211, 0x2, RZ ;  /* 0x00000002d3077824 */ /* 0x000fe200078e00ff */
[----:B------:R-:W-:Y:S02]  /*b790*/  ISETP.GE.AND P0, PT, R206, UR4, PT ;  /* 0x00000004ce007c0c */ /* 0x000fe4000bf06270 */
[C---:B--2---:R-:W-:Y:S02]  /*b7a0*/  @!P3 IADD3 R44, P4, R0.reuse, R43, RZ ;  /* 0x0000002b002cb210 */ /* 0x044fe40007f9e0ff */
[----:B------:R-:W-:Y:S02]  /*b7b0*/  SHF.L.U64.HI R6, R207, 0x1, R6 ;  /* 0x00000001cf067819 */ /* 0x000fe40000010206 */
[----:B------:R-:W-:Y:S01]  /*b7c0*/  @!P2 IADD3 R40, P6, R0, R35, RZ ;  /* 0x000000230028a210 */ /* 0x000fe20007fde0ff */
[----:B-1----:R-:W-:Y:S01]  /*b7d0*/  @!P3 IMAD.X R45, R3, 0x1, R4, P4 ;  /* 0x00000001032db824 */ /* 0x002fe200020e0604 */
[----:B------:R-:W-:-:S02]  /*b7e0*/  SHF.R.S32.HI R8, RZ, 0x1f, R209 ;  /* 0x0000001fff087819 */ /* 0x000fc400000114d1 */
[C---:B----4-:R-:W-:Y:S01]  /*b7f0*/  @!P3 IADD3 R42, P5, R14.reuse, R43, RZ ;  /* 0x0000002b0e2ab210 */ /* 0x050fe20007fbe0ff */
[----:B------:R-:W-:Y:S01]  /*b800*/  @!P2 IMAD.X R41, R3, 0x1, R6, P6 ;  /* 0x000000010329a824 */ /* 0x000fe200030e0606 */
[C---:B------:R-:W-:Y:S02]  /*b810*/  @!P2 IADD3 R34, P4, R14.reuse, R35, RZ ;  /* 0x000000230e22a210 */ /* 0x040fe40007f9e0ff */
[----:B------:R-:W-:Y:S01]  /*b820*/  SHF.L.U64.HI R8, R209, 0x1, R8 ;  /* 0x00000001d1087819 */ /* 0x000fe20000010208 */
[C---:B---3--:R-:W-:Y:S01]  /*b830*/  @!P3 IMAD.X R43, R5.reuse, 0x1, R4, P5 ;  /* 0x00000001052bb824 */ /* 0x048fe200028e0604 */
[----:B------:R-:W-:Y:S01]  /*b840*/  @!P1 IADD3 R30, P6, R14, R31, RZ ;  /* 0x0000001f0e1e9210 */ /* 0x000fe20007fde0ff */
[----:B------:R-:W-:Y:S01]  /*b850*/  @!P2 IMAD.X R35, R5, 0x1, R6, P4 ;  /* 0x000000010523a824 */ /* 0x000fe200020e0606 */
[----:B------:R-:W-:Y:S02]  /*b860*/  SHF.R.S32.HI R9, RZ, 0x1f, R206 ;  /* 0x0000001fff097819 */ /* 0x000fe400000114ce */
[----:B------:R-:W-:-:S02]  /*b870*/  SHF.L.U32 R21, R206, 0x1, RZ ;  /* 0x00000001ce157819 */ /* 0x000fc400000006ff */
[----:B------:R-:W-:Y:S01]  /*b880*/  @!P1 IADD3 R32, P5, R0, R31, RZ ;  /* 0x0000001f00209210 */ /* 0x000fe20007fbe0ff */
[----:B------:R-:W-:Y:S01]  /*b890*/  @!P1 IMAD.X R31, R5, 0x1, R8, P6 ;  /* 0x00000001051f9824 */ /* 0x000fe200030e0608 */
[----:B------:R-:W-:Y:S02]  /*b8a0*/  ISETP.GE.AND P4, PT, R211, UR4, PT ;  /* 0x00000004d3007c0c */ /* 0x000fe4000bf86270 */
[----:B------:R-:W-:Y:S02]  /*b8b0*/  SHF.L.U64.HI R10, R206, 0x1, R9 ;  /* 0x00000001ce0a7819 */ /* 0x000fe40000010209 */
[----:B------:R-:W-:Y:S02]  /*b8c0*/  @!P0 IADD3 R28, P6, R0, R21, RZ ;  /* 0x00000015001c8210 */ /* 0x000fe40007fde0ff */
[----:B------:R-:W-:Y:S02]  /*b8d0*/  @!P1 IADD3.X R33, R3, R8, RZ, P5, !PT ;  /* 0x0000000803219210 */ /* 0x000fe40002ffe4ff */
[----:B------:R-:W-:-:S02]  /*b8e0*/  CS2R R8, SRZ ;  /* 0x0000000000087805 */ /* 0x000fc4000001ff00 */
[----:B------:R-:W-:Y:S01]  /*b8f0*/  ISETP.GE.AND P5, PT, R22, UR4, PT ;  /* 0x0000000416007c0c */ /* 0x000fe2000bfa6270 */
[----:B------:R-:W-:Y:S01]  /*b900*/  @!P0 IMAD.X R29, R3, 0x1, R10, P6 ;  /* 0x00000001031d8824 */ /* 0x000fe200030e060a */
[----:B------:R-:W-:Y:S02]  /*b910*/  @!P0 IADD3 R20, P6, R14, R21, RZ ;  /* 0x000000150e148210 */ /* 0x000fe40007fde0ff */
[----:B------:R-:W-:-:S03]  /*b920*/  SHF.R.S32.HI R4, RZ, 0x1f, R211 ;  /* 0x0000001fff047819 */ /* 0x000fc600000114d3 */
[----:B------:R-:W-:Y:S01]  /*b930*/  @!P0 IMAD.X R21, R5, 0x1, R10, P6 ;  /* 0x0000000105158824 */ /* 0x000fe200030e060a */
[----:B------:R-:W-:Y:S02]  /*b940*/  SHF.L.U64.HI R26, R211, 0x1, R4 ;  /* 0x00000001d31a7819 */ /* 0x000fe40000010204 */
[----:B------:R-:W-:-:S03]  /*b950*/  @!P4 IADD3 R24, P6, R0, R7, RZ ;  /* 0x000000070018c210 */ /* 0x000fc60007fde0ff */
[----:B------:R-:W-:Y:S01]  /*b960*/  @!P5 IMAD.MOV.U32 R6, RZ, RZ, R14 ;  /* 0x000000ffff06d224 */ /* 0x000fe200078e000e */
[----:B------:R-:W-:Y:S01]  /*b970*/  @!P5 MOV R48, R0 ;  /* 0x000000000030d202 */ /* 0x000fe20000000f00 */
[----:B------:R-:W-:Y:S01]  /*b980*/  @!P4 IMAD.X R25, R3, 0x1, R26, P6 ;  /* 0x000000010319c824 */ /* 0x000fe200030e061a */
[----:B------:R-:W-:Y:S01]  /*b990*/  @!P4 IADD3 R4, P6, R14, R7, RZ ;  /* 0x000000070e04c210 */ /* 0x000fe20007fde0ff */
[----:B------:R-:W-:Y:S02]  /*b9a0*/  @!P5 IMAD.MOV.U32 R7, RZ, RZ, R5 ;  /* 0x000000ffff07d224 */ /* 0x000fe400078e0005 */
[----:B------:R-:W-:Y:S01]  /*b9b0*/  @!P5 IMAD.MOV.U32 R49, RZ, RZ, R3 ;  /* 0x000000ffff31d224 */ /* 0x000fe200078e0003 */
[----:B------:R-:W-:Y:S01]  /*b9c0*/  CS2R R10, SRZ ;  /* 0x00000000000a7805 */ /* 0x000fe2000001ff00 */
[C---:B------:R-:W-:Y:S01]  /*b9d0*/  @!P5 IMAD.WIDE R50, R22.reuse, 0x2, R6 ;  /* 0x000000021632d825 */ /* 0x040fe200078e0206 */
[----:B------:R-:W-:Y:S02]  /*b9e0*/  CS2R R6, SRZ ;  /* 0x0000000000067805 */ /* 0x000fe4000001ff00 */
[----:B------:R-:W-:Y:S01]  /*b9f0*/  @!P4 IADD3.X R5, R5, R26, RZ, P6, !PT ;  /* 0x0000001a0505c210 */ /* 0x000fe200037fe4ff */
[----:B------:R-:W-:Y:S01]  /*ba00*/  @!P5 IMAD.WIDE R48, R22, 0x2, R48 ;  /* 0x000000021630d825 */ /* 0x000fe200078e0230 */
[----:B------:R0:W5:Y:S01]  /*ba10*/  @!P5 LD.E.64 R12, desc[UR60][R50.64] ;  /* 0x0000003c320cd980 */ /* 0x000162000c101b00 */
[----:B------:R-:W-:-:S02]  /*ba20*/  CS2R R26, SRZ ;  /* 0x00000000001a7805 */ /* 0x000fc4000001ff00 */
[----:B------:R-:W-:Y:S02]  /*ba30*/  CS2R R36, SRZ ;  /* 0x0000000000247805 */ /* 0x000fe4000001ff00 */
[----:B------:R-:W-:Y:S01]  /*ba40*/  CS2R R46, SRZ ;  /* 0x00000000002e7805 */ /* 0x000fe2000001ff00 */
[----:B------:R1:W5:Y:S01]  /*ba50*/  @!P5 LD.E.64 R8, desc[UR60][R48.64] ;  /* 0x0000003c3008d980 */ /* 0x000362000c101b00 */
[----:B------:R-:W-:-:S03]  /*ba60*/  CS2R R38, SRZ ;  /* 0x0000000000267805 */ /* 0x000fc6000001ff00 */
[----:B------:R2:W5:Y:S01]  /*ba70*/  @!P3 LD.E.64 R6, desc[UR60][R44.64] ;  /* 0x0000003c2c06b980 */ /* 0x000562000c101b00 */
[----:B0-----:R-:W-:-:S03]  /*ba80*/  CS2R R50, SRZ ;  /* 0x0000000000327805 */ /* 0x001fc6000001ff00 */
[----:B------:R0:W5:Y:S01]  /*ba90*/  @!P3 LD.E.64 R10, desc[UR60][R42.64] ;  /* 0x0000003c2a0ab980 */ /* 0x000162000c101b00 */
[----:B-1----:R-:W-:-:S03]  /*baa0*/  CS2R R48, SRZ ;  /* 0x0000000000307805 */ /* 0x002fc6000001ff00 */
[----:B------:R1:W5:Y:S01]  /*bab0*/  @!P2 LD.E.64 R26, desc[UR60][R40.64] ;  /* 0x0000003c281aa980 */ /* 0x000362000c101b00 */
[----:B--2---:R-:W-:-:S03]  /*bac0*/  CS2R R44, SRZ ;  /* 0x00000000002c7805 */ /* 0x004fc6000001ff00 */
[----:B------:R1:W5:Y:S01]  /*bad0*/  @!P2 LD.E.64 R36, desc[UR60][R34.64] ;  /* 0x0000003c2224a980 */ /* 0x000362000c101b00 */
[----:B0-----:R-:W-:-:S03]  /*bae0*/  CS2R R42, SRZ ;  /* 0x00000000002a7805 */ /* 0x001fc6000001ff00 */
[----:B------:R1:W5:Y:S04]  /*baf0*/  @!P1 LD.E.64 R46, desc[UR60][R32.64] ;  /* 0x0000003c202e9980 */ /* 0x000368000c101b00 */
[----:B------:R1:W5:Y:S04]  /*bb00*/  @!P1 LD.E.64 R38, desc[UR60][R30.64] ;  /* 0x0000003c1e269980 */ /* 0x000368000c101b00 */
[----:B------:R1:W5:Y:S04]  /*bb10*/  @!P0 LD.E.64 R48, desc[UR60][R28.64] ;  /* 0x0000003c1c308980 */ /* 0x000368000c101b00 */
[----:B------:R1:W5:Y:S04]  /*bb20*/  @!P0 LD.E.64 R44, desc[UR60][R20.64] ;  /* 0x0000003c142c8980 */ /* 0x000368000c101b00 */
[----:B------:R1:W5:Y:S04]  /*bb30*/  @!P4 LD.E.64 R50, desc[UR60][R24.64] ;  /* 0x0000003c1832c980 */ /* 0x000368000c101b00 */
[----:B------:R1:W5:Y:S02]  /*bb40*/  @!P4 LD.E.64 R42, desc[UR60][R4.64] ;  /* 0x0000003c042ac980 */ /* 0x000364000c101b00 */
.L_x_557:
[----:B------:R-:W-:Y:S05]  /*bb50*/  BSYNC B1 ;  /* 0x0000000000017941 */ /* 0x000fea0003800000 */
.L_x_556:
[----:B--2---:R-:W-:Y:S01]  /*bb60*/  LOP3.LUT R0, R212, 0x18, R18, 0xf8, !PT ;  /* 0x00000018d4007812 */ /* 0x004fe200078ef812 */
[----:B-1---5:R-:W-:Y:S01]  /*bb70*/  IMAD.MOV.U32 R35, RZ, RZ, R8 ;  /* 0x000000ffff237224 */ /* 0x022fe200078e0008 */
[--C-:B---3--:R-:W-:Y:S01]  /*bb80*/  SHF.R.U64 R5, R8, 0x10, R9.reuse ;  /* 0x0000001008057819 */ /* 0x108fe20000001209 */
[--C-:B------:R-:W-:Y:S01]  /*bb90*/  IMAD.MOV.U32 R4, RZ, RZ, R9.reuse ;  /* 0x000000ffff047224 */ /* 0x100fe200078e0009 */
[----:B------:R-:W-:Y:S01]  /*bba0*/  LOP3.LUT R3, R0, R213, RZ, 0x3c, !PT ;  /* 0x000000d500037212 */ /* 0x000fe200078e3cff */
[----:B------:R-:W-:Y:S01]  /*bbb0*/  IMAD.MOV.U32 R29, RZ, RZ, R36 ;  /* 0x000000ffff1d7224 */ /* 0x000fe200078e0024 */
[----:B------:R-:W-:Y:S01]  /*bbc0*/  SHF.R.U32.HI R28, RZ, 0x10, R9 ;  /* 0x00000010ff1c7819 */ /* 0x000fe20000011609 */
[----:B------:R-:W-:Y:S01]  /*bbd0*/  IMAD.MOV.U32 R8, RZ, RZ, R11 ;  /* 0x000000ffff087224 */ /* 0x000fe200078e000b */
[----:B------:R-:W-:Y:S01]  /*bbe0*/  PRMT R35, R35, 0x5410, R4 ;  /* 0x0000541023237816 */ /* 0x000fe20000000004 */
[----:B------:R-:W-:Y:S01]  /*bbf0*/  IMAD.IADD R3, R214, 0x1, R3 ;  /* 0x00000001d6037824 */ /* 0x000fe200078e0203 */
[----:B------:R-:W-:Y:S01]  /*bc00*/  LEA.HI R4, R226, R226, RZ, 0x1 ;  /* 0x000000e2e2047211 */ /* 0x000fe200078f08ff */
[----:B------:R-:W-:Y:S01]  /*bc10*/  IMAD.MOV.U32 R31, RZ, RZ, R6 ;  /* 0x000000ffff1f7224 */ /* 0x000fe200078e0006 */
[----:B------:R-:W-:Y:S01]  /*bc20*/  LOP3.LUT P0, RZ, R52, 0x4, RZ, 0xc0, !PT ;  /* 0x0000000434ff7812 */ /* 0x000fe2000780c0ff */
[----:B------:R-:W-:Y:S01]  /*bc30*/  IMAD R3, R3, 0x2, R16 ;  /* 0x0000000203037824 */ /* 0x000fe200078e0210 */
[----:B------:R-:W-:Y:S01]  /*bc40*/  SHF.R.U64 R61, R36, 0x10, R37 ;  /* 0x00000010243d7819 */ /* 0x000fe20000001225 */
[----:B------:R-:W-:Y:S01]  /*bc50*/  IMAD.MOV.U32 R21, RZ, RZ, R27 ;  /* 0x000000ffff157224 */ /* 0x000fe200078e001b */
[----:B------:R-:W-:Y:S01]  /*bc60*/  PRMT R36, R5, 0x5410, R28 ;  /* 0x0000541005247816 */ /* 0x000fe2000000001c */
[C---:B------:R-:W-:Y:S01]  /*bc70*/  VIADD R0, R3.reuse, 0x15440 ;  /* 0x0001544003007836 */ /* 0x040fe20000000000 */
[----:B------:R-:W-:Y:S01]  /*bc80*/  LOP3.LUT R5, R4, 0xfffffffe, RZ, 0xc0, !PT ;  /* 0xfffffffe04057812 */ /* 0x000fe200078ec0ff */
[----:B------:R-:W-:Y:S01]  /*bc90*/  IMAD.MOV.U32 R24, RZ, RZ, R46 ;  /* 0x000000ffff187224 */ /* 0x000fe200078e002e */
[----:B------:R-:W-:Y:S01]  /*bca0*/  MOV R33, R10 ;  /* 0x0000000a00217202 */ /* 0x000fe20000000f00 */
[----:B------:R-:W-:Y:S01]  /*bcb0*/  IMAD.MOV.U32 R9, RZ, RZ, R7 ;  /* 0x000000ffff097224 */ /* 0x000fe200078e0007 */
[----:B------:R-:W-:Y:S01]  /*bcc0*/  IADD3 R5, R226, -R5, RZ ;  /* 0x80000005e2057210 */ /* 0x000fe20007ffe0ff */
[----:B------:R-:W-:Y:S01]  /*bcd0*/  IMAD.MOV.U32 R30, RZ, RZ, R48 ;  /* 0x000000ffff1e7224 */ /* 0x000fe200078e0030 */
[----:B------:R-:W-:Y:S01]  /*bce0*/  SHF.R.U64 R59, R10, 0x10, R11 ;  /* 0x000000100a3b7819 */ /* 0x000fe2000000120b */
[----:B------:R-:W-:Y:S01]  /*bcf0*/  IMAD.MOV.U32 R20, RZ, RZ, R44 ;  /* 0x000000ffff147224 */ /* 0x000fe200078e002c */
[----:B------:R-:W-:Y:S01]  /*bd00*/  IADD3 R10, R3, 0x15400, RZ ;  /* 0x00015400030a7810 */ /* 0x000fe20007ffe0ff */
[----:B------:R-:W-:Y:S01]  /*bd10*/  IMAD.MOV.U32 R40, RZ, RZ, R42 ;  /* 0x000000ffff287224 */ /* 0x000fe200078e002a */
[----:B------:R-:W-:Y:S01]  /*bd20*/  SHF.L.U32 R5, R5, 0x1f, RZ ;  /* 0x0000001f05057819 */ /* 0x000fe200000006ff */
[----:B------:R-:W-:Y:S01]  /*bd30*/  IMAD.MOV.U32 R41, RZ, RZ, R43 ;  /* 0x000000ffff297224 */ /* 0x000fe200078e002b */
[----:B------:R-:W-:Y:S01]  /*bd40*/  SHF.R.U64 R32, R6, 0x10, R7 ;  /* 0x0000001006207819 */ /* 0x000fe20000001207 */
[----:B------:R-:W-:Y:S01]  /*bd50*/  @P0 VIADD R0, R10, 0xffffffc0 ;  /* 0xffffffc00a000836 */ /* 0x000fe20000000000 */
[----:B------:R-:W0:Y:S01]  /*bd60*/  SYNCS.PHASECHK.TRANS64.TRYWAIT P0, [R16+URZ+0x36800], R5 ;  /* 0x03680005100075a7 */ /* 0x000e22000800017f */
[----:B------:R-:W-:Y:S01]  /*bd70*/  IMAD.MOV.U32 R6, RZ, RZ, R12 ;  /* 0x000000ffff067224 */ /* 0x000fe200078e000c */
[----:B------:R-:W-:Y:S01]  /*bd80*/  SHF.R.U64 R57, R12, 0x10, R13 ;  /* 0x000000100c397819 */ /* 0x000fe2000000120d */
[----:B------:R-:W-:Y:S01]  /*bd90*/  IMAD.MOV.U32 R12, RZ, RZ, R39 ;  /* 0x000000ffff0c7224 */ /* 0x000fe200078e0027 */
[----:B----4-:R-:W-:Y:S01]  /*bda0*/  MOV R14, R26 ;  /* 0x0000001a000e7202 */ /* 0x010fe20000000f00 */
[----:B------:R-:W-:Y:S01]  /*bdb0*/  BSSY B1, `(.L_x_558) ;  /* 0x0000033000017945 */ /* 0x000fe20003800000 */
[----:B------:R-:W-:Y:S01]  /*bdc0*/  SHF.R.U64 R53, R26, 0x10, R27 ;  /* 0x000000101a357819 */ /* 0x000fe2000000121b */
[--C-:B------:R-:W-:Y:S01]  /*bdd0*/  IMAD.MOV.U32 R26, RZ, RZ, R47.reuse ;  /* 0x000000ffff1a7224 */ /* 0x100fe200078e002f */
[----:B------:R-:W-:Y:S01]  /*bde0*/  SHF.R.U64 R55, R46, 0x10, R47 ;  /* 0x000000102e377819 */ /* 0x000fe2000000122f */
[----:B------:R-:W-:Y:S01]  /*bdf0*/  IMAD.MOV.U32 R46, RZ, RZ, R50 ;  /* 0x000000ffff2e7224 */ /* 0x000fe200078e0032 */
[----:B------:R-:W-:Y:S01]  /*be00*/  SHF.R.U32.HI R60, RZ, 0x10, R11 ;  /* 0x00000010ff3c7819 */ /* 0x000fe2000001160b */
[----:B------:R-:W-:Y:S01]  /*be10*/  IMAD.MOV.U32 R11, RZ, RZ, R37 ;  /* 0x000000ffff0b7224 */ /* 0x000fe200078e0025 */
[----:B------:R-:W-:-:S02]  /*be20*/  SHF.R.U64 R63, R38, 0x10, R39 ;  /* 0x00000010263f7819 */ /* 0x000fc40000001227 */
[----:B------:R-:W-:Y:S01]  /*be30*/  SHF.R.U32.HI R64, RZ, 0x10, R39 ;  /* 0x00000010ff407819 */ /* 0x000fe20000011627 */
[----:B------:R-:W-:Y:S01]  /*be40*/  IMAD.MOV.U32 R39, RZ, RZ, R45 ;  /* 0x000000ffff277224 */ /* 0x000fe200078e002d */
[----:B------:R-:W-:Y:S01]  /*be50*/  SHF.R.U32.HI R52, RZ, 0x10, R7 ;  /* 0x00000010ff347819 */ /* 0x000fe20000011607 */
[----:B------:R-:W-:Y:S01]  /*be60*/  IMAD.MOV.U32 R7, RZ, RZ, R13 ;  /* 0x000000ffff077224 */ /* 0x000fe200078e000d */
[----:B------:R-:W-:Y:S01]  /*be70*/  SHF.R.U32.HI R56, RZ, 0x10, R47 ;  /* 0x00000010ff387819 */ /* 0x000fe2000001162f */
[----:B------:R-:W-:Y:S01]  /*be80*/  IMAD.MOV.U32 R47, RZ, RZ, R51 ;  /* 0x000000ffff2f7224 */ /* 0x000fe200078e0033 */
[----:B------:R-:W-:Y:S02]  /*be90*/  MOV R34, R49 ;  /* 0x0000003100227202 */ /* 0x000fe40000000f00 */
[----:B------:R-:W-:Y:S02]  /*bea0*/  SHF.R.U64 R48, R48, 0x10, R49 ;  /* 0x0000001030307819 */ /* 0x000fe40000001231 */
[----:B------:R-:W-:-:S02]  /*beb0*/  SHF.R.U64 R50, R50, 0x10, R51 ;  /* 0x0000001032327819 */ /* 0x000fc40000001233 */
[----:B------:R-:W-:Y:S02]  /*bec0*/  SHF.R.U64 R44, R44, 0x10, R45 ;  /* 0x000000102c2c7819 */ /* 0x000fe4000000122d */
[----:B------:R-:W-:Y:S02]  /*bed0*/  PRMT R33, R33, 0x5410, R8 ;  /* 0x0000541021217816 */ /* 0x000fe40000000008 */
[----:B------:R-:W-:Y:S02]  /*bee0*/  SHF.R.U32.HI R54, RZ, 0x10, R27 ;  /* 0x00000010ff367819 */ /* 0x000fe4000001161b */
[----:B------:R-:W-:Y:S02]  /*bef0*/  SHF.R.U32.HI R49, RZ, 0x10, R49 ;  /* 0x00000010ff317819 */ /* 0x000fe40000011631 */
[----:B------:R-:W-:Y:S02]  /*bf00*/  SHF.R.U32.HI R51, RZ, 0x10, R51 ;  /* 0x00000010ff337819 */ /* 0x000fe40000011633 */
[----:B------:R-:W-:-:S02]  /*bf10*/  SHF.R.U32.HI R58, RZ, 0x10, R13 ;  /* 0x00000010ff3a7819 */ /* 0x000fc4000001160d */
[----:B------:R-:W-:Y:S02]  /*bf20*/  SHF.R.U32.HI R62, RZ, 0x10, R37 ;  /* 0x00000010ff3e7819 */ /* 0x000fe40000011625 */
[----:B------:R-:W-:Y:S02]  /*bf30*/  MOV R25, R38 ;  /* 0x0000002600197202 */ /* 0x000fe40000000f00 */
[----:B------:R-:W-:Y:S02]  /*bf40*/  SHF.R.U32.HI R45, RZ, 0x10, R45 ;  /* 0x00000010ff2d7819 */ /* 0x000fe4000001162d */
[----:B------:R-:W-:Y:S02]  /*bf50*/  VIMNMX R8, R15, 0x80, PT ;  /* 0x000000800f087848 */ /* 0x000fe40003fe0100 */
[----:B------:R-:W-:Y:S02]  /*bf60*/  PRMT R27, R14, 0x5410, R21 ;  /* 0x000054100e1b7816 */ /* 0x000fe40000000015 */
[----:B------:R-:W-:-:S02]  /*bf70*/  SHF.R.U64 R42, R42, 0x10, R43 ;  /* 0x000000102a2a7819 */ /* 0x000fc4000000122b */
[----:B------:R-:W-:Y:S02]  /*bf80*/  PRMT R31, R31, 0x5410, R9 ;  /* 0x000054101f1f7816 */ /* 0x000fe40000000009 */
[----:B------:R-:W-:Y:S02]  /*bf90*/  PRMT R21, R24, 0x5410, R26 ;  /* 0x0000541018157816 */ /* 0x000fe4000000001a */
[----:B------:R-:W-:Y:S02]  /*bfa0*/  PRMT R13, R30, 0x5410, R34 ;  /* 0x000054101e0d7816 */ /* 0x000fe40000000022 */
[----:B------:R-:W-:Y:S02]  /*bfb0*/  PRMT R29, R29, 0x5410, R11 ;  /* 0x000054101d1d7816 */ /* 0x000fe4000000000b */
[----:B------:R-:W-:Y:S02]  /*bfc0*/  PRMT R15, R20, 0x5410, R39 ;  /* 0x00005410140f7816 */ /* 0x000fe40000000027 */
[----:B------:R-:W-:-:S02]  /*bfd0*/  SHF.R.U32.HI R43, RZ, 0x10, R43 ;  /* 0x00000010ff2b7819 */ /* 0x000fc4000001162b */
[----:B------:R-:W-:Y:S02]  /*bfe0*/  PRMT R32, R32, 0x5410, R52 ;  /* 0x0000541020207816 */ /* 0x000fe40000000034 */
[----:B------:R-:W-:Y:S02]  /*bff0*/  PRMT R28, R53, 0x5410, R54 ;  /* 0x00005410351c7816 */ /* 0x000fe40000000036 */
[----:B------:R-:W-:Y:S02]  /*c000*/  PRMT R24, R55, 0x5410, R56 ;  /* 0x0000541037187816 */ /* 0x000fe40000000038 */
[----:B------:R-:W-:Y:S02]  /*c010*/  PRMT R14, R48, 0x5410, R49 ;  /* 0x00005410300e7816 */ /* 0x000fe40000000031 */
[----:B------:R-:W-:Y:S02]  /*c020*/  PRMT R9, R46, 0x5410, R47 ;  /* 0x000054102e097816 */ /* 0x000fe4000000002f */
[----:B------:R-:W-:-:S02]  /*c030*/  PRMT R10, R50, 0x5410, R51 ;  /* 0x00005410320a7816 */ /* 0x000fc40000000033 */
[----:B------:R-:W-:Y:S02]  /*c040*/  PRMT R37, R6, 0x5410, R7 ;  /* 0x0000541006257816 */ /* 0x000fe40000000007 */
[----:B------:R-:W-:Y:S02]  /*c050*/  PRMT R38, R57, 0x5410, R58 ;  /* 0x0000541039267816 */ /* 0x000fe4000000003a */
[----:B------:R-:W-:Y:S02]  /*c060*/  PRMT R34, R59, 0x5410, R60 ;  /* 0x000054103b227816 */ /* 0x000fe4000000003c */
[----:B------:R-:W-:Y:S02]  /*c070*/  PRMT R30, R61, 0x5410, R62 ;  /* 0x000054103d1e7816 */ /* 0x000fe4000000003e */
[----:B------:R-:W-:Y:S02]  /*c080*/  PRMT R25, R25, 0x5410, R12 ;  /* 0x0000541019197816 */ /* 0x000fe4000000000c */
[----:B------:R-:W-:-:S02]  /*c090*/  PRMT R26, R63, 0x5410, R64 ;  /* 0x000054103f1a7816 */ /* 0x000fc40000000040 */
[----:B------:R-:W-:Y:S02]  /*c0a0*/  ISETP.GE.AND P1, PT, R204, R8, PT ;  /* 0x00000008cc00720c */ /* 0x000fe40003f26270 */
[----:B------:R-:W-:Y:S02]  /*c0b0*/  PRMT R20, R44, 0x5410, R45 ;  /* 0x000054102c147816 */ /* 0x000fe4000000002d */
[----:B------:R-:W-:Y:S01]  /*c0c0*/  PRMT R11, R40, 0x5410, R41 ;  /* 0x00005410280b7816 */ /* 0x000fe20000000029 */
[----:B0-----:R-:W-:Y:S08]  /*c0d0*/  @!P0 BRA `(.L_x_559) ;  /* 0x000001c800108947 */ /* 0x001ff00003800000 */
.L_x_819:
[----:B------:R-:W-:Y:S05]  /*c0e0*/  BSYNC B1 ;  /* 0x0000000000017941 */ /* 0x000fea0003800000 */
.L_x_558:
[----:B------:R-:W-:Y:S01]  /*c0f0*/  BSSY B1, `(.L_x_560) ;  /* 0x00000fe000017945 */ /* 0x000fe20003800000 */
[----:B------:R-:W-:-:S03]  /*c100*/  PRMT R12, R42, 0x5410, R43 ;  /* 0x000054102a0c7816 */ /* 0x000fc6000000002b */
[----:B------:R-:W-:Y:S05]  /*c110*/  @P1 BRA `(.L_x_561) ;  /* 0x0000000c00ec1947 */ /* 0x000fea0003800000 */
[----:B------:R-:W1:Y:S01]  /*c120*/  LDC R4, c[0x0][0x3f4] ;  /* 0x0000fd00ff047b82 */ /* 0x000e620000000800 */
[----:B------:R-:W-:Y:S01]  /*c130*/  BSSY B2, `(.L_x_562) ;  /* 0x000002e000027945 */ /* 0x000fe20003800000 */
[-C--:B-1----:R-:W-:Y:S02]  /*c140*/  ISETP.GE.AND P0, PT, R22, R4.reuse, PT ;  /* 0x000000041600720c */ /* 0x082fe40003f06270 */
[-C--:B------:R-:W-:Y:S02]  /*c150*/  ISETP.GE.AND P1, PT, R210, R4.reuse, PT ;  /* 0x00000004d200720c */ /* 0x080fe40003f26270 */
[-C--:B------:R-:W-:Y:S02]  /*c160*/  ISETP.GE.AND P2, PT, R207, R4.reuse, PT ;  /* 0x00000004cf00720c */ /* 0x080fe40003f46270 */
[-C--:B------:R-:W-:Y:S02]  /*c170*/  ISETP.GE.AND P3, PT, R209, R4.reuse, PT ;  /* 0x00000004d100720c */ /* 0x080fe40003f66270 */
[----:B------:R-:W-:-:S02]  /*c180*/  ISETP.GE.AND P4, PT, R206, R4, PT ;  /* 0x00000004ce00720c */ /* 0x000fc40003f86270 */
[----:B------:R-:W-:-:S03]  /*c190*/  ISETP.GE.AND P5, PT, R211, R4, PT ;  /* 0x00000004d300720c */ /* 0x000fc60003fa6270 */
[----:B------:R-:W-:Y:S10]  /*c1a0*/  @P0 BRA `(.L_x_563) ;  /* 0x0000000000980947 */ /* 0x000ff40003800000 */
[----:B0-----:R-:W0:Y:S01]  /*c1b0*/  LDS.128 R4, [R3+0x15400] ;  /* 0x0154000003047984 */ /* 0x001e220000000c00 */
[----:B------:R-:W-:Y:S02]  /*c1c0*/  HADD2.F32 R45, -RZ, R37.H0_H0 ;  /* 0x20000025ff2d7230 */ /* 0x000fe40000004100 */
[----:B------:R-:W-:Y:S02]  /*c1d0*/  HADD2.F32 R43, -RZ, R35.H0_H0 ;  /* 0x20000023ff2b7230 */ /* 0x000fe40000004100 */
[----:B------:R-:W-:Y:S02]  /*c1e0*/  HADD2.F32 R44, -RZ, R36.H0_H0 ;  /* 0x20000024ff2c7230 */ /* 0x000fe40000004100 */
[----:B------:R-:W-:Y:S02]  /*c1f0*/  HADD2.F32 R46, -RZ, R38.H0_H0 ;  /* 0x20000026ff2e7230 */ /* 0x000fe40000004100 */
[--C-:B0-----:R-:W-:Y:S02]  /*c200*/  HADD2.F32 R39, -RZ, R4.reuse.H0_H0 ;  /* 0x20000004ff277230 */ /* 0x101fe40000004100 */
[----:B------:R-:W-:-:S02]  /*c210*/  HADD2.F32 R4, -RZ, R4.H1_H1 ;  /* 0x30000004ff047230 */ /* 0x000fc40000004100 */
[--C-:B------:R-:W-:Y:S02]  /*c220*/  HADD2.F32 R40, -RZ, R5.reuse.H0_H0 ;  /* 0x20000005ff287230 */ /* 0x100fe40000004100 */
[----:B------:R-:W-:Y:S02]  /*c230*/  HADD2.F32 R5, -RZ, R5.H1_H1 ;  /* 0x30000005ff057230 */ /* 0x000fe40000004100 */
[C---:B------:R-:W-:Y:S01]  /*c240*/  FMUL.FTZ R48, R4.reuse, R45 ;  /* 0x0000002d04307220 */ /* 0x040fe20000410000 */
[-C--:B------:R-:W-:Y:S01]  /*c250*/  FMUL.FTZ R4, R4, R43.reuse ;  /* 0x0000002b04047220 */ /* 0x080fe20000410000 */
[--C-:B------:R-:W-:Y:S02]  /*c260*/  HADD2.F32 R41, -RZ, R6.reuse.H0_H0 ;  /* 0x20000006ff297230 */ /* 0x100fe40000004100 */
[----:B------:R-:W-:Y:S02]  /*c270*/  HADD2.F32 R42, -RZ, R7.H0_H0 ;  /* 0x20000007ff2a7230 */ /* 0x000fe40000004100 */
[----:B------:R-:W-:Y:S01]  /*c280*/  FMUL.FTZ R47, R5, R46 ;  /* 0x0000002e052f7220 */ /* 0x000fe20000410000 */
[C---:B------:R-:W-:Y:S01]  /*c290*/  FFMA.FTZ R48, R39.reuse, R43, -R48 ;  /* 0x0000002b27307223 */ /* 0x040fe20000010830 */
[----:B------:R-:W-:Y:S01]  /*c2a0*/  FFMA.FTZ R45, R39, R45, R4 ;  /* 0x0000002d272d7223 */ /* 0x000fe20000010004 */
[----:B------:R-:W-:Y:S01]  /*c2b0*/  FMUL.FTZ R49, R5, R44 ;  /* 0x0000002c05317220 */ /* 0x000fe20000410000 */
[----:B------:R-:W-:-:S02]  /*c2c0*/  HADD2.F32 R6, -RZ, R6.H1_H1 ;  /* 0x30000006ff067230 */ /* 0x000fc40000004100 */
[C---:B------:R-:W-:Y:S01]  /*c2d0*/  FFMA.FTZ R47, R40.reuse, R44, -R47 ;  /* 0x0000002c282f7223 */ /* 0x040fe2000001082f */
[----:B------:R-:W-:Y:S02]  /*c2e0*/  HADD2.F32 R7, -RZ, R7.H1_H1 ;  /* 0x30000007ff077230 */ /* 0x000fe40000004100 */
[----:B------:R-:W-:Y:S01]  /*c2f0*/  FFMA.FTZ R40, R40, R46, R49 ;  /* 0x0000002e28287223 */ /* 0x000fe20000010031 */
[----:B------:R-:W-:Y:S02]  /*c300*/  HADD2.F32 R39, -RZ, R37.H1_H1 ;  /* 0x30000025ff277230 */ /* 0x000fe40000004100 */
[----:B------:R-:W-:Y:S02]  /*c310*/  HADD2.F32 R4, -RZ, R35.H1_H1 ;  /* 0x30000023ff047230 */ /* 0x000fe40000004100 */
[----:B------:R-:W-:Y:S02]  /*c320*/  HADD2.F32 R43, -RZ, R38.H1_H1 ;  /* 0x30000026ff2b7230 */ /* 0x000fe40000004100 */
[----:B------:R-:W-:Y:S01]  /*c330*/  FMUL.FTZ R44, R6, R39 ;  /* 0x00000027062c7220 */ /* 0x000fe20000410000 */
[----:B------:R-:W-:-:S02]  /*c340*/  HADD2.F32 R5, -RZ, R36.H1_H1 ;  /* 0x30000024ff057230 */ /* 0x000fc40000004100 */
[-C--:B------:R-:W-:Y:S01]  /*c350*/  FMUL.FTZ R46, R6, R4.reuse ;  /* 0x00000004062e7220 */ /* 0x080fe20000410000 */
[----:B------:R-:W-:Y:S01]  /*c360*/  FMUL.FTZ R49, R7, R43 ;  /* 0x0000002b07317220 */ /* 0x000fe20000410000 */
[----:B------:R-:W-:Y:S01]  /*c370*/  FFMA.FTZ R6, R41, R4, -R44 ;  /* 0x0000000429067223 */ /* 0x000fe2000001082c */
[----:B------:R-:W-:Y:S01]  /*c380*/  FMUL.FTZ R50, R7, R5 ;  /* 0x0000000507327220 */ /* 0x000fe20000410000 */
[----:B------:R-:W-:Y:S01]  /*c390*/  FFMA.FTZ R39, R41, R39, R46 ;  /* 0x0000002729277223 */ /* 0x000fe2000001002e */
[C---:B------:R-:W-:Y:S01]  /*c3a0*/  FFMA.FTZ R7, R42.reuse, R5, -R49 ;  /* 0x000000052a077223 */ /* 0x040fe20000010831 */
[----:B------:R-:W-:Y:S01]  /*c3b0*/  F2FP.F16.F32.PACK_AB R4, R45, R48 ;  /* 0x000000302d04723e */ /* 0x000fe200000000ff */
[----:B------:R-:W-:Y:S01]  /*c3c0*/  FFMA.FTZ R50, R42, R43, R50 ;  /* 0x0000002b2a327223 */ /* 0x000fe20000010032 */
[----:B------:R-:W-:Y:S02]  /*c3d0*/  F2FP.F16.F32.PACK_AB R5, R40, R47 ;  /* 0x0000002f2805723e */ /* 0x000fe400000000ff */
[----:B------:R-:W-:-:S02]  /*c3e0*/  F2FP.F16.F32.PACK_AB R6, R39, R6 ;  /* 0x000000062706723e */ /* 0x000fc400000000ff */
[----:B------:R-:W-:-:S05]  /*c3f0*/  F2FP.F16.F32.PACK_AB R7, R50, R7 ;  /* 0x000000073207723e */ /* 0x000fca00000000ff */
[----:B------:R1:W-:Y:S02]  /*c400*/  STS.128 [R3+0x15400], R4 ;  /* 0x0154000403007388 */ /* 0x0003e40000000c00 */
.L_x_563:
[----:B------:R-:W-:Y:S05]  /*c410*/  BSYNC B2 ;  /* 0x0000000000027941 */ /* 0x000fea0003800000 */
.L_x_562:
[----:B------:R-:W-:Y:S04]  /*c420*/  BSSY B2, `(.L_x_564) ;  /* 0x0000028000027945 */ /* 0x000fe80003800000 */
[----:B------:R-:W-:Y:S05]  /*c430*/  @P1 BRA `(.L_x_565) ;  /* 0x0000000000981947 */ /* 0x000fea0003800000 */
[----:B01----:R-:W0:Y:S01]  /*c440*/  LDS.128 R4, [R0] ;  /* 0x0000000000047984 */ /* 0x003e220000000c00 */
        /* <DEDUP_REMOVED lines=36> */
[----:B------:R2:W-:Y:S02]  /*c690*/  STS.128 [R0], R4 ;  /* 0x0000000400007388 */ /* 0x0005e40000000c00 */
.L_x_565:
[----:B------:R-:W-:Y:S05]  /*c6a0*/  BSYNC B2 ;  /* 0x0000000000027941 */ /* 0x000fea0003800000 */
.L_x_564:
[----:B------:R-:W-:Y:S04]  /*c6b0*/  BSSY B2, `(.L_x_566) ;  /* 0x0000028000027945 */ /* 0x000fe80003800000 */
[----:B------:R-:W-:Y:S05]  /*c6c0*/  @P2 BRA `(.L_x_567) ;  /* 0x0000000000982947 */ /* 0x000fea0003800000 */
[----:B012---:R-:W0:Y:S01]  /*c6d0*/  LDS.128 R4, [R3+0x19400] ;  /* 0x0194000003047984 */ /* 0x007e220000000c00 */
        /* <DEDUP_REMOVED lines=37> */
.L_x_567:
[----:B------:R-:W-:Y:S05]  /*c930*/  BSYNC B2 ;  /* 0x0000000000027941 */ /* 0x000fea0003800000 */
.L_x_566:
[----:B------:R-:W-:Y:S04]  /*c940*/  BSSY B2, `(.L_x_568) ;  /* 0x0000028000027945 */ /* 0x000fe80003800000 */
[----:B------:R-:W-:Y:S05]  /*c950*/  @P3 BRA `(.L_x_569) ;  /* 0x0000000000983947 */ /* 0x000fea0003800000 */
[----:B0123--:R-:W0:Y:S01]  /*c960*/  LDS.128 R4, [R0+0x4000] ;  /* 0x0040000000047984 */ /* 0x00fe220000000c00 */
        /* <DEDUP_REMOVED lines=37> */
.L_x_569:
[----:B------:R-:W-:Y:S05]  /*cbc0*/  BSYNC B2 ;  /* 0x0000000000027941 */ /* 0x000fea0003800000 */
.L_x_568:
[----:B------:R-:W-:Y:S04]  /*cbd0*/  BSSY B2, `(.L_x_570) ;  /* 0x0000028000027945 */ /* 0x000fe80003800000 */
[----:B------:R-:W-:Y:S05]  /*cbe0*/  @P4 BRA `(.L_x_571) ;  /* 0x0000000000984947 */ /* 0x000fea0003800000 */
[----:B01234-:R-:W0:Y:S01]  /*cbf0*/  LDS.128 R4, [R3+0x1d400] ;  /* 0x01d4000003047984 */ /* 0x01fe220000000c00 */
        /* <DEDUP_REMOVED lines=37> */
.L_x_571:
[----:B------:R-:W-:Y:S05]  /*ce50*/  BSYNC B2 ;  /* 0x0000000000027941 */ /* 0x000fea0003800000 */
.L_x_570:
        /* <DEDUP_REMOVED lines=39> */
.L_x_561:
[----:B------:R-:W-:Y:S05]  /*d0d0*/  BSYNC B1 ;  /* 0x0000000000017941 */ /* 0x000fea0003800000 */
.L_x_560:
[----:B------:R-:W-:-:S13]  /*d0e0*/  ISETP.GE.AND P0, PT, R227, R8, PT ;  /* 0x00000008e300720c */ /* 0x000fda0003f06270 */
[----:B------:R-:W-:Y:S05]  /*d0f0*/  @P0 BRA `(.L_x_572) ;  /* 0x0000003c00e00947 */ /* 0x000fea0003800000 */
[----:B01234-:R-:W0:Y:S01]  /*d100*/  LDC R4, c[0x0][0x3f4] ;  /* 0x0000fd00ff047b82 */ /* 0x01fe220000000800 */
[----:B------:R-:W-:Y:S01]  /*d110*/  BSSY B1, `(.L_x_573) ;  /* 0x000002e000017945 */ /* 0x000fe20003800000 */
[-C--:B0-----:R-:W-:Y:S02]  /*d120*/  ISETP.GE.AND P0, PT, R22, R4.reuse, PT ;  /* 0x000000041600720c */ /* 0x081fe40003f06270 */
[-C--:B------:R-:W-:Y:S02]  /*d130*/  ISETP.GE.AND P1, PT, R210, R4.reuse, PT ;  /* 0x00000004d200720c */ /* 0x080fe40003f26270 */
[-C--:B------:R-:W-:Y:S02]  /*d140*/  ISETP.GE.AND P2, PT, R207, R4.reuse, PT ;  /* 0x00000004cf00720c */ /* 0x080fe40003f46270 */
[-C--:B------:R-:W-:Y:S02]  /*d150*/  ISETP.GE.AND P3, PT, R209, R4.reuse, PT ;  /* 0x00000004d100720c */ /* 0x080fe40003f66270 */
[----:B------:R-:W-:-:S02]  /*d160*/  ISETP.GE.AND P4, PT, R206, R4, PT ;  /* 0x00000004ce00720c */ /* 0x000fc40003f86270 */
[----:B------:R-:W-:-:S03]  /*d170*/  ISETP.GE.AND P5, PT, R211, R4, PT ;  /* 0x00000004d300720c */ /* 0x000fc60003fa6270 */
[----:B------:R-:W-:Y:S10]  /*d180*/  @P0 BRA `(.L_x_574) ;  /* 0x0000000000980947 */ /* 0x000ff40003800000 */
[----:B------:R-:W0:Y:S01]  /*d190*/  LDS.128 R4, [R3+0x17400] ;  /* 0x0174000003047984 */ /* 0x000e220000000c00 */
        /* <DEDUP_REMOVED lines=8> */
[-C--:B------:R-:W-:Y:S01]  /*d220*/  FMUL.FTZ R43, R46, R4.reuse ;  /* 0x000000042e2b7220 */ /* 0x080fe20000410000 */
[C---:B------:R-:W-:Y:S01]  /*d230*/  FMUL.FTZ R45, R44.reuse, R4 ;  /* 0x000000042c2d7220 */ /* 0x040fe20000410000 */
[----:B------:R-:W-:Y:S02]  /*d240*/  HADD2.F32 R40, -RZ, R6.H0_H0 ;  /* 0x20000006ff287230 */ /* 0x000fe40000004100 */
[-C--:B------:R-:W-:Y:S01]  /*d250*/  FMUL.FTZ R42, R49, R5.reuse ;  /* 0x00000005312a7220 */ /* 0x080fe20000410000 */
[-C--:B------:R-:W-:Y:S01]  /*d260*/  FFMA.FTZ R4, R44, R8.reuse, -R43 ;  /* 0x000000082c047223 */ /* 0x080fe2000001082b */
        /* <DEDUP_REMOVED lines=9> */
[----:B------:R-:W-:Y:S01]  /*d300*/  HADD2.F32 R42, -RZ, R35.H1_H1 ;  /* 0x30000023ff2a7230 */ /* 0x000fe20000004100 */
[----:B------:R-:W-:Y:S01]  /*d310*/  F2FP.F16.F32.PACK_AB R5, R8, R5 ;  /* 0x000000050805723e */ /* 0x000fe200000000ff */
[----:B------:R-:W-:-:S02]  /*d320*/  HADD2.F32 R47, -RZ, R38.H1_H1 ;  /* 0x30000026ff2f7230 */ /* 0x000fc40000004100 */
[-C--:B------:R-:W-:Y:S01]  /*d330*/  FMUL.FTZ R35, R44, R6.reuse ;  /* 0x000000062c237220 */ /* 0x080fe20000410000 */
[----:B------:R-:W-:Y:S02]  /*d340*/  HADD2.F32 R43, -RZ, R36.H1_H1 ;  /* 0x30000024ff2b7230 */ /* 0x000fe40000004100 */
[C---:B------:R-:W-:Y:S01]  /*d350*/  FMUL.FTZ R37, R42.reuse, R6 ;  /* 0x000000062a257220 */ /* 0x040fe20000410000 */
[-C--:B------:R-:W-:Y:S01]  /*d360*/  FMUL.FTZ R36, R47, R7.reuse ;  /* 0x000000072f247220 */ /* 0x080fe20000410000 */
[-C--:B------:R-:W-:Y:S01]  /*d370*/  FFMA.FTZ R6, R42, R40.reuse, -R35 ;  /* 0x000000282a067223 */ /* 0x080fe20000010823 */
[C---:B------:R-:W-:Y:S01]  /*d380*/  FMUL.FTZ R38, R43.reuse, R7 ;  /* 0x000000072b267220 */ /* 0x040fe20000410000 */
[----:B------:R-:W-:Y:S01]  /*d390*/  FFMA.FTZ R37, R44, R40, R37 ;  /* 0x000000282c257223 */ /* 0x000fe20000010025 */
[-C--:B------:R-:W-:Y:S02]  /*d3a0*/  FFMA.FTZ R7, R43, R41.reuse, -R36 ;  /* 0x000000292b077223 */ /* 0x080fe40000010824 */
[----:B------:R-:W-:-:S02]  /*d3b0*/  FFMA.FTZ R38, R47, R41, R38 ;  /* 0x000000292f267223 */ /* 0x000fc40000010026 */
[----:B------:R-:W-:-:S03]  /*d3c0*/  F2FP.F16.F32.PACK_AB R6, R37, R6 ;  /* 0x000000062506723e */ /* 0x000fc600000000ff */
[----:B------:R-:W-:-:S05]  /*d3d0*/  F2FP.F16.F32.PACK_AB R7, R38, R7 ;  /* 0x000000072607723e */ /* 0x000fca00000000ff */
[----:B------:R0:W-:Y:S02]  /*d3e0*/  STS.128 [R3+0x17400], R4 ;  /* 0x0174000403007388 */ /* 0x0001e40000000c00 */
.L_x_574:
[----:B------:R-:W-:Y:S05]  /*d3f0*/  BSYNC B1 ;  /* 0x0000000000017941 */ /* 0x000fea0003800000 */
.L_x_573:
[----:B------:R-:W-:Y:S04]  /*d400*/  BSSY B1, `(.L_x_575) ;  /* 0x0000028000017945 */ /* 0x000fe80003800000 */
[----:B------:R-:W-:Y:S05]  /*d410*/  @P1 BRA `(.L_x_576) ;  /* 0x0000000000981947 */ /* 0x000fea0003800000 */
        /* <DEDUP_REMOVED lines=38> */
.L_x_576:
[----:B------:R-:W-:Y:S05]  /*d680*/  BSYNC B1 ;  /* 0x0000000000017941 */ /* 0x000fea0003800000 */
.L_x_575:
[----:B------:R-:W-:Y:S04]  /*d690*/  BSSY B1, `(.L_x_577) ;  /* 0x0000028000017945 */ /* 0x000fe80003800000 */
[----:B------:R-:W-:Y:S05]  /*d6a0*/  @P2 BRA `(.L_x_578) ;  /* 0x0000000000982947 */ /* 0x000fea0003800000 */
[----:B01----:R-:W0:Y:S01]  /*d6b0*/  LDS.128 R4, [R3+0x1b400] ;  /* 0x01b4000003047984 */ /* 0x003e220000000c00 */
        /* <DEDUP_REMOVED lines=37> */
.L_x_578:
[----:B------:R-:W-:Y:S05]  /*d910*/  BSYNC B1 ;  /* 0x0000000000017941 */ /* 0x000fea0003800000 */
.L_x_577:
        /* <DEDUP_REMOVED lines=40> */
.L_x_580:
[----:B------:R-:W-:Y:S05]  /*dba0*/  BSYNC B1 ;  /* 0x0000000000017941 */ /* 0x000fea0003800000 */
.L_x_579:
        /* <DEDUP_REMOVED lines=40> */
.L_x_582:
[----:B------:R-:W-:Y:S05]  /*de30*/  BSYNC B1 ;  /* 0x0000000000017941 */ /* 0x000fea0003800000 */
.L_x_581:
        /* <DEDUP_REMOVED lines=13> */
[----:B------:R-:W-:Y:S01]  /*df10*/  FMUL.FTZ R15, R28, R5 ;  /* 0x000000051c0f7220 */ /* 0x000fe20000410000 */
[----:B------:R-:W-:Y:S01]  /*df20*/  FFMA.FTZ R4, R21, R3, -R20 ;  /* 0x0000000315047223 */ /* 0x000fe20000010814 */
[----:B------:R-:W-:-:S02]  /*df30*/  HADD2.F32 R14, -RZ, R7.H0_H0 ;  /* 0x20000007ff0e7230 */ /* 0x000fc40000004100 */
[----:B------:R-:W-:Y:S01]  /*df40*/  FFMA.FTZ R3, R25, R3, R24 ;  /* 0x0000000319037223 */ /* 0x000fe20000010018 */
[C---:B------:R-:W-:Y:S01]  /*df50*/  FMUL.FTZ R21, R26.reuse, R5 ;  /* 0x000000051a157220 */ /* 0x040fe20000410000 */
[----:B------:R-:W-:Y:S02]  /*df60*/  HADD2.F32 R6, -RZ, R6.H1_H1 ;  /* 0x30000006ff067230 */ /* 0x000fe40000004100 */
[-C--:B------:R-:W-:Y:S01]  /*df70*/  FFMA.FTZ R5, R26, R8.reuse, -R15 ;  /* 0x000000081a057223 */ /* 0x080fe2000001080f */
[----:B------:R-:W-:Y:S02]  /*df80*/  HADD2.F32 R7, -RZ, R7.H1_H1 ;  /* 0x30000007ff077230 */ /* 0x000fe40000004100 */
[----:B------:R-:W-:Y:S01]  /*df90*/  FFMA.FTZ R8, R28, R8, R21 ;  /* 0x000000081c087223 */ /* 0x000fe20000010015 */
[----:B------:R-:W-:Y:S01]  /*dfa0*/  HADD2.F32 R25, -RZ, R11.H1_H1 ;  /* 0x3000000bff197230 */ /* 0x000fe20000004100 */
[----:B------:R-:W-:Y:S01]  /*dfb0*/  F2FP.F16.F32.PACK_AB R4, R3, R4 ;  /* 0x000000040304723e */ /* 0x000fe200000000ff */
[----:B------:R-:W-:-:S02]  /*dfc0*/  HADD2.F32 R24, -RZ, R12.H1_H1 ;  /* 0x3000000cff187230 */ /* 0x000fc40000004100 */
[----:B------:R-:W-:Y:S01]  /*dfd0*/  HADD2.F32 R15, -RZ, R9.H1_H1 ;  /* 0x30000009ff0f7230 */ /* 0x000fe20000004100 */
[----:B------:R-:W-:Y:S01]  /*dfe0*/  F2FP.F16.F32.PACK_AB R5, R8, R5 ;  /* 0x000000050805723e */ /* 0x000fe200000000ff */
[----:B------:R-:W-:Y:S02]  /*dff0*/  HADD2.F32 R20, -RZ, R10.H1_H1 ;  /* 0x3000000aff147230 */ /* 0x000fe40000004100 */
[-C--:B------:R-:W-:Y:S01]  /*e000*/  FMUL.FTZ R10, R25, R6.reuse ;  /* 0x00000006190a7220 */ /* 0x080fe20000410000 */
[-C--:B------:R-:W-:Y:S01]  /*e010*/  FMUL.FTZ R9, R24, R7.reuse ;  /* 0x0000000718097220 */ /* 0x080fe20000410000 */
[C---:B------:R-:W-:Y:S01]  /*e020*/  FMUL.FTZ R12, R15.reuse, R6 ;  /* 0x000000060f0c7220 */ /* 0x040fe20000410000 */
[C---:B------:R-:W-:Y:S01]  /*e030*/  FMUL.FTZ R11, R20.reuse, R7 ;  /* 0x00000007140b7220 */ /* 0x040fe20000410000 */
[-C--:B------:R-:W-:Y:S01]  /*e040*/  FFMA.FTZ R6, R15, R13.reuse, -R10 ;  /* 0x0000000d0f067223 */ /* 0x080fe2000001080a */
[-C--:B------:R-:W-:Y:S01]  /*e050*/  FFMA.FTZ R7, R20, R14.reuse, -R9 ;  /* 0x0000000e14077223 */ /* 0x080fe20000010809 */
[----:B------:R-:W-:Y:S01]  /*e060*/  FFMA.FTZ R13, R25, R13, R12 ;  /* 0x0000000d190d7223 */ /* 0x000fe2000001000c */
[----:B------:R-:W-:-:S04]  /*e070*/  FFMA.FTZ R14, R24, R14, R11 ;  /* 0x0000000e180e7223 */ /* 0x000fc8000001000b */
[----:B------:R-:W-:Y:S02]  /*e080*/  F2FP.F16.F32.PACK_AB R6, R13, R6 ;  /* 0x000000060d06723e */ /* 0x000fe400000000ff */
[----:B------:R-:W-:-:S05]  /*e090*/  F2FP.F16.F32.PACK_AB R7, R14, R7 ;  /* 0x000000070e07723e */ /* 0x000fca00000000ff */
[----:B------:R0:W-:Y:S01]  /*e0a0*/  STS.128 [R0+0xa000], R4 ;  /* 0x00a0000400007388 */ /* 0x0001e20000000c00 */
[----:B------:R-:W-:Y:S05]  /*e0b0*/  BRA `(.L_x_572) ;  /* 0x0000002c00f07947 */ /* 0x000fea0003800000 */
.L_x_554:
[----:B------:R-:W-:-:S03]  /*e0c0*/  UMOV UR4, 0xffffffff ;  /* 0xffffffff00047882 */ /* 0x000fc60000000000 */
[----:B------:R-:W-:Y:S05]  /*e0d0*/  BRA.DIV UR4, `(.L_x_583) ;  /* 0x000001aa04247947 */ /* 0x000fea000b800000 */
[----:B------:R-:W0:Y:S04]  /*e0e0*/  SHFL.IDX PT, R3, R25, RZ, 0x1c1f ;  /* 0x001c1fff19037589 */ /* 0x000e2800000e0000 */
[----:B------:R-:W1:Y:S04]  /*e0f0*/  SHFL.IDX PT, R0, R24, RZ, 0x1c1f ;  /* 0x001c1fff18007589 */ /* 0x000e6800000e0000 */
[----:B------:R2:W3:Y:S04]  /*e100*/  SHFL.IDX PT, R5, R27, RZ, 0x1c1f ;  /* 0x001c1fff1b057589 */ /* 0x0004e800000e0000 */
[----:B------:R2:W4:Y:S01]  /*e110*/  SHFL.IDX PT, R14, R26, RZ, 0x1c1f ;  /* 0x001c1fff1a0e7589 */ /* 0x00052200000e0000 */
[----:B0-----:R-:W-:-:S02]  /*e120*/  IMAD.MOV.U32 R21, RZ, RZ, R3 ;  /* 0x000000ffff157224 */ /* 0x001fc400078e0003 */
[----:B-12---:R-:W-:-:S07]  /*e130*/  IMAD.MOV.U32 R20, RZ, RZ, R0 ;  /* 0x000000ffff147224 */ /* 0x006fce00078e0000 */
.L_x_825:
[----:B------:R-:W-:Y:S01]  /*e140*/  ULDC UR4, c[0x0][0x448] ;  /* 0x0001120000047ab9 */ /* 0x000fe20000000800 */
[----:B------:R-:W-:Y:S01]  /*e150*/  BSSY B1, `(.L_x_584) ;  /* 0x000003b000017945 */ /* 0x000fe20003800000 */
[----:B------:R-:W-:Y:S01]  /*e160*/  IMAD R0, R154, UR4, RZ ;  /* 0x000000049a007c24 */ /* 0x000fe2000f8e02ff */
[----:B------:R-:W-:Y:S01]  /*e170*/  CS2R R6, SRZ ;  /* 0x0000000000067805 */ /* 0x000fe2000001ff00 */
[----:B----4-:R-:W-:Y:S01]  /*e180*/  IMAD.MOV.U32 R38, RZ, RZ, R14 ;  /* 0x000000ffff267224 */ /* 0x010fe200078e000e */
[----:B------:R-:W-:Y:S01]  /*e190*/  CS2R R8, SRZ ;  /* 0x0000000000087805 */ /* 0x000fe2000001ff00 */
[----:B---3--:R-:W-:Y:S01]  /*e1a0*/  IMAD.MOV.U32 R39, RZ, RZ, R5 ;  /* 0x000000ffff277224 */ /* 0x008fe200078e0005 */
[----:B------:R-:W-:Y:S01]  /*e1b0*/  ISETP.GE.AND P0, PT, R4, R0, PT ;  /* 0x000000000400720c */ /* 0x000fe20003f06270 */
[----:B------:R-:W-:Y:S01]  /*e1c0*/  IMAD R0, R149, -0x80, R0 ;  /* 0xffffff8095007824 */ /* 0x000fe200078e0200 */
        /* <DEDUP_REMOVED lines=10> */
[----:B------:R-:W-:Y:S06]  /*e270*/  @P0 BRA `(.L_x_585) ;  /* 0x0000000000a00947 */ /* 0x000fec0003800000 */
[C---:B------:R-:W-:Y:S01]  /*e280*/  IADD3 R3, R18.reuse, 0x20, RZ ;  /* 0x0000002012037810 */ /* 0x040fe20007ffe0ff */
[----:B------:R-:W-:Y:S01]  /*e290*/  ULDC UR4, c[0x0][0x3f4] ;  /* 0x0000fd0000047ab9 */ /* 0x000fe20000000800 */
[C---:B------:R-:W-:Y:S01]  /*e2a0*/  VIADD R4, R18.reuse, 0x40 ;  /* 0x0000004012047836 */ /* 0x040fe20000000000 */
[----:B------:R-:W-:Y:S01]  /*e2b0*/  ISETP.GE.AND P0, PT, R18, UR4, PT ;  /* 0x0000000412007c0c */ /* 0x000fe2000bf06270 */
[C---:B------:R-:W-:Y:S01]  /*e2c0*/  IMAD.IADD R5, R22.reuse, 0x1, R207 ;  /* 0x0000000116057824 */ /* 0x040fe200078e02cf */
[----:B------:R-:W-:Y:S01]  /*e2d0*/  ISETP.GE.AND P1, PT, R3, UR4, PT ;  /* 0x0000000403007c0c */ /* 0x000fe2000bf26270 */
[----:B------:R-:W-:Y:S01]  /*e2e0*/  IMAD.IADD R3, R22, 0x1, R206 ;  /* 0x0000000116037824 */ /* 0x000fe200078e02ce */
[----:B------:R-:W-:Y:S02]  /*e2f0*/  ISETP.GE.AND P2, PT, R4, UR4, PT ;  /* 0x0000000404007c0c */ /* 0x000fe4000bf46270 */
[----:B------:R-:W-:Y:S02]  /*e300*/  CS2R R24, SRZ ;  /* 0x0000000000187805 */ /* 0x000fe4000001ff00 */
[----:B------:R-:W-:-:S02]  /*e310*/  SHF.R.S32.HI R6, RZ, 0x1f, R5 ;  /* 0x0000001fff067819 */ /* 0x000fc40000011405 */
[----:B------:R-:W-:Y:S02]  /*e320*/  CS2R R26, SRZ ;  /* 0x00000000001a7805 */ /* 0x000fe4000001ff00 */
[----:B------:R-:W-:Y:S02]  /*e330*/  SHF.R.S32.HI R4, RZ, 0x1f, R3 ;  /* 0x0000001fff047819 */ /* 0x000fe40000011403 */
[----:B------:R-:W-:Y:S02]  /*e340*/  LEA.HI R6, R6, R5, RZ, 0x3 ;  /* 0x0000000506067211 */ /* 0x000fe400078f18ff */
[----:B------:R-:W-:Y:S01]  /*e350*/  LEA.HI R3, R4, R3, RZ, 0x3 ;  /* 0x0000000304037211 */ /* 0x000fe200078f18ff */
[----:B------:R-:W-:Y:S01]  /*e360*/  @!P0 IMAD.WIDE R12, R18, 0x2, R20 ;  /* 0x00000002120c8825 */ /* 0x000fe200078e0214 */
[----:B------:R-:W-:Y:S02]  /*e370*/  SHF.R.S32.HI R8, RZ, 0x3, R6 ;  /* 0x00000003ff087819 */ /* 0x000fe40000011406 */
[----:B------:R-:W-:-:S02]  /*e380*/  SHF.R.S32.HI R45, RZ, 0x3, R3 ;  /* 0x00000003ff2d7819 */ /* 0x000fc40000011403 */
[----:B------:R-:W-:Y:S01]  /*e390*/  CS2R R4, SRZ ;  /* 0x0000000000047805 */ /* 0x000fe2000001ff00 */
[----:B------:R0:W5:Y:S01]  /*e3a0*/  @!P0 LD.E.128 R24, desc[UR60][R12.64] ;  /* 0x0000003c0c188980 */ /* 0x000162000c101d00 */
[----:B------:R-:W-:Y:S01]  /*e3b0*/  @!P1 IMAD.SHL.U32 R3, R8, 0x8, RZ ;  /* 0x0000000808039824 */ /* 0x000fe200078e00ff */
[----:B------:R-:W-:Y:S02]  /*e3c0*/  @!P2 SHF.L.U32 R45, R45, 0x3, RZ ;  /* 0x000000032d2da819 */ /* 0x000fe400000006ff */
[----:B------:R-:W-:Y:S02]  /*e3d0*/  CS2R R6, SRZ ;  /* 0x0000000000067805 */ /* 0x000fe4000001ff00 */
[----:B------:R-:W-:Y:S01]  /*e3e0*/  CS2R R28, SRZ ;  /* 0x00000000001c7805 */ /* 0x000fe2000001ff00 */
[----:B------:R-:W-:Y:S01]  /*e3f0*/  @!P1 IMAD.WIDE R40, R3, 0x2, R20 ;  /* 0x0000000203289825 */ /* 0x000fe200078e0214 */
[----:B------:R-:W-:Y:S02]  /*e400*/  CS2R R30, SRZ ;  /* 0x00000000001e7805 */ /* 0x000fe4000001ff00 */
[----:B------:R-:W-:-:S02]  /*e410*/  CS2R R8, SRZ ;  /* 0x0000000000087805 */ /* 0x000fc4000001ff00 */
[----:B------:R-:W-:Y:S01]  /*e420*/  CS2R R10, SRZ ;  /* 0x00000000000a7805 */ /* 0x000fe2000001ff00 */
[----:B------:R-:W-:Y:S01]  /*e430*/  @!P2 IMAD.WIDE R42, R45, 0x2, R20 ;  /* 0x000000022d2aa825 */ /* 0x000fe200078e0214 */
[----:B------:R-:W-:Y:S02]  /*e440*/  CS2R R32, SRZ ;  /* 0x0000000000207805 */ /* 0x000fe4000001ff00 */
[----:B------:R-:W-:Y:S02]  /*e450*/  CS2R R34, SRZ ;  /* 0x0000000000227805 */ /* 0x000fe4000001ff00 */
[----:B0-----:R-:W-:Y:S01]  /*e460*/  CS2R R12, SRZ ;  /* 0x00000000000c7805 */ /* 0x001fe2000001ff00 */
[--C-:B------:R-:W-:Y:S01]  /*e470*/  @!P1 IMAD.WIDE R20, R3, 0x2, R38.reuse ;  /* 0x0000000203149825 */ /* 0x100fe200078e0226 */
[----:B------:R-:W-:Y:S01]  /*e480*/  CS2R R14, SRZ ;  /* 0x00000000000e7805 */ /* 0x000fe2000001ff00 */
[----:B------:R0:W5:Y:S02]  /*e490*/  @!P1 LD.E.128 R28, desc[UR60][R40.64] ;  /* 0x0000003c281c9980 */ /* 0x000164000c101d00 */
[----:B------:R-:W-:-:S02]  /*e4a0*/  @!P2 IMAD.WIDE R44, R45, 0x2, R38 ;  /* 0x000000022d2ca825 */ /* 0x000fc400078e0226 */
[----:B------:R0:W5:Y:S02]  /*e4b0*/  @!P1 LD.E.128 R8, desc[UR60][R20.64] ;  /* 0x0000003c14089980 */ /* 0x000164000c101d00 */
[----:B------:R-:W-:Y:S02]  /*e4c0*/  @!P0 IMAD.WIDE R38, R18, 0x2, R38 ;  /* 0x0000000212268825 */ /* 0x000fe400078e0226 */
[----:B------:R0:W5:Y:S04]  /*e4d0*/  @!P2 LD.E.128 R32, desc[UR60][R42.64] ;  /* 0x0000003c2a20a980 */ /* 0x000168000c101d00 */
[----:B------:R0:W5:Y:S04]  /*e4e0*/  @!P0 LD.E.128 R4, desc[UR60][R38.64] ;  /* 0x0000003c26048980 */ /* 0x000168000c101d00 */
[----:B------:R0:W5:Y:S02]  /*e4f0*/  @!P2 LD.E.128 R12, desc[UR60][R44.64] ;  /* 0x0000003c2c0ca980 */ /* 0x000164000c101d00 */
.L_x_585:
[----:B------:R-:W-:Y:S05]  /*e500*/  BSYNC B1 ;  /* 0x0000000000017941 */ /* 0x000fea0003800000 */
.L_x_584:
[----:B-----5:R-:W-:Y:S01]  /*e510*/  IMAD.MOV.U32 R3, RZ, RZ, R24 ;  /* 0x000000ffff037224 */ /* 0x020fe200078e0018 */
[----:B0-----:R-:W-:Y:S01]  /*e520*/  MOV R42, R33 ;  /* 0x00000021002a7202 */ /* 0x001fe20000000f00 */
[----:B------:R-:W-:Y:S01]  /*e530*/  IMAD.MOV.U32 R38, RZ, RZ, R25 ;  /* 0x000000ffff267224 */ /* 0x000fe200078e0019 */
[----:B------:R-:W-:Y:S01]  /*e540*/  SHF.R.U64 R51, R32, 0x10, R33 ;  /* 0x0000001020337819 */ /* 0x000fe20000001221 */
[----:B------:R-:W-:Y:S01]  /*e550*/  IMAD.MOV.U32 R44, RZ, RZ, R35 ;  /* 0x000000ffff2c7224 */ /* 0x000fe200078e0023 */
[----:B------:R-:W-:Y:S01]  /*e560*/  SHF.R.U32.HI R52, RZ, 0x10, R33 ;  /* 0x00000010ff347819 */ /* 0x000fe20000011621 */
[----:B------:R-:W-:Y:S01]  /*e570*/  IMAD.MOV.U32 R33, RZ, RZ, R34 ;  /* 0x000000ffff217224 */ /* 0x000fe200078e0022 */
[----:B------:R-:W-:Y:S01]  /*e580*/  SHF.R.U64 R34, R34, 0x10, R35 ;  /* 0x0000001022227819 */ /* 0x000fe20000001223 */
[----:B------:R-:W-:Y:S01]  /*e590*/  IMAD.MOV.U32 R20, RZ, RZ, R5 ;  /* 0x000000ffff147224 */ /* 0x000fe200078e0005 */
[----:B------:R-:W-:Y:S01]  /*e5a0*/  SHF.R.U32.HI R53, RZ, 0x10, R35 ;  /* 0x00000010ff357819 */ /* 0x000fe20000011623 */
[----:B------:R-:W-:Y:S01]  /*e5b0*/  IMAD.MOV.U32 R39, RZ, RZ, R26 ;  /* 0x000000ffff277224 */ /* 0x000fe200078e001a */
[----:B------:R-:W-:Y:S01]  /*e5c0*/  PRMT R35, R3, 0x5410, R38 ;  /* 0x0000541003237816 */ /* 0x000fe20000000026 */
[----:B------:R-:W-:Y:S01]  /*e5d0*/  IMAD.MOV.U32 R41, RZ, RZ, R4 ;  /* 0x000000ffff297224 */ /* 0x000fe200078e0004 */
[----:B------:R-:W-:Y:S01]  /*e5e0*/  LEA.HI R3, R226, R226, RZ, 0x1 ;  /* 0x000000e2e2037211 */ /* 0x000fe200078f08ff */
[----:B------:R-:W-:Y:S01]  /*e5f0*/  IMAD.MOV.U32 R21, RZ, RZ, R14 ;  /* 0x000000ffff157224 */ /* 0x000fe200078e000e */
[----:B------:R-:W-:Y:S01]  /*e600*/  SHF.R.U64 R54, R4, 0x10, R5 ;  /* 0x0000001004367819 */ /* 0x000fe20000001205 */
[----:B------:R-:W-:Y:S01]  /*e610*/  IMAD.MOV.U32 R4, RZ, RZ, R7 ;  /* 0x000000ffff047224 */ /* 0x000fe200078e0007 */
[----:B------:R-:W-:Y:S01]  /*e620*/  LOP3.LUT R3, R3, 0xfffffffe, RZ, 0xc0, !PT ;  /* 0xfffffffe03037812 */ /* 0x000fe200078ec0ff */
[----:B------:R-:W-:Y:S01]  /*e630*/  BSSY B1, `(.L_x_586) ;  /* 0x000003e000017945 */ /* 0x000fe20003800000 */
[----:B------:R-:W-:-:S02]  /*e640*/  SHF.R.U32.HI R55, RZ, 0x10, R5 ;  /* 0x00000010ff377819 */ /* 0x000fc40000011605 */
[----:B------:R-:W-:Y:S02]  /*e650*/  IADD3 R3, R226, -R3, RZ ;  /* 0x80000003e2037210 */ /* 0x000fe40007ffe0ff */
[----:B------:R-:W-:Y:S01]  /*e660*/  SHF.R.U64 R40, R24, 0x10, R25 ;  /* 0x0000001018287819 */ /* 0x000fe20000001219 */
[----:B------:R-:W-:Y:S01]  /*e670*/  IMAD.MOV.U32 R24, RZ, RZ, R27 ;  /* 0x000000ffff187224 */ /* 0x000fe200078e001b */
[----:B------:R-:W-:Y:S02]  /*e680*/  SHF.L.U32 R5, R3, 0x1f, RZ ;  /* 0x0000001f03057819 */ /* 0x000fe400000006ff */
[----:B------:R-:W-:Y:S01]  /*e690*/  SHF.R.U32.HI R45, RZ, 0x10, R25 ;  /* 0x00000010ff2d7819 */ /* 0x000fe20000011619 */
[----:B------:R-:W-:Y:S01]  /*e6a0*/  IMAD.MOV.U32 R25, RZ, RZ, R29 ;  /* 0x000000ffff197224 */ /* 0x000fe200078e001d */
[----:B------:R-:W0:Y:S01]  /*e6b0*/  SYNCS.PHASECHK.TRANS64.TRYWAIT P0, [R16+URZ+0x36800], R5 ;  /* 0x03680005100075a7 */ /* 0x000e22000800017f */
[----:B------:R-:W-:Y:S02]  /*e6c0*/  SHF.R.U64 R46, R26, 0x10, R27 ;  /* 0x000000101a2e7819 */ /* 0x000fe4000000121b */
[----:B------:R-:W-:-:S02]  /*e6d0*/  SHF.R.U64 R47, R28, 0x10, R29 ;  /* 0x000000101c2f7819 */ /* 0x000fc4000000121d */
[----:B------:R-:W-:Y:S01]  /*e6e0*/  SHF.R.U32.HI R48, RZ, 0x10, R29 ;  /* 0x00000010ff307819 */ /* 0x000fe2000001161d */
[--C-:B------:R-:W-:Y:S01]  /*e6f0*/  IMAD.MOV.U32 R29, RZ, RZ, R31.reuse ;  /* 0x000000ffff1d7224 */ /* 0x100fe200078e001f */
[----:B------:R-:W-:Y:S01]  /*e700*/  MOV R26, R28 ;  /* 0x0000001c001a7202 */ /* 0x000fe20000000f00 */
[----:B------:R-:W-:Y:S01]  /*e710*/  IMAD.MOV.U32 R28, RZ, RZ, R30 ;  /* 0x000000ffff1c7224 */ /* 0x000fe200078e001e */
[--C-:B------:R-:W-:Y:S01]  /*e720*/  SHF.R.U64 R49, R30, 0x10, R31.reuse ;  /* 0x000000101e317819 */ /* 0x100fe2000000121f */
[----:B------:R-:W-:Y:S01]  /*e730*/  IMAD.MOV.U32 R30, RZ, RZ, R8 ;  /* 0x000000ffff1e7224 */ /* 0x000fe200078e0008 */
[----:B------:R-:W-:Y:S01]  /*e740*/  SHF.R.U32.HI R50, RZ, 0x10, R31 ;  /* 0x00000010ff327819 */ /* 0x000fe2000001161f */
[----:B------:R-:W-:Y:S01]  /*e750*/  IMAD.MOV.U32 R31, RZ, RZ, R32 ;  /* 0x000000ffff1f7224 */ /* 0x000fe200078e0020 */
[----:B------:R-:W-:Y:S01]  /*e760*/  MOV R43, R6 ;  /* 0x00000006002b7202 */ /* 0x000fe20000000f00 */
[----:B------:R-:W-:Y:S01]  /*e770*/  IMAD.MOV.U32 R32, RZ, RZ, R10 ;  /* 0x000000ffff207224 */ /* 0x000fe200078e000a */
[----:B------:R-:W-:Y:S01]  /*e780*/  SHF.R.U64 R56, R6, 0x10, R7 ;  /* 0x0000001006387819 */ /* 0x000fe20000001207 */
[----:B------:R-:W-:Y:S01]  /*e790*/  IMAD.MOV.U32 R6, RZ, RZ, R9 ;  /* 0x000000ffff067224 */ /* 0x000fe200078e0009 */
[----:B------:R-:W-:-:S02]  /*e7a0*/  SHF.R.U32.HI R57, RZ, 0x10, R7 ;  /* 0x00000010ff397819 */ /* 0x000fc40000011607 */
[--C-:B------:R-:W-:Y:S01]  /*e7b0*/  SHF.R.U64 R58, R8, 0x10, R9.reuse ;  /* 0x00000010083a7819 */ /* 0x100fe20000001209 */
[----:B------:R-:W-:Y:S01]  /*e7c0*/  IMAD.MOV.U32 R8, RZ, RZ, R12 ;  /* 0x000000ffff087224 */ /* 0x000fe200078e000c */
[----:B------:R-:W-:Y:S01]  /*e7d0*/  SHF.R.U32.HI R59, RZ, 0x10, R9 ;  /* 0x00000010ff3b7819 */ /* 0x000fe20000011609 */
[----:B------:R-:W-:Y:S01]  /*e7e0*/  IMAD.MOV.U32 R9, RZ, RZ, R13 ;  /* 0x000000ffff097224 */ /* 0x000fe200078e000d */
[----:B------:R-:W-:Y:S01]  /*e7f0*/  SHF.R.U64 R60, R10, 0x10, R11 ;  /* 0x000000100a3c7819 */ /* 0x000fe2000000120b */
[----:B------:R-:W-:Y:S01]  /*e800*/  IMAD.MOV.U32 R10, RZ, RZ, R15 ;  /* 0x000000ffff0a7224 */ /* 0x000fe200078e000f */
[----:B------:R-:W-:Y:S02]  /*e810*/  SHF.R.U32.HI R27, RZ, 0x10, R27 ;  /* 0x00000010ff1b7819 */ /* 0x000fe4000001161b */
[----:B------:R-:W-:Y:S02]  /*e820*/  MOV R7, R11 ;  /* 0x0000000b00077202 */ /* 0x000fe40000000f00 */
[----:B------:R-:W-:-:S02]  /*e830*/  SHF.R.U32.HI R11, RZ, 0x10, R11 ;  /* 0x00000010ff0b7819 */ /* 0x000fc4000001160b */
[--C-:B------:R-:W-:Y:S02]  /*e840*/  SHF.R.U64 R61, R12, 0x10, R13.reuse ;  /* 0x000000100c3d7819 */ /* 0x100fe4000000120d */
[----:B------:R-:W-:Y:S02]  /*e850*/  SHF.R.U32.HI R62, RZ, 0x10, R13 ;  /* 0x00000010ff3e7819 */ /* 0x000fe4000001160d */
[----:B------:R-:W-:Y:S02]  /*e860*/  VIMNMX R0, R0, 0x80, PT ;  /* 0x0000008000007848 */ /* 0x000fe40003fe0100 */
[----:B------:R-:W-:Y:S02]  /*e870*/  PRMT R38, R40, 0x5410, R45 ;  /* 0x0000541028267816 */ /* 0x000fe4000000002d */
[--C-:B------:R-:W-:Y:S02]  /*e880*/  SHF.R.U64 R63, R14, 0x10, R15.reuse ;  /* 0x000000100e3f7819 */ /* 0x100fe4000000120f */
        /* <DEDUP_REMOVED lines=21> */
[----:B------:R-:W-:Y:S02]  /*e9e0*/  PRMT R20, R61, 0x5410, R62 ;  /* 0x000054103d147816 */ /* 0x000fe4000000003e */
[----:B------:R-:W-:Y:S01]  /*e9f0*/  PRMT R21, R21, 0x5410, R10 ;  /* 0x0000541015157816 */ /* 0x000fe2000000000a */
[----:B0-----:R-:W-:Y:S06]  /*ea00*/  @!P0 BRA `(.L_x_587) ;  /* 0x000001a000508947 */ /* 0x001fec0003800000 */
.L_x_826:
[----:B------:R-:W-:Y:S05]  /*ea10*/  BSYNC B1 ;  /* 0x0000000000017941 */ /* 0x000fea0003800000 */
.L_x_586:
[----:B------:R-:W-:Y:S01]  /*ea20*/  BSSY B1, `(.L_x_588) ;  /* 0x0000133000017945 */ /* 0x000fe20003800000 */
[----:B------:R-:W-:-:S03]  /*ea30*/  PRMT R24, R63, 0x5410, R64 ;  /* 0x000054103f187816 */ /* 0x000fc60000000040 */
[----:B------:R-:W-:Y:S05]  /*ea40*/  @P1 BRA `(.L_x_589) ;  /* 0x0000001000c01947 */ /* 0x000fea0003800000 */
[----:B------:R-:W1:Y:S01]  /*ea50*/  LDC R25, c[0x0][0x3f4] ;  /* 0x0000fd00ff197b82 */ /* 0x000e620000000800 */
[C---:B------:R-:W-:Y:S01]  /*ea60*/  VIADD R4, R18.reuse, 0x20 ;  /* 0x0000002012047836 */ /* 0x040fe20000000000 */
[----:B------:R-:W-:Y:S01]  /*ea70*/  BSSY B2, `(.L_x_590) ;  /* 0x0000063000027945 */ /* 0x000fe20003800000 */
[C---:B------:R-:W-:Y:S01]  /*ea80*/  VIADD R6, R18.reuse, 0x40 ;  /* 0x0000004012067836 */ /* 0x040fe20000000000 */
[-C--:B-1----:R-:W-:Y:S02]  /*ea90*/  ISETP.GE.AND P0, PT, R18, R25.reuse, PT ;  /* 0x000000191200720c */ /* 0x082fe40003f06270 */
[-C--:B------:R-:W-:Y:S02]  /*eaa0*/  ISETP.GE.AND P1, PT, R4, R25.reuse, PT ;  /* 0x000000190400720c */ /* 0x080fe40003f26270 */
[----:B------:R-:W-:-:S09]  /*eab0*/  ISETP.GE.AND P2, PT, R6, R25, PT ;  /* 0x000000190600720c */ /* 0x000fd20003f46270 */
[----:B------:R-:W-:Y:S05]  /*eac0*/  @P0 BRA `(.L_x_591) ;  /* 0x0000000400740947 */ /* 0x000fea0003800000 */
[----:B------:R-:W-:Y:S01]  /*ead0*/  LEA.HI R4, R36, R37, RZ, 0x2 ;  /* 0x0000002524047211 */ /* 0x000fe200078f10ff */
[----:B------:R-:W-:Y:S02]  /*eae0*/  HADD2.F32 R54, -RZ, R35.H0_H0 ;  /* 0x20000023ff367230 */ /* 0x000fe40000004100 */
[--C-:B------:R-:W-:Y:S01]  /*eaf0*/  HADD2.F32 R56, -RZ, R41.reuse.H0_H0 ;  /* 0x20000029ff387230 */ /* 0x100fe20000004100 */
[----:B------:R-:W-:Y:S01]  /*eb00*/  LOP3.LUT R4, R4, 0xfffffffc, RZ, 0xc0, !PT ;  /* 0xfffffffc04047812 */ /* 0x000fe200078ec0ff */
[----:B------:R-:W-:Y:S02]  /*eb10*/  HADD2.F32 R53, -RZ, R42.H0_H0 ;  /* 0x2000002aff357230 */ /* 0x000fe40000004100 */
[----:B------:R-:W-:Y:S02]  /*eb20*/  HADD2.F32 R55, -RZ, R41.H1_H1 ;  /* 0x30000029ff377230 */ /* 0x000fe40000004100 */
[----:B------:R-:W-:-:S05]  /*eb30*/  IMAD.IADD R4, R37, 0x1, -R4 ;  /* 0x0000000125047824 */ /* 0x000fca00078e0a04 */
[----:B------:R-:W-:Y:S02]  /*eb40*/  LEA.HI R6, R25, R4, RZ, 0x1d ;  /* 0x0000000419067211 */ /* 0x000fe400078fe8ff */
[----:B------:R-:W-:Y:S02]  /*eb50*/  LOP3.LUT R4, R212, 0x38, R18, 0xf8, !PT ;  /* 0x00000038d4047812 */ /* 0x000fe400078ef812 */
[----:B------:R-:W-:Y:S01]  /*eb60*/  SHF.R.S32.HI R9, RZ, 0x1f, R6 ;  /* 0x0000001fff097819 */ /* 0x000fe20000011406 */
[----:B------:R-:W-:Y:S01]  /*eb70*/  IMAD.SHL.U32 R7, R6, 0x8, RZ ;  /* 0x0000000806077824 */ /* 0x000fe200078e00ff */
[----:B0-----:R-:W-:Y:S02]  /*eb80*/  LOP3.LUT R5, R4, R213, RZ, 0x3c, !PT ;  /* 0x000000d504057212 */ /* 0x001fe400078e3cff */
[----:B------:R-:W-:Y:S02]  /*eb90*/  LEA.HI R9, R9, R6, RZ, 0x3 ;  /* 0x0000000609097211 */ /* 0x000fe400078f18ff */
[----:B------:R-:W-:-:S02]  /*eba0*/  LOP3.LUT R4, R212, 0x38, R7, 0xf8, !PT ;  /* 0x00000038d4047812 */ /* 0x000fc400078ef807 */
[----:B------:R-:W-:Y:S01]  /*ebb0*/  IADD3 R5, R214, R5, RZ ;  /* 0x00000005d6057210 */ /* 0x000fe20007ffe0ff */
[----:B------:R-:W-:Y:S01]  /*ebc0*/  IMAD.SHL.U32 R9, R9, 0x400, RZ ;  /* 0x0000040009097824 */ /* 0x000fe200078e00ff */
[----:B------:R-:W-:-:S03]  /*ebd0*/  LOP3.LUT R8, R4, R213, RZ, 0x3c, !PT ;  /* 0x000000d504087212 */ /* 0x000fc600078e3cff */
[----:B------:R-:W-:Y:S01]  /*ebe0*/  IMAD R34, R5, 0x2, R16 ;  /* 0x0000000205227824 */ /* 0x000fe200078e0210 */
[----:B------:R-:W-:-:S04]  /*ebf0*/  LOP3.LUT R9, R9, 0x7fffe000, RZ, 0xc0, !PT ;  /* 0x7fffe00009097812 */ /* 0x000fc800078ec0ff */
[----:B------:R-:W-:Y:S01]  /*ec00*/  IADD3 R9, R8, R9, R214 ;  /* 0x0000000908097210 */ /* 0x000fe20007ffe0d6 */
[----:B------:R-:W0:Y:S04]  /*ec10*/  LDS.128 R4, [R34+0x15400] ;  /* 0x0154000022047984 */ /* 0x000e280000000c00 */
[----:B------:R-:W-:-:S05]  /*ec20*/  IMAD R61, R9, 0x2, R16 ;  /* 0x00000002093d7824 */ /* 0x000fca00078e0210 */
[----:B------:R-:W1:Y:S01]  /*ec30*/  LDS.128 R8, [R61+0x15400] ;  /* 0x015400003d087984 */ /* 0x000e620000000c00 */
[--C-:B0-----:R-:W-:Y:S02]  /*ec40*/  HADD2.F32 R45, -RZ, R4.reuse.H0_H0 ;  /* 0x20000004ff2d7230 */ /* 0x101fe40000004100 */
[----:B------:R-:W-:Y:S02]  /*ec50*/  HADD2.F32 R4, -RZ, R4.H1_H1 ;  /* 0x30000004ff047230 */ /* 0x000fe40000004100 */
[--C-:B------:R-:W-:Y:S02]  /*ec60*/  HADD2.F32 R46, -RZ, R5.reuse.H0_H0 ;  /* 0x20000005ff2e7230 */ /* 0x100fe40000004100 */
[----:B------:R-:W-:Y:S02]  /*ec70*/  HADD2.F32 R5, -RZ, R5.H1_H1 ;  /* 0x30000005ff057230 */ /* 0x000fe40000004100 */
[----:B------:R-:W-:Y:S02]  /*ec80*/  HADD2.F32 R47, -RZ, R6.H0_H0 ;  /* 0x20000006ff2f7230 */ /* 0x000fe40000004100 */
[----:B-1----:R-:W-:-:S02]  /*ec90*/  HADD2.F32 R49, -RZ, R8.H0_H0 ;  /* 0x20000008ff317230 */ /* 0x002fc40000004100 */
[----:B------:R-:W-:Y:S02]  /*eca0*/  HADD2.F32 R8, -RZ, R8.H1_H1 ;  /* 0x30000008ff087230 */ /* 0x000fe40000004100 */
[----:B------:R-:W-:Y:S02]  /*ecb0*/  HADD2.F32 R50, -RZ, R9.H0_H0 ;  /* 0x20000009ff327230 */ /* 0x000fe40000004100 */
[C---:B------:R-:W-:Y:S01]  /*ecc0*/  FMUL.FTZ R58, R49.reuse, R56 ;  /* 0x00000038313a7220 */ /* 0x040fe20000410000 */
[-C--:B------:R-:W-:Y:S01]  /*ecd0*/  FMUL.FTZ R60, R49, R54.reuse ;  /* 0x00000036313c7220 */ /* 0x080fe20000410000 */
[----:B------:R-:W-:Y:S02]  /*ece0*/  HADD2.F32 R49, -RZ, R38.H0_H0 ;  /* 0x20000026ff317230 */ /* 0x000fe40000004100 */
[----:B------:R-:W-:Y:S01]  /*ecf0*/  FMUL.FTZ R57, R8, R53 ;  /* 0x0000003508397220 */ /* 0x000fe20000410000 */
[C---:B------:R-:W-:Y:S01]  /*ed00*/  FFMA.FTZ R58, R45.reuse, R54, -R58 ;  /* 0x000000362d3a7223 */ /* 0x040fe2000001083a */
[----:B------:R-:W-:Y:S01]  /*ed10*/  FFMA.FTZ R60, R45, R56, R60 ;  /* 0x000000382d3c7223 */ /* 0x000fe2000001003c */
[----:B------:R-:W-:-:S02]  /*ed20*/  HADD2.F32 R45, -RZ, R35.H1_H1 ;  /* 0x30000023ff2d7230 */ /* 0x000fc40000004100 */
[-C--:B------:R-:W-:Y:S01]  /*ed30*/  FMUL.FTZ R59, R8, R49.reuse ;  /* 0x00000031083b7220 */ /* 0x080fe20000410000 */
[----:B------:R-:W-:Y:S01]  /*ed40*/  FFMA.FTZ R57, R4, R49, -R57 ;  /* 0x0000003104397223 */ /* 0x000fe20000010839 */
[C---:B------:R-:W-:Y:S01]  /*ed50*/  FMUL.FTZ R49, R50.reuse, R55 ;  /* 0x0000003732317220 */ /* 0x040fe20000410000 */
[----:B------:R-:W-:Y:S02]  /*ed60*/  HADD2.F32 R9, -RZ, R9.H1_H1 ;  /* 0x30000009ff097230 */ /* 0x000fe40000004100 */
[----:B------:R-:W-:Y:S01]  /*ed70*/  FMUL.FTZ R50, R50, R45 ;  /* 0x0000002d32327220 */ /* 0x000fe20000410000 */
[----:B------:R-:W-:Y:S02]  /*ed80*/  HADD2.F32 R54, -RZ, R42.H1_H1 ;  /* 0x3000002aff367230 */ /* 0x000fe40000004100 */
[----:B------:R-:W-:Y:S01]  /*ed90*/  FFMA.FTZ R59, R4, R53, R59 ;  /* 0x00000035043b7223 */ /* 0x000fe2000001003b */
[----:B------:R-:W-:Y:S02]  /*eda0*/  HADD2.F32 R4, -RZ, R38.H1_H1 ;  /* 0x30000026ff047230 */ /* 0x000fe40000004100 */
[C---:B------:R-:W-:Y:S01]  /*edb0*/  FFMA.FTZ R49, R46.reuse, R45, -R49 ;  /* 0x0000002d2e317223 */ /* 0x040fe20000010831 */
[----:B------:R-:W-:Y:S01]  /*edc0*/  FFMA.FTZ R50, R46, R55, R50 ;  /* 0x000000372e327223 */ /* 0x000fe20000010032 */
[----:B------:R-:W-:-:S02]  /*edd0*/  HADD2.F32 R51, -RZ, R10.H0_H0 ;  /* 0x2000000aff337230 */ /* 0x000fc40000004100 */
[C---:B------:R-:W-:Y:S01]  /*ede0*/  FMUL.FTZ R56, R9.reuse, R54 ;  /* 0x0000003609387220 */ /* 0x040fe20000410000 */
[----:B------:R-:W-:Y:S02]  /*edf0*/  HADD2.F32 R8, -RZ, R39.H0_H0 ;  /* 0x20000027ff087230 */ /* 0x000fe40000004100 */
[-C--:B------:R-:W-:Y:S01]  /*ee00*/  FMUL.FTZ R62, R9, R4.reuse ;  /* 0x00000004093e7220 */ /* 0x080fe20000410000 */
[----:B------:R-:W-:Y:S02]  /*ee10*/  HADD2.F32 R46, -RZ, R43.H0_H0 ;  /* 0x2000002bff2e7230 */ /* 0x000fe40000004100 */
[----:B------:R-:W-:Y:S01]  /*ee20*/  FFMA.FTZ R56, R5, R4, -R56 ;  /* 0x0000000405387223 */ /* 0x000fe20000010838 */
[----:B------:R-:W-:Y:S02]  /*ee30*/  HADD2.F32 R10, -RZ, R10.H1_H1 ;  /* 0x3000000aff0a7230 */ /* 0x000fe40000004100 */
[----:B------:R-:W-:Y:S01]  /*ee40*/  FMUL.FTZ R55, R51, R8 ;  /* 0x0000000833377220 */ /* 0x000fe20000410000 */
[----:B------:R-:W-:-:S02]  /*ee50*/  HADD2.F32 R45, -RZ, R44.H0_H0 ;  /* 0x2000002cff2d7230 */ /* 0x000fc40000004100 */
[----:B------:R-:W-:Y:S01]  /*ee60*/  FMUL.FTZ R4, R51, R46 ;  /* 0x0000002e33047220 */ /* 0x000fe20000410000 */
[----:B------:R-:W-:Y:S02]  /*ee70*/  HADD2.F32 R9, -RZ, R40.H0_H0 ;  /* 0x20000028ff097230 */ /* 0x000fe40000004100 */
[----:B------:R-:W-:Y:S01]  /*ee80*/  FFMA.FTZ R51, R5, R54, R62 ;  /* 0x0000003605337223 */ /* 0x000fe2000001003e */
[----:B------:R-:W-:Y:S02]  /*ee90*/  HADD2.F32 R6, -RZ, R6.H1_H1 ;  /* 0x30000006ff067230 */ /* 0x000fe40000004100 */
[C---:B------:R-:W-:Y:S01]  /*eea0*/  FMUL.FTZ R5, R10.reuse, R45 ;  /* 0x0000002d0a057220 */ /* 0x040fe20000410000 */
[C---:B------:R-:W-:Y:S01]  /*eeb0*/  FFMA.FTZ R53, R47.reuse, R8, -R4 ;  /* 0x000000082f357223 */ /* 0x040fe20000010804 */
[----:B------:R-:W-:Y:S01]  /*eec0*/  FFMA.FTZ R55, R47, R46, R55 ;  /* 0x0000002e2f377223 */ /* 0x000fe20000010037 */
[-C--:B------:R-:W-:Y:S01]  /*eed0*/  FMUL.FTZ R47, R10, R9.reuse ;  /* 0x000000090a2f7220 */ /* 0x080fe20000410000 */
[----:B------:R-:W-:Y:S01]  /*eee0*/  FFMA.FTZ R10, R6, R9, -R5 ;  /* 0x00000009060a7223 */ /* 0x000fe20000010805 */
[----:B------:R-:W-:-:S02]  /*eef0*/  HADD2.F32 R52, -RZ, R11.H0_H0 ;  /* 0x2000000bff347230 */ /* 0x000fc40000004100 */
[----:B------:R-:W-:Y:S02]  /*ef00*/  HADD2.F32 R9, -RZ, R43.H1_H1 ;  /* 0x3000002bff097230 */ /* 0x000fe40000004100 */
[----:B------:R-:W-:Y:S01]  /*ef10*/  FFMA.FTZ R46, R6, R45, R47 ;  /* 0x0000002d062e7223 */ /* 0x000fe2000001002f */
[----:B------:R-:W-:Y:S02]  /*ef20*/  HADD2.F32 R5, -RZ, R39.H1_H1 ;  /* 0x30000027ff057230 */ /* 0x000fe40000004100 */
[----:B------:R-:W-:Y:S02]  /*ef30*/  HADD2.F32 R11, -RZ, R11.H1_H1 ;  /* 0x3000000bff0b7230 */ /* 0x000fe40000004100 */
[C---:B------:R-:W-:Y:S01]  /*ef40*/  FMUL.FTZ R45, R52.reuse, R9 ;  /* 0x00000009342d7220 */ /* 0x040fe20000410000 */
[----:B------:R-:W-:Y:S02]  /*ef50*/  HADD2.F32 R8, -RZ, R44.H1_H1 ;  /* 0x3000002cff087230 */ /* 0x000fe40000004100 */
[----:B------:R-:W-:Y:S01]  /*ef60*/  FMUL.FTZ R52, R52, R5 ;  /* 0x0000000534347220 */ /* 0x000fe20000410000 */
[----:B------:R-:W-:-:S02]  /*ef70*/  HADD2.F32 R4, -RZ, R40.H1_H1 ;  /* 0x30000028ff047230 */ /* 0x000fc40000004100 */
[--C-:B------:R-:W-:Y:S02]  /*ef80*/  HADD2.F32 R48, -RZ, R7.reuse.H0_H0 ;  /* 0x20000007ff307230 */ /* 0x100fe40000004100 */
[C---:B------:R-:W-:Y:S01]  /*ef90*/  FMUL.FTZ R6, R11.reuse, R8 ;  /* 0x000000080b067220 */ /* 0x040fe20000410000 */
[----:B------:R-:W-:Y:S02]  /*efa0*/  HADD2.F32 R7, -RZ, R7.H1_H1 ;  /* 0x30000007ff077230 */ /* 0x000fe40000004100 */
[-C--:B------:R-:W-:Y:S01]  /*efb0*/  FMUL.FTZ R47, R11, R4.reuse ;  /* 0x000000040b2f7220 */ /* 0x080fe20000410000 */
[C---:B------:R-:W-:Y:S01]  /*efc0*/  FFMA.FTZ R45, R48.reuse, R5, -R45 ;  /* 0x00000005302d7223 */ /* 0x040fe2000001082d */
[----:B------:R-:W-:Y:S01]  /*efd0*/  FFMA.FTZ R11, R48, R9, R52 ;  /* 0x00000009300b7223 */ /* 0x000fe20000010034 */
[C---:B------:R-:W-:Y:S01]  /*efe0*/  FFMA.FTZ R48, R7.reuse, R4, -R6 ;  /* 0x0000000407307223 */ /* 0x040fe20000010806 */
[----:B------:R-:W-:Y:S01]  /*eff0*/  FFMA.FTZ R52, R7, R8, R47 ;  /* 0x0000000807347223 */ /* 0x000fe2000001002f */
[----:B------:R-:W-:-:S02]  /*f000*/  F2FP.F16.F32.PACK_AB R4, R57, R58 ;  /* 0x0000003a3904723e */ /* 0x000fc400000000ff */
[----:B------:R-:W-:Y:S02]  /*f010*/  F2FP.F16.F32.PACK_AB R5, R56, R49 ;  /* 0x000000313805723e */ /* 0x000fe400000000ff */
[----:B------:R-:W-:Y:S02]  /*f020*/  F2FP.F16.F32.PACK_AB R6, R10, R53 ;  /* 0x000000350a06723e */ /* 0x000fe400000000ff */
[----:B------:R-:W-:Y:S02]  /*f030*/  F2FP.F16.F32.PACK_AB R7, R48, R45 ;  /* 0x0000002d3007723e */ /* 0x000fe400000000ff */
[----:B------:R-:W-:Y:S02]  /*f040*/  F2FP.F16.F32.PACK_AB R8, R59, R60 ;  /* 0x0000003c3b08723e */ /* 0x000fe400000000ff */
[----:B------:R-:W-:Y:S01]  /*f050*/  F2FP.F16.F32.PACK_AB R9, R51, R50 ;  /* 0x000000323309723e */ /* 0x000fe200000000ff */
[----:B------:R1:W-:Y:S01]  /*f060*/  STS.128 [R34+0x15400], R4 ;  /* 0x0154000422007388 */ /* 0x0003e20000000c00 */
[----:B------:R-:W-:-:S02]  /*f070*/  F2FP.F16.F32.PACK_AB R10, R46, R55 ;  /* 0x000000372e0a723e */ /* 0x000fc400000000ff */
[----:B------:R-:W-:-:S05]  /*f080*/  F2FP.F16.F32.PACK_AB R11, R52, R11 ;  /* 0x0000000b340b723e */ /* 0x000fca00000000ff */
[----:B------:R1:W-:Y:S02]  /*f090*/  STS.128 [R61+0x15400], R8 ;  /* 0x015400083d007388 */ /* 0x0003e40000000c00 */
.L_x_591:
[----:B------:R-:W-:Y:S05]  /*f0a0*/  BSYNC B2 ;  /* 0x0000000000027941 */ /* 0x000fea0003800000 */
.L_x_590:
[----:B------:R-:W-:Y:S04]  /*f0b0*/  BSSY B2, `(.L_x_592) ;  /* 0x0000065000027945 */ /* 0x000fe80003800000 */
[----:B------:R-:W-:Y:S05]  /*f0c0*/  @P1 BRA `(.L_x_593) ;  /* 0x00000004008c1947 */ /* 0x000fea0003800000 */
[----:B-1----:R-:W2:Y:S01]  /*f0d0*/  LDL R4, [R1+0x50] ;  /* 0x0000500001047983 */ /* 0x002ea20000100800 */
[----:B------:R-:W-:Y:S02]  /*f0e0*/  HADD2.F32 R57, -RZ, R30.H0_H0 ;  /* 0x2000001eff397230 */ /* 0x000fe40000004100 */
[----:B------:R-:W-:Y:S02]  /*f0f0*/  HADD2.F32 R55, -RZ, R26.H0_H0 ;  /* 0x2000001aff377230 */ /* 0x000fe40000004100 */
[----:B------:R-:W-:Y:S01]  /*f100*/  HADD2.F32 R59, -RZ, R31.H0_H0 ;  /* 0x2000001fff3b7230 */ /* 0x000fe20000004100 */
[----:B--2---:R-:W-:Y:S01]  /*f110*/  R2UR UR4, R4 ;  /* 0x00000000040472ca */ /* 0x004fe200000e0000 */
[----:B------:R-:W-:-:S05]  /*f120*/  IMAD.IADD R4, R22, 0x1, R207 ;  /* 0x0000000116047824 */ /* 0x000fca00078e02cf */
[----:B0-----:R-:W-:-:S04]  /*f130*/  SHF.R.S32.HI R5, RZ, 0x1f, R4 ;  /* 0x0000001fff057819 */ /* 0x001fc80000011404 */
[CC--:B------:R-:W-:Y:S02]  /*f140*/  LEA.HI R7, R5.reuse, R4.reuse, RZ, 0x3 ;  /* 0x0000000405077211 */ /* 0x0c0fe400078f18ff */
[----:B------:R-:W-:Y:S02]  /*f150*/  LEA.HI R5, R5, R4, RZ, 0x6 ;  /* 0x0000000405057211 */ /* 0x000fe400078f30ff */
[--C-:B------:R-:W-:Y:S02]  /*f160*/  SHF.R.S32.HI R6, RZ, 0x3, R7.reuse ;  /* 0x00000003ff067819 */ /* 0x100fe40000011407 */
[----:B------:R-:W-:Y:S02]  /*f170*/  SHF.L.U32 R5, R5, 0x7, RZ ;  /* 0x0000000705057819 */ /* 0x000fe400000006ff */
[----:B------:R-:W-:Y:S02]  /*f180*/  LEA.HI R4, R25, R6, RZ, 0x1d ;  /* 0x0000000619047211 */ /* 0x000fe400078fe8ff */
[----:B------:R-:W-:-:S02]  /*f190*/  LOP3.LUT R6, R212, 0x38, R7, 0xf8, !PT ;  /* 0x00000038d4067812 */ /* 0x000fc400078ef807 */
[----:B------:R-:W-:Y:S02]  /*f1a0*/  SHF.R.S32.HI R7, RZ, 0x1f, R4 ;  /* 0x0000001fff077819 */ /* 0x000fe40000011404 */
[----:B------:R-:W-:Y:S01]  /*f1b0*/  LOP3.LUT R9, R5, 0xffffe000, RZ, 0xc0, !PT ;  /* 0xffffe00005097812 */ /* 0x000fe200078ec0ff */
[----:B------:R-:W-:Y:S01]  /*f1c0*/  IMAD.SHL.U32 R5, R4, 0x8, RZ ;  /* 0x0000000804057824 */ /* 0x000fe200078e00ff */
[----:B------:R-:W-:Y:S02]  /*f1d0*/  LEA.HI R7, R7, R4, RZ, 0x3 ;  /* 0x0000000407077211 */ /* 0x000fe400078f18ff */
[----:B------:R-:W-:Y:S02]  /*f1e0*/  LOP3.LUT R6, R6, R213, RZ, 0x3c, !PT ;  /* 0x000000d506067212 */ /* 0x000fe400078e3cff */
[----:B------:R-:W-:Y:S01]  /*f1f0*/  LOP3.LUT R4, R212, 0x38, R5, 0xf8, !PT ;  /* 0x00000038d4047812 */ /* 0x000fe200078ef805 */
[----:B------:R-:W-:Y:S01]  /*f200*/  IMAD.SHL.U32 R7, R7, 0x400, RZ ;  /* 0x0000040007077824 */ /* 0x000fe200078e00ff */
[----:B------:R-:W-:-:S02]  /*f210*/  IADD3 R6, R6, R9, R214 ;  /* 0x0000000906067210 */ /* 0x000fc40007ffe0d6 */
[----:B------:R-:W-:Y:S02]  /*f220*/  LOP3.LUT R8, R4, R213, RZ, 0x3c, !PT ;  /* 0x000000d504087212 */ /* 0x000fe400078e3cff */
[----:B------:R-:W-:Y:S02]  /*f230*/  LOP3.LUT R9, R7, 0x7fffe000, RZ, 0xc0, !PT ;  /* 0x7fffe00007097812 */ /* 0x000fe400078ec0ff */
[----:B------:R-:W-:Y:S02]  /*f240*/  LEA R34, R6, UR4, 0x1 ;  /* 0x0000000406227c11 */ /* 0x000fe4000f8e08ff */
[----:B------:R-:W-:-:S03]  /*f250*/  IADD3 R9, R8, R9, R214 ;  /* 0x0000000908097210 */ /* 0x000fc60007ffe0d6 */
[----:B------:R-:W0:Y:S02]  /*f260*/  LDS.128 R4, [R34] ;  /* 0x0000000022047984 */ /* 0x000e240000000c00 */
[----:B------:R-:W-:-:S05]  /*f270*/  IMAD R45, R9, 0x2, R16 ;  /* 0x00000002092d7824 */ /* 0x000fca00078e0210 */
[----:B------:R-:W1:Y:S01]  /*f280*/  LDS.128 R8, [R45+0x15400] ;  /* 0x015400002d087984 */ /* 0x000e620000000c00 */
[--C-:B0-----:R-:W-:Y:S02]  /*f290*/  HADD2.F32 R46, -RZ, R4.reuse.H0_H0 ;  /* 0x20000004ff2e7230 */ /* 0x101fe40000004100 */
[----:B------:R-:W-:Y:S02]  /*f2a0*/  HADD2.F32 R4, -RZ, R4.H1_H1 ;  /* 0x30000004ff047230 */ /* 0x000fe40000004100 */
[--C-:B------:R-:W-:Y:S02]  /*f2b0*/  HADD2.F32 R47, -RZ, R5.reuse.H0_H0 ;  /* 0x20000005ff2f7230 */ /* 0x100fe40000004100 */
[----:B------:R-:W-:Y:S02]  /*f2c0*/  HADD2.F32 R5, -RZ, R5.H1_H1 ;  /* 0x30000005ff057230 */ /* 0x000fe40000004100 */
[--C-:B-1----:R-:W-:Y:S02]  /*f2d0*/  HADD2.F32 R50, -RZ, R8.reuse.H0_H0 ;  /* 0x20000008ff327230 */ /* 0x102fe40000004100 */
[----:B------:R-:W-:-:S02]  /*f2e0*/  HADD2.F32 R8, -RZ, R8.H1_H1 ;  /* 0x30000008ff087230 */ /* 0x000fc40000004100 */
[----:B------:R-:W-:Y:S02]  /*f2f0*/  HADD2.F32 R51, -RZ, R9.H0_H0 ;  /* 0x20000009ff337230 */ /* 0x000fe40000004100 */
[C---:B------:R-:W-:Y:S01]  /*f300*/  FMUL.FTZ R61, R50.reuse, R57 ;  /* 0x00000039323d7220 */ /* 0x040fe20000410000 */
[----:B------:R-:W-:Y:S01]  /*f310*/  FMUL.FTZ R63, R50, R55 ;  /* 0x00000037323f7220 */ /* 0x000fe20000410000 */
[----:B------:R-:W-:Y:S02]  /*f320*/  HADD2.F32 R50, -RZ, R30.H1_H1 ;  /* 0x3000001eff327230 */ /* 0x000fe40000004100 */
[----:B------:R-:W-:Y:S01]  /*f330*/  FMUL.FTZ R65, R8, R59 ;  /* 0x0000003b08417220 */ /* 0x000fe20000410000 */
[C---:B------:R-:W-:Y:S01]  /*f340*/  FFMA.FTZ R61, R46.reuse, R55, -R61 ;  /* 0x000000372e3d7223 */ /* 0x040fe2000001083d */
[----:B------:R-:W-:Y:S02]  /*f350*/  HADD2.F32 R55, -RZ, R27.H0_H0 ;  /* 0x2000001bff377230 */ /* 0x000fe40000004100 */
[----:B------:R-:W-:Y:S01]  /*f360*/  FFMA.FTZ R63, R46, R57, R63 ;  /* 0x000000392e3f7223 */ /* 0x000fe2000001003f */
[----:B------:R-:W-:-:S02]  /*f370*/  HADD2.F32 R46, -RZ, R26.H1_H1 ;  /* 0x3000001aff2e7230 */ /* 0x000fc40000004100 */
[C---:B------:R-:W-:Y:S01]  /*f380*/  FMUL.FTZ R58, R51.reuse, R50 ;  /* 0x00000032333a7220 */ /* 0x040fe20000410000 */
[----:B------:R-:W-:Y:S02]  /*f390*/  HADD2.F32 R9, -RZ, R9.H1_H1 ;  /* 0x30000009ff097230 */ /* 0x000fe40000004100 */
[-C--:B------:R-:W-:Y:S01]  /*f3a0*/  FMUL.FTZ R57, R8, R55.reuse ;  /* 0x0000003708397220 */ /* 0x080fe20000410000 */
[C---:B------:R-:W-:Y:S01]  /*f3b0*/  FFMA.FTZ R54, R4.reuse, R55, -R65 ;  /* 0x0000003704367223 */ /* 0x040fe20000010841 */
[----:B------:R-:W-:Y:S01]  /*f3c0*/  FMUL.FTZ R51, R51, R46 ;  /* 0x0000002e33337220 */ /* 0x000fe20000410000 */
[----:B------:R-:W-:Y:S02]  /*f3d0*/  HADD2.F32 R8, -RZ, R31.H1_H1 ;  /* 0x3000001fff087230 */ /* 0x000fe40000004100 */
[----:B------:R-:W-:Y:S01]  /*f3e0*/  FFMA.FTZ R56, R4, R59, R57 ;  /* 0x0000003b04387223 */ /* 0x000fe20000010039 */
[----:B------:R-:W-:Y:S02]  /*f3f0*/  HADD2.F32 R4, -RZ, R27.H1_H1 ;  /* 0x3000001bff047230 */ /* 0x000fe40000004100 */
[----:B------:R-:W-:Y:S01]  /*f400*/  FFMA.FTZ R50, R47, R50, R51 ;  /* 0x000000322f327223 */ /* 0x000fe20000010033 */
[----:B------:R-:W-:-:S02]  /*f410*/  HADD2.F32 R52, -RZ, R10.H0_H0 ;  /* 0x2000000aff347230 */ /* 0x000fc40000004100 */
[----:B------:R-:W-:Y:S01]  /*f420*/  FFMA.FTZ R58, R47, R46, -R58 ;  /* 0x0000002e2f3a7223 */ /* 0x000fe2000001083a */
[----:B------:R-:W-:Y:S02]  /*f430*/  HADD2.F32 R51, -RZ, R32.H0_H0 ;  /* 0x20000020ff337230 */ /* 0x000fe40000004100 */
[C---:B------:R-:W-:Y:S01]  /*f440*/  FMUL.FTZ R46, R9.reuse, R8 ;  /* 0x00000008092e7220 */ /* 0x040fe20000410000 */
[----:B------:R-:W-:Y:S02]  /*f450*/  HADD2.F32 R48, -RZ, R6.H0_H0 ;  /* 0x20000006ff307230 */ /* 0x000fe40000004100 */
[----:B------:R-:W-:Y:S01]  /*f460*/  FMUL.FTZ R60, R9, R4 ;  /* 0x00000004093c7220 */ /* 0x000fe20000410000 */
[----:B------:R-:W-:Y:S02]  /*f470*/  HADD2.F32 R47, -RZ, R28.H0_H0 ;  /* 0x2000001cff2f7230 */ /* 0x000fe40000004100 */
[----:B------:R-:W-:Y:S01]  /*f480*/  FMUL.FTZ R65, R52, R51 ;  /* 0x0000003334417220 */ /* 0x000fe20000410000 */
[----:B------:R-:W-:-:S02]  /*f490*/  HADD2.F32 R10, -RZ, R10.H1_H1 ;  /* 0x3000000aff0a7230 */ /* 0x000fc40000004100 */
[C---:B------:R-:W-:Y:S01]  /*f4a0*/  FFMA.FTZ R57, R5.reuse, R4, -R46 ;  /* 0x0000000405397223 */ /* 0x040fe2000001082e */
[----:B------:R-:W-:Y:S02]  /*f4b0*/  HADD2.F32 R55, -RZ, R33.H0_H0 ;  /* 0x20000021ff377230 */ /* 0x000fe40000004100 */
[-C--:B------:R-:W-:Y:S01]  /*f4c0*/  FMUL.FTZ R52, R52, R47.reuse ;  /* 0x0000002f34347220 */ /* 0x080fe20000410000 */
[----:B------:R-:W-:Y:S02]  /*f4d0*/  HADD2.F32 R9, -RZ, R29.H0_H0 ;  /* 0x2000001dff097230 */ /* 0x000fe40000004100 */
[----:B------:R-:W-:Y:S01]  /*f4e0*/  FFMA.FTZ R59, R5, R8, R60 ;  /* 0x00000008053b7223 */ /* 0x000fe2000001003c */
[----:B------:R-:W-:Y:S01]  /*f4f0*/  FFMA.FTZ R65, R48, R47, -R65 ;  /* 0x0000002f30417223 */ /* 0x000fe20000010841 */
[----:B------:R-:W-:Y:S02]  /*f500*/  HADD2.F32 R6, -RZ, R6.H1_H1 ;  /* 0x30000006ff067230 */ /* 0x000fe40000004100 */
[----:B------:R-:W-:Y:S01]  /*f510*/  FMUL.FTZ R5, R10, R55 ;  /* 0x000000370a057220 */ /* 0x000fe20000410000 */
[----:B------:R-:W-:-:S02]  /*f520*/  HADD2.F32 R53, -RZ, R11.H0_H0 ;  /* 0x2000000bff357230 */ /* 0x000fc40000004100 */
[----:B------:R-:W-:Y:S01]  /*f530*/  FMUL.FTZ R47, R10, R9 ;  /* 0x000000090a2f7220 */ /* 0x000fe20000410000 */
[----:B------:R-:W-:Y:S02]  /*f540*/  HADD2.F32 R11, -RZ, R11.H1_H1 ;  /* 0x3000000bff0b7230 */ /* 0x000fe40000004100 */
[----:B------:R-:W-:Y:S01]  /*f550*/  FFMA.FTZ R52, R48, R51, R52 ;  /* 0x0000003330347223 */ /* 0x000fe20000010034 */
[----:B------:R-:W-:Y:S02]  /*f560*/  HADD2.F32 R10, -RZ, R32.H1_H1 ;  /* 0x30000020ff0a7230 */ /* 0x000fe40000004100 */
[C---:B------:R-:W-:Y:S01]  /*f570*/  FFMA.FTZ R48, R6.reuse, R9, -R5 ;  /* 0x0000000906307223 */ /* 0x040fe20000010805 */
[----:B------:R-:W-:Y:S02]  /*f580*/  HADD2.F32 R46, -RZ, R33.H1_H1 ;  /* 0x30000021ff2e7230 */ /* 0x000fe40000004100 */
[----:B------:R-:W-:Y:S01]  /*f590*/  FFMA.FTZ R47, R6, R55, R47 ;  /* 0x00000037062f7223 */ /* 0x000fe2000001002f */
[----:B------:R-:W-:-:S02]  /*f5a0*/  HADD2.F32 R4, -RZ, R28.H1_H1 ;  /* 0x3000001cff047230 */ /* 0x000fc40000004100 */
[----:B------:R-:W-:Y:S01]  /*f5b0*/  FMUL.FTZ R6, R53, R10 ;  /* 0x0000000a35067220 */ /* 0x000fe20000410000 */
[----:B------:R-:W-:Y:S02]  /*f5c0*/  HADD2.F32 R8, -RZ, R29.H1_H1 ;  /* 0x3000001dff087230 */ /* 0x000fe40000004100 */
[----:B------:R-:W-:Y:S01]  /*f5d0*/  FMUL.FTZ R60, R11, R46 ;  /* 0x0000002e0b3c7220 */ /* 0x000fe20000410000 */
[--C-:B------:R-:W-:Y:S02]  /*f5e0*/  HADD2.F32 R49, -RZ, R7.reuse.H0_H0 ;  /* 0x20000007ff317230 */ /* 0x100fe40000004100 */
[----:B------:R-:W-:Y:S01]  /*f5f0*/  FMUL.FTZ R53, R53, R4 ;  /* 0x0000000435357220 */ /* 0x000fe20000410000 */
[----:B------:R-:W-:Y:S02]  /*f600*/  HADD2.F32 R7, -RZ, R7.H1_H1 ;  /* 0x30000007ff077230 */ /* 0x000fe40000004100 */
[----:B------:R-:W-:Y:S01]  /*f610*/  FMUL.FTZ R5, R11, R8 ;  /* 0x000000080b057220 */ /* 0x000fe20000410000 */
[----:B------:R-:W-:Y:S01]  /*f620*/  F2FP.F16.F32.PACK_AB R9, R59, R50 ;  /* 0x000000323b09723e */ /* 0x000fe200000000ff */
        /* <DEDUP_REMOVED lines=10> */
[----:B------:R2:W-:Y:S01]  /*f6d0*/  STS.128 [R34], R4 ;  /* 0x0000000422007388 */ /* 0x0005e20000000c00 */
[----:B------:R-:W-:-:S05]  /*f6e0*/  F2FP.F16.F32.PACK_AB R11, R46, R53 ;  /* 0x000000352e0b723e */ /* 0x000fca00000000ff */
[----:B------:R2:W-:Y:S02]  /*f6f0*/  STS.128 [R45+0x15400], R8 ;  /* 0x015400082d007388 */ /* 0x0005e40000000c00 */
.L_x_593:
[----:B------:R-:W-:Y:S05]  /*f700*/  BSYNC B2 ;  /* 0x0000000000027941 */ /* 0x000fea0003800000 */
.L_x_592:
[----:B------:R-:W-:Y:S05]  /*f710*/  @P2 BRA `(.L_x_589) ;  /* 0x00000004008c2947 */ /* 0x000fea0003800000 */
[----:B-12---:R-:W2:Y:S01]  /*f720*/  LDL R4, [R1+0x50] ;  /* 0x0000500001047983 */ /* 0x006ea20000100800 */
[----:B------:R-:W-:Y:S02]  /*f730*/  HADD2.F32 R54, -RZ, R3.H0_H0 ;  /* 0x20000003ff367230 */ /* 0x000fe40000004100 */
[--C-:B------:R-:W-:Y:S02]  /*f740*/  HADD2.F32 R56, -RZ, R15.reuse.H0_H0 ;  /* 0x2000000fff387230 */ /* 0x100fe40000004100 */
[----:B------:R-:W-:Y:S02]  /*f750*/  HADD2.F32 R53, -RZ, R20.H0_H0 ;  /* 0x20000014ff357230 */ /* 0x000fe40000004100 */
[----:B------:R-:W-:Y:S01]  /*f760*/  HADD2.F32 R55, -RZ, R15.H1_H1 ;  /* 0x3000000fff377230 */ /* 0x000fe20000004100 */
        /* <DEDUP_REMOVED lines=32> */
[-C--:B------:R-:W-:Y:S01]  /*f970*/  FMUL.FTZ R60, R49, R54.reuse ;  /* 0x00000036313c7220 */ /* 0x080fe20000410000 */
[----:B------:R-:W-:Y:S02]  /*f980*/  HADD2.F32 R49, -RZ, R12.H0_H0 ;  /* 0x2000000cff317230 */ /* 0x000fe40000004100 */
[C---:B------:R-:W-:Y:S01]  /*f990*/  FMUL.FTZ R57, R8.reuse, R53 ;  /* 0x0000003508397220 */ /* 0x040fe20000410000 */
[C---:B------:R-:W-:Y:S01]  /*f9a0*/  FFMA.FTZ R58, R45.reuse, R54, -R58 ;  /* 0x000000362d3a7223 */ /* 0x040fe2000001083a */
[----:B------:R-:W-:Y:S01]  /*f9b0*/  FFMA.FTZ R60, R45, R56, R60 ;  /* 0x000000382d3c7223 */ /* 0x000fe2000001003c */
[----:B------:R-:W-:Y:S02]  /*f9c0*/  HADD2.F32 R45, -RZ, R3.H1_H1 ;  /* 0x30000003ff2d7230 */ /* 0x000fe40000004100 */
[-C--:B------:R-:W-:Y:S01]  /*f9d0*/  FMUL.FTZ R59, R8, R49.reuse ;  /* 0x00000031083b7220 */ /* 0x080fe20000410000 */
[----:B------:R-:W-:Y:S01]  /*f9e0*/  FFMA.FTZ R57, R4, R49, -R57 ;  /* 0x0000003104397223 */ /* 0x000fe20000010839 */
[----:B------:R-:W-:Y:S01]  /*f9f0*/  FMUL.FTZ R49, R50, R55 ;  /* 0x0000003732317220 */ /* 0x000fe20000410000 */
[----:B------:R-:W-:-:S02]  /*fa00*/  HADD2.F32 R9, -RZ, R9.H1_H1 ;  /* 0x30000009ff097230 */ /* 0x000fc40000004100 */
[----:B------:R-:W-:Y:S01]  /*fa10*/  FMUL.FTZ R50, R50, R45 ;  /* 0x0000002d32327220 */ /* 0x000fe20000410000 */
[----:B------:R-:W-:Y:S02]  /*fa20*/  HADD2.F32 R54, -RZ, R20.H1_H1 ;  /* 0x30000014ff367230 */ /* 0x000fe40000004100 */
[----:B------:R-:W-:Y:S01]  /*fa30*/  FFMA.FTZ R59, R4, R53, R59 ;  /* 0x00000035043b7223 */ /* 0x000fe2000001003b */
[----:B------:R-:W-:Y:S02]  /*fa40*/  HADD2.F32 R4, -RZ, R12.H1_H1 ;  /* 0x3000000cff047230 */ /* 0x000fe40000004100 */
[C---:B------:R-:W-:Y:S01]  /*fa50*/  FFMA.FTZ R49, R46.reuse, R45, -R49 ;  /* 0x0000002d2e317223 */ /* 0x040fe20000010831 */
[----:B------:R-:W-:Y:S01]  /*fa60*/  FFMA.FTZ R50, R46, R55, R50 ;  /* 0x000000372e327223 */ /* 0x000fe20000010032 */
[----:B------:R-:W-:Y:S02]  /*fa70*/  HADD2.F32 R51, -RZ, R10.H0_H0 ;  /* 0x2000000aff337230 */ /* 0x000fe40000004100 */
[----:B------:R-:W-:Y:S01]  /*fa80*/  FMUL.FTZ R56, R9, R54 ;  /* 0x0000003609387220 */ /* 0x000fe20000410000 */
[----:B------:R-:W-:-:S02]  /*fa90*/  HADD2.F32 R8, -RZ, R13.H0_H0 ;  /* 0x2000000dff087230 */ /* 0x000fc40000004100 */
[-C--:B------:R-:W-:Y:S01]  /*faa0*/  FMUL.FTZ R62, R9, R4.reuse ;  /* 0x00000004093e7220 */ /* 0x080fe20000410000 */
[----:B------:R-:W-:Y:S02]  /*fab0*/  HADD2.F32 R46, -RZ, R21.H0_H0 ;  /* 0x20000015ff2e7230 */ /* 0x000fe40000004100 */
[----:B------:R-:W-:Y:S01]  /*fac0*/  FFMA.FTZ R56, R5, R4, -R56 ;  /* 0x0000000405387223 */ /* 0x000fe20000010838 */
[----:B------:R-:W-:Y:S02]  /*fad0*/  HADD2.F32 R10, -RZ, R10.H1_H1 ;  /* 0x3000000aff0a7230 */ /* 0x000fe40000004100 */
[C---:B------:R-:W-:Y:S01]  /*fae0*/  FMUL.FTZ R55, R51.reuse, R8 ;  /* 0x0000000833377220 */ /* 0x040fe20000410000 */
[----:B------:R-:W-:Y:S02]  /*faf0*/  HADD2.F32 R45, -RZ, R24.H0_H0 ;  /* 0x20000018ff2d7230 */ /* 0x000fe40000004100 */
[----:B------:R-:W-:Y:S01]  /*fb00*/  FMUL.FTZ R4, R51, R46 ;  /* 0x0000002e33047220 */ /* 0x000fe20000410000 */
[----:B------:R-:W-:-:S02]  /*fb10*/  HADD2.F32 R47, -RZ, R6.H0_H0 ;  /* 0x20000006ff2f7230 */ /* 0x000fc40000004100 */
[----:B------:R-:W-:Y:S01]  /*fb20*/  FFMA.FTZ R51, R5, R54, R62 ;  /* 0x0000003605337223 */ /* 0x000fe2000001003e */
[----:B------:R-:W-:Y:S02]  /*fb30*/  HADD2.F32 R9, -RZ, R14.H0_H0 ;  /* 0x2000000eff097230 */ /* 0x000fe40000004100 */
[C---:B------:R-:W-:Y:S01]  /*fb40*/  FMUL.FTZ R5, R10.reuse, R45 ;  /* 0x0000002d0a057220 */ /* 0x040fe20000410000 */
[----:B------:R-:W-:Y:S02]  /*fb50*/  HADD2.F32 R6, -RZ, R6.H1_H1 ;  /* 0x30000006ff067230 */ /* 0x000fe40000004100 */
[C---:B------:R-:W-:Y:S01]  /*fb60*/  FFMA.FTZ R53, R47.reuse, R8, -R4 ;  /* 0x000000082f357223 */ /* 0x040fe20000010804 */
[----:B------:R-:W-:Y:S01]  /*fb70*/  FFMA.FTZ R55, R47, R46, R55 ;  /* 0x0000002e2f377223 */ /* 0x000fe20000010037 */
[-C--:B------:R-:W-:Y:S01]  /*fb80*/  FMUL.FTZ R47, R10, R9.reuse ;  /* 0x000000090a2f7220 */ /* 0x080fe20000410000 */
[----:B------:R-:W-:Y:S02]  /*fb90*/  HADD2.F32 R52, -RZ, R11.H0_H0 ;  /* 0x2000000bff347230 */ /* 0x000fe40000004100 */
[----:B------:R-:W-:Y:S01]  /*fba0*/  FFMA.FTZ R10, R6, R9, -R5 ;  /* 0x00000009060a7223 */ /* 0x000fe20000010805 */
[----:B------:R-:W-:-:S02]  /*fbb0*/  HADD2.F32 R9, -RZ, R21.H1_H1 ;  /* 0x30000015ff097230 */ /* 0x000fc40000004100 */
[----:B------:R-:W-:Y:S01]  /*fbc0*/  FFMA.FTZ R46, R6, R45, R47 ;  /* 0x0000002d062e7223 */ /* 0x000fe2000001002f */
[----:B------:R-:W-:Y:S02]  /*fbd0*/  HADD2.F32 R5, -RZ, R13.H1_H1 ;  /* 0x3000000dff057230 */ /* 0x000fe40000004100 */
[----:B------:R-:W-:Y:S02]  /*fbe0*/  HADD2.F32 R11, -RZ, R11.H1_H1 ;  /* 0x3000000bff0b7230 */ /* 0x000fe40000004100 */
[C---:B------:R-:W-:Y:S01]  /*fbf0*/  FMUL.FTZ R45, R52.reuse, R9 ;  /* 0x00000009342d7220 */ /* 0x040fe20000410000 */
[----:B------:R-:W-:Y:S02]  /*fc00*/  HADD2.F32 R8, -RZ, R24.H1_H1 ;  /* 0x30000018ff087230 */ /* 0x000fe40000004100 */
[----:B------:R-:W-:Y:S01]  /*fc10*/  FMUL.FTZ R52, R52, R5 ;  /* 0x0000000534347220 */ /* 0x000fe20000410000 */
[----:B------:R-:W-:Y:S02]  /*fc20*/  HADD2.F32 R4, -RZ, R14.H1_H1 ;  /* 0x3000000eff047230 */ /* 0x000fe40000004100 */
[----:B------:R-:W-:-:S02]  /*fc30*/  HADD2.F32 R48, -RZ, R7.H0_H0 ;  /* 0x20000007ff307230 */ /* 0x000fc40000004100 */
[C---:B------:R-:W-:Y:S01]  /*fc40*/  FMUL.FTZ R6, R11.reuse, R8 ;  /* 0x000000080b067220 */ /* 0x040fe20000410000 */
[----:B------:R-:W-:Y:S02]  /*fc50*/  HADD2.F32 R7, -RZ, R7.H1_H1 ;  /* 0x30000007ff077230 */ /* 0x000fe40000004100 */
[-C--:B------:R-:W-:Y:S01]  /*fc60*/  FMUL.FTZ R47, R11, R4.reuse ;  /* 0x000000040b2f7220 */ /* 0x080fe20000410000 */
[C---:B------:R-:W-:Y:S01]  /*fc70*/  FFMA.FTZ R45, R48.reuse, R5, -R45 ;  /* 0x00000005302d7223 */ /* 0x040fe2000001082d */
[----:B------:R-:W-:Y:S01]  /*fc80*/  FFMA.FTZ R11, R48, R9, R52 ;  /* 0x00000009300b7223 */ /* 0x000fe20000010034 */
[C---:B------:R-:W-:Y:S01]  /*fc90*/  FFMA.FTZ R48, R7.reuse, R4, -R6 ;  /* 0x0000000407307223 */ /* 0x040fe20000010806 */
[----:B------:R-:W-:Y:S01]  /*fca0*/  FFMA.FTZ R52, R7, R8, R47 ;  /* 0x0000000807347223 */ /* 0x000fe2000001002f */
[----:B------:R-:W-:Y:S02]  /*fcb0*/  F2FP.F16.F32.PACK_AB R4, R57, R58 ;  /* 0x0000003a3904723e */ /* 0x000fe400000000ff */
[----:B------:R-:W-:-:S02]  /*fcc0*/  F2FP.F16.F32.PACK_AB R5, R56, R49 ;  /* 0x000000313805723e */ /* 0x000fc400000000ff */
[----:B------:R-:W-:Y:S02]  /*fcd0*/  F2FP.F16.F32.PACK_AB R6, R10, R53 ;  /* 0x000000350a06723e */ /* 0x000fe400000000ff */
[----:B------:R-:W-:Y:S02]  /*fce0*/  F2FP.F16.F32.PACK_AB R7, R48, R45 ;  /* 0x0000002d3007723e */ /* 0x000fe400000000ff */
[----:B------:R-:W-:Y:S02]  /*fcf0*/  F2FP.F16.F32.PACK_AB R8, R59, R60 ;  /* 0x0000003c3b08723e */ /* 0x000fe400000000ff */
[----:B------:R-:W-:Y:S01]  /*fd00*/  F2FP.F16.F32.PACK_AB R9, R51, R50 ;  /* 0x000000323309723e */ /* 0x000fe200000000ff */
[----:B------:R3:W-:Y:S01]  /*fd10*/  STS.128 [R25], R4 ;  /* 0x0000000419007388 */ /* 0x0007e20000000c00 */
[----:B------:R-:W-:Y:S02]  /*fd20*/  F2FP.F16.F32.PACK_AB R10, R46, R55 ;  /* 0x000000372e0a723e */ /* 0x000fe400000000ff */
[----:B------:R-:W-:-:S05]  /*fd30*/  F2FP.F16.F32.PACK_AB R11, R52, R11 ;  /* 0x0000000b340b723e */ /* 0x000fca00000000ff */
[----:B------:R3:W-:Y:S02]  /*fd40*/  STS.128 [R34+0x15400], R8 ;  /* 0x0154000822007388 */ /* 0x0007e40000000c00 */
.L_x_589:
[----:B------:R-:W-:Y:S05]  /*fd50*/  BSYNC B1 ;  /* 0x0000000000017941 */ /* 0x000fea0003800000 */
.L_x_588:
[----:B------:R-:W-:-:S13]  /*fd60*/  ISETP.GE.AND P0, PT, R227, R0, PT ;  /* 0x00000000e300720c */ /* 0x000fda0003f06270 */
[----:B------:R-:W-:Y:S05]  /*fd70*/  @P0 BRA `(.L_x_572) ;  /* 0x0000001000c00947 */ /* 0x000fea0003800000 */
[----:B------:R4:W5:Y:S01]  /*fd80*/  LDL R58, [R1+0x50] ;  /* 0x00005000013a7983 */ /* 0x0009620000100800 */
[----:B---3--:R-:W3:Y:S01]  /*fd90*/  LDC R25, c[0x0][0x3f4] ;  /* 0x0000fd00ff197b82 */ /* 0x008ee20000000800 */
[C---:B------:R-:W-:Y:S01]  /*fda0*/  VIADD R0, R18.reuse, 0x20 ;  /* 0x0000002012007836 */ /* 0x040fe20000000000 */
[C---:B-12---:R-:W-:Y:S01]  /*fdb0*/  IADD3 R4, R18.reuse, 0x40, RZ ;  /* 0x0000004012047810 */ /* 0x046fe20007ffe0ff */
[----:B------:R-:W-:Y:S01]  /*fdc0*/  BSSY B1, `(.L_x_594) ;  /* 0x0000063000017945 */ /* 0x000fe20003800000 */
[----:B------:R-:W-:Y:S02]  /*fdd0*/  SHF.R.U32.HI R57, RZ, 0x3, R208 ;  /* 0x00000003ff397819 */ /* 0x000fe400000116d0 */
[-C--:B---3--:R-:W-:Y:S02]  /*fde0*/  ISETP.GE.AND P0, PT, R18, R25.reuse, PT ;  /* 0x000000191200720c */ /* 0x088fe40003f06270 */
[-C--:B------:R-:W-:Y:S02]  /*fdf0*/  ISETP.GE.AND P1, PT, R0, R25.reuse, PT ;  /* 0x000000190000720c */ /* 0x080fe40003f26270 */
[----:B------:R-:W-:-:S09]  /*fe00*/  ISETP.GE.AND P2, PT, R4, R25, PT ;  /* 0x000000190400720c */ /* 0x000fd20003f46270 */
[----:B----4-:R-:W-:Y:S05]  /*fe10*/  @P0 BRA `(.L_x_595) ;  /* 0x0000000400740947 */ /* 0x010fea0003800000 */
[----:B------:R-:W-:Y:S01]  /*fe20*/  LEA.HI R36, R36, R37, RZ, 0x2 ;  /* 0x0000002524247211 */ /* 0x000fe200078f10ff */
[----:B------:R-:W-:Y:S01]  /*fe30*/  HADD2.F32 R54, -RZ, R41.H0_H0 ;  /* 0x20000029ff367230 */ /* 0x000fe20000004100 */
[----:B------:R-:W-:Y:S01]  /*fe40*/  LOP3.LUT R4, R208, 0x38, R18, 0xf8, !PT ;  /* 0x00000038d0047812 */ /* 0x000fe200078ef812 */
[----:B------:R-:W-:Y:S01]  /*fe50*/  HADD2.F32 R52, -RZ, R35.H0_H0 ;  /* 0x20000023ff347230 */ /* 0x000fe20000004100 */
[----:B------:R-:W-:Y:S01]  /*fe60*/  LOP3.LUT R36, R36, 0xfffffffc, RZ, 0xc0, !PT ;  /* 0xfffffffc24247812 */ /* 0x000fe200078ec0ff */
[----:B------:R-:W-:Y:S01]  /*fe70*/  HADD2.F32 R56, -RZ, R42.H0_H0 ;  /* 0x2000002aff387230 */ /* 0x000fe20000004100 */
[----:B-----5:R-:W-:Y:S01]  /*fe80*/  R2UR UR4, R58 ;  /* 0x000000003a0472ca */ /* 0x020fe200000e0000 */
[----:B------:R-:W-:Y:S02]  /*fe90*/  HADD2.F32 R55, -RZ, R41.H1_H1 ;  /* 0x30000029ff377230 */ /* 0x000fe40000004100 */
[----:B------:R-:W-:Y:S02]  /*fea0*/  IMAD.IADD R0, R37, 0x1, -R36 ;  /* 0x0000000125007824 */ /* 0x000fe400078e0a24 */
[----:B------:R-:W-:-:S03]  /*feb0*/  HADD2.F32 R53, -RZ, R35.H1_H1 ;  /* 0x30000023ff357230 */ /* 0x000fc60000004100 */
[----:B------:R-:W-:-:S04]  /*fec0*/  LEA.HI R0, R25, R0, RZ, 0x1d ;  /* 0x0000000019007211 */ /* 0x000fc800078fe8ff */
[----:B------:R-:W-:Y:S01]  /*fed0*/  SHF.R.S32.HI R7, RZ, 0x1f, R0 ;  /* 0x0000001fff077819 */ /* 0x000fe20000011400 */
[----:B0-----:R-:W-:-:S03]  /*fee0*/  IMAD.SHL.U32 R5, R0, 0x8, RZ ;  /* 0x0000000800057824 */ /* 0x001fc600078e00ff */
[----:B------:R-:W-:Y:S02]  /*fef0*/  LEA.HI R7, R7, R0, RZ, 0x3 ;  /* 0x0000000007077211 */ /* 0x000fe400078f18ff */
[----:B------:R-:W-:Y:S02]  /*ff00*/  LOP3.LUT R0, R215, R4, R57, 0xf6, !PT ;  /* 0x00000004d7007212 */ /* 0x000fe400078ef639 */
[----:B------:R-:W-:Y:S01]  /*ff10*/  LOP3.LUT R4, R208, 0x38, R5, 0xf8, !PT ;  /* 0x00000038d0047812 */ /* 0x000fe200078ef805 */
[----:B------:R-:W-:Y:S01]  /*ff20*/  IMAD.SHL.U32 R7, R7, 0x400, RZ ;  /* 0x0000040007077824 */ /* 0x000fe200078e00ff */
[----:B------:R-:W-:Y:S02]  /*ff30*/  LEA R0, R0, UR4, 0x1 ;  /* 0x0000000400007c11 */ /* 0x000fe4000f8e08ff */
[----:B------:R-:W-:Y:S02]  /*ff40*/  LOP3.LUT R8, R4, R57, RZ, 0x3c, !PT ;  /* 0x0000003904087212 */ /* 0x000fe400078e3cff */
[----:B------:R-:W-:-:S02]  /*ff50*/  LOP3.LUT R9, R7, 0x7fffe000, RZ, 0xc0, !PT ;  /* 0x7fffe00007097812 */ /* 0x000fc400078ec0ff */
[----:B------:R-:W0:Y:S02]  /*ff60*/  LDS.128 R4, [R0] ;  /* 0x0000000000047984 */ /* 0x000e240000000c00 */
[----:B------:R-:W-:-:S05]  /*ff70*/  IADD3 R9, R8, R9, R215 ;  /* 0x0000000908097210 */ /* 0x000fca0007ffe0d7 */
[----:B------:R-:W-:-:S05]  /*ff80*/  IMAD R34, R9, 0x2, R16 ;  /* 0x0000000209227824 */ /* 0x000fca00078e0210 */
[----:B------:R-:W1:Y:S01]  /*ff90*/  LDS.128 R8, [R34+0x15400] ;  /* 0x0154000022087984 */ /* 0x000e620000000c00 */
[--C-:B0-----:R-:W-:Y:S02]  /*ffa0*/  HADD2.F32 R36, -RZ, R4.reuse.H0_H0 ;  /* 0x20000004ff247230 */ /* 0x101fe40000004100 */
[----:B------:R-:W-:Y:S02]  /*ffb0*/  HADD2.F32 R4, -RZ, R4.H1_H1 ;  /* 0x30000004ff047230 */ /* 0x000fe40000004100 */
[--C-:B------:R-:W-:Y:S02]  /*ffc0*/  HADD2.F32 R37, -RZ, R5.reuse.H0_H0 ;  /* 0x20000005ff257230 */ /* 0x100fe40000004100 */
[----:B------:R-:W-:Y:S02]  /*ffd0*/  HADD2.F32 R5, -RZ, R5.H1_H1 ;  /* 0x30000005ff057230 */ /* 0x000fe40000004100 */
[--C-:B------:R-:W-:Y:S02]  /*ffe0*/  HADD2.F32 R45, -RZ, R6.reuse.H0_H0 ;  /* 0x20000006ff2d7230 */ /* 0x100fe40000004100 */
[----:B------:R-:W-:-:S02]  /*fff0*/  HADD2.F32 R6, -RZ, R6.H1_H1 ;  /* 0x30000006ff067230 */ /* 0x000fc40000004100 */
[--C-:B-1----:R-:W-:Y:S02]  /*10000*/  HADD2.F32 R47, -RZ, R8.reuse.H0_H0 ;  /* 0x20000008ff2f7230 */ /* 0x102fe40000004100 */
[----:B------:R-:W-:Y:S02]  /*10010*/  HADD2.F32 R8, -RZ, R8.H1_H1 ;  /* 0x30000008ff087230 */ /* 0x000fe40000004100 */
[--C-:B------:R-:W-:Y:S02]  /*10020*/  HADD2.F32 R48, -RZ, R9.reuse.H0_H0 ;  /* 0x20000009ff307230 */ /* 0x100fe40000004100 */
[-C--:B------:R-:W-:Y:S01]  /*10030*/  FMUL.FTZ R51, R54, R47.reuse ;  /* 0x0000002f36337220 */ /* 0x080fe20000410000 */
[----:B------:R-:W-:Y:S01]  /*10040*/  FMUL.FTZ R47, R52, R47 ;  /* 0x0000002f342f7220 */ /* 0x000fe20000410000 */
[----:B------:R-:W-:Y:S01]  /*10050*/  FMUL.FTZ R41, R56, R8 ;  /* 0x0000000838297220 */ /* 0x000fe20000410000 */
[----:B------:R-:W-:Y:S02]  /*10060*/  HADD2.F32 R9, -RZ, R9.H1_H1 ;  /* 0x30000009ff097230 */ /* 0x000fe40000004100 */
[----:B------:R-:W-:Y:S01]  /*10070*/  FFMA.FTZ R51, R52, R36, -R51 ;  /* 0x0000002434337223 */ /* 0x000fe20000010833 */
[----:B------:R-:W-:-:S02]  /*10080*/  HADD2.F32 R52, -RZ, R38.H0_H0 ;  /* 0x20000026ff347230 */ /* 0x000fc40000004100 */
[----:B------:R-:W-:Y:S01]  /*10090*/  FFMA.FTZ R47, R54, R36, R47 ;  /* 0x00000024362f7223 */ /* 0x000fe2000001002f */
[--C-:B------:R-:W-:Y:S02]  /*100a0*/  HADD2.F32 R49, -RZ, R10.reuse.H0_H0 ;  /* 0x2000000aff317230 */ /* 0x100fe40000004100 */
[----:B------:R-:W-:Y:S02]  /*100b0*/  HADD2.F32 R10, -RZ, R10.H1_H1 ;  /* 0x3000000aff0a7230 */ /* 0x000fe40000004100 */
[C---:B------:R-:W-:Y:S01]  /*100c0*/  FMUL.FTZ R35, R52.reuse, R8 ;  /* 0x0000000834237220 */ /* 0x040fe20000410000 */
[----:B------:R-:W-:Y:S01]  /*100d0*/  FFMA.FTZ R8, R52, R4, -R41 ;  /* 0x0000000434087223 */ /* 0x000fe20000010829 */
[----:B------:R-:W-:Y:S02]  /*100e0*/  HADD2.F32 R41, -RZ, R42.H1_H1 ;  /* 0x3000002aff297230 */ /* 0x000fe40000004100 */
[----:B------:R-:W-:Y:S01]  /*100f0*/  FMUL.FTZ R52, R55, R48 ;  /* 0x0000003037347220 */ /* 0x000fe20000410000 */
[----:B------:R-:W-:Y:S01]  /*10100*/  FFMA.FTZ R36, R56, R4, R35 ;  /* 0x0000000438247223 */ /* 0x000fe20000010023 */
[----:B------:R-:W-:-:S02]  /*10110*/  HADD2.F32 R35, -RZ, R38.H1_H1 ;  /* 0x30000026ff237230 */ /* 0x000fc40000004100 */
[----:B------:R-:W-:Y:S01]  /*10120*/  FMUL.FTZ R48, R53, R48 ;  /* 0x0000003035307220 */ /* 0x000fe20000410000 */
[----:B------:R-:W-:Y:S01]  /*10130*/  FMUL.FTZ R4, R41, R9 ;  /* 0x0000000929047220 */ /* 0x000fe20000410000 */
[-C--:B------:R-:W-:Y:S01]  /*10140*/  FFMA.FTZ R52, R53, R37.reuse, -R52 ;  /* 0x0000002535347223 */ /* 0x080fe20000010834 */
[----:B------:R-:W-:Y:S02]  /*10150*/  HADD2.F32 R56, -RZ, R44.H0_H0 ;  /* 0x2000002cff387230 */ /* 0x000fe40000004100 */
[----:B------:R-:W-:Y:S01]  /*10160*/  FFMA.FTZ R48, R55, R37, R48 ;  /* 0x0000002537307223 */ /* 0x000fe20000010030 */
[C---:B------:R-:W-:Y:S01]  /*10170*/  FMUL.FTZ R38, R35.reuse, R9 ;  /* 0x0000000923267220 */ /* 0x040fe20000410000 */
[----:B------:R-:W-:Y:S02]  /*10180*/  HADD2.F32 R37, -RZ, R39.H0_H0 ;  /* 0x20000027ff257230 */ /* 0x000fe40000004100 */
[----:B------:R-:W-:Y:S01]  /*10190*/  FFMA.FTZ R9, R35, R5, -R4 ;  /* 0x0000000523097223 */ /* 0x000fe20000010804 */
[----:B------:R-:W-:-:S02]  /*101a0*/  HADD2.F32 R53, -RZ, R43.H0_H0 ;  /* 0x2000002bff357230 */ /* 0x000fc40000004100 */
[----:B------:R-:W-:Y:S01]  /*101b0*/  FFMA.FTZ R35, R41, R5, R38 ;  /* 0x0000000529237223 */ /* 0x000fe20000010026 */
[----:B------:R-:W-:Y:S02]  /*101c0*/  HADD2.F32 R54, -RZ, R40.H0_H0 ;  /* 0x20000028ff367230 */ /* 0x000fe40000004100 */
[-C--:B------:R-:W-:Y:S01]  /*101d0*/  FMUL.FTZ R5, R56, R10.reuse ;  /* 0x0000000a38057220 */ /* 0x080fe20000410000 */
[-C--:B------:R-:W-:Y:S01]  /*101e0*/  FMUL.FTZ R42, R37, R49.reuse ;  /* 0x00000031252a7220 */ /* 0x080fe20000410000 */
[----:B------:R-:W-:Y:S01]  /*101f0*/  FMUL.FTZ R4, R53, R49 ;  /* 0x0000003135047220 */ /* 0x000fe20000410000 */
[----:B------:R-:W-:Y:S02]  /*10200*/  HADD2.F32 R50, -RZ, R11.H0_H0 ;  /* 0x2000000bff327230 */ /* 0x000fe40000004100 */
[C---:B------:R-:W-:Y:S01]  /*10210*/  FMUL.FTZ R41, R54.reuse, R10 ;  /* 0x0000000a36297220 */ /* 0x040fe20000410000 */
[----:B------:R-:W-:Y:S01]  /*10220*/  FFMA.FTZ R10, R54, R6, -R5 ;  /* 0x00000006360a7223 */ /* 0x000fe20000010805 */
[-C--:B------:R-:W-:Y:S01]  /*10230*/  FFMA.FTZ R37, R37, R45.reuse, -R4 ;  /* 0x0000002d25257223 */ /* 0x080fe20000010804 */
[----:B------:R-:W-:Y:S01]  /*10240*/  FFMA.FTZ R42, R53, R45, R42 ;  /* 0x0000002d352a7223 */ /* 0x000fe2000001002a */
[----:B------:R-:W-:-:S02]  /*10250*/  HADD2.F32 R54, -RZ, R43.H1_H1 ;  /* 0x3000002bff367230 */ /* 0x000fc40000004100 */
[----:B------:R-:W-:Y:S01]  /*10260*/  FFMA.FTZ R41, R56, R6, R41 ;  /* 0x0000000638297223 */ /* 0x000fe20000010029 */
[----:B------:R-:W-:Y:S02]  /*10270*/  HADD2.F32 R11, -RZ, R11.H1_H1 ;  /* 0x3000000bff0b7230 */ /* 0x000fe40000004100 */
[----:B------:R-:W-:Y:S02]  /*10280*/  HADD2.F32 R45, -RZ, R44.H1_H1 ;  /* 0x3000002cff2d7230 */ /* 0x000fe40000004100 */
[----:B------:R-:W-:Y:S01]  /*10290*/  FMUL.FTZ R5, R54, R50 ;  /* 0x0000003236057220 */ /* 0x000fe20000410000 */
[----:B------:R-:W-:Y:S02]  /*102a0*/  HADD2.F32 R38, -RZ, R39.H1_H1 ;  /* 0x30000027ff267230 */ /* 0x000fe40000004100 */
[----:B------:R-:W-:Y:S02]  /*102b0*/  HADD2.F32 R43, -RZ, R40.H1_H1 ;  /* 0x30000028ff2b7230 */ /* 0x000fe40000004100 */
[----:B------:R-:W-:Y:S01]  /*102c0*/  FMUL.FTZ R4, R45, R11 ;  /* 0x0000000b2d047220 */ /* 0x000fe20000410000 */
[----:B------:R-:W-:-:S02]  /*102d0*/  HADD2.F32 R46, -RZ, R7.H0_H0 ;  /* 0x20000007ff2e7230 */ /* 0x000fc40000004100 */
[C---:B------:R-:W-:Y:S01]  /*102e0*/  FMUL.FTZ R39, R38.reuse, R50 ;  /* 0x0000003226277220 */ /* 0x040fe20000410000 */
[----:B------:R-:W-:Y:S02]  /*102f0*/  HADD2.F32 R7, -RZ, R7.H1_H1 ;  /* 0x30000007ff077230 */ /* 0x000fe40000004100 */
[C---:B------:R-:W-:Y:S01]  /*10300*/  FMUL.FTZ R6, R43.reuse, R11 ;  /* 0x0000000b2b067220 */ /* 0x040fe20000410000 */
[-C--:B------:R-:W-:Y:S01]  /*10310*/  FFMA.FTZ R11, R38, R46.reuse, -R5 ;  /* 0x0000002e260b7223 */ /* 0x080fe20000010805 */
[----:B------:R-:W-:Y:S01]  /*10320*/  FFMA.FTZ R39, R54, R46, R39 ;  /* 0x0000002e36277223 */ /* 0x000fe20000010027 */
[-C--:B------:R-:W-:Y:S01]  /*10330*/  FFMA.FTZ R38, R43, R7.reuse, -R4 ;  /* 0x000000072b267223 */ /* 0x080fe20000010804 */
        /* <DEDUP_REMOVED lines=11> */
.L_x_595:
[----:B------:R-:W-:Y:S05]  /*103f0*/  BSYNC B1 ;  /* 0x0000000000017941 */ /* 0x000fea0003800000 */
.L_x_594:
[----:B------:R-:W-:Y:S04]  /*10400*/  BSSY B1, `(.L_x_596) ;  /* 0x0000064000017945 */ /* 0x000fe80003800000 */
[----:B------:R-:W-:Y:S05]  /*10410*/  @P1 BRA `(.L_x_597) ;  /* 0x0000000400881947 */ /* 0x000fea0003800000 */
[----:B-1----:R-:W-:Y:S01]  /*10420*/  IADD3 R0, R22, R207, RZ ;  /* 0x000000cf16007210 */ /* 0x002fe20007ffe0ff */
[----:B------:R-:W-:Y:S01]  /*10430*/  HADD2.F32 R42, -RZ, R26.H0_H0 ;  /* 0x2000001aff2a7230 */ /* 0x000fe20000004100 */
[----:B-----5:R-:W-:Y:S01]  /*10440*/  R2UR UR4, R58 ;  /* 0x000000003a0472ca */ /* 0x020fe200000e0000 */
[----:B------:R-:W-:Y:S01]  /*10450*/  HADD2.F32 R44, -RZ, R30.H0_H0 ;  /* 0x2000001eff2c7230 */ /* 0x000fe20000004100 */
[----:B0-----:R-:W-:Y:S01]  /*10460*/  SHF.R.S32.HI R5, RZ, 0x1f, R0 ;  /* 0x0000001fff057819 */ /* 0x001fe20000011400 */
[----:B------:R-:W-:Y:S02]  /*10470*/  HADD2.F32 R46, -RZ, R31.H0_H0 ;  /* 0x2000001fff2e7230 */ /* 0x000fe40000004100 */
[----:B------:R-:W-:Y:S01]  /*10480*/  HADD2.F32 R51, -RZ, R26.H1_H1 ;  /* 0x3000001aff337230 */ /* 0x000fe20000004100 */
[CC--:B------:R-:W-:Y:S01]  /*10490*/  LEA.HI R7, R5.reuse, R0.reuse, RZ, 0x3 ;  /* 0x0000000005077211 */ /* 0x0c0fe200078f18ff */
[----:B------:R-:W-:Y:S01]  /*104a0*/  HADD2.F32 R53, -RZ, R30.H1_H1 ;  /* 0x3000001eff357230 */ /* 0x000fe20000004100 */
[----:B------:R-:W-:-:S02]  /*104b0*/  LEA.HI R5, R5, R0, RZ, 0x6 ;  /* 0x0000000005057211 */ /* 0x000fc400078f30ff */
[--C-:B------:R-:W-:Y:S02]  /*104c0*/  SHF.R.S32.HI R4, RZ, 0x3, R7.reuse ;  /* 0x00000003ff047819 */ /* 0x100fe40000011407 */
[----:B------:R-:W-:Y:S01]  /*104d0*/  LOP3.LUT R6, R208, 0x38, R7, 0xf8, !PT ;  /* 0x00000038d0067812 */ /* 0x000fe200078ef807 */
[----:B------:R-:W-:Y:S01]  /*104e0*/  IMAD.SHL.U32 R5, R5, 0x80, RZ ;  /* 0x0000008005057824 */ /* 0x000fe200078e00ff */
[----:B------:R-:W-:Y:S02]  /*104f0*/  LEA.HI R0, R25, R4, RZ, 0x1d ;  /* 0x0000000419007211 */ /* 0x000fe400078fe8ff */
[----:B------:R-:W-:Y:S02]  /*10500*/  LOP3.LUT R6, R6, R57, RZ, 0x3c, !PT ;  /* 0x0000003906067212 */ /* 0x000fe400078e3cff */
[----:B------:R-:W-:Y:S02]  /*10510*/  SHF.R.S32.HI R7, RZ, 0x1f, R0 ;  /* 0x0000001fff077819 */ /* 0x000fe40000011400 */
[----:B------:R-:W-:Y:S01]  /*10520*/  LOP3.LUT R4, R5, 0xffffe000, RZ, 0xc0, !PT ;  /* 0xffffe00005047812 */ /* 0x000fe200078ec0ff */
[----:B------:R-:W-:Y:S01]  /*10530*/  IMAD.SHL.U32 R5, R0, 0x8, RZ ;  /* 0x0000000800057824 */ /* 0x000fe200078e00ff */
[----:B------:R-:W-:-:S02]  /*10540*/  LEA.HI R7, R7, R0, RZ, 0x3 ;  /* 0x0000000007077211 */ /* 0x000fc400078f18ff */
[----:B------:R-:W-:Y:S02]  /*10550*/  IADD3 R4, R6, R4, R215 ;  /* 0x0000000406047210 */ /* 0x000fe40007ffe0d7 */
[----:B------:R-:W-:Y:S01]  /*10560*/  LOP3.LUT R0, R208, 0x38, R5, 0xf8, !PT ;  /* 0x00000038d0007812 */ /* 0x000fe200078ef805 */
[----:B------:R-:W-:Y:S01]  /*10570*/  IMAD.SHL.U32 R7, R7, 0x400, RZ ;  /* 0x0000040007077824 */ /* 0x000fe200078e00ff */
[----:B------:R-:W-:Y:S02]  /*10580*/  LEA R48, R4, UR4, 0x1 ;  /* 0x0000000404307c11 */ /* 0x000fe4000f8e08ff */
[----:B------:R-:W-:Y:S02]  /*10590*/  LOP3.LUT R0, R0, R57, RZ, 0x3c, !PT ;  /* 0x0000003900007212 */ /* 0x000fe400078e3cff */
[----:B------:R-:W-:Y:S02]  /*105a0*/  LOP3.LUT R9, R7, 0x7fffe000, RZ, 0xc0, !PT ;  /* 0x7fffe00007097812 */ /* 0x000fe400078ec0ff */
        /* <DEDUP_REMOVED lines=12> */
[----:B------:R-:W-:Y:S02]  /*10670*/  HADD2.F32 R39, -RZ, R9.H0_H0 ;  /* 0x20000009ff277230 */ /* 0x000fe40000004100 */
[-C--:B------:R-:W-:Y:S01]  /*10680*/  FMUL.FTZ R43, R44, R38.reuse ;  /* 0x000000262c2b7220 */ /* 0x080fe20000410000 */
[----:B------:R-:W-:Y:S01]  /*10690*/  FMUL.FTZ R45, R42, R38 ;  /* 0x000000262a2d7220 */ /* 0x000fe20000410000 */
[----:B------:R-:W-:Y:S02]  /*106a0*/  HADD2.F32 R38, -RZ, R27.H0_H0 ;  /* 0x2000001bff267230 */ /* 0x000fe40000004100 */
[----:B------:R-:W-:Y:S01]  /*106b0*/  FMUL.FTZ R47, R46, R8 ;  /* 0x000000082e2f7220 */ /* 0x000fe20000410000 */
[----:B------:R-:W-:-:S02]  /*106c0*/  HADD2.F32 R9, -RZ, R9.H1_H1 ;  /* 0x30000009ff097230 */ /* 0x000fc40000004100 */
[----:B------:R-:W-:Y:S01]  /*106d0*/  FFMA.FTZ R43, R42, R34, -R43 ;  /* 0x000000222a2b7223 */ /* 0x000fe2000001082b */
[----:B------:R-:W-:Y:S02]  /*106e0*/  HADD2.F32 R27, -RZ, R27.H1_H1 ;  /* 0x3000001bff1b7230 */ /* 0x000fe40000004100 */
[C---:B------:R-:W-:Y:S01]  /*106f0*/  FMUL.FTZ R49, R38.reuse, R8 ;  /* 0x0000000826317220 */ /* 0x040fe20000410000 */
[----:B------:R-:W-:Y:S01]  /*10700*/  FFMA.FTZ R8, R38, R4, -R47 ;  /* 0x0000000426087223 */ /* 0x000fe2000001082f */
[----:B------:R-:W-:Y:S02]  /*10710*/  HADD2.F32 R47, -RZ, R31.H1_H1 ;  /* 0x3000001fff2f7230 */ /* 0x000fe40000004100 */
[----:B------:R-:W-:Y:S01]  /*10720*/  FFMA.FTZ R45, R44, R34, R45 ;  /* 0x000000222c2d7223 */ /* 0x000fe2000001002d */
[----:B------:R-:W-:Y:S01]  /*10730*/  FFMA.FTZ R26, R46, R4, R49 ;  /* 0x000000042e1a7223 */ /* 0x000fe20000010031 */
[--C-:B------:R-:W-:Y:S02]  /*10740*/  HADD2.F32 R40, -RZ, R10.reuse.H0_H0 ;  /* 0x2000000aff287230 */ /* 0x100fe40000004100 */
[-C--:B------:R-:W-:Y:S01]  /*10750*/  FMUL.FTZ R38, R27, R9.reuse ;  /* 0x000000091b267220 */ /* 0x080fe20000410000 */
[----:B------:R-:W-:Y:S01]  /*10760*/  FMUL.FTZ R4, R47, R9 ;  /* 0x000000092f047220 */ /* 0x000fe20000410000 */
[----:B------:R-:W-:-:S02]  /*10770*/  HADD2.F32 R10, -RZ, R10.H1_H1 ;  /* 0x3000000aff0a7230 */ /* 0x000fc40000004100 */
[----:B------:R-:W-:Y:S01]  /*10780*/  FMUL.FTZ R30, R53, R39 ;  /* 0x00000027351e7220 */ /* 0x000fe20000410000 */
[----:B------:R-:W-:Y:S02]  /*10790*/  HADD2.F32 R46, -RZ, R33.H0_H0 ;  /* 0x20000021ff2e7230 */ /* 0x000fe40000004100 */
[-C--:B------:R-:W-:Y:S01]  /*107a0*/  FFMA.FTZ R9, R27, R5.reuse, -R4 ;  /* 0x000000051b097223 */ /* 0x080fe20000010804 */
[----:B------:R-:W-:Y:S02]  /*107b0*/  HADD2.F32 R4, -RZ, R29.H0_H0 ;  /* 0x2000001dff047230 */ /* 0x000fe40000004100 */
[----:B------:R-:W-:Y:S01]  /*107c0*/  FFMA.FTZ R27, R47, R5, R38 ;  /* 0x000000052f1b7223 */ /* 0x000fe20000010026 */
[----:B------:R-:W-:Y:S01]  /*107d0*/  FMUL.FTZ R34, R51, R39 ;  /* 0x0000002733227220 */ /* 0x000fe20000410000 */
[----:B------:R-:W-:Y:S02]  /*107e0*/  HADD2.F32 R42, -RZ, R28.H0_H0 ;  /* 0x2000001cff2a7230 */ /* 0x000fe40000004100 */
[----:B------:R-:W-:Y:S01]  /*107f0*/  FMUL.FTZ R5, R46, R10 ;  /* 0x0000000a2e057220 */ /* 0x000fe20000410000 */
[----:B------:R-:W-:-:S02]  /*10800*/  HADD2.F32 R44, -RZ, R32.H0_H0 ;  /* 0x20000020ff2c7230 */ /* 0x000fc40000004100 */
[C---:B------:R-:W-:Y:S01]  /*10810*/  FMUL.FTZ R39, R4.reuse, R10 ;  /* 0x0000000a04277220 */ /* 0x040fe20000410000 */
[--C-:B------:R-:W-:Y:S02]  /*10820*/  HADD2.F32 R41, -RZ, R11.reuse.H0_H0 ;  /* 0x2000000bff297230 */ /* 0x100fe40000004100 */
[-C--:B------:R-:W-:Y:S01]  /*10830*/  FFMA.FTZ R30, R51, R35.reuse, -R30 ;  /* 0x00000023331e7223 */ /* 0x080fe2000001081e */
[----:B------:R-:W-:Y:S02]  /*10840*/  HADD2.F32 R11, -RZ, R11.H1_H1 ;  /* 0x3000000bff0b7230 */ /* 0x000fe40000004100 */
[----:B------:R-:W-:Y:S01]  /*10850*/  FFMA.FTZ R34, R53, R35, R34 ;  /* 0x0000002335227223 */ /* 0x000fe20000010022 */
[----:B------:R-:W-:Y:S01]  /*10860*/  FFMA.FTZ R10, R4, R6, -R5 ;  /* 0x00000006040a7223 */ /* 0x000fe20000010805 */
[----:B------:R-:W-:Y:S02]  /*10870*/  HADD2.F32 R47, -RZ, R32.H1_H1 ;  /* 0x30000020ff2f7230 */ /* 0x000fe40000004100 */
[----:B------:R-:W-:Y:S01]  /*10880*/  FMUL.FTZ R31, R44, R40 ;  /* 0x000000282c1f7220 */ /* 0x000fe20000410000 */
[----:B------:R-:W-:-:S02]  /*10890*/  HADD2.F32 R33, -RZ, R33.H1_H1 ;  /* 0x30000021ff217230 */ /* 0x000fc40000004100 */
[C---:B------:R-:W-:Y:S01]  /*108a0*/  FMUL.FTZ R35, R42.reuse, R40 ;  /* 0x000000282a237220 */ /* 0x040fe20000410000 */
[----:B------:R-:W-:Y:S02]  /*108b0*/  HADD2.F32 R5, -RZ, R28.H1_H1 ;  /* 0x3000001cff057230 */ /* 0x000fe40000004100 */
[-C--:B------:R-:W-:Y:S01]  /*108c0*/  FFMA.FTZ R31, R42, R36.reuse, -R31 ;  /* 0x000000242a1f7223 */ /* 0x080fe2000001081f */
[----:B------:R-:W-:Y:S02]  /*108d0*/  HADD2.F32 R29, -RZ, R29.H1_H1 ;  /* 0x3000001dff1d7230 */ /* 0x000fe40000004100 */
[----:B------:R-:W-:Y:S01]  /*108e0*/  FFMA.FTZ R35, R44, R36, R35 ;  /* 0x000000242c237223 */ /* 0x000fe20000010023 */
[--C-:B------:R-:W-:Y:S02]  /*108f0*/  HADD2.F32 R37, -RZ, R7.reuse.H0_H0 ;  /* 0x20000007ff257230 */ /* 0x100fe40000004100 */
[----:B------:R-:W-:Y:S01]  /*10900*/  FFMA.FTZ R28, R46, R6, R39 ;  /* 0x000000062e1c7223 */ /* 0x000fe20000010027 */
[----:B------:R-:W-:-:S02]  /*10910*/  HADD2.F32 R7, -RZ, R7.H1_H1 ;  /* 0x30000007ff077230 */ /* 0x000fc40000004100 */
[----:B------:R-:W-:Y:S01]  /*10920*/  FMUL.FTZ R4, R47, R41 ;  /* 0x000000292f047220 */ /* 0x000fe20000410000 */
[----:B------:R-:W-:Y:S01]  /*10930*/  FMUL.FTZ R32, R33, R11 ;  /* 0x0000000b21207220 */ /* 0x000fe20000410000 */
[----:B------:R-:W-:Y:S01]  /*10940*/  FMUL.FTZ R6, R5, R41 ;  /* 0x0000002905067220 */ /* 0x000fe20000410000 */
[----:B------:R-:W-:Y:S01]  /*10950*/  FMUL.FTZ R36, R29, R11 ;  /* 0x0000000b1d247220 */ /* 0x000fe20000410000 */
[----:B------:R-:W-:Y:S01]  /*10960*/  FFMA.FTZ R11, R5, R37, -R4 ;  /* 0x00000025050b7223 */ /* 0x000fe20000010804 */
[----:B------:R-:W-:Y:S01]  /*10970*/  FFMA.FTZ R32, R29, R7, -R32 ;  /* 0x000000071d207223 */ /* 0x000fe20000010820 */
[----:B------:R-:W-:Y:S01]  /*10980*/  FFMA.FTZ R37, R47, R37, R6 ;  /* 0x000000252f257223 */ /* 0x000fe20000010006 */
        /* <DEDUP_REMOVED lines=11> */
.L_x_597:
[----:B------:R-:W-:Y:S05]  /*10a40*/  BSYNC B1 ;  /* 0x0000000000017941 */ /* 0x000fea0003800000 */
.L_x_596:
[----:B------:R-:W-:Y:S05]  /*10a50*/  @P2 BRA `(.L_x_572) ;  /* 0x0000000400882947 */ /* 0x000fea0003800000 */
[----:B-12---:R-:W-:Y:S01]  /*10a60*/  IADD3 R0, R22, R206, RZ ;  /* 0x000000ce16007210 */ /* 0x006fe20007ffe0ff */
[----:B------:R-:W-:Y:S01]  /*10a70*/  HADD2.F32 R33, -RZ, R3.H0_H0 ;  /* 0x20000003ff217230 */ /* 0x000fe20000004100 */
[----:B-----5:R-:W-:Y:S01]  /*10a80*/  R2UR UR4, R58 ;  /* 0x000000003a0472ca */ /* 0x020fe200000e0000 */
[--C-:B------:R-:W-:Y:S01]  /*10a90*/  HADD2.F32 R35, -RZ, R15.reuse.H0_H0 ;  /* 0x2000000fff237230 */ /* 0x100fe20000004100 */
[----:B0-----:R-:W-:Y:S01]  /*10aa0*/  SHF.R.S32.HI R5, RZ, 0x1f, R0 ;  /* 0x0000001fff057819 */ /* 0x001fe20000011400 */
[----:B------:R-:W-:Y:S02]  /*10ab0*/  HADD2.F32 R42, -RZ, R20.H0_H0 ;  /* 0x20000014ff2a7230 */ /* 0x000fe40000004100 */
[----:B------:R-:W-:Y:S01]  /*10ac0*/  HADD2.F32 R38, -RZ, R12.H0_H0 ;  /* 0x2000000cff267230 */ /* 0x000fe20000004100 */
[CC--:B------:R-:W-:Y:S01]  /*10ad0*/  LEA.HI R7, R5.reuse, R0.reuse, RZ, 0x3 ;  /* 0x0000000005077211 */ /* 0x0c0fe200078f18ff */
[----:B------:R-:W-:Y:S01]  /*10ae0*/  HADD2.F32 R44, -RZ, R15.H1_H1 ;  /* 0x3000000fff2c7230 */ /* 0x000fe20000004100 */
[----:B------:R-:W-:Y:S01]  /*10af0*/  LEA.HI R0, R5, R0, RZ, 0x6 ;  /* 0x0000000005007211 */ /* 0x000fe200078f30ff */
[----:B------:R-:W-:Y:S01]  /*10b00*/  HADD2.F32 R40, -RZ, R3.H1_H1 ;  /* 0x30000003ff287230 */ /* 0x000fe20000004100 */
[--C-:B------:R-:W-:Y:S01]  /*10b10*/  SHF.R.S32.HI R4, RZ, 0x3, R7.reuse ;  /* 0x00000003ff047819 */ /* 0x100fe20000011407 */
[----:B------:R-:W-:Y:S01]  /*10b20*/  HADD2.F32 R37, -RZ, R20.H1_H1 ;  /* 0x30000014ff257230 */ /* 0x000fe20000004100 */
[----:B------:R-:W-:Y:S01]  /*10b30*/  LOP3.LUT R7, R208, 0x38, R7, 0xf8, !PT ;  /* 0x00000038d0077812 */ /* 0x000fe200078ef807 */
[----:B------:R-:W-:Y:S01]  /*10b40*/  HADD2.F32 R39, -RZ, R21.H0_H0 ;  /* 0x20000015ff277230 */ /* 0x000fe20000004100 */
[----:B------:R-:W-:Y:S01]  /*10b50*/  LEA.HI R25, R25, R4, RZ, 0x1d ;  /* 0x0000000419197211 */ /* 0x000fe200078fe8ff */
[----:B------:R-:W-:Y:S01]  /*10b60*/  IMAD.SHL.U32 R4, R0, 0x80, RZ ;  /* 0x0000008000047824 */ /* 0x000fe200078e00ff */
[----:B------:R-:W-:-:S02]  /*10b70*/  LOP3.LUT R7, R7, R57, RZ, 0x3c, !PT ;  /* 0x0000003907077212 */ /* 0x000fc400078e3cff */
[----:B------:R-:W-:Y:S01]  /*10b80*/  SHF.R.S32.HI R0, RZ, 0x1f, R25 ;  /* 0x0000001fff007819 */ /* 0x000fe20000011419 */
[----:B------:R-:W-:Y:S01]  /*10b90*/  IMAD.SHL.U32 R5, R25, 0x8, RZ ;  /* 0x0000000819057824 */ /* 0x000fe200078e00ff */
[----:B------:R-:W-:Y:S02]  /*10ba0*/  LOP3.LUT R4, R4, 0xffffe000, RZ, 0xc0, !PT ;  /* 0xffffe00004047812 */ /* 0x000fe400078ec0ff */
[----:B------:R-:W-:Y:S02]  /*10bb0*/  LEA.HI R25, R0, R25, RZ, 0x3 ;  /* 0x0000001900197211 */ /* 0x000fe400078f18ff */
[----:B------:R-:W-:Y:S02]  /*10bc0*/  LOP3.LUT R0, R208, 0x38, R5, 0xf8, !PT ;  /* 0x00000038d0007812 */ /* 0x000fe400078ef805 */
[----:B------:R-:W-:Y:S01]  /*10bd0*/  IADD3 R4, R7, R4, R215 ;  /* 0x0000000407047210 */ /* 0x000fe20007ffe0d7 */
[----:B------:R-:W-:Y:S01]  /*10be0*/  IMAD.SHL.U32 R25, R25, 0x400, RZ ;  /* 0x0000040019197824 */ /* 0x000fe200078e00ff */
[----:B------:R-:W-:-:S02]  /*10bf0*/  LOP3.LUT R0, R0, R57, RZ, 0x3c, !PT ;  /* 0x0000003900007212 */ /* 0x000fc400078e3cff */
[----:B------:R-:W-:Y:S02]  /*10c00*/  LEA R41, R4, UR4, 0x1 ;  /* 0x0000000404297c11 */ /* 0x000fe4000f8e08ff */
[----:B------:R-:W-:-:S03]  /*10c10*/  LOP3.LUT R9, R25, 0x7fffe000, RZ, 0xc0, !PT ;  /* 0x7fffe00019097812 */ /* 0x000fc600078ec0ff */
[----:B------:R-:W0:Y:S01]  /*10c20*/  LDS.128 R4, [R41] ;  /* 0x0000000029047984 */ /* 0x000e220000000c00 */
        /* <DEDUP_REMOVED lines=13> */
[C---:B------:R-:W-:Y:S01]  /*10d00*/  FMUL.FTZ R36, R33.reuse, R29 ;  /* 0x0000001d21247220 */ /* 0x040fe20000410000 */
[----:B------:R-:W-:Y:S02]  /*10d10*/  HADD2.F32 R9, -RZ, R9.H1_H1 ;  /* 0x30000009ff097230 */ /* 0x000fe40000004100 */
[-C--:B------:R-:W-:Y:S01]  /*10d20*/  FMUL.FTZ R15, R42, R8.reuse ;  /* 0x000000082a0f7220 */ /* 0x080fe20000410000 */
[-C--:B------:R-:W-:Y:S01]  /*10d30*/  FFMA.FTZ R34, R33, R25.reuse, -R34 ;  /* 0x0000001921227223 */ /* 0x080fe20000010822 */
[----:B------:R-:W-:Y:S01]  /*10d40*/  FFMA.FTZ R36, R35, R25, R36 ;  /* 0x0000001923247223 */ /* 0x000fe20000010024 */
[----:B------:R-:W-:Y:S01]  /*10d50*/  FMUL.FTZ R3, R38, R8 ;  /* 0x0000000826037220 */ /* 0x000fe20000410000 */
[----:B------:R-:W-:Y:S01]  /*10d60*/  FMUL.FTZ R25, R44, R30 ;  /* 0x0000001e2c197220 */ /* 0x000fe20000410000 */
[----:B------:R-:W-:-:S02]  /*10d70*/  HADD2.F32 R33, -RZ, R12.H1_H1 ;  /* 0x3000000cff217230 */ /* 0x000fc40000004100 */
[----:B------:R-:W-:Y:S01]  /*10d80*/  FFMA.FTZ R15, R38, R4, -R15 ;  /* 0x00000004260f7223 */ /* 0x000fe2000001080f */
[--C-:B------:R-:W-:Y:S02]  /*10d90*/  HADD2.F32 R31, -RZ, R10.reuse.H0_H0 ;  /* 0x2000000aff1f7230 */ /* 0x100fe40000004100 */
[----:B------:R-:W-:Y:S01]  /*10da0*/  FMUL.FTZ R29, R40, R30 ;  /* 0x0000001e281d7220 */ /* 0x000fe20000410000 */
[----:B------:R-:W-:Y:S01]  /*10db0*/  FFMA.FTZ R3, R42, R4, R3 ;  /* 0x000000042a037223 */ /* 0x000fe20000010003 */
[----:B------:R-:W-:Y:S01]  /*10dc0*/  FFMA.FTZ R25, R40, R26, -R25 ;  /* 0x0000001a28197223 */ /* 0x000fe20000010819 */
[----:B------:R-:W-:Y:S02]  /*10dd0*/  HADD2.F32 R10, -RZ, R10.H1_H1 ;  /* 0x3000000aff0a7230 */ /* 0x000fe40000004100 */
[-C--:B------:R-:W-:Y:S01]  /*10de0*/  FMUL.FTZ R4, R37, R9.reuse ;  /* 0x0000000925047220 */ /* 0x080fe20000410000 */
[----:B------:R-:W-:Y:S02]  /*10df0*/  HADD2.F32 R35, -RZ, R13.H0_H0 ;  /* 0x2000000dff237230 */ /* 0x000fe40000004100 */
[----:B------:R-:W-:Y:S01]  /*10e00*/  FMUL.FTZ R8, R33, R9 ;  /* 0x0000000921087220 */ /* 0x000fe20000410000 */
[----:B------:R-:W-:-:S02]  /*10e10*/  HADD2.F32 R40, -RZ, R24.H0_H0 ;  /* 0x20000018ff287230 */ /* 0x000fc40000004100 */
[-C--:B------:R-:W-:Y:S01]  /*10e20*/  FFMA.FTZ R12, R33, R5.reuse, -R4 ;  /* 0x00000005210c7223 */ /* 0x080fe20000010804 */
[----:B------:R-:W-:Y:S02]  /*10e30*/  HADD2.F32 R38, -RZ, R14.H0_H0 ;  /* 0x2000000eff267230 */ /* 0x000fe40000004100 */
[----:B------:R-:W-:Y:S01]  /*10e40*/  FFMA.FTZ R20, R37, R5, R8 ;  /* 0x0000000525147223 */ /* 0x000fe20000010008 */
[--C-:B------:R-:W-:Y:S02]  /*10e50*/  HADD2.F32 R32, -RZ, R11.reuse.H0_H0 ;  /* 0x2000000bff207230 */ /* 0x100fe40000004100 */
[-C--:B------:R-:W-:Y:S01]  /*10e60*/  FMUL.FTZ R4, R39, R31.reuse ;  /* 0x0000001f27047220 */ /* 0x080fe20000410000 */
[----:B------:R-:W-:Y:S01]  /*10e70*/  FMUL.FTZ R30, R35, R31 ;  /* 0x0000001f231e7220 */ /* 0x000fe20000410000 */
[-C--:B------:R-:W-:Y:S01]  /*10e80*/  FMUL.FTZ R5, R40, R10.reuse ;  /* 0x0000000a28057220 */ /* 0x080fe20000410000 */
[----:B------:R-:W-:Y:S01]  /*10e90*/  FMUL.FTZ R9, R38, R10 ;  /* 0x0000000a26097220 */ /* 0x000fe20000410000 */
[----:B------:R-:W-:-:S02]  /*10ea0*/  HADD2.F32 R11, -RZ, R11.H1_H1 ;  /* 0x3000000bff0b7230 */ /* 0x000fc40000004100 */
[----:B------:R-:W-:Y:S01]  /*10eb0*/  FFMA.FTZ R29, R44, R26, R29 ;  /* 0x0000001a2c1d7223 */ /* 0x000fe2000001001d */
[----:B------:R-:W-:Y:S02]  /*10ec0*/  HADD2.F32 R10, -RZ, R21.H1_H1 ;  /* 0x30000015ff0a7230 */ /* 0x000fe40000004100 */
[-C--:B------:R-:W-:Y:S01]  /*10ed0*/  FFMA.FTZ R26, R35, R27.reuse, -R4 ;  /* 0x0000001b231a7223 */ /* 0x080fe20000010804 */
[----:B------:R-:W-:Y:S02]  /*10ee0*/  HADD2.F32 R31, -RZ, R24.H1_H1 ;  /* 0x30000018ff1f7230 */ /* 0x000fe40000004100 */
[----:B------:R-:W-:Y:S01]  /*10ef0*/  FFMA.FTZ R30, R39, R27, R30 ;  /* 0x0000001b271e7223 */ /* 0x000fe2000001001e */
[----:B------:R-:W-:Y:S02]  /*10f00*/  HADD2.F32 R8, -RZ, R13.H1_H1 ;  /* 0x3000000dff087230 */ /* 0x000fe40000004100 */
[----:B------:R-:W-:Y:S01]  /*10f10*/  FFMA.FTZ R27, R38, R6, -R5 ;  /* 0x00000006261b7223 */ /* 0x000fe20000010805 */
[----:B------:R-:W-:-:S02]  /*10f20*/  HADD2.F32 R21, -RZ, R14.H1_H1 ;  /* 0x3000000eff157230 */ /* 0x000fc40000004100 */
[----:B------:R-:W-:Y:S01]  /*10f30*/  FFMA.FTZ R13, R40, R6, R9 ;  /* 0x00000006280d7223 */ /* 0x000fe20000010009 */
[--C-:B------:R-:W-:Y:S02]  /*10f40*/  HADD2.F32 R28, -RZ, R7.reuse.H0_H0 ;  /* 0x20000007ff1c7230 */ /* 0x100fe40000004100 */
[-C--:B------:R-:W-:Y:S01]  /*10f50*/  FMUL.FTZ R5, R10, R32.reuse ;  /* 0x000000200a057220 */ /* 0x080fe20000410000 */
[----:B------:R-:W-:Y:S02]  /*10f60*/  HADD2.F32 R7, -RZ, R7.H1_H1 ;  /* 0x30000007ff077230 */ /* 0x000fe40000004100 */
[-C--:B------:R-:W-:Y:S01]  /*10f70*/  FMUL.FTZ R4, R31, R11.reuse ;  /* 0x0000000b1f047220 */ /* 0x080fe20000410000 */
[C---:B------:R-:W-:Y:S01]  /*10f80*/  FMUL.FTZ R9, R8.reuse, R32 ;  /* 0x0000002008097220 */ /* 0x040fe20000410000 */
[C---:B------:R-:W-:Y:S01]  /*10f90*/  FMUL.FTZ R6, R21.reuse, R11 ;  /* 0x0000000b15067220 */ /* 0x040fe20000410000 */
[-C--:B------:R-:W-:Y:S01]  /*10fa0*/  FFMA.FTZ R11, R8, R28.reuse, -R5 ;  /* 0x0000001c080b7223 */ /* 0x080fe20000010805 */
[-C--:B------:R-:W-:Y:S01]  /*10fb0*/  FFMA.FTZ R14, R21, R7.reuse, -R4 ;  /* 0x00000007150e7223 */ /* 0x080fe20000010804 */
[----:B------:R-:W-:Y:S01]  /*10fc0*/  FFMA.FTZ R28, R10, R28, R9 ;  /* 0x0000001c0a1c7223 */ /* 0x000fe20000010009 */
        /* <DEDUP_REMOVED lines=8> */
[----:B------:R-:W-:-:S02]  /*11050*/  F2FP.F16.F32.PACK_AB R10, R13, R30 ;  /* 0x0000001e0d0a723e */ /* 0x000fc400000000ff */
[----:B------:R-:W-:-:S05]  /*11060*/  F2FP.F16.F32.PACK_AB R11, R21, R28 ;  /* 0x0000001c150b723e */ /* 0x000fca00000000ff */
[----:B------:R0:W-:Y:S02]  /*11070*/  STS.128 [R0+0x15400], R8 ;  /* 0x0154000800007388 */ /* 0x0001e40000000c00 */
.L_x_572:
[----:B------:R-:W-:Y:S05]  /*11080*/  BSYNC B0 ;  /* 0x0000000000007941 */ /* 0x000fea0003800000 */
.L_x_553:
[----:B------:R-:W-:Y:S01]  /*11090*/  @!PT LDS RZ, [RZ] ;  /* 0x00000000fffff984 */ /* 0x000fe20000000800 */
[----:B------:R-:W-:Y:S01]  /*110a0*/  @!PT LDS RZ, [RZ] ;  /* 0x00000000fffff984 */ /* 0x000fe20000000800 */
[----:B------:R-:W-:Y:S01]  /*110b0*/  @!PT LDS RZ, [RZ] ;  /* 0x00000000fffff984 */ /* 0x000fe20000000800 */
[----:B------:R-:W-:Y:S01]  /*110c0*/  @!PT LDS RZ, [RZ] ;  /* 0x00000000fffff984 */ /* 0x000fe20000000800 */
[----:B------:R1:W-:Y:S06]  /*110d0*/  MEMBAR.ALL.CTA ;  /* 0x0000000000007992 */ /* 0x0003ec0000008000 */
[----:B-1----:R-:W1:Y:S01]  /*110e0*/  FENCE.VIEW.ASYNC.S ;  /* 0x00000000000073c6 */ /* 0x002e620000000000 */
[----:B------:R-:W-:Y:S05]  /*110f0*/  WARPSYNC.ALL ;  /* 0x0000000000007948 */ /* 0x000fea0003800000 */
[----:B-1----:R-:W-:Y:S06]  /*11100*/  BAR.SYNC.DEFER_BLOCKING 0xd, 0x100 ;  /* 0x0344000000007b1d */ /* 0x002fec0000010000 */
.L_x_551:
[----:B0-234-:R-:W2:Y:S02]  /*11110*/  LDL R0, [R1+0x1c] ;  /* 0x00001c0001007983 */ /* 0x01dea40000100800 */
[----:B--2---:R-:W-:-:S13]  /*11120*/  R2UR UR4, R0 ;  /* 0x00000000000472ca */ /* 0x004fda00000e0000 */
[----:B------:R-:W-:-:S04]  /*11130*/  MOV R0, UR4 ;  /* 0x0000000400007c02 */ /* 0x000fc80008000f00 */
[----:B------:R-:W-:-:S13]  /*11140*/  ISETP.NE.AND P0, PT, R0, 0x3, PT ;  /* 0x000000030000780c */ /* 0x000fda0003f05270 */
[----:B------:R-:W-:Y:S05]  /*11150*/  @!P0 BRA `(.L_x_598) ;  /* 0x0000000000048947 */ /* 0x000fea0003800000 */
[----:B------:R-:W-:Y:S01]  /*11160*/  BPT.TRAP 0x1 ;  /* 0x000000040000795c */ /* 0x000fe20000300000 */
.L_x_598:
[----:B-1----:R-:W-:Y:S01]  /*11170*/  IMAD R3, R216, 0x8, R16 ;  /* 0x00000008d8037824 */ /* 0x002fe200078e0210 */
[----:B------:R-:W-:-:S04]  /*11180*/  SHF.L.U32 R0, R217, 0x1f, RZ ;  /* 0x0000001fd9007819 */ /* 0x000fc800000006ff */
[----:B------:R0:W1:Y:S01]  /*11190*/  SYNCS.PHASECHK.TRANS64.TRYWAIT P2, [R3+URZ+0x36830], R0 ;  /* 0x03683000030075a7 */ /* 0x000062000804017f */
[----:B------:R-:W-:Y:S05]  /*111a0*/  @!P0 BRA `(.L_x_599) ;  /* 0x0000000000048947 */ /* 0x000fea0003800000 */
[----:B------:R-:W-:Y:S01]  /*111b0*/  BPT.TRAP 0x1 ;  /* 0x000000040000795c */ /* 0x000fe20000300000 */
.L_x_599:
[----:B------:R-:W2:Y:S01]  /*111c0*/  S2R R4, SR_TID.X ;  /* 0x0000000000047919 */ /* 0x000ea20000002100 */
[----:B------:R-:W-:Y:S01]  /*111d0*/  IMAD.MOV.U32 R119, RZ, RZ, RZ ;  /* 0x000000ffff777224 */ /* 0x000fe200078e00ff */
[----:B--2---:R-:W-:-:S04]  /*111e0*/  LOP3.LUT R4, R4, 0x7f, RZ, 0xc0, !PT ;  /* 0x0000007f04047812 */ /* 0x004fc800078ec0ff */
[----:B------:R-:W-:Y:S01]  /*111f0*/  ISETP.NE.AND P1, PT, R4, RZ, PT ;  /* 0x000000ff0400720c */ /* 0x000fe20003f25270 */
[----:B-1----:R-:W-:-:S12]  /*11200*/  @P2 BRA `(.L_x_600) ;  /* 0x0000000000082947 */ /* 0x002fd80003800000 */
[----:B------:R-:W1:Y:S02]  /*11210*/  SYNCS.PHASECHK.TRANS64.TRYWAIT P2, [R3+URZ+0x36830], R0 ;  /* 0x03683000030075a7 */ /* 0x000e64000804017f */
[----:B-1----:R-:W-:Y:S05]  /*11220*/  @!P2 BRA `(.L_x_601) ;  /* 0x00000178005ca947 */ /* 0x002fea0003800000 */
.L_x_600:
[----:B------:R-:W-:Y:S05]  /*11230*/  WARPSYNC.ALL ;  /* 0x0000000000007948 */ /* 0x000fea0003800000 */
[----:B01----:R-:W-:Y:S01]  /*11240*/  VIADD R0, R16, 0x21400 ;  /* 0x0002140010007836 */ /* 0x003fe20000000000 */
[----:B------:R-:W-:Y:S01]  /*11250*/  R2UR UR20, R2 ;  /* 0x00000000021472ca */ /* 0x000fe200000e0000 */
[----:B------:R-:W-:Y:S01]  /*11260*/  IMAD.MOV.U32 R5, RZ, RZ, 0x40000040 ;  /* 0x40000040ff057424 */ /* 0x000fe200078e00ff */
[----:B------:R-:W-:Y:S01]  /*11270*/  WARPGROUP.ARRIVE ;  /* 0x00000000000079c5 */ /* 0x000fe20000000000 */
[----:B------:R-:W-:Y:S01]  /*11280*/  UMOV UR5, 0x40000040 ;  /* 0x4000004000057882 */ /* 0x000fe20000000000 */
[----:B------:R-:W-:Y:S01]  /*11290*/  SHF.R.U32.HI R0, RZ, 0x4, R0 ;  /* 0x00000004ff007819 */ /* 0x000fe20000011600 */
[----:B------:R-:W-:Y:S01]  /*112a0*/  IMAD.MOV.U32 R7, RZ, RZ, 0x40000040 ;  /* 0x40000040ff077424 */ /* 0x000fe200078e00ff */
[----:B------:R-:W-:Y:S01]  /*112b0*/  R2UR UR7, R5 ;  /* 0x00000000050772ca */ /* 0x000fe200000e0000 */
[----:B------:R-:W-:Y:S01]  /*112c0*/  UMOV UR23, UR5 ;  /* 0x0000000500177c82 */ /* 0x000fe20008000000 */
[----:B------:R-:W-:Y:S01]  /*112d0*/  LOP3.LUT R0, R0, 0x3fff, RZ, 0xc0, !PT ;  /* 0x00003fff00007812 */ /* 0x000fe200078ec0ff */
[----:B------:R-:W-:Y:S01]  /*112e0*/  IMAD.U32 R15, RZ, RZ, UR5 ;  /* 0x00000005ff0f7e24 */ /* 0x000fe2000f8e00ff */
[----:B------:R-:W-:Y:S01]  /*112f0*/  UMOV UR9, UR23 ;  /* 0x0000001700097c82 */ /* 0x000fe20008000000 */
[----:B------:R-:W-:Y:S01]  /*11300*/  IMAD.MOV.U32 R9, RZ, RZ, 0x40000040 ;  /* 0x40000040ff097424 */ /* 0x000fe200078e00ff */
[----:B------:R-:W-:Y:S01]  /*11310*/  LOP3.LUT R219, R0, 0x10000, RZ, 0xfc, !PT ;  /* 0x0001000000db7812 */ /* 0x000fe200078efcff */
[----:B------:R-:W-:Y:S01]  /*11320*/  ULOP3.LUT UR20, UR20, 0x10000, URZ, 0xfc, !UPT ;  /* 0x0001000014147892 */ /* 0x000fe2000f8efc3f */
[----:B------:R-:W-:Y:S01]  /*11330*/  IMAD.MOV.U32 R11, RZ, RZ, 0x40000040 ;  /* 0x40000040ff0b7424 */ /* 0x000fe200078e00ff */
[----:B------:R-:W-:Y:S01]  /*11340*/  UMOV UR13, UR23 ;  /* 0x00000017000d7c82 */ /* 0x000fe20008000000 */
[----:B------:R-:W-:Y:S01]  /*11350*/  R2UR UR15, R9 ;  /* 0x00000000090f72ca */ /* 0x000fe200000e0000 */
[----:B------:R-:W-:Y:S01]  /*11360*/  IMAD R4, R216, 0xa80, R219 ;  /* 0x00000a80d8047824 */ /* 0x000fe200078e02db */
[----:B------:R-:W-:Y:S01]  /*11370*/  UMOV UR17, UR23 ;  /* 0x0000001700117c82 */ /* 0x000fe20008000000 */
[----:B------:R-:W-:Y:S01]  /*11380*/  MOV R9, 0x40000040 ;  /* 0x4000004000097802 */ /* 0x000fe20000000f00 */
[----:B------:R-:W-:Y:S01]  /*11390*/  UMOV UR4, UR20 ;  /* 0x0000001400047c82 */ /* 0x000fe20008000000 */
[C---:B------:R-:W-:Y:S01]  /*113a0*/  VIADD R10, R4.reuse, 0x280 ;  /* 0x00000280040a7836 */ /* 0x040fe20000000000 */
[C---:B------:R-:W-:Y:S01]  /*113b0*/  R2UR UR6, R4.reuse ;  /* 0x00000000040672ca */ /* 0x040fe200000e0000 */
[----:B------:R-:W-:Y:S01]  /*113c0*/  UMOV UR22, UR4 ;  /* 0x0000000400167c82 */ /* 0x000fe20008000000 */
[C---:B------:R-:W-:Y:S01]  /*113d0*/  IADD3 R6, R4.reuse, 0x80, RZ ;  /* 0x0000008004067810 */ /* 0x040fe20007ffe0ff */
[----:B------:R-:W-:Y:S01]  /*113e0*/  IMAD.U32 R14, RZ, RZ, UR4 ;  /* 0x00000004ff0e7e24 */ /* 0x000fe2000f8e00ff */
[----:B------:R-:W-:Y:S01]  /*113f0*/  UMOV UR8, UR22 ;  /* 0x0000001600087c82 */ /* 0x000fe20008000000 */
[----:B------:R-:W-:Y:S01]  /*11400*/  IADD3 R8, R4, 0x180, RZ ;  /* 0x0000018004087810 */ /* 0x000fe20007ffe0ff */
[----:B------:R-:W-:Y:S01]  /*11410*/  UMOV UR12, UR22 ;  /* 0x00000016000c7c82 */ /* 0x000fe20008000000 */
[----:B------:R-:W-:Y:S01]  /*11420*/  UMOV UR16, UR22 ;  /* 0x0000001600107c82 */ /* 0x000fe20008000000 */
[----:B------:R-:W-:Y:S01]  /*11430*/  R2UR UR27, R9 ;  /* 0x00000000091b72ca */ /* 0x000fe200000e0000 */
[----:B------:R-:W-:Y:S01]  /*11440*/  UMOV UR25, 0x40000040 ;  /* 0x4000004000197882 */ /* 0x000fe20000000000 */
[----:B------:R-:W-:Y:S01]  /*11450*/  R2UR UR14, R8 ;  /* 0x00000000080e72ca */ /* 0x000fe200000e0000 */
[----:B------:R-:W-:Y:S01]  /*11460*/  VIADD R8, R4, 0x2 ;  /* 0x0000000204087836 */ /* 0x000fe20000000000 */
[----:B------:R0:W-:Y:S01]  /*11470*/  STL.64 [R1], R14 ;  /* 0x0000000e01007387 */ /* 0x0001e20000100a00 */
[----:B------:R-:W-:Y:S01]  /*11480*/  HGMMA.64x16x16.F32 R72, gdesc[UR4], RZ, !UPT, gsb0 ;  /* 0x00200000044879f0 */ /* 0x000fe2000c0008ff */
[----:B------:R-:W-:Y:S01]  /*11490*/  R2UR UR6, R6 ;  /* 0x00000000060672ca */ /* 0x000fe200000e0000 */
[----:B------:R-:W-:Y:S01]  /*114a0*/  UMOV UR4, UR22 ;  /* 0x0000001600047c82 */ /* 0x000fe20008000000 */
[----:B------:R-:W-:Y:S01]  /*114b0*/  R2UR UR7, R7 ;  /* 0x00000000070772ca */ /* 0x000fe200000e0000 */
[----:B------:R-:W-:Y:S01]  /*114c0*/  UMOV UR5, UR23 ;  /* 0x0000001700057c82 */ /* 0x000fe20008000000 */
[----:B------:R-:W-:Y:S01]  /*114d0*/  VIADD R6, R4, 0x100 ;  /* 0x0000010004067836 */ /* 0x000fe20000000000 */
[----:B------:R-:W-:Y:S01]  /*114e0*/  R2UR UR26, R8 ;  /* 0x00000000081a72ca */ /* 0x000fe200000e0000 */
[----:B------:R-:W-:Y:S01]  /*114f0*/  IMAD.MOV.U32 R7, RZ, RZ, 0x40000040 ;  /* 0x40000040ff077424 */ /* 0x000fe200078e00ff */
[----:B------:R-:W-:Y:S01]  /*11500*/  IADD3 R8, R4, 0x102, RZ ;  /* 0x0000010204087810 */ /* 0x000fe20007ffe0ff */
[----:B------:R-:W-:Y:S01]  /*11510*/  IMAD.MOV.U32 R9, RZ, RZ, 0x40000040 ;  /* 0x40000040ff097424 */ /* 0x000fe200078e00ff */
[----:B------:R-:W-:Y:S01]  /*11520*/  R2UR UR10, R6 ;  /* 0x00000000060a72ca */ /* 0x000fe200000e0000 */
[----:B------:R-:W-:Y:S01]  /*11530*/  VIADD R6, R4, 0x200 ;  /* 0x0000020004067836 */ /* 0x000fe20000000000 */
[----:B------:R-:W-:Y:S01]  /*11540*/  R2UR UR11, R7 ;  /* 0x00000000070b72ca */ /* 0x000fe200000e0000 */
[----:B0-----:R-:W-:Y:S01]  /*11550*/  IMAD.U32 R15, RZ, RZ, UR25 ;  /* 0x00000019ff0f7e24 */ /* 0x001fe2000f8e00ff */
[----:B------:R-:W-:Y:S01]  /*11560*/  MOV R7, 0x40000040 ;  /* 0x4000004000077802 */ /* 0x000fe20000000f00 */
[----:B------:R-:W-:Y:S01]  /*11570*/  UIADD3 UR52, UR20, 0x406, URZ ;  /* 0x0000040614347890 */ /* 0x000fe2000fffe03f */
[----:B------:R-:W-:Y:S01]  /*11580*/  R2UR UR18, R6 ;  /* 0x00000000061272ca */ /* 0x000fe200000e0000 */
[----:B------:R-:W-:Y:S01]  /*11590*/  VIADD R6, R4, 0x300 ;  /* 0x0000030004067836 */ /* 0x000fe20000000000 */
[----:B------:R-:W-:Y:S01]  /*115a0*/  R2UR UR19, R7 ;  /* 0x00000000071372ca */ /* 0x000fe200000e0000 */
[----:B------:R-:W-:Y:S01]  /*115b0*/  IMAD.MOV.U32 R7, RZ, RZ, 0x40000040 ;  /* 0x40000040ff077424 */ /* 0x000fe200078e00ff */
[----:B------:R-:W-:Y:S01]  /*115c0*/  UMOV UR53, 0x40000040 ;  /* 0x4000004000357882 */ /* 0x000fe20000000000 */
[----:B------:R-:W-:Y:S01]  /*115d0*/  UIADD3 UR48, UR20, 0x800, URZ ;  /* 0x0000080014307890 */ /* 0x000fe2000fffe03f */
[----:B------:R-:W-:Y:S01]  /*115e0*/  IADD3 R2, R155, 0x70, -R221 ;  /* 0x000000709b027810 */ /* 0x000fe20007ffe8dd */
[----:B------:R-:W-:Y:S01]  /*115f0*/  UMOV UR49, 0x40000040 ;  /* 0x4000004000317882 */ /* 0x000fe20000000000 */
[----:B------:R-:W-:Y:S01]  /*11600*/  UIADD3 UR44, UR20, 0x802, URZ ;  /* 0x00000802142c7890 */ /* 0x000fe2000fffe03f */
[----:B------:R-:W-:Y:S01]  /*11610*/  IMAD.MOV.U32 R5, RZ, RZ, 0x40000040 ;  /* 0x40000040ff057424 */ /* 0x000fe200078e00ff */
[----:B------:R-:W-:Y:S01]  /*11620*/  UMOV UR45, 0x40000040 ;  /* 0x40000040002d7882 */ /* 0x000fe20000000000 */
[----:B------:R-:W-:Y:S01]  /*11630*/  UIADD3 UR40, UR20, 0x804, URZ ;  /* 0x0000080414287890 */ /* 0x000fe2000fffe03f */
[----:B------:R-:W-:Y:S01]  /*11640*/  IMAD R2, R153, -0x70, R2 ;  /* 0xffffff9099027824 */ /* 0x000fe200078e0202 */
[----:B------:R-:W-:Y:S01]  /*11650*/  UMOV UR41, 0x40000040 ;  /* 0x4000004000297882 */ /* 0x000fe20000000000 */
[----:B------:R-:W-:Y:S01]  /*11660*/  UIADD3 UR36, UR20, 0x806, URZ ;  /* 0x0000080614247890 */ /* 0x000fe2000fffe03f */
[----:B------:R-:W-:Y:S01]  /*11670*/  P2R R13, PR, RZ, 0x2 ;  /* 0x00000002ff0d7803 */ /* 0x000fe20000000000 */
[----:B------:R-:W-:Y:S01]  /*11680*/  UMOV UR37, 0x40000040 ;  /* 0x4000004000257882 */ /* 0x000fe20000000000 */
[C---:B------:R-:W-:Y:S01]  /*11690*/  ISETP.GT.AND P2, PT, R2.reuse, RZ, PT ;  /* 0x000000ff0200720c */ /* 0x040fe20003f44270 */
[----:B------:R-:W-:Y:S01]  /*116a0*/  BSSY B0, `(.L_x_602) ;  /* 0x00009b4000007945 */ /* 0x000fe20003800000 */
        /* <DEDUP_REMOVED lines=10> */
[----:B------:R-:W-:Y:S01]  /*11750*/  P2R R12, PR, RZ, 0x1 ;  /* 0x00000001ff0c7803 */ /* 0x000fe20000000000 */
[--C-:B------:R-:W-:Y:S01]  /*11760*/  IMAD.MOV.U32 R104, RZ, RZ, R119.reuse ;  /* 0x000000ffff687224 */ /* 0x100fe200078e0077 */
[----:B------:R-:W-:Y:S01]  /*11770*/  ISETP.GT.AND P0, PT, R2, 0x50, PT ;  /* 0x000000500200780c */ /* 0x000fe20003f04270 */
[--C-:B------:R-:W-:Y:S01]  /*11780*/  IMAD.MOV.U32 R102, RZ, RZ, R119.reuse ;  /* 0x000000ffff667224 */ /* 0x100fe200078e0077 */
[-C--:B------:R-:W-:Y:S01]  /*11790*/  MOV R118, R119.reuse ;  /* 0x0000007700767202 */ /* 0x080fe20000000f00 */
[----:B------:R-:W-:Y:S01]  /*117a0*/  IMAD.MOV.U32 R100, RZ, RZ, R119 ;  /* 0x000000ffff647224 */ /* 0x000fe200078e0077 */
[----:B------:R-:W-:Y:S01]  /*117b0*/  MOV R108, R119 ;  /* 0x00000077006c7202 */ /* 0x000fe20000000f00 */
[----:B------:R-:W-:-:S02]  /*117c0*/  WARPGROUP.DEPBAR.LE gsb0, 0x0 ;  /* 0x00008000000079c5 */ /* 0x000fc40000010000 */
[----:B------:R-:W-:Y:S01]  /*117d0*/  WARPGROUP.ARRIVE ;  /* 0x00000000000079c5 */ /* 0x000fe20000000000 */
[-C--:B------:R-:W-:Y:S01]  /*117e0*/  MOV R98, R119.reuse ;  /* 0x0000007700627202 */ /* 0x080fe20000000f00 */
[--C-:B------:R-:W-:Y:S01]  /*117f0*/  IMAD.MOV.U32 R96, RZ, RZ, R119.reuse ;  /* 0x000000ffff607224 */ /* 0x100fe200078e0077 */
[----:B------:R-:W-:Y:S01]  /*11800*/  MOV R88, R119 ;  /* 0x0000007700587202 */ /* 0x000fe20000000f00 */
[----:B------:R-:W-:Y:S02]  /*11810*/  IMAD.MOV.U32 R94, RZ, RZ, R119 ;  /* 0x000000ffff5e7224 */ /* 0x000fe400078e0077 */
[----:B------:R-:W-:Y:S01]  /*11820*/  HGMMA.64x16x16.F32 R64, gdesc[UR4], RZ, !UPT, gsb0 ;  /* 0x00200000044079f0 */ /* 0x000fe2000c0008ff */
[----:B------:R-:W-:Y:S01]  /*11830*/  R2UR UR6, R10 ;  /* 0x000000000a0672ca */ /* 0x000fe200000e0000 */
[----:B------:R-:W-:Y:S01]  /*11840*/  UMOV UR4, UR22 ;  /* 0x0000001600047c82 */ /* 0x000fe20008000000 */
[----:B------:R-:W-:Y:S01]  /*11850*/  R2UR UR7, R11 ;  /* 0x000000000b0772ca */ /* 0x000fe200000e0000 */
[----:B------:R-:W-:Y:S01]  /*11860*/  UMOV UR5, UR23 ;  /* 0x0000001700057c82 */ /* 0x000fe20008000000 */
[----:B------:R-:W-:-:S02]  /*11870*/  VIADD R10, R4, 0x282 ;  /* 0x00000282040a7836 */ /* 0x000fc40000000000 */
[----:B------:R-:W-:Y:S02]  /*11880*/  IMAD.MOV.U32 R11, RZ, RZ, 0x40000040 ;  /* 0x40000040ff0b7424 */ /* 0x000fe400078e00ff */
[--C-:B------:R-:W-:Y:S02]  /*11890*/  IMAD.MOV.U32 R92, RZ, RZ, R119.reuse ;  /* 0x000000ffff5c7224 */ /* 0x100fe400078e0077 */
[--C-:B------:R-:W-:Y:S02]  /*118a0*/  IMAD.MOV.U32 R90, RZ, RZ, R119.reuse ;  /* 0x000000ffff5a7224 */ /* 0x100fe400078e0077 */
[--C-:B------:R-:W-:Y:S02]  /*118b0*/  IMAD.MOV.U32 R86, RZ, RZ, R119.reuse ;  /* 0x000000ffff567224 */ /* 0x100fe400078e0077 */
[--C-:B------:R-:W-:Y:S02]  /*118c0*/  IMAD.MOV.U32 R84, RZ, RZ, R119.reuse ;  /* 0x000000ffff547224 */ /* 0x100fe400078e0077 */
[----:B------:R-:W-:-:S02]  /*118d0*/  IMAD.MOV.U32 R82, RZ, RZ, R119 ;  /* 0x000000ffff527224 */ /* 0x000fc400078e0077 */
[----:B------:R-:W-:Y:S01]  /*118e0*/  IMAD.MOV.U32 R80, RZ, RZ, R119 ;  /* 0x000000ffff507224 */ /* 0x000fe200078e0077 */
[----:B------:R-:W-:Y:S02]  /*118f0*/  WARPGROUP.DEPBAR.LE gsb0, 0x0 ;  /* 0x00008000000079c5 */ /* 0x000fe40000010000 */
[----:B-----5:R-:W-:-:S06]  /*11900*/  WARPGROUP.ARRIVE ;  /* 0x00000000000079c5 */ /* 0x020fcc0000000000 */
[----:B------:R-:W-:Y:S01]  /*11910*/  HGMMA.64x16x16.F32 R56, gdesc[UR8], RZ, !UPT, gsb0 ;  /* 0x00200000083879f0 */ /* 0x000fe2000c0008ff */
[----:B------:R-:W-:Y:S01]  /*11920*/  R2UR UR10, R6 ;  /* 0x00000000060a72ca */ /* 0x000fe200000e0000 */
[----:B------:R-:W-:Y:S01]  /*11930*/  UMOV UR8, UR22 ;  /* 0x0000001600087c82 */ /* 0x000fe20008000000 */
[----:B------:R-:W-:Y:S01]  /*11940*/  R2UR UR11, R7 ;  /* 0x00000000070b72ca */ /* 0x000fe200000e0000 */
[----:B------:R-:W-:Y:S01]  /*11950*/  UMOV UR9, UR23 ;  /* 0x0000001700097c82 */ /* 0x000fe20008000000 */
[----:B------:R-:W-:Y:S01]  /*11960*/  VIADD R6, R4, 0x82 ;  /* 0x0000008204067836 */ /* 0x000fe20000000000 */
[----:B------:R-:W-:Y:S01]  /*11970*/  UMOV UR23, UR25 ;  /* 0x0000001900177c82 */ /* 0x000fe20008000000 */
[----:B------:R-:W-:Y:S01]  /*11980*/  IMAD.MOV.U32 R7, RZ, RZ, 0x40000040 ;  /* 0x40000040ff077424 */ /* 0x000fe200078e00ff */
[----:B------:R-:W-:Y:S02]  /*11990*/  WARPGROUP.DEPBAR.LE gsb0, 0x0 ;  /* 0x00008000000079c5 */ /* 0x000fe40000010000 */
[----:B------:R-:W-:-:S06]  /*119a0*/  WARPGROUP.ARRIVE ;  /* 0x00000000000079c5 */ /* 0x000fcc0000000000 */
[----:B------:R-:W-:Y:S01]  /*119b0*/  HGMMA.64x16x16.F32 R48, gdesc[UR12], RZ, !UPT, gsb0 ;  /* 0x002000000c3079f0 */ /* 0x000fe2000c0008ff */
[----:B------:R-:W-:Y:S01]  /*119c0*/  UIADD3 UR12, UR20, 0x2, URZ ;  /* 0x00000002140c7890 */ /* 0x000fe2000fffe03f */
[----:B------:R-:W-:Y:S01]  /*119d0*/  R2UR UR14, R8 ;  /* 0x00000000080e72ca */ /* 0x000fe200000e0000 */
[----:B------:R-:W-:Y:S01]  /*119e0*/  UMOV UR13, UR23 ;  /* 0x00000017000d7c82 */ /* 0x000fe20008000000 */
[----:B------:R-:W-:Y:S01]  /*119f0*/  R2UR UR15, R9 ;  /* 0x00000000090f72ca */ /* 0x000fe200000e0000 */
[----:B------:R-:W-:Y:S02]  /*11a00*/  VIADD R8, R4, 0x202 ;  /* 0x0000020204087836 */ /* 0x000fe40000000000 */
[----:B------:R-:W-:Y:S01]  /*11a10*/  IMAD.MOV.U32 R9, RZ, RZ, 0x40000040 ;  /* 0x40000040ff097424 */ /* 0x000fe200078e00ff */
[----:B------:R-:W-:Y:S02]  /*11a20*/  UMOV UR24, UR12 ;  /* 0x0000000c00187c82 */ /* 0x000fe40008000000 */
[----:B------:R-:W-:Y:S01]  /*11a30*/  UMOV UR22, UR24 ;  /* 0x0000001800167c82 */ /* 0x000fe20008000000 */
[----:B------:R-:W-:Y:S01]  /*11a40*/  IMAD.U32 R14, RZ, RZ, UR24 ;  /* 0x00000018ff0e7e24 */ /* 0x000fe2000f8e00ff */
[----:B------:R-:W-:-:S04]  /*11a50*/  UMOV UR12, UR22 ;  /* 0x00000016000c7c82 */ /* 0x000fc80008000000 */
[----:B------:R0:W-:Y:S01]  /*11a60*/  STL.64 [R1+0x48], R14 ;  /* 0x0000480e01007387 */ /* 0x0001e20000100a00 */
[----:B------:R-:W-:Y:S02]  /*11a70*/  WARPGROUP.DEPBAR.LE gsb0, 0x0 ;  /* 0x00008000000079c5 */ /* 0x000fe40000010000 */
[----:B------:R-:W-:-:S06]  /*11a80*/  WARPGROUP.ARRIVE ;  /* 0x00000000000079c5 */ /* 0x000fcc0000000000 */
[----:B------:R-:W-:Y:S01]  /*11a90*/  HGMMA.64x16x16.F32 R40, gdesc[UR16], RZ, !UPT, gsb0 ;  /* 0x00200000102879f0 */ /* 0x000fe2000c0008ff */
[----:B------:R-:W-:Y:S01]  /*11aa0*/  UMOV UR16, UR22 ;  /* 0x0000001600107c82 */ /* 0x000fe20008000000 */
[----:B------:R-:W-:Y:S01]  /*11ab0*/  UMOV UR17, UR23 ;  /* 0x0000001700117c82 */ /* 0x000fe20008000000 */
[----:B------:R-:W-:Y:S02]  /*11ac0*/  WARPGROUP.DEPBAR.LE gsb0, 0x0 ;  /* 0x00008000000079c5 */ /* 0x000fe40000010000 */
[----:B------:R-:W-:-:S06]  /*11ad0*/  WARPGROUP.ARRIVE ;  /* 0x00000000000079c5 */ /* 0x000fcc0000000000 */
[----:B------:R-:W-:Y:S01]  /*11ae0*/  HGMMA.64x16x16.F32 R32, gdesc[UR4], RZ, !UPT, gsb0 ;  /* 0x00200000042079f0 */ /* 0x000fe2000c0008ff */
[----:B------:R-:W-:Y:S01]  /*11af0*/  R2UR UR6, R6 ;  /* 0x00000000060672ca */ /* 0x000fe200000e0000 */
[----:B------:R-:W-:Y:S01]  /*11b00*/  UMOV UR4, UR22 ;  /* 0x0000001600047c82 */ /* 0x000fe20008000000 */
[----:B------:R-:W-:Y:S01]  /*11b10*/  R2UR UR7, R7 ;  /* 0x00000000070772ca */ /* 0x000fe200000e0000 */
[----:B------:R-:W-:Y:S01]  /*11b20*/  UMOV UR5, UR23 ;  /* 0x0000001700057c82 */ /* 0x000fe20008000000 */
[----:B------:R-:W-:Y:S01]  /*11b30*/  VIADD R6, R4, 0x182 ;  /* 0x0000018204067836 */ /* 0x000fe20000000000 */
[----:B------:R-:W-:-:S04]  /*11b40*/  MOV R7, 0x40000040 ;  /* 0x4000004000077802 */ /* 0x000fc80000000f00 */
[----:B------:R-:W-:Y:S01]  /*11b50*/  R2UR UR18, R6 ;  /* 0x00000000061272ca */ /* 0x000fe200000e0000 */
[----:B------:R-:W-:Y:S01]  /*11b60*/  VIADD R6, R4, 0x302 ;  /* 0x0000030204067836 */ /* 0x000fe20000000000 */
[----:B------:R-:W-:Y:S02]  /*11b70*/  R2UR UR19, R7 ;  /* 0x00000000071372ca */ /* 0x000fe400000e0000 */
[----:B------:R-:W-:Y:S01]  /*11b80*/  MOV R7, 0x40000040 ;  /* 0x4000004000077802 */ /* 0x000fe20000000f00 */
[----:B------:R-:W-:Y:S02]  /*11b90*/  WARPGROUP.DEPBAR.LE gsb0, 0x0 ;  /* 0x00008000000079c5 */ /* 0x000fe40000010000 */
[----:B------:R-:W-:-:S06]  /*11ba0*/  WARPGROUP.ARRIVE ;  /* 0x00000000000079c5 */ /* 0x000fcc0000000000 */
[----:B------:R-:W-:Y:S01]  /*11bb0*/  HGMMA.64x16x16.F32 R24, gdesc[UR8], RZ, !UPT, gsb0 ;  /* 0x00200000081879f0 */ /* 0x000fe2000c0008ff */
[----:B------:R-:W-:Y:S01]  /*11bc0*/  R2UR UR10, R10 ;  /* 0x000000000a0a72ca */ /* 0x000fe200000e0000 */
[----:B------:R-:W-:Y:S01]  /*11bd0*/  UMOV UR8, UR22 ;  /* 0x0000001600087c82 */ /* 0x000fe20008000000 */
[----:B------:R-:W-:Y:S01]  /*11be0*/  R2UR UR11, R11 ;  /* 0x000000000b0b72ca */ /* 0x000fe200000e0000 */
[----:B------:R-:W-:Y:S01]  /*11bf0*/  UMOV UR9, UR23 ;  /* 0x0000001700097c82 */ /* 0x000fe20008000000 */
[----:B------:R-:W-:Y:S01]  /*11c00*/  IMAD.MOV.U32 R11, RZ, RZ, 0x40000040 ;  /* 0x40000040ff0b7424 */ /* 0x000fe200078e00ff */
[----:B------:R-:W-:Y:S01]  /*11c10*/  IADD3 R10, R4, 0x284, RZ ;  /* 0x00000284040a7810 */ /* 0x000fe20007ffe0ff */
[----:B------:R-:W-:Y:S02]  /*11c20*/  WARPGROUP.DEPBAR.LE gsb0, 0x0 ;  /* 0x00008000000079c5 */ /* 0x000fe40000010000 */
[----:B------:R-:W-:-:S06]  /*11c30*/  WARPGROUP.ARRIVE ;  /* 0x00000000000079c5 */ /* 0x000fcc0000000000 */
[----:B------:R-:W-:Y:S01]  /*11c40*/  HGMMA.64x16x16.F32 R72, gdesc[UR24], R72, gsb0 ;  /* 0x00200000184879f0 */ /* 0x000fe20008000848 */
[----:B------:R-:W-:Y:S02]  /*11c50*/  UMOV UR25, 0x40000040 ;  /* 0x4000004000197882 */ /* 0x000fe40000000000 */
[----:B0-----:R-:W-:Y:S01]  /*11c60*/  IMAD.U32 R15, RZ, RZ, UR25 ;  /* 0x00000019ff0f7e24 */ /* 0x001fe2000f8e00ff */
[----:B------:R-:W-:Y:S02]  /*11c70*/  WARPGROUP.DEPBAR.LE gsb0, 0x0 ;  /* 0x00008000000079c5 */ /* 0x000fe40000010000 */
[----:B------:R-:W-:-:S06]  /*11c80*/  WARPGROUP.ARRIVE ;  /* 0x00000000000079c5 */ /* 0x000fcc0000000000 */
[----:B------:R-:W-:Y:S01]  /*11c90*/  HGMMA.64x16x16.F32 R64, gdesc[UR4], R64, gsb0 ;  /* 0x00200000044079f0 */ /* 0x000fe20008000840 */
[----:B------:R-:W-:Y:S01]  /*11ca0*/  R2UR UR6, R8 ;  /* 0x00000000080672ca */ /* 0x000fe200000e0000 */
[----:B------:R-:W-:Y:S01]  /*11cb0*/  UMOV UR4, UR22 ;  /* 0x0000001600047c82 */ /* 0x000fe20008000000 */
[----:B------:R-:W-:Y:S01]  /*11cc0*/  R2UR UR7, R9 ;  /* 0x00000000090772ca */ /* 0x000fe200000e0000 */
[----:B------:R-:W-:Y:S01]  /*11cd0*/  UMOV UR5, UR23 ;  /* 0x0000001700057c82 */ /* 0x000fe20008000000 */
[----:B------:R-:W-:Y:S02]  /*11ce0*/  VIADD R8, R4, 0x4 ;  /* 0x0000000404087836 */ /* 0x000fe40000000000 */
[----:B------:R-:W-:-:S03]  /*11cf0*/  IMAD.MOV.U32 R9, RZ, RZ, 0x40000040 ;  /* 0x40000040ff097424 */ /* 0x000fc600078e00ff */
[----:B------:R-:W-:Y:S01]  /*11d00*/  R2UR UR26, R8 ;  /* 0x00000000081a72ca */ /* 0x000fe200000e0000 */
[----:B------:R-:W-:Y:S01]  /*11d10*/  VIADD R8, R4, 0x104 ;  /* 0x0000010404087836 */ /* 0x000fe20000000000 */
[----:B------:R-:W-:Y:S01]  /*11d20*/  R2UR UR27, R9 ;  /* 0x00000000091b72ca */ /* 0x000fe200000e0000 */
[----:B------:R-:W-:Y:S01]  /*11d30*/  IMAD.MOV.U32 R9, RZ, RZ, 0x40000040 ;  /* 0x40000040ff097424 */ /* 0x000fe200078e00ff */
[----:B------:R-:W-:Y:S02]  /*11d40*/  WARPGROUP.DEPBAR.LE gsb0, 0x0 ;  /* 0x00008000000079c5 */ /* 0x000fe40000010000 */
[----:B------:R-:W-:-:S06]  /*11d50*/  WARPGROUP.ARRIVE ;  /* 0x00000000000079c5 */ /* 0x000fcc0000000000 */
[----:B------:R-:W-:Y:S01]  /*11d60*/  HGMMA.64x16x16.F32 R56, gdesc[UR12], R56, gsb0 ;  /* 0x002000000c3879f0 */ /* 0x000fe20008000838 */
[----:B------:R-:W-:Y:S01]  /*11d70*/  R2UR UR14, R6 ;  /* 0x00000000060e72ca */ /* 0x000fe200000e0000 */
[----:B------:R-:W-:Y:S01]  /*11d80*/  UMOV UR12, UR22 ;  /* 0x00000016000c7c82 */ /* 0x000fe20008000000 */
[----:B------:R-:W-:Y:S01]  /*11d90*/  R2UR UR15, R7 ;  /* 0x00000000070f72ca */ /* 0x000fe200000e0000 */
[----:B------:R-:W-:Y:S01]  /*11da0*/  UMOV UR13, UR23 ;  /* 0x00000017000d7c82 */ /* 0x000fe20008000000 */
[----:B------:R-:W-:Y:S01]  /*11db0*/  VIADD R6, R4, 0x84 ;  /* 0x0000008404067836 */ /* 0x000fe20000000000 */
[----:B------:R-:W-:Y:S01]  /*11dc0*/  MOV R7, 0x40000040 ;  /* 0x4000004000077802 */ /* 0x000fe20000000f00 */
[----:B------:R-:W-:Y:S01]  /*11dd0*/  UMOV UR23, UR25 ;  /* 0x0000001900177c82 */ /* 0x000fe20008000000 */
[----:B------:R-:W-:Y:S02]  /*11de0*/  WARPGROUP.DEPBAR.LE gsb0, 0x0 ;  /* 0x00008000000079c5 */ /* 0x000fe40000010000 */
[----:B------:R-:W-:-:S06]  /*11df0*/  WARPGROUP.ARRIVE ;  /* 0x00000000000079c5 */ /* 0x000fcc0000000000 */
[----:B------:R-:W-:Y:S01]  /*11e00*/  HGMMA.64x16x16.F32 R48, gdesc[UR16], R48, gsb0 ;  /* 0x00200000103079f0 */ /* 0x000fe20008000830 */
[----:B------:R-:W-:Y:S02]  /*11e10*/  UMOV UR17, UR23 ;  /* 0x0000001700117c82 */ /* 0x000fe40008000000 */
[----:B------:R-:W-:Y:S02]  /*11e20*/  WARPGROUP.DEPBAR.LE gsb0, 0x0 ;  /* 0x00008000000079c5 */ /* 0x000fe40000010000 */
[----:B------:R-:W-:-:S06]  /*11e30*/  WARPGROUP.ARRIVE ;  /* 0x00000000000079c5 */ /* 0x000fcc0000000000 */
[----:B------:R-:W-:Y:S01]  /*11e40*/  HGMMA.64x16x16.F32 R40, gdesc[UR4], R40, gsb0 ;  /* 0x00200000042879f0 */ /* 0x000fe20008000828 */
        /* <DEDUP_REMOVED lines=8> */
[----:B------:R-:W-:Y:S01]  /*11ed0*/  R2UR UR18, R6 ;  /* 0x00000000061272ca */ /* 0x000fe200000e0000 */
[----:B------:R-:W-:Y:S01]  /*11ee0*/  UMOV UR4, UR22 ;  /* 0x0000001600047c82 */ /* 0x000fe20008000000 */
[----:B------:R-:W-:Y:S01]  /*11ef0*/  R2UR UR19, R7 ;  /* 0x00000000071372ca */ /* 0x000fe200000e0000 */
[----:B------:R-:W-:Y:S01]  /*11f00*/  UMOV UR16, UR22 ;  /* 0x0000001600107c82 */ /* 0x000fe20008000000 */
[----:B------:R-:W-:-:S02]  /*11f10*/  VIADD R6, R4, 0x304 ;  /* 0x0000030404067836 */ /* 0x000fc40000000000 */
[----:B------:R-:W-:Y:S02]  /*11f20*/  IMAD.MOV.U32 R7, RZ, RZ, 0x40000040 ;  /* 0x40000040ff077424 */ /* 0x000fe400078e00ff */
[----:B------:R-:W-:-:S05]  /*11f30*/  IMAD.U32 R14, RZ, RZ, UR24 ;  /* 0x00000018ff0e7e24 */ /* 0x000fca000f8e00ff */
[----:B------:R0:W-:Y:S01]  /*11f40*/  STL.64 [R1+0x40], R14 ;  /* 0x0000400e01007387 */ /* 0x0001e20000100a00 */
        /* <DEDUP_REMOVED lines=17> */
[----:B------:R-:W-:Y:S01]  /*12060*/  IMAD.MOV.U32 R9, RZ, RZ, 0x40000040 ;  /* 0x40000040ff097424 */ /* 0x000fe200078e00ff */
[----:B------:R-:W-:Y:S02]  /*12070*/  WARPGROUP.DEPBAR.LE gsb0, 0x0 ;  /* 0x00008000000079c5 */ /* 0x000fe40000010000 */
[----:B------:R-:W-:-:S06]  /*12080*/  WARPGROUP.ARRIVE ;  /* 0x00000000000079c5 */ /* 0x000fcc0000000000 */
[----:B------:R-:W-:Y:S01]  /*12090*/  HGMMA.64x16x16.F32 R72, gdesc[UR24], R72, gsb0 ;  /* 0x00200000184879f0 */ /* 0x000fe20008000848 */
[----:B------:R-:W-:Y:S02]  /*120a0*/  UMOV UR25, 0x40000040 ;  /* 0x4000004000197882 */ /* 0x000fe40000000000 */
[----:B0-----:R-:W-:Y:S01]  /*120b0*/  MOV R15, UR25 ;  /* 0x00000019000f7c02 */ /* 0x001fe20008000f00 */
[----:B------:R-:W-:Y:S02]  /*120c0*/  WARPGROUP.DEPBAR.LE gsb0, 0x0 ;  /* 0x00008000000079c5 */ /* 0x000fe40000010000 */
[----:B------:R-:W-:-:S06]  /*120d0*/  WARPGROUP.ARRIVE ;  /* 0x00000000000079c5 */ /* 0x000fcc0000000000 */
[----:B------:R-:W-:Y:S01]  /*120e0*/  HGMMA.64x16x16.F32 R64, gdesc[UR4], R64, gsb0 ;  /* 0x00200000044079f0 */ /* 0x000fe20008000840 */
[----:B------:R-:W-:Y:S01]  /*120f0*/  R2UR UR6, R8 ;  /* 0x00000000080672ca */ /* 0x000fe200000e0000 */
[----:B------:R-:W-:Y:S01]  /*12100*/  UMOV UR4, UR22 ;  /* 0x0000001600047c82 */ /* 0x000fe20008000000 */
[----:B------:R-:W-:Y:S01]  /*12110*/  R2UR UR7, R9 ;  /* 0x00000000090772ca */ /* 0x000fe200000e0000 */
[----:B------:R-:W-:Y:S01]  /*12120*/  UMOV UR5, UR23 ;  /* 0x0000001700057c82 */ /* 0x000fe20008000000 */
[----:B------:R-:W-:Y:S01]  /*12130*/  IMAD.MOV.U32 R9, RZ, RZ, 0x40000040 ;  /* 0x40000040ff097424 */ /* 0x000fe200078e00ff */
[----:B------:R-:W-:-:S04]  /*12140*/  IADD3 R8, R4, 0x6, RZ ;  /* 0x0000000604087810 */ /* 0x000fc80007ffe0ff */
        /* <DEDUP_REMOVED lines=71> */
[----:B------:R-:W-:Y:S02]  /*125c0*/  R2UR UR27, R9 ;  /* 0x00000000091b72ca */ /* 0x000fe400000e0000 */
        /* <DEDUP_REMOVED lines=30> */
[----:B------:R-:W-:Y:S01]  /*127b0*/  IMAD.MOV.U32 R7, RZ, RZ, 0x40000040 ;  /* 0x40000040ff077424 */ /* 0x000fe200078e00ff */
[----:B------:R-:W-:-:S02]  /*127c0*/  IADD3 R6, R4, 0x680, RZ ;  /* 0x0000068004067810 */ /* 0x000fc40007ffe0ff */
[----:B------:R-:W-:-:S05]  /*127d0*/  MOV R14, UR24 ;  /* 0x00000018000e7c02 */ /* 0x000fca0008000f00 */
        /* <DEDUP_REMOVED lines=58> */
[----:B------:R-:W-:Y:S01]  /*12b80*/  IMAD.MOV.U32 R7, RZ, RZ, 0x40000040 ;  /* 0x40000040ff077424 */ /* 0x000fe200078e00ff */
[----:B------:R-:W-:Y:S02]  /*12b90*/  IADD3 R6, R4, 0x502, RZ ;  /* 0x0000050204067810 */ /* 0x000fe40007ffe0ff */
        /* <DEDUP_REMOVED lines=41> */
[----:B------:R-:W-:-:S04]  /*12e30*/  MOV R9, 0x40000040 ;  /* 0x4000004000097802 */ /* 0x000fc80000000f00 */
[----:B------:R-:W-:Y:S02]  /*12e40*/  R2UR UR26, R8 ;  /* 0x00000000081a72ca */ /* 0x000fe400000e0000 */
[----:B------:R-:W-:Y:S01]  /*12e50*/  R2UR UR27, R9 ;  /* 0x00000000091b72ca */ /* 0x000fe200000e0000 */
[----:B------:R-:W-:Y:S01]  /*12e60*/  IMAD.MOV.U32 R9, RZ, RZ, 0x40000040 ;  /* 0x40000040ff097424 */ /* 0x000fe200078e00ff */
[----:B------:R-:W-:Y:S01]  /*12e70*/  IADD3 R8, R4, 0x484, RZ ;  /* 0x0000048404087810 */ /* 0x000fe20007ffe0ff */
        /* <DEDUP_REMOVED lines=21> */
[----:B------:R-:W-:Y:S01]  /*12fd0*/  VIADD R6, R4, 0x504 ;  /* 0x0000050404067836 */ /* 0x000fe20000000000 */
[----:B------:R-:W-:Y:S02]  /*12fe0*/  MOV R7, 0x40000040 ;  /* 0x4000004000077802 */ /* 0x000fe40000000f00 */
[----:B------:R-:W-:Y:S02]  /*12ff0*/  UMOV UR24, UR4 ;  /* 0x0000000400187c82 */ /* 0x000fe40008000000 */
[----:B------:R-:W-:Y:S01]  /*13000*/  UMOV UR22, UR24 ;  /* 0x0000001800167c82 */ /* 0x000fe20008000000 */
[----:B------:R-:W-:Y:S01]  /*13010*/  R2UR UR18, R6 ;  /* 0x00000000061272ca */ /* 0x000fe200000e0000 */
[----:B------:R-:W-:Y:S01]  /*13020*/  UMOV UR4, UR22 ;  /* 0x0000001600047c82 */ /* 0x000fe20008000000 */
[----:B------:R-:W-:Y:S01]  /*13030*/  R2UR UR19, R7 ;  /* 0x00000000071372ca */ /* 0x000fe200000e0000 */
[----:B------:R-:W-:Y:S01]  /*13040*/  UMOV UR16, UR22 ;  /* 0x0000001600107c82 */ /* 0x000fe20008000000 */
[----:B------:R-:W-:Y:S01]  /*13050*/  VIADD R6, R4, 0x684 ;  /* 0x0000068404067836 */ /* 0x000fe20000000000 */
[----:B------:R-:W-:Y:S01]  /*13060*/  MOV R7, 0x40000040 ;  /* 0x4000004000077802 */ /* 0x000fe20000000f00 */
        /* <DEDUP_REMOVED lines=22> */
[----:B------:R-:W-:Y:S03]  /*131d0*/  HGMMA.64x16x16.F32 R72, gdesc[UR24], R72, gsb0 ;  /* 0x00200000184879f0 */ /* 0x000fe60008000848 */
        /* <DEDUP_REMOVED lines=25> */
[----:B------:R-:W-:Y:S01]  /*13370*/  UMOV UR16, UR52 ;  /* 0x0000003400107c82 */ /* 0x000fe20008000000 */
[----:B------:R-:W-:Y:S01]  /*13380*/  UMOV UR17, UR53 ;  /* 0x0000003500117c82 */ /* 0x000fe20008000000 */
        /* <DEDUP_REMOVED lines=220> */
[----:B------:R-:W-:Y:S02]  /*14150*/  R2UR UR18, R8 ;  /* 0x00000000081272ca */ /* 0x000fe400000e0000 */
[----:B------:R-:W-:Y:S01]  /*14160*/  R2UR UR19, R9 ;  /* 0x00000000091372ca */ /* 0x000fe200000e0000 */
[----:B------:R-:W-:Y:S01]  /*14170*/  IMAD.MOV.U32 R9, RZ, RZ, 0x40000040 ;  /* 0x40000040ff097424 */ /* 0x000fe200078e00ff */
[----:B------:R-:W-:-:S04]  /*14180*/  IADD3 R8, R4, 0x706, RZ ;  /* 0x0000070604087810 */ /* 0x000fc80007ffe0ff */
        /* <DEDUP_REMOVED lines=41> */
[----:B------:R-:W-:Y:S01]  /*14420*/  WARPGROUP.ARRIVE ;  /* 0x00000000000079c5 */ /* 0x000fe20000000000 */
[----:B------:R-:W-:Y:S01]  /*14430*/  FSEL R81, R72, -INF , P2 ;  /* 0xff80000048517808 */ /* 0x000fe20001000000 */
[--C-:B------:R-:W-:Y:S01]  /*14440*/  IMAD.MOV.U32 R72, RZ, RZ, R119.reuse ;  /* 0x000000ffff487224 */ /* 0x100fe200078e0077 */
[----:B------:R-:W-:Y:S02]  /*14450*/  FSEL R8, R73, -INF , P3 ;  /* 0xff80000049087808 */ /* 0x000fe40001800000 */
[----:B------:R-:W-:Y:S01]  /*14460*/  FSEL R73, R76, -INF , P4 ;  /* 0xff8000004c497808 */ /* 0x000fe20002000000 */
[----:B------:R-:W-:Y:S01]  /*14470*/  HGMMA.64x16x16.F32 R64, gdesc[UR4], R64, gsb0 ;  /* 0x00200000044079f0 */ /* 0x000fe20008000840 */
[----:B------:R-:W-:Y:S01]  /*14480*/  R2UR UR6, R6 ;  /* 0x00000000060672ca */ /* 0x000fe200000e0000 */
[----:B------:R-:W-:Y:S01]  /*14490*/  UMOV UR4, UR36 ;  /* 0x0000002400047c82 */ /* 0x000fe20008000000 */
[----:B------:R-:W-:Y:S01]  /*144a0*/  R2UR UR7, R7 ;  /* 0x00000000070772ca */ /* 0x000fe200000e0000 */
[----:B------:R-:W-:Y:S01]  /*144b0*/  UMOV UR5, UR37 ;  /* 0x0000002500057c82 */ /* 0x000fe20008000000 */
[----:B------:R-:W-:Y:S01]  /*144c0*/  VIADD R6, R4, 0x886 ;  /* 0x0000088604067836 */ /* 0x000fe20000000000 */
[----:B------:R-:W-:Y:S01]  /*144d0*/  FMNMX.FTZ R0, R81, R8, !PT ;  /* 0x0000000851007209 */ /* 0x000fe20007810000 */
[----:B------:R-:W-:Y:S01]  /*144e0*/  IMAD.MOV.U32 R7, RZ, RZ, 0x40000040 ;  /* 0x40000040ff077424 */ /* 0x000fe200078e00ff */
[----:B------:R-:W-:Y:S01]  /*144f0*/  FSEL R77, R77, -INF , P5 ;  /* 0xff8000004d4d7808 */ /* 0x000fe20002800000 */
[----:B------:R-:W-:Y:S01]  /*14500*/  IMAD.MOV.U32 R76, RZ, RZ, R119 ;  /* 0x000000ffff4c7224 */ /* 0x000fe200078e0077 */
[----:B------:R-:W-:-:S02]  /*14510*/  FMNMX.FTZ R0, R73, R0, !PT ;  /* 0x0000000049007209 */ /* 0x000fc40007810000 */
[----:B------:R-:W-:Y:S02]  /*14520*/  FSEL R75, R75, -INF , P3 ;  /* 0xff8000004b4b7808 */ /* 0x000fe40001800000 */
[----:B------:R-:W-:Y:S02]  /*14530*/  ISETP.GT.AND P3, PT, R2, 0x11, PT ;  /* 0x000000110200780c */ /* 0x000fe40003f64270 */
[----:B------:R-:W-:Y:S02]  /*14540*/  FMNMX.FTZ R0, R77, R0, !PT ;  /* 0x000000004d007209 */ /* 0x000fe40007810000 */
[----:B------:R-:W-:Y:S02]  /*14550*/  FSEL R11, R78, -INF , P4 ;  /* 0xff8000004e0b7808 */ /* 0x000fe40002000000 */
[----:B------:R-:W-:Y:S02]  /*14560*/  ISETP.GT.AND P4, PT, R2, 0x18, PT ;  /* 0x000000180200780c */ /* 0x000fe40003f84270 */
[----:B------:R-:W-:-:S02]  /*14570*/  FSEL R79, R79, -INF , P5 ;  /* 0xff8000004f4f7808 */ /* 0x000fc40002800000 */
[----:B------:R-:W-:Y:S02]  /*14580*/  ISETP.GT.AND P5, PT, R2, 0x19, PT ;  /* 0x000000190200780c */ /* 0x000fe40003fa4270 */
[----:B------:R-:W-:Y:S01]  /*14590*/  FSEL R9, R74, -INF , P2 ;  /* 0xff8000004a097808 */ /* 0x000fe20001000000 */
[--C-:B------:R-:W-:Y:S01]  /*145a0*/  IMAD.MOV.U32 R74, RZ, RZ, R119.reuse ;  /* 0x000000ffff4a7224 */ /* 0x100fe200078e0077 */
        /* <DEDUP_REMOVED lines=9> */
[----:B------:R-:W-:Y:S01]  /*14640*/  R2UR UR6, R6 ;  /* 0x00000000060672ca */ /* 0x000fe200000e0000 */
[----:B------:R-:W-:Y:S01]  /*14650*/  UMOV UR4, UR36 ;  /* 0x0000002400047c82 */ /* 0x000fe20008000000 */
[----:B------:R-:W-:Y:S01]  /*14660*/  R2UR UR7, R7 ;  /* 0x00000000070772ca */ /* 0x000fe200000e0000 */
[----:B------:R-:W-:Y:S01]  /*14670*/  UMOV UR5, UR37 ;  /* 0x0000002500057c82 */ /* 0x000fe20008000000 */
[----:B------:R-:W-:Y:S01]  /*14680*/  VIADD R6, R4, 0x986 ;  /* 0x0000098604067836 */ /* 0x000fe20000000000 */
[----:B------:R-:W-:Y:S01]  /*14690*/  FSEL R93, R68, -INF , P4 ;  /* 0xff800000445d7808 */ /* 0x000fe20002000000 */
[----:B------:R-:W-:Y:S01]  /*146a0*/  IMAD.MOV.U32 R7, RZ, RZ, 0x40000040 ;  /* 0x40000040ff077424 */ /* 0x000fe200078e00ff */
[----:B------:R-:W-:Y:S01]  /*146b0*/  FMNMX.FTZ R0, R89, R0, !PT ;  /* 0x0000000059007209 */ /* 0x000fe20007810000 */
[----:B------:R-:W-:Y:S01]  /*146c0*/  VIADD R4, R4, 0xa06 ;  /* 0x00000a0604047836 */ /* 0x000fe20000000000 */
[----:B------:R-:W-:-:S02]  /*146d0*/  R2UR UR10, R6 ;  /* 0x00000000060a72ca */ /* 0x000fc400000e0000 */
[----:B------:R-:W-:Y:S02]  /*146e0*/  R2UR UR11, R7 ;  /* 0x00000000070b72ca */ /* 0x000fe400000e0000 */
[----:B------:R-:W-:Y:S02]  /*146f0*/  FSEL R69, R69, -INF , P5 ;  /* 0xff80000045457808 */ /* 0x000fe40002800000 */
[----:B------:R-:W-:Y:S02]  /*14700*/  FMNMX.FTZ R0, R93, R0, !PT ;  /* 0x000000005d007209 */ /* 0x000fe40007810000 */
[----:B------:R-:W-:Y:S01]  /*14710*/  FSEL R7, R66, -INF , P6 ;  /* 0xff80000042077808 */ /* 0x000fe20003000000 */
[----:B------:R-:W-:Y:S01]  /*14720*/  IMAD.MOV.U32 R66, RZ, RZ, R119 ;  /* 0x000000ffff427224 */ /* 0x000fe200078e0077 */
[----:B------:R-:W-:Y:S02]  /*14730*/  ISETP.GT.AND P6, PT, R2, 0x21, PT ;  /* 0x000000210200780c */ /* 0x000fe40003fc4270 */
[----:B------:R-:W-:-:S02]  /*14740*/  FMNMX.FTZ R0, R69, R0, !PT ;  /* 0x0000000045007209 */ /* 0x000fc40007810000 */
[----:B------:R-:W-:Y:S02]  /*14750*/  FSEL R71, R71, -INF , P5 ;  /* 0xff80000047477808 */ /* 0x000fe40002800000 */
[----:B------:R-:W-:Y:S02]  /*14760*/  ISETP.GT.AND P5, PT, R2, 0x28, PT ;  /* 0x000000280200780c */ /* 0x000fe40003fa4270 */
[----:B0-----:R-:W-:Y:S01]  /*14770*/  FSEL R15, R70, -INF , P4 ;  /* 0xff800000460f7808 */ /* 0x001fe20002000000 */
[----:B------:R-:W-:Y:S01]  /*14780*/  IMAD.MOV.U32 R70, RZ, RZ, R119 ;  /* 0x000000ffff467224 */ /* 0x000fe200078e0077 */
[C---:B------:R-:W-:Y:S02]  /*14790*/  ISETP.GT.AND P4, PT, R2.reuse, 0x29, PT ;  /* 0x000000290200780c */ /* 0x040fe40003f84270 */
[----:B------:R-:W-:Y:S02]  /*147a0*/  FSEL R67, R67, -INF , P3 ;  /* 0xff80000043437808 */ /* 0x000fe40001800000 */
[----:B------:R-:W-:-:S02]  /*147b0*/  ISETP.GT.AND P3, PT, R2, 0x30, PT ;  /* 0x000000300200780c */ /* 0x000fc40003f64270 */
        /* <DEDUP_REMOVED lines=8> */
[----:B------:R-:W-:Y:S01]  /*14840*/  R2UR UR6, R4 ;  /* 0x00000000040672ca */ /* 0x000fe200000e0000 */
[----:B------:R-:W-:Y:S01]  /*14850*/  UMOV UR4, UR36 ;  /* 0x0000002400047c82 */ /* 0x000fe20008000000 */
[----:B------:R-:W-:Y:S01]  /*14860*/  R2UR UR7, R5 ;  /* 0x00000000050772ca */ /* 0x000fe200000e0000 */
[----:B------:R-:W-:Y:S01]  /*14870*/  UMOV UR5, UR37 ;  /* 0x0000002500057c82 */ /* 0x000fe20008000000 */
[----:B------:R-:W-:Y:S01]  /*14880*/  FSEL R65, R60, -INF , P5 ;  /* 0xff8000003c417808 */ /* 0x000fe20002800000 */
[----:B------:R-:W-:Y:S01]  /*14890*/  IMAD.MOV.U32 R60, RZ, RZ, R119 ;  /* 0x000000ffff3c7224 */ /* 0x000fe200078e0077 */
[----:B------:R-:W-:-:S02]  /*148a0*/  FMNMX.FTZ R0, R87, R0, !PT ;  /* 0x0000000057007209 */ /* 0x000fc40007810000 */
[----:B------:R-:W-:Y:S02]  /*148b0*/  FSEL R85, R61, -INF , P4 ;  /* 0xff8000003d557808 */ /* 0x000fe40002000000 */
[----:B------:R-:W-:Y:S02]  /*148c0*/  FMNMX.FTZ R0, R65, R0, !PT ;  /* 0x0000000041007209 */ /* 0x000fe40007810000 */
[----:B------:R-:W-:Y:S02]  /*148d0*/  FSEL R21, R58, -INF , P2 ;  /* 0xff8000003a157808 */ /* 0x000fe40001000000 */
[----:B------:R-:W-:Y:S02]  /*148e0*/  ISETP.GT.AND P2, PT, R2, 0x31, PT ;  /* 0x000000310200780c */ /* 0x000fe40003f44270 */
[----:B------:R-:W-:Y:S02]  /*148f0*/  FMNMX.FTZ R0, R85, R0, !PT ;  /* 0x0000000055007209 */ /* 0x000fe40007810000 */
[----:B------:R-:W-:-:S02]  /*14900*/  FSEL R59, R59, -INF , P6 ;  /* 0xff8000003b3b7808 */ /* 0x000fc40003000000 */
[C---:B------:R-:W-:Y:S02]  /*14910*/  ISETP.GT.AND P6, PT, R2.reuse, 0x38, PT ;  /* 0x000000380200780c */ /* 0x040fe40003fc4270 */
[----:B------:R-:W-:Y:S02]  /*14920*/  FSEL R63, R63, -INF , P4 ;  /* 0xff8000003f3f7808 */ /* 0x000fe40002000000 */
[----:B------:R-:W-:Y:S02]  /*14930*/  ISETP.GT.AND P4, PT, R2, 0x40, PT ;  /* 0x000000400200780c */ /* 0x000fe40003f84270 */
[----:B------:R-:W-:Y:S01]  /*14940*/  MOV R58, R119 ;  /* 0x00000077003a7202 */ /* 0x000fe20000000f00 */
[----:B------:R-:W-:Y:S02]  /*14950*/  WARPGROUP.DEPBAR.LE gsb0, 0x0 ;  /* 0x00008000000079c5 */ /* 0x000fe40000010000 */
[----:B------:R-:W-:Y:S01]  /*14960*/  WARPGROUP.ARRIVE ;  /* 0x00000000000079c5 */ /* 0x000fe20000000000 */
[----:B------:R-:W-:-:S02]  /*14970*/  FSEL R61, R48, -INF , P3 ;  /* 0xff800000303d7808 */ /* 0x000fc40001800000 */
[----:B------:R-:W-:Y:S02]  /*14980*/  FSEL R57, R49, -INF , P2 ;  /* 0xff80000031397808 */ /* 0x000fe40001000000 */
[----:B------:R-:W-:Y:S01]  /*14990*/  FMNMX.FTZ R0, R61, R0, !PT ;  /* 0x000000003d007209 */ /* 0x000fe20007810000 */
[----:B------:R-:W-:Y:S01]  /*149a0*/  HGMMA.64x16x16.F32 R40, gdesc[UR12], R40, gsb0 ;  /* 0x002000000c2879f0 */ /* 0x000fe20008000828 */
[----:B------:R-:W-:Y:S01]  /*149b0*/  FSEL R49, R62, -INF , P5 ;  /* 0xff8000003e317808 */ /* 0x000fe20002800000 */
[--C-:B------:R-:W-:Y:S01]  /*149c0*/  IMAD.MOV.U32 R62, RZ, RZ, R119.reuse ;  /* 0x000000ffff3e7224 */ /* 0x100fe200078e0077 */
[----:B------:R-:W-:Y:S02]  /*149d0*/  ISETP.GT.AND P5, PT, R2, 0x39, PT ;  /* 0x000000390200780c */ /* 0x000fe40003fa4270 */
[----:B------:R-:W-:Y:S01]  /*149e0*/  FSEL R83, R52, -INF , P6 ;  /* 0xff80000034537808 */ /* 0x000fe20003000000 */
[----:B------:R-:W-:Y:S01]  /*149f0*/  IMAD.MOV.U32 R52, RZ, RZ, R119 ;  /* 0x000000ffff347224 */ /* 0x000fe200078e0077 */
[----:B------:R-:W-:-:S02]  /*14a00*/  FMNMX.FTZ R0, R57, R0, !PT ;  /* 0x0000000039007209 */ /* 0x000fc40007810000 */
[----:B------:R-:W-:Y:S02]  /*14a10*/  FSEL R95, R53, -INF , P5 ;  /* 0xff800000355f7808 */ /* 0x000fe40002800000 */
[----:B------:R-:W-:Y:S02]  /*14a20*/  FMNMX.FTZ R0, R83, R0, !PT ;  /* 0x0000000053007209 */ /* 0x000fe40007810000 */
[----:B------:R-:W-:Y:S01]  /*14a30*/  FSEL R53, R50, -INF , P3 ;  /* 0xff80000032357808 */ /* 0x000fe20001800000 */
[----:B------:R-:W-:Y:S01]  /*14a40*/  IMAD.MOV.U32 R50, RZ, RZ, R119 ;  /* 0x000000ffff327224 */ /* 0x000fe200078e0077 */
        /* <DEDUP_REMOVED lines=14> */
[----:B------:R-:W-:Y:S01]  /*14b30*/  FSEL R103, R44, -INF , P2 ;  /* 0xff8000002c677808 */ /* 0x000fe20001000000 */
[----:B------:R-:W-:Y:S01]  /*14b40*/  IMAD.MOV.U32 R44, RZ, RZ, R119 ;  /* 0x000000ffff2c7224 */ /* 0x000fe200078e0077 */
[----:B------:R-:W-:Y:S02]  /*14b50*/  FMNMX.FTZ R0, R101, R0, !PT ;  /* 0x0000000065007209 */ /* 0x000fe40007810000 */
[----:B------:R-:W-:Y:S02]  /*14b60*/  FSEL R105, R45, -INF , P1 ;  /* 0xff8000002d697808 */ /* 0x000fe40000800000 */
[----:B------:R-:W-:Y:S02]  /*14b70*/  FMNMX.FTZ R0, R103, R0, !PT ;  /* 0x0000000067007209 */ /* 0x000fe40007810000 */
[----:B------:R-:W-:-:S02]  /*14b80*/  ISETP.GT.AND P1, PT, R2, 0x51, PT ;  /* 0x000000510200780c */ /* 0x000fc40003f24270 */
[----:B------:R-:W-:Y:S02]  /*14b90*/  FMNMX.FTZ R0, R105, R0, !PT ;  /* 0x0000000069007209 */ /* 0x000fe40007810000 */
[----:B------:R-:W-:Y:S02]  /*14ba0*/  FSEL R43, R43, -INF , P3 ;  /* 0xff8000002b2b7808 */ /* 0x000fe40001800000 */
[----:B------:R-:W-:Y:S02]  /*14bb0*/  ISETP.GT.AND P3, PT, R2, 0x60, PT ;  /* 0x000000600200780c */ /* 0x000fe40003f64270 */
[----:B------:R-:W-:Y:S01]  /*14bc0*/  FSEL R45, R42, -INF , P4 ;  /* 0xff8000002a2d7808 */ /* 0x000fe20002000000 */
[--C-:B------:R-:W-:Y:S01]  /*14bd0*/  IMAD.MOV.U32 R42, RZ, RZ, R119.reuse ;  /* 0x000000ffff2a7224 */ /* 0x100fe200078e0077 */
[----:B------:R-:W-:Y:S02]  /*14be0*/  ISETP.GT.AND P4, PT, R2, 0x61, PT ;  /* 0x000000610200780c */ /* 0x000fe40003f84270 */
[----:B------:R-:W-:Y:S01]  /*14bf0*/  FSEL R41, R54, -INF , P6 ;  /* 0xff80000036297808 */ /* 0x000fe20003000000 */
[----:B------:R-:W-:Y:S01]  /*14c00*/  IMAD.MOV.U32 R54, RZ, RZ, R119 ;  /* 0x000000ffff367224 */ /* 0x000fe200078e0077 */
[----:B------:R-:W-:Y:S01]  /*14c10*/  ISETP.GT.AND P6, PT, R2, 0x69, PT ;  /* 0x000000690200780c */ /* 0x000fe20003fc4270 */
        /* <DEDUP_REMOVED lines=8> */
[----:B------:R-:W-:Y:S01]  /*14ca0*/  FSEL R33, R46, -INF , P2 ;  /* 0xff8000002e217808 */ /* 0x000fe20001000000 */
[----:B------:R-:W-:Y:S01]  /*14cb0*/  IMAD.MOV.U32 R46, RZ, RZ, R119 ;  /* 0x000000ffff2e7224 */ /* 0x000fe200078e0077 */
        /* <DEDUP_REMOVED lines=8> */
[----:B------:R-:W-:Y:S02]  /*14d40*/  P2R R32, PR, RZ, 0x2 ;  /* 0x00000002ff207803 */ /* 0x000fe40000000000 */
[----:B------:R-:W-:Y:S02]  /*14d50*/  ISETP.GT.AND P1, PT, R2, 0x50, PT ;  /* 0x000000500200780c */ /* 0x000fe40003f24270 */
[----:B------:R-:W-:Y:S02]  /*14d60*/  FSEL R47, R47, -INF , P0 ;  /* 0xff8000002f2f7808 */ /* 0x000fe40000000000 */
[----:B------:R-:W-:Y:S02]  /*14d70*/  P2R R14, PR, RZ, 0x4 ;  /* 0x00000004ff0e7803 */ /* 0x000fe40000000000 */
[----:B------:R-:W-:Y:S01]  /*14d80*/  ISETP.NE.AND P0, PT, R20, RZ, PT ;  /* 0x000000ff1400720c */ /* 0x000fe20003f05270 */
[----:B------:R-:W-:-:S02]  /*14d90*/  WARPGROUP.DEPBAR.LE gsb0, 0x0 ;  /* 0x00008000000079c5 */ /* 0x000fc40000010000 */
[----:B------:R-:W-:Y:S02]  /*14da0*/  FSEL R115, R24, -INF , P3 ;  /* 0xff80000018737808 */ /* 0x000fe40001800000 */
[----:B------:R-:W-:Y:S02]  /*14db0*/  FSEL R121, R25, -INF , P4 ;  /* 0xff80000019797808 */ /* 0x000fe40002000000 */
[----:B------:R-:W-:Y:S02]  /*14dc0*/  FMNMX.FTZ R0, R115, R0, !PT ;  /* 0x0000000073007209 */ /* 0x000fe40007810000 */
[----:B------:R-:W-:Y:S02]  /*14dd0*/  FSEL R117, R28, -INF , P5 ;  /* 0xff8000001c757808 */ /* 0x000fe40002800000 */
[----:B------:R-:W-:Y:S02]  /*14de0*/  FMNMX.FTZ R0, R121, R0, !PT ;  /* 0x0000000079007209 */ /* 0x000fe40007810000 */
[----:B------:R-:W-:-:S02]  /*14df0*/  FSEL R123, R29, -INF , P6 ;  /* 0xff8000001d7b7808 */ /* 0x000fc40003000000 */
[----:B------:R-:W-:Y:S02]  /*14e00*/  FMNMX.FTZ R0, R117, R0, !PT ;  /* 0x0000000075007209 */ /* 0x000fe40007810000 */
[----:B------:R-:W-:Y:S02]  /*14e10*/  FSEL R25, R34, -INF , P1 ;  /* 0xff80000022197808 */ /* 0x000fe40000800000 */
[----:B------:R-:W-:Y:S02]  /*14e20*/  FMNMX.FTZ R4, R123, R0, !PT ;  /* 0x000000007b047209 */ /* 0x000fe40007810000 */
[----:B------:R-:W-:Y:S02]  /*14e30*/  MOV R0, UR4 ;  /* 0x0000000400007c02 */ /* 0x000fe40008000f00 */
[----:B------:R-:W-:Y:S01]  /*14e40*/  ISETP.NE.AND P1, PT, R32, RZ, PT ;  /* 0x000000ff2000720c */ /* 0x000fe20003f25270 */
[----:B------:R-:W0:Y:S01]  /*14e50*/  SHFL.BFLY PT, R5, R4, 0x2, 0x1f ;  /* 0x0c401f0004057f89 */ /* 0x000e2200000e0000 */
[----:B------:R-:W-:-:S02]  /*14e60*/  FSEL R27, R27, -INF , P4 ;  /* 0xff8000001b1b7808 */ /* 0x000fc40002000000 */
[----:B------:R-:W-:Y:S02]  /*14e70*/  FSEL R35, R35, -INF , P1 ;  /* 0xff80000023237808 */ /* 0x000fe40000800000 */
[----:B------:R-:W-:Y:S02]  /*14e80*/  ISETP.NE.AND P1, PT, R13, RZ, PT ;  /* 0x000000ff0d00720c */ /* 0x000fe40003f25270 */
[----:B------:R-:W-:Y:S02]  /*14e90*/  FSEL R13, R38, -INF , P0 ;  /* 0xff800000260d7808 */ /* 0x000fe40000000000 */
[----:B------:R-:W-:-:S09]  /*14ea0*/  ISETP.NE.AND P0, PT, R12, RZ, PT ;  /* 0x000000ff0c00720c */ /* 0x000fd20003f05270 */
[----:B------:R-:W-:-:S05]  /*14eb0*/  @!P1 VIADD R3, R3, 0x36840 ;  /* 0x0003684003039836 */ /* 0x000fca0000000000 */
[----:B------:R-:W-:Y:S02]  /*14ec0*/  @!P1 PRMT R3, RZ, 0x654, R3 ;  /* 0x00000654ff039816 */ /* 0x000fe40000000003 */
[----:B0-----:R-:W-:Y:S02]  /*14ed0*/  FMNMX.FTZ R6, R4, R5, !PT ;  /* 0x0000000504067209 */ /* 0x001fe40007810000 */
[----:B------:R-:W-:Y:S01]  /*14ee0*/  FMNMX.FTZ R4, R9, R75, !PT ;  /* 0x0000004b09047209 */ /* 0x000fe20007810000 */
[----:B------:R0:W-:Y:S02]  /*14ef0*/  @!P1 SYNCS.ARRIVE.TRANS64.RED.A1T0 RZ, [R3+URZ], RZ ;  /* 0x000000ff03ff99a7 */ /* 0x0001e4000810043f */
[----:B------:R-:W1:Y:S01]  /*14f00*/  SHFL.BFLY PT, R5, R6, 0x1, 0x1f ;  /* 0x0c201f0006057f89 */ /* 0x000e6200000e0000 */
[----:B------:R-:W-:-:S04]  /*14f10*/  FMNMX.FTZ R4, R11, R4, !PT ;  /* 0x000000040b047209 */ /* 0x000fc80007810000 */
[----:B------:R-:W-:-:S04]  /*14f20*/  FMNMX.FTZ R4, R79, R4, !PT ;  /* 0x000000044f047209 */ /* 0x000fc80007810000 */
[----:B------:R-:W-:-:S04]  /*14f30*/  FMNMX.FTZ R4, R7, R4, !PT ;  /* 0x0000000407047209 */ /* 0x000fc80007810000 */
[----:B------:R-:W-:-:S04]  /*14f40*/  FMNMX.FTZ R4, R67, R4, !PT ;  /* 0x0000000443047209 */ /* 0x000fc80007810000 */
[----:B------:R-:W-:-:S04]  /*14f50*/  FMNMX.FTZ R4, R15, R4, !PT ;  /* 0x000000040f047209 */ /* 0x000fc80007810000 */
[----:B------:R-:W-:Y:S02]  /*14f60*/  FMNMX.FTZ R4, R71, R4, !PT ;  /* 0x0000000447047209 */ /* 0x000fe40007810000 */
[----:B-1----:R-:W-:Y:S02]  /*14f70*/  FMNMX.FTZ R5, R6, R5, !PT ;  /* 0x0000000506057209 */ /* 0x002fe40007810000 */
        /* <DEDUP_REMOVED lines=16> */
[----:B------:R1:W-:Y:S01]  /*15080*/  MUFU.EX2 R39, R85 ;  /* 0x0000005500277308 */ /* 0x0003e20000000800 */
[----:B------:R-:W-:Y:S01]  /*15090*/  FMNMX.FTZ R4, R41, R4, !PT ;  /* 0x0000000429047209 */ /* 0x000fe20007810000 */
[-CC-:B------:R-:W-:Y:S01]  /*150a0*/  FFMA.FTZ R202, R73, R0.reuse, -R2.reuse ;  /* 0x0000000049ca7223 */ /* 0x180fe20000010802 */
[----:B------:R-:W-:Y:S01]  /*150b0*/  FSEL R61, R30, -INF , P5 ;  /* 0xff8000001e3d7808 */ /* 0x000fe20002800000 */
[--C-:B------:R-:W-:Y:S01]  /*150c0*/  FFMA.FTZ R73, R89, R0, -R2.reuse ;  /* 0x0000000059497223 */ /* 0x100fe20000010802 */
[----:B------:R-:W-:Y:S01]  /*150d0*/  FMNMX.FTZ R4, R55, R4, !PT ;  /* 0x0000000437047209 */ /* 0x000fe20007810000 */
[-CC-:B------:R-:W-:Y:S01]  /*150e0*/  FFMA.FTZ R6, R57, R0.reuse, -R2.reuse ;  /* 0x0000000039067223 */ /* 0x180fe20000010802 */
[-CC-:B------:R-:W-:Y:S01]  /*150f0*/  FFMA.FTZ R198, R93, R0.reuse, -R2.reuse ;  /* 0x000000005dc67223 */ /* 0x180fe20000010802 */
[--C-:B------:R-:W-:Y:S01]  /*15100*/  FFMA.FTZ R29, R8, R0, -R2.reuse ;  /* 0x00000000081d7223 */ /* 0x100fe20000010802 */
[----:B------:R-:W-:Y:S01]  /*15110*/  FMNMX.FTZ R4, R45, R4, !PT ;  /* 0x000000042d047209 */ /* 0x000fe20007810000 */
[----:B------:R-:W-:Y:S01]  /*15120*/  MUFU.EX2 R200, R200 ;  /* 0x000000c800c87308 */ /* 0x000fe20000000800 */
[----:B-1----:R-:W-:Y:S01]  /*15130*/  FSEL R85, R31, -INF , P6 ;  /* 0xff8000001f557808 */ /* 0x002fe20003000000 */
[--C-:B------:R-:W-:Y:S01]  /*15140*/  FFMA.FTZ R37, R77, R0, -R2.reuse ;  /* 0x000000004d257223 */ /* 0x100fe20000010802 */
[----:B------:R-:W-:Y:S01]  /*15150*/  FMNMX.FTZ R4, R43, R4, !PT ;  /* 0x000000042b047209 */ /* 0x000fe20007810000 */
[-CC-:B------:R-:W-:Y:S01]  /*15160*/  FFMA.FTZ R196, R97, R0.reuse, -R2.reuse ;  /* 0x0000000061c47223 */ /* 0x180fe20000010802 */
[-CC-:B------:R-:W-:Y:S01]  /*15170*/  FFMA.FTZ R192, R91, R0.reuse, -R2.reuse ;  /* 0x000000005bc07223 */ /* 0x180fe20000010802 */
[--C-:B------:R-:W-:Y:S01]  /*15180*/  FFMA.FTZ R77, R87, R0, -R2.reuse ;  /* 0x00000000574d7223 */ /* 0x100fe20000010802 */
[----:B------:R-:W-:Y:S01]  /*15190*/  FMNMX.FTZ R4, R33, R4, !PT ;  /* 0x0000000421047209 */ /* 0x000fe20007810000 */
[----:B------:R1:W-:Y:S01]  /*151a0*/  MUFU.EX2 R31, R6 ;  /* 0x00000006001f7308 */ /* 0x0003e20000000800 */
[-CC-:B------:R-:W-:Y:S01]  /*151b0*/  FFMA.FTZ R190, R83, R0.reuse, -R2.reuse ;  /* 0x0000000053be7223 */ /* 0x180fe20000010802 */
[--C-:B------:R-:W-:Y:S01]  /*151c0*/  FFMA.FTZ R57, R95, R0, -R2.reuse ;  /* 0x000000005f397223 */ /* 0x100fe20000010802 */
[----:B------:R-:W-:Y:S01]  /*151d0*/  FMNMX.FTZ R4, R47, R4, !PT ;  /* 0x000000042f047209 */ /* 0x000fe20007810000 */
[-CC-:B------:R-:W-:Y:S01]  /*151e0*/  FFMA.FTZ R69, R69, R0.reuse, -R2.reuse ;  /* 0x0000000045457223 */ /* 0x180fe20000010802 */
[-CC-:B------:R-:W-:Y:S01]  /*151f0*/  FFMA.FTZ R184, R99, R0.reuse, -R2.reuse ;  /* 0x0000000063b87223 */ /* 0x180fe20000010802 */
[--C-:B------:R-:W-:Y:S01]  /*15200*/  FFMA.FTZ R83, R101, R0, -R2.reuse ;  /* 0x0000000065537223 */ /* 0x100fe20000010802 */
[----:B------:R-:W-:Y:S01]  /*15210*/  FMNMX.FTZ R4, R25, R4, !PT ;  /* 0x0000000419047209 */ /* 0x000fe20007810000 */
[----:B------:R-:W2:Y:S01]  /*15220*/  MUFU.EX2 R29, R29 ;  /* 0x0000001d001d7308 */ /* 0x000ea20000000800 */
[-CC-:B------:R-:W-:Y:S01]  /*15230*/  FFMA.FTZ R186, R103, R0.reuse, -R2.reuse ;  /* 0x0000000067ba7223 */ /* 0x180fe20000010802 */
[--C-:B------:R-:W-:Y:S01]  /*15240*/  FFMA.FTZ R87, R105, R0, -R2.reuse ;  /* 0x0000000069577223 */ /* 0x100fe20000010802 */
[----:B------:R-:W-:Y:S01]  /*15250*/  FMNMX.FTZ R4, R35, R4, !PT ;  /* 0x0000000423047209 */ /* 0x000fe20007810000 */
[-CC-:B------:R-:W-:Y:S01]  /*15260*/  FFMA.FTZ R180, R107, R0.reuse, -R2.reuse ;  /* 0x000000006bb47223 */ /* 0x180fe20000010802 */
[-CC-:B------:R-:W-:Y:S01]  /*15270*/  FFMA.FTZ R182, R111, R0.reuse, -R2.reuse ;  /* 0x000000006fb67223 */ /* 0x180fe20000010802 */
[--C-:B------:R-:W-:Y:S01]  /*15280*/  FFMA.FTZ R91, R113, R0, -R2.reuse ;  /* 0x00000000715b7223 */ /* 0x100fe20000010802 */
[----:B------:R-:W-:Y:S01]  /*15290*/  FMNMX.FTZ R4, R13, R4, !PT ;  /* 0x000000040d047209 */ /* 0x000fe20007810000 */
[----:B------:R-:W3:Y:S01]  /*152a0*/  MUFU.EX2 R202, R202 ;  /* 0x000000ca00ca7308 */ /* 0x000ee20000000800 */
[-CC-:B------:R-:W-:Y:S01]  /*152b0*/  FFMA.FTZ R176, R115, R0.reuse, -R2.reuse ;  /* 0x0000000073b07223 */ /* 0x180fe20000010802 */
[--C-:B------:R-:W-:Y:S01]  /*152c0*/  FFMA.FTZ R121, R121, R0, -R2.reuse ;  /* 0x0000000079797223 */ /* 0x100fe20000010802 */
[----:B------:R-:W-:Y:S01]  /*152d0*/  FMNMX.FTZ R4, R65, R4, !PT ;  /* 0x0000000441047209 */ /* 0x000fe20007810000 */
[-CC-:B------:R-:W-:Y:S01]  /*152e0*/  FFMA.FTZ R178, R117, R0.reuse, -R2.reuse ;  /* 0x0000000075b27223 */ /* 0x180fe20000010802 */
[----:B------:R-:W-:Y:S01]  /*152f0*/  FFMA.FTZ R95, R123, R0, -R2 ;  /* 0x000000007b5f7223 */ /* 0x000fe20000010802 */
[--C-:B------:R-:W-:Y:S01]  /*15300*/  IMAD.MOV.U32 R117, RZ, RZ, R119.reuse ;  /* 0x000000ffff757224 */ /* 0x100fe200078e0077 */
[----:B------:R-:W-:Y:S01]  /*15310*/  FMNMX.FTZ R4, R81, R4, !PT ;  /* 0x0000000451047209 */ /* 0x000fe20007810000 */
[----:B------:R-:W4:Y:S01]  /*15320*/  MUFU.EX2 R37, R37 ;  /* 0x0000002500257308 */ /* 0x000f220000000800 */
[--C-:B------:R-:W-:Y:S01]  /*15330*/  IMAD.MOV.U32 R115, RZ, RZ, R119.reuse ;  /* 0x000000ffff737224 */ /* 0x100fe200078e0077 */
[-C--:B------:R-:W-:Y:S01]  /*15340*/  MOV R113, R119.reuse ;  /* 0x0000007700717202 */ /* 0x080fe20000000f00 */
[--C-:B------:R-:W-:Y:S01]  /*15350*/  IMAD.MOV.U32 R111, RZ, RZ, R119.reuse ;  /* 0x000000ffff6f7224 */ /* 0x100fe200078e0077 */
[----:B------:R-:W-:Y:S01]  /*15360*/  FMNMX.FTZ R4, R27, R4, !PT ;  /* 0x000000041b047209 */ /* 0x000fe20007810000 */
[--C-:B------:R-:W-:Y:S01]  /*15370*/  IMAD.MOV.U32 R107, RZ, RZ, R119.reuse ;  /* 0x000000ffff6b7224 */ /* 0x100fe200078e0077 */
[----:B------:R-:W-:Y:S01]  /*15380*/  MOV R103, R119 ;  /* 0x0000007700677202 */ /* 0x000fe20000000f00 */
[--C-:B------:R-:W-:Y:S01]  /*15390*/  IMAD.MOV.U32 R105, RZ, RZ, R119.reuse ;  /* 0x000000ffff697224 */ /* 0x100fe200078e0077 */
[----:B------:R-:W-:Y:S01]  /*153a0*/  FMNMX.FTZ R4, R61, R4, !PT ;  /* 0x000000043d047209 */ /* 0x000fe20007810000 */
[----:B------:R-:W0:Y:S01]  /*153b0*/  MUFU.EX2 R196, R196 ;  /* 0x000000c400c47308 */ /* 0x000e220000000800 */
[----:B------:R-:W-:-:S02]  /*153c0*/  IMAD.MOV.U32 R101, RZ, RZ, R119 ;  /* 0x000000ffff657224 */ /* 0x000fc400078e0077 */
[----:B------:R-:W-:Y:S01]  /*153d0*/  FMNMX.FTZ R4, R85, R4, !PT ;  /* 0x0000000455047209 */ /* 0x000fe20007810000 */
[--C-:B------:R-:W-:Y:S02]  /*153e0*/  IMAD.MOV.U32 R99, RZ, RZ, R119.reuse ;  /* 0x000000ffff637224 */ /* 0x100fe400078e0077 */
[----:B------:R-:W-:Y:S02]  /*153f0*/  IMAD.MOV.U32 R97, RZ, RZ, R119 ;  /* 0x000000ffff617224 */ /* 0x000fe400078e0077 */
[----:B------:R-:W1:Y:S01]  /*15400*/  SHFL.BFLY PT, R89, R4, 0x2, 0x1f ;  /* 0x0c401f0004597f89 */ /* 0x000e6200000e0000 */
[----:B------:R-:W0:Y:S08]  /*15410*/  MUFU.EX2 R73, R73 ;  /* 0x0000004900497308 */ /* 0x000e300000000800 */
[----:B------:R-:W0:Y:S08]  /*15420*/  MUFU.EX2 R198, R198 ;  /* 0x000000c600c67308 */ /* 0x000e300000000800 */
[----:B------:R-:W0:Y:S01]  /*15430*/  MUFU.EX2 R69, R69 ;  /* 0x0000004500457308 */ /* 0x000e220000000800 */
[----:B-1----:R-:W-:Y:S01]  /*15440*/  FMNMX.FTZ R6, R4, R89, !PT ;  /* 0x0000005904067209 */ /* 0x002fe20007810000 */
[----:B------:R-:W-:-:S06]  /*15450*/  FFMA.FTZ R89, R109, R0, -R2 ;  /* 0x000000006d597223 */ /* 0x000fcc0000010802 */
[----:B------:R-:W-:Y:S01]  /*15460*/  MUFU.EX2 R192, R192 ;  /* 0x000000c000c07308 */ /* 0x000fe20000000800 */
[----:B------:R-:W-:Y:S01]  /*15470*/  IMAD.MOV.U32 R109, RZ, RZ, R119 ;  /* 0x000000ffff6d7224 */ /* 0x000fe200078e0077 */
[----:B------:R-:W1:Y:S06]  /*15480*/  SHFL.BFLY PT, R93, R6, 0x1, 0x1f ;  /* 0x0c201f00065d7f89 */ /* 0x000e6c00000e0000 */
[----:B------:R-:W-:Y:S08]  /*15490*/  MUFU.EX2 R77, R77 ;  /* 0x0000004d004d7308 */ /* 0x000ff00000000800 */
[----:B------:R-:W-:Y:S08]  /*154a0*/  MUFU.EX2 R194, R194 ;  /* 0x000000c200c27308 */ /* 0x000ff00000000800 */
[----:B------:R-:W-:Y:S01]  /*154b0*/  MUFU.EX2 R188, R188 ;  /* 0x000000bc00bc7308 */ /* 0x000fe20000000800 */
[----:B-1----:R-:W-:-:S04]  /*154c0*/  FMNMX.FTZ R4, R6, R93, !PT ;  /* 0x0000005d06047209 */ /* 0x002fc80007810000 */
[C---:B------:R-:W-:Y:S01]  /*154d0*/  FSETP.NEU.FTZ.AND P2, PT, R4.reuse, -INF , PT ;  /* 0xff8000000400780b */ /* 0x040fe20003f5d000 */
[----:B------:R-:W-:Y:S02]  /*154e0*/  FMUL.FTZ R20, R4, R0 ;  /* 0x0000000004147220 */ /* 0x000fe40000410000 */
[----:B------:R-:W-:Y:S03]  /*154f0*/  MUFU.EX2 R190, R190 ;  /* 0x000000be00be7308 */ /* 0x000fe60000000800 */
[----:B------:R-:W-:-:S05]  /*15500*/  FSEL R20, R20, RZ, P2 ;  /* 0x000000ff14147208 */ /* 0x000fca0001000000 */
[----:B------:R-:W-:Y:S01]  /*15510*/  MUFU.EX2 R57, R57 ;  /* 0x0000003900397308 */ /* 0x000fe20000000800 */
[-CC-:B------:R-:W-:Y:S01]  /*15520*/  FFMA.FTZ R201, R9, R0.reuse, -R20.reuse ;  /* 0x0000000009c97223 */ /* 0x180fe20000010814 */
[-CC-:B------:R-:W-:Y:S01]  /*15530*/  FFMA.FTZ R2, R75, R0.reuse, -R20.reuse ;  /* 0x000000004b027223 */ /* 0x180fe20000010814 */
[-CC-:B------:R-:W-:Y:S01]  /*15540*/  FFMA.FTZ R203, R11, R0.reuse, -R20.reuse ;  /* 0x000000000bcb7223 */ /* 0x180fe20000010814 */
[-CC-:B------:R-:W-:Y:S01]  /*15550*/  FFMA.FTZ R197, R7, R0.reuse, -R20.reuse ;  /* 0x0000000007c57223 */ /* 0x180fe20000010814 */
[----:B--2---:R-:W-:Y:S01]  /*15560*/  FADD.FTZ R7, R200, R29 ;  /* 0x0000001dc8077221 */ /* 0x004fe20000010000 */
[-CC-:B------:R-:W-:Y:S01]  /*15570*/  FFMA.FTZ R6, R79, R0.reuse, -R20.reuse ;  /* 0x000000004f067223 */ /* 0x180fe20000010814 */
[-CC-:B------:R-:W-:Y:S01]  /*15580*/  FFMA.FTZ R8, R67, R0.reuse, -R20.reuse ;  /* 0x0000000043087223 */ /* 0x180fe20000010814 */
[----:B------:R-:W-:Y:S01]  /*15590*/  MUFU.EX2 R201, R201 ;  /* 0x000000c900c97308 */ /* 0x000fe20000000800 */
[----:B---3--:R-:W-:Y:S01]  /*155a0*/  FADD.FTZ R28, R202, R7 ;  /* 0x00000007ca1c7221 */ /* 0x008fe20000010000 */
[-CC-:B------:R-:W-:Y:S01]  /*155b0*/  FFMA.FTZ R199, R15, R0.reuse, -R20.reuse ;  /* 0x000000000fc77223 */ /* 0x180fe20000010814 */
[-CC-:B------:R-:W-:Y:S01]  /*155c0*/  FFMA.FTZ R10, R71, R0.reuse, -R20.reuse ;  /* 0x00000000470a7223 */ /* 0x180fe20000010814 */
[-C--:B------:R-:W-:Y:S01]  /*155d0*/  FFMA.FTZ R193, R21, R0.reuse, -R20 ;  /* 0x0000000015c17223 */ /* 0x080fe20000010814 */
[----:B----4-:R-:W-:Y:S01]  /*155e0*/  FADD.FTZ R7, R37, R28 ;  /* 0x0000001c25077221 */ /* 0x010fe20000010000 */
[-CC-:B------:R-:W-:Y:S01]  /*155f0*/  FFMA.FTZ R12, R59, R0.reuse, -R20.reuse ;  /* 0x000000003b0c7223 */ /* 0x180fe20000010814 */
[-CC-:B------:R-:W-:Y:S01]  /*15600*/  FFMA.FTZ R195, R49, R0.reuse, -R20.reuse ;  /* 0x0000000031c37223 */ /* 0x180fe20000010814 */
[----:B------:R-:W1:Y:S01]  /*15610*/  MUFU.EX2 R2, R2 ;  /* 0x0000000200027308 */ /* 0x000e620000000800 */
[----:B0-----:R-:W-:Y:S01]  /*15620*/  FADD.FTZ R28, R196, R7 ;  /* 0x00000007c41c7221 */ /* 0x001fe20000010000 */
[-CC-:B------:R-:W-:Y:S01]  /*15630*/  FFMA.FTZ R14, R63, R0.reuse, -R20.reuse ;  /* 0x000000003f0e7223 */ /* 0x180fe20000010814 */
[-CC-:B------:R-:W-:Y:S01]  /*15640*/  FFMA.FTZ R189, R53, R0.reuse, -R20.reuse ;  /* 0x0000000035bd7223 */ /* 0x180fe20000010814 */
[-C--:B------:R-:W-:Y:S01]  /*15650*/  FFMA.FTZ R24, R51, R0.reuse, -R20 ;  /* 0x0000000033187223 */ /* 0x080fe20000010814 */
[----:B------:R-:W-:Y:S01]  /*15660*/  FADD.FTZ R7, R73, R28 ;  /* 0x0000001c49077221 */ /* 0x000fe20000010000 */
[-CC-:B------:R-:W-:Y:S01]  /*15670*/  FFMA.FTZ R191, R41, R0.reuse, -R20.reuse ;  /* 0x0000000029bf7223 */ /* 0x180fe20000010814 */
[-CC-:B------:R-:W-:Y:S01]  /*15680*/  FFMA.FTZ R26, R55, R0.reuse, -R20.reuse ;  /* 0x00000000371a7223 */ /* 0x180fe20000010814 */
[----:B------:R-:W0:Y:S01]  /*15690*/  MUFU.EX2 R203, R203 ;  /* 0x000000cb00cb7308 */ /* 0x000e220000000800 */
[----:B------:R-:W-:Y:S01]  /*156a0*/  FADD.FTZ R32, R198, R7 ;  /* 0x00000007c6207221 */ /* 0x000fe20000010000 */
[-CC-:B------:R-:W-:Y:S01]  /*156b0*/  FFMA.FTZ R185, R45, R0.reuse, -R20.reuse ;  /* 0x000000002db97223 */ /* 0x180fe20000010814 */
[-CC-:B------:R-:W-:Y:S01]  /*156c0*/  FFMA.FTZ R28, R43, R0.reuse, -R20.reuse ;  /* 0x000000002b1c7223 */ /* 0x180fe20000010814 */
[-C--:B------:R-:W-:Y:S01]  /*156d0*/  FFMA.FTZ R187, R33, R0.reuse, -R20 ;  /* 0x0000000021bb7223 */ /* 0x080fe20000010814 */
        /* <DEDUP_REMOVED lines=8> */
[-C--:B------:R-:W-:Y:S01]  /*15760*/  FFMA.FTZ R81, R81, R0.reuse, -R20 ;  /* 0x0000000051517223 */ /* 0x080fe20000010814 */
        /* <DEDUP_REMOVED lines=10> */
[----:B------:R-:W0:Y:S01]  /*15810*/  MUFU.EX2 R8, R8 ;  /* 0x0000000800087308 */ /* 0x000e220000000800 */
[----:B--2---:R-:W-:Y:S01]  /*15820*/  FADD.FTZ R30, R6, R7 ;  /* 0x00000007061e7221 */ /* 0x004fe20000010000 */
[----:B------:R-:W-:Y:S01]  /*15830*/  FADD.FTZ R34, R188, R9 ;  /* 0x00000009bc227221 */ /* 0x000fe20000010000 */
[----:B------:R-:W-:Y:S01]  /*15840*/  F2FP.F16.F32.PACK_AB R203, R6, R203 ;  /* 0x000000cb06cb723e */ /* 0x000fe200000000ff */
[----:B------:R-:W-:Y:S01]  /*15850*/  IMAD.MOV.U32 R79, RZ, RZ, R119 ;  /* 0x000000ffff4f7224 */ /* 0x000fe200078e0077 */
[----:B------:R-:W-:Y:S01]  /*15860*/  F2FP.F16.F32.PACK_AB R202, R37, R202 ;  /* 0x000000ca25ca723e */ /* 0x000fe200000000ff */
[----:B------:R-:W-:Y:S01]  /*15870*/  FADD.FTZ R9, R31, R34 ;  /* 0x000000221f097221 */ /* 0x000fe20000010000 */
[----:B------:R-:W-:Y:S01]  /*15880*/  F2FP.F16.F32.PACK_AB R196, R73, R196 ;  /* 0x000000c449c4723e */ /* 0x000fe200000000ff */
[----:B------:R-:W2:Y:S01]  /*15890*/  MUFU.EX2 R199, R199 ;  /* 0x000000c700c77308 */ /* 0x000ea20000000800 */
[----:B-1----:R-:W-:Y:S01]  /*158a0*/  FADD.FTZ R7, R197, R30 ;  /* 0x0000001ec5077221 */ /* 0x002fe20000010000 */
[----:B------:R-:W-:Y:S01]  /*158b0*/  FADD.FTZ R34, R190, R9 ;  /* 0x00000009be227221 */ /* 0x000fe20000010000 */
[----:B------:R-:W-:Y:S01]  /*158c0*/  FFMA.FTZ R30, R47, R0, -R20 ;  /* 0x000000002f1e7223 */ /* 0x000fe20000010814 */
[----:B------:R-:W-:Y:S01]  /*158d0*/  F2FP.F16.F32.PACK_AB R198, R69, R198 ;  /* 0x000000c645c6723e */ /* 0x000fe200000000ff */
[--C-:B------:R-:W-:Y:S01]  /*158e0*/  IMAD.MOV.U32 R75, RZ, RZ, R119.reuse ;  /* 0x000000ffff4b7224 */ /* 0x100fe200078e0077 */
[----:B------:R-:W-:Y:S01]  /*158f0*/  F2FP.F16.F32.PACK_AB R192, R77, R192 ;  /* 0x000000c04dc0723e */ /* 0x000fe200000000ff */
[----:B------:R-:W-:Y:S01]  /*15900*/  IMAD.MOV.U32 R77, RZ, RZ, R119 ;  /* 0x000000ffff4d7224 */ /* 0x000fe200078e0077 */
[----:B------:R-:W1:Y:S01]  /*15910*/  MUFU.EX2 R10, R10 ;  /* 0x0000000a000a7308 */ /* 0x000e620000000800 */
[C---:B0-----:R-:W-:Y:S01]  /*15920*/  FADD.FTZ R32, R8.reuse, R7 ;  /* 0x0000000708207221 */ /* 0x041fe20000010000 */
[----:B------:R-:W-:Y:S01]  /*15930*/  F2FP.F16.F32.PACK_AB R194, R39, R194 ;  /* 0x000000c227c2723e */ /* 0x000fe200000000ff */
[--C-:B------:R-:W-:Y:S01]  /*15940*/  IMAD.MOV.U32 R71, RZ, RZ, R119.reuse ;  /* 0x000000ffff477224 */ /* 0x100fe200078e0077 */
[----:B------:R-:W-:Y:S01]  /*15950*/  F2FP.F16.F32.PACK_AB R188, R31, R188 ;  /* 0x000000bc1fbc723e */ /* 0x000fe200000000ff */
[--C-:B------:R-:W-:Y:S01]  /*15960*/  IMAD.MOV.U32 R69, RZ, RZ, R119.reuse ;  /* 0x000000ffff457224 */ /* 0x100fe200078e0077 */
[----:B------:R-:W-:Y:S01]  /*15970*/  F2FP.F16.F32.PACK_AB R190, R57, R190 ;  /* 0x000000be39be723e */ /* 0x000fe200000000ff */
[--C-:B------:R-:W-:Y:S01]  /*15980*/  IMAD.MOV.U32 R67, RZ, RZ, R119.reuse ;  /* 0x000000ffff437224 */ /* 0x100fe200078e0077 */
[----:B------:R-:W0:Y:S01]  /*15990*/  MUFU.EX2 R193, R193 ;  /* 0x000000c100c17308 */ /* 0x000e220000000800 */
[----:B--2---:R-:W-:Y:S01]  /*159a0*/  FADD.FTZ R7, R199, R32 ;  /* 0x00000020c7077221 */ /* 0x004fe20000010000 */
[----:B------:R-:W-:Y:S01]  /*159b0*/  F2FP.F16.F32.PACK_AB R197, R8, R197 ;  /* 0x000000c508c5723e */ /* 0x000fe200000000ff */
[--C-:B------:R-:W-:Y:S01]  /*159c0*/  IMAD.MOV.U32 R59, RZ, RZ, R119.reuse ;  /* 0x000000ffff3b7224 */ /* 0x100fe200078e0077 */
[-C--:B------:R-:W-:Y:S01]  /*159d0*/  MOV R73, R119.reuse ;  /* 0x0000007700497202 */ /* 0x080fe20000000f00 */
[--C-:B------:R-:W-:Y:S01]  /*159e0*/  IMAD.MOV.U32 R55, RZ, RZ, R119.reuse ;  /* 0x000000ffff377224 */ /* 0x100fe200078e0077 */
[----:B------:R-:W-:Y:S01]  /*159f0*/  MOV R63, R119 ;  /* 0x00000077003f7202 */ /* 0x000fe20000000f00 */
[----:B------:R-:W-:Y:S01]  /*15a00*/  IMAD.MOV.U32 R51, RZ, RZ, R119 ;  /* 0x000000ffff337224 */ /* 0x000fe200078e0077 */
[----:B------:R-:W2:Y:S01]  /*15a10*/  MUFU.EX2 R12, R12 ;  /* 0x0000000c000c7308 */ /* 0x000ea20000000800 */
[C---:B-1----:R-:W-:Y:S01]  /*15a20*/  FADD.FTZ R32, R10.reuse, R7 ;  /* 0x000000070a207221 */ /* 0x042fe20000010000 */
[----:B------:R-:W-:Y:S01]  /*15a30*/  F2FP.F16.F32.PACK_AB R199, R10, R199 ;  /* 0x000000c70ac7723e */ /* 0x000fe200000000ff */
[--C-:B------:R-:W-:Y:S01]  /*15a40*/  IMAD.MOV.U32 R49, RZ, RZ, R119.reuse ;  /* 0x000000ffff317224 */ /* 0x100fe200078e0077 */
[-C--:B------:R-:W-:Y:S01]  /*15a50*/  MOV R53, R119.reuse ;  /* 0x0000007700357202 */ /* 0x080fe20000000f00 */
[--C-:B------:R-:W-:Y:S01]  /*15a60*/  IMAD.MOV.U32 R47, RZ, RZ, R119.reuse ;  /* 0x000000ffff2f7224 */ /* 0x100fe200078e0077 */
[-C--:B------:R-:W-:Y:S01]  /*15a70*/  MOV R43, R119.reuse ;  /* 0x00000077002b7202 */ /* 0x080fe20000000f00 */
[--C-:B------:R-:W-:Y:S01]  /*15a80*/  IMAD.MOV.U32 R45, RZ, RZ, R119.reuse ;  /* 0x000000ffff2d7224 */ /* 0x100fe200078e0077 */
[----:B------:R-:W1:Y:S01]  /*15a90*/  MUFU.EX2 R195, R195 ;  /* 0x000000c300c37308 */ /* 0x000e620000000800 */
[----:B0-----:R-:W-:Y:S01]  /*15aa0*/  FADD.FTZ R7, R193, R32 ;  /* 0x00000020c1077221 */ /* 0x001fe20000010000 */
[--C-:B------:R-:W-:Y:S01]  /*15ab0*/  IMAD.MOV.U32 R41, RZ, RZ, R119.reuse ;  /* 0x000000ffff297224 */ /* 0x100fe200078e0077 */
[----:B------:R-:W-:Y:S01]  /*15ac0*/  MOV R33, R119 ;  /* 0x0000007700217202 */ /* 0x000fe20000000f00 */
[----:B------:R-:W-:-:S02]  /*15ad0*/  IMAD.MOV.U32 R39, RZ, RZ, R119 ;  /* 0x000000ffff277224 */ /* 0x000fc400078e0077 */
[----:B------:R-:W-:Y:S02]  /*15ae0*/  IMAD.MOV.U32 R37, RZ, RZ, R119 ;  /* 0x000000ffff257224 */ /* 0x000fe400078e0077 */
[----:B------:R-:W0:Y:S01]  /*15af0*/  MUFU.EX2 R14, R14 ;  /* 0x0000000e000e7308 */ /* 0x000e220000000800 */
[C---:B--2---:R-:W-:Y:S01]  /*15b00*/  FADD.FTZ R32, R12.reuse, R7 ;  /* 0x000000070c207221 */ /* 0x044fe20000010000 */
[----:B------:R-:W-:Y:S01]  /*15b10*/  FADD.FTZ R7, R57, R34 ;  /* 0x0000002239077221 */ /* 0x000fe20000010000 */
[----:B------:R-:W-:Y:S01]  /*15b20*/  F2FP.F16.F32.PACK_AB R193, R12, R193 ;  /* 0x000000c10cc1723e */ /* 0x000fe200000000ff */
[--C-:B------:R-:W-:Y:S02]  /*15b30*/  IMAD.MOV.U32 R57, RZ, RZ, R119.reuse ;  /* 0x000000ffff397224 */ /* 0x100fe400078e0077 */
[--C-:B------:R-:W-:Y:S02]  /*15b40*/  IMAD.MOV.U32 R31, RZ, RZ, R119.reuse ;  /* 0x000000ffff1f7224 */ /* 0x100fe400078e0077 */
[----:B------:R-:W2:Y:S01]  /*15b50*/  MUFU.EX2 R184, R184 ;  /* 0x000000b800b87308 */ /* 0x000ea20000000800 */
[----:B-1----:R-:W-:Y:S01]  /*15b60*/  FADD.FTZ R3, R195, R32 ;  /* 0x00000020c3037221 */ /* 0x002fe20000010000 */
[----:B------:R-:W-:-:S06]  /*15b70*/  IMAD.MOV.U32 R29, RZ, RZ, R119 ;  /* 0x000000ffff1d7224 */ /* 0x000fcc00078e0077 */
[----:B------:R-:W1:Y:S01]  /*15b80*/  MUFU.EX2 R189, R189 ;  /* 0x000000bd00bd7308 */ /* 0x000e620000000800 */
[C---:B0-----:R-:W-:Y:S01]  /*15b90*/  FADD.FTZ R34, R14.reuse, R3 ;  /* 0x000000030e227221 */ /* 0x041fe20000010000 */
[----:B------:R-:W-:-:S06]  /*15ba0*/  F2FP.F16.F32.PACK_AB R195, R14, R195 ;  /* 0x000000c30ec3723e */ /* 0x000fcc00000000ff */
[----:B------:R-:W0:Y:S01]  /*15bb0*/  MUFU.EX2 R83, R83 ;  /* 0x0000005300537308 */ /* 0x000e220000000800 */
[----:B--2---:R-:W-:-:S07]  /*15bc0*/  FADD.FTZ R36, R184, R7 ;  /* 0x00000007b8247221 */ /* 0x004fce0000010000 */
[----:B------:R-:W2:Y:S01]  /*15bd0*/  MUFU.EX2 R24, R24 ;  /* 0x0000001800187308 */ /* 0x000ea20000000800 */
[----:B-1----:R-:W-:-:S07]  /*15be0*/  FADD.FTZ R3, R189, R34 ;  /* 0x00000022bd037221 */ /* 0x002fce0000010000 */
[----:B------:R-:W1:Y:S01]  /*15bf0*/  MUFU.EX2 R186, R186 ;  /* 0x000000ba00ba7308 */ /* 0x000e620000000800 */
[C---:B0-----:R-:W-:Y:S01]  /*15c00*/  FADD.FTZ R7, R83.reuse, R36 ;  /* 0x0000002453077221 */ /* 0x041fe20000010000 */
[----:B------:R-:W-:Y:S02]  /*15c10*/  F2FP.F16.F32.PACK_AB R184, R83, R184 ;  /* 0x000000b853b8723e */ /* 0x000fe400000000ff */
[----:B------:R-:W-:-:S04]  /*15c20*/  MOV R83, R119 ;  /* 0x0000007700537202 */ /* 0x000fc80000000f00 */
[----:B------:R-:W0:Y:S01]  /*15c30*/  MUFU.EX2 R191, R191 ;  /* 0x000000bf00bf7308 */ /* 0x000e220000000800 */
[C---:B--2---:R-:W-:Y:S01]  /*15c40*/  FADD.FTZ R34, R24.reuse, R3 ;  /* 0x0000000318227221 */ /* 0x044fe20000010000 */
[----:B------:R-:W-:Y:S01]  /*15c50*/  F2FP.F16.F32.PACK_AB R189, R24, R189 ;  /* 0x000000bd18bd723e */ /* 0x000fe200000000ff */
[----:B------:R-:W-:-:S05]  /*15c60*/  IMAD.MOV.U32 R24, RZ, RZ, R119 ;  /* 0x000000ffff187224 */ /* 0x000fca00078e0077 */
[----:B------:R-:W2:Y:S01]  /*15c70*/  MUFU.EX2 R87, R87 ;  /* 0x0000005700577308 */ /* 0x000ea20000000800 */
[----:B-1----:R-:W-:-:S07]  /*15c80*/  FADD.FTZ R36, R186, R7 ;  /* 0x00000007ba247221 */ /* 0x002fce0000010000 */
[----:B------:R-:W1:Y:S01]  /*15c90*/  MUFU.EX2 R26, R26 ;  /* 0x0000001a001a7308 */ /* 0x000e620000000800 */
[----:B0-----:R-:W-:-:S07]  /*15ca0*/  FADD.FTZ R3, R191, R34 ;  /* 0x00000022bf037221 */ /* 0x001fce0000010000 */
[----:B------:R-:W0:Y:S01]  /*15cb0*/  MUFU.EX2 R180, R180 ;  /* 0x000000b400b47308 */ /* 0x000e220000000800 */
[C---:B--2---:R-:W-:Y:S01]  /*15cc0*/  FADD.FTZ R7, R87.reuse, R36 ;  /* 0x0000002457077221 */ /* 0x044fe20000010000 */
[----:B------:R-:W-:Y:S01]  /*15cd0*/  F2FP.F16.F32.PACK_AB R186, R87, R186 ;  /* 0x000000ba57ba723e */ /* 0x000fe200000000ff */
[----:B------:R-:W-:-:S05]  /*15ce0*/  IMAD.MOV.U32 R87, RZ, RZ, R119 ;  /* 0x000000ffff577224 */ /* 0x000fca00078e0077 */
[----:B------:R-:W2:Y:S01]  /*15cf0*/  MUFU.EX2 R185, R185 ;  /* 0x000000b900b97308 */ /* 0x000ea20000000800 */
[C---:B-1----:R-:W-:Y:S01]  /*15d00*/  FADD.FTZ R34, R26.reuse, R3 ;  /* 0x000000031a227221 */ /* 0x042fe20000010000 */
[----:B------:R-:W-:Y:S01]  /*15d10*/  F2FP.F16.F32.PACK_AB R191, R26, R191 ;  /* 0x000000bf1abf723e */ /* 0x000fe200000000ff */
[----:B------:R-:W-:-:S05]  /*15d20*/  IMAD.MOV.U32 R26, RZ, RZ, R119 ;  /* 0x000000ffff1a7224 */ /* 0x000fca00078e0077 */
[----:B------:R-:W1:Y:S01]  /*15d30*/  MUFU.EX2 R89, R89 ;  /* 0x0000005900597308 */ /* 0x000e620000000800 */
[----:B0-----:R-:W-:-:S07]  /*15d40*/  FADD.FTZ R36, R180, R7 ;  /* 0x00000007b4247221 */ /* 0x001fce0000010000 */
[----:B------:R-:W0:Y:S01]  /*15d50*/  MUFU.EX2 R28, R28 ;  /* 0x0000001c001c7308 */ /* 0x000e220000000800 */
[----:B--2---:R-:W-:-:S07]  /*15d60*/  FADD.FTZ R3, R185, R34 ;  /* 0x00000022b9037221 */ /* 0x004fce0000010000 */
[----:B------:R-:W2:Y:S01]  /*15d70*/  MUFU.EX2 R182, R182 ;  /* 0x000000b600b67308 */ /* 0x000ea20000000800 */
[C---:B-1----:R-:W-:Y:S01]  /*15d80*/  FADD.FTZ R7, R89.reuse, R36 ;  /* 0x0000002459077221 */ /* 0x042fe20000010000 */
[----:B------:R-:W-:Y:S01]  /*15d90*/  F2FP.F16.F32.PACK_AB R180, R89, R180 ;  /* 0x000000b459b4723e */ /* 0x000fe200000000ff */
[----:B------:R-:W-:-:S05]  /*15da0*/  IMAD.MOV.U32 R89, RZ, RZ, R119 ;  /* 0x000000ffff597224 */ /* 0x000fca00078e0077 */
[----:B------:R-:W1:Y:S01]  /*15db0*/  MUFU.EX2 R187, R187 ;  /* 0x000000bb00bb7308 */ /* 0x000e620000000800 */
[C---:B0-----:R-:W-:Y:S01]  /*15dc0*/  FADD.FTZ R34, R28.reuse, R3 ;  /* 0x000000031c227221 */ /* 0x041fe20000010000 */
[----:B------:R-:W-:Y:S02]  /*15dd0*/  F2FP.F16.F32.PACK_AB R185, R28, R185 ;  /* 0x000000b91cb9723e */ /* 0x000fe400000000ff */
[----:B------:R-:W-:-:S04]  /*15de0*/  MOV R28, R119 ;  /* 0x00000077001c7202 */ /* 0x000fc80000000f00 */
[----:B------:R-:W0:Y:S01]  /*15df0*/  MUFU.EX2 R91, R91 ;  /* 0x0000005b005b7308 */ /* 0x000e220000000800 */
[----:B--2---:R-:W-:-:S07]  /*15e00*/  FADD.FTZ R36, R182, R7 ;  /* 0x00000007b6247221 */ /* 0x004fce0000010000 */
[----:B------:R-:W2:Y:S01]  /*15e10*/  MUFU.EX2 R30, R30 ;  /* 0x0000001e001e7308 */ /* 0x000ea20000000800 */
[----:B-1----:R-:W-:-:S07]  /*15e20*/  FADD.FTZ R3, R187, R34 ;  /* 0x00000022bb037221 */ /* 0x002fce0000010000 */
[----:B------:R-:W1:Y:S01]  /*15e30*/  MUFU.EX2 R25, R25 ;  /* 0x0000001900197308 */ /* 0x000e620000000800 */
[C---:B0-----:R-:W-:Y:S01]  /*15e40*/  FADD.FTZ R7, R91.reuse, R36 ;  /* 0x000000245b077221 */ /* 0x041fe20000010000 */
[----:B------:R-:W-:Y:S01]  /*15e50*/  F2FP.F16.F32.PACK_AB R182, R91, R182 ;  /* 0x000000b65bb6723e */ /* 0x000fe200000000ff */
[----:B------:R-:W-:-:S05]  /*15e60*/  IMAD.MOV.U32 R91, RZ, RZ, R119 ;  /* 0x000000ffff5b7224 */ /* 0x000fca00078e0077 */
[----:B------:R0:W3:Y:S01]  /*15e70*/  MUFU.EX2 R32, R35 ;  /* 0x0000002300207308 */ /* 0x0000e20000000800 */
[C---:B--2---:R-:W-:Y:S01]  /*15e80*/  FADD.FTZ R36, R30.reuse, R3 ;  /* 0x000000031e247221 */ /* 0x044fe20000010000 */
[----:B------:R-:W-:Y:S01]  /*15e90*/  F2FP.F16.F32.PACK_AB R187, R30, R187 ;  /* 0x000000bb1ebb723e */ /* 0x000fe200000000ff */
[----:B------:R-:W-:-:S05]  /*15ea0*/  IMAD.MOV.U32 R30, RZ, RZ, R119 ;  /* 0x000000ffff1e7224 */ /* 0x000fca00078e0077 */
[----:B------:R-:W2:Y:S01]  /*15eb0*/  MUFU.EX2 R13, R13 ;  /* 0x0000000d000d7308 */ /* 0x000ea20000000800 */
[----:B-1----:R-:W-:Y:S01]  /*15ec0*/  FADD.FTZ R3, R25, R36 ;  /* 0x0000002419037221 */ /* 0x002fe20000010000 */
[----:B0-----:R-:W-:-:S06]  /*15ed0*/  IMAD.MOV.U32 R35, RZ, RZ, R119 ;  /* 0x000000ffff237224 */ /* 0x001fcc00078e0077 */
[----:B------:R0:W1:Y:S01]  /*15ee0*/  MUFU.EX2 R20, R65 ;  /* 0x0000004100147308 */ /* 0x0000620000000800 */
[C---:B---3--:R-:W-:Y:S01]  /*15ef0*/  FADD.FTZ R36, R32.reuse, R3 ;  /* 0x0000000320247221 */ /* 0x048fe20000010000 */
[----:B------:R-:W-:Y:S01]  /*15f00*/  F2FP.F16.F32.PACK_AB R181, R32, R25 ;  /* 0x0000001920b5723e */ /* 0x000fe200000000ff */
[--C-:B------:R-:W-:Y:S02]  /*15f10*/  IMAD.MOV.U32 R32, RZ, RZ, R119.reuse ;  /* 0x000000ffff207224 */ /* 0x100fe400078e0077 */
[----:B------:R-:W-:-:S03]  /*15f20*/  IMAD.MOV.U32 R25, RZ, RZ, R119 ;  /* 0x000000ffff197224 */ /* 0x000fc600078e0077 */
[----:B------:R-:W3:Y:S01]  /*15f30*/  MUFU.EX2 R81, R81 ;  /* 0x0000005100517308 */ /* 0x000ee20000000800 */
[----:B--2---:R-:W-:Y:S01]  /*15f40*/  FADD.FTZ R3, R13, R36 ;  /* 0x000000240d037221 */ /* 0x004fe20000010000 */
[----:B0-----:R-:W-:-:S06]  /*15f50*/  IMAD.MOV.U32 R65, RZ, RZ, R119 ;  /* 0x000000ffff417224 */ /* 0x001fcc00078e0077 */
[----:B------:R0:W2:Y:S01]  /*15f60*/  MUFU.EX2 R34, R27 ;  /* 0x0000001b00227308 */ /* 0x0000a20000000800 */
[C---:B-1----:R-:W-:Y:S01]  /*15f70*/  FADD.FTZ R36, R20.reuse, R3 ;  /* 0x0000000314247221 */ /* 0x042fe20000010000 */
[----:B------:R-:W-:-:S06]  /*15f80*/  F2FP.F16.F32.PACK_AB R183, R20, R13 ;  /* 0x0000000d14b7723e */ /* 0x000fcc00000000ff */
[----:B------:R-:W1:Y:S01]  /*15f90*/  MUFU.EX2 R61, R61 ;  /* 0x0000003d003d7308 */ /* 0x000e620000000800 */
[----:B---3--:R-:W-:Y:S01]  /*15fa0*/  FADD.FTZ R3, R81, R36 ;  /* 0x0000002451037221 */ /* 0x008fe20000010000 */
[--C-:B------:R-:W-:Y:S02]  /*15fb0*/  IMAD.MOV.U32 R36, RZ, RZ, R119.reuse ;  /* 0x000000ffff247224 */ /* 0x100fe400078e0077 */
[----:B0-----:R-:W-:-:S04]  /*15fc0*/  IMAD.MOV.U32 R27, RZ, RZ, R119 ;  /* 0x000000ffff1b7224 */ /* 0x001fc800078e0077 */
[----:B------:R-:W0:Y:S01]  /*15fd0*/  MUFU.EX2 R176, R176 ;  /* 0x000000b000b07308 */ /* 0x000e220000000800 */
[C---:B--2---:R-:W-:Y:S01]  /*15fe0*/  FADD.FTZ R6, R34.reuse, R3 ;  /* 0x0000000322067221 */ /* 0x044fe20000010000 */
[----:B------:R-:W-:Y:S01]  /*15ff0*/  F2FP.F16.F32.PACK_AB R177, R34, R81 ;  /* 0x0000005122b1723e */ /* 0x000fe200000000ff */
[--C-:B------:R-:W-:Y:S02]  /*16000*/  IMAD.MOV.U32 R81, RZ, RZ, R119.reuse ;  /* 0x000000ffff517224 */ /* 0x100fe400078e0077 */
[----:B------:R-:W-:-:S03]  /*16010*/  IMAD.MOV.U32 R34, RZ, RZ, R119 ;  /* 0x000000ffff227224 */ /* 0x000fc600078e0077 */
[----:B------:R-:W2:Y:S01]  /*16020*/  MUFU.EX2 R93, R121 ;  /* 0x00000079005d7308 */ /* 0x000ea20000000800 */
[----:B-1----:R-:W-:Y:S01]  /*16030*/  FADD.FTZ R3, R61, R6 ;  /* 0x000000063d037221 */ /* 0x002fe20000010000 */
[----:B------:R-:W-:-:S05]  /*16040*/  VIADD R6, R153, 0xfffffffe ;  /* 0xfffffffe99067836 */ /* 0x000fca0000000000 */
[----:B------:R-:W-:Y:S01]  /*16050*/  ISETP.GE.AND P2, PT, R6, R218, PT ;  /* 0x000000da0600720c */ /* 0x000fe20003f46270 */
[----:B------:R-:W1:Y:S01]  /*16060*/  MUFU.EX2 R178, R178 ;  /* 0x000000b200b27308 */ /* 0x000e620000000800 */
[----:B0-----:R-:W-:-:S07]  /*16070*/  FADD.FTZ R38, R176, R7 ;  /* 0x00000007b0267221 */ /* 0x001fce0000010000 */
[----:B------:R-:W0:Y:S01]  /*16080*/  MUFU.EX2 R95, R95 ;  /* 0x0000005f005f7308 */ /* 0x000e220000000800 */
[C---:B--2---:R-:W-:Y:S01]  /*16090*/  FADD.FTZ R7, R93.reuse, R38 ;  /* 0x000000265d077221 */ /* 0x044fe20000010000 */
[----:B------:R-:W-:Y:S02]  /*160a0*/  F2FP.F16.F32.PACK_AB R176, R93, R176 ;  /* 0x000000b05db0723e */ /* 0x000fe400000000ff */
[----:B------:R-:W-:-:S04]  /*160b0*/  MOV R93, R119 ;  /* 0x00000077005d7202 */ /* 0x000fc80000000f00 */
[----:B------:R2:W3:Y:S01]  /*160c0*/  MUFU.EX2 R2, R85 ;  /* 0x0000005500027308 */ /* 0x0004e20000000800 */
[----:B-1----:R-:W-:-:S04]  /*160d0*/  FADD.FTZ R38, R178, R7 ;  /* 0x00000007b2267221 */ /* 0x002fc80000010000 */
[C---:B0-----:R-:W-:Y:S01]  /*160e0*/  FADD.FTZ R15, R95.reuse, R38 ;  /* 0x000000265f0f7221 */ /* 0x041fe20000010000 */
[----:B------:R-:W-:Y:S01]  /*160f0*/  F2FP.F16.F32.PACK_AB R178, R95, R178 ;  /* 0x000000b25fb2723e */ /* 0x000fe200000000ff */
[--C-:B------:R-:W-:Y:S01]  /*16100*/  IMAD.MOV.U32 R95, RZ, RZ, R119.reuse ;  /* 0x000000ffff5f7224 */ /* 0x100fe200078e0077 */
[----:B------:R-:W-:Y:S01]  /*16110*/  MOV R38, R119 ;  /* 0x0000007700267202 */ /* 0x000fe20000000f00 */
[----:B--2---:R-:W-:Y:S02]  /*16120*/  IMAD.MOV.U32 R85, RZ, RZ, R119 ;  /* 0x000000ffff557224 */ /* 0x004fe400078e0077 */
[C---:B---3--:R-:W-:Y:S01]  /*16130*/  FADD.FTZ R14, R2.reuse, R3 ;  /* 0x00000003020e7221 */ /* 0x048fe20000010000 */
[----:B------:R-:W-:Y:S01]  /*16140*/  F2FP.F16.F32.PACK_AB R179, R2, R61 ;  /* 0x0000003d02b3723e */ /* 0x000fe200000000ff */
[----:B------:R-:W-:Y:S02]  /*16150*/  IMAD.MOV.U32 R2, RZ, RZ, 0x3f800000 ;  /* 0x3f800000ff027424 */ /* 0x000fe400078e00ff */
[----:B------:R-:W-:-:S02]  /*16160*/  IMAD.MOV.U32 R3, RZ, RZ, 0x3f800000 ;  /* 0x3f800000ff037424 */ /* 0x000fc400078e00ff */
[----:B------:R-:W-:Y:S01]  /*16170*/  IMAD.MOV.U32 R61, RZ, RZ, R119 ;  /* 0x000000ffff3d7224 */ /* 0x000fe200078e0077 */
[----:B------:R-:W-:Y:S06]  /*16180*/  @!P2 BRA `(.L_x_603) ;  /* 0x000000500014a947 */ /* 0x000fec0003800000 */
[----:B------:R-:W-:Y:S01]  /*16190*/  MOV R7, R4 ;  /* 0x0000000400077202 */ /* 0x000fe20000000f00 */
        /* <DEDUP_REMOVED lines=52> */
.L_x_614:
[----:B------:R-:W-:-:S04]  /*164e0*/  IADD3 R0, R10, 0x1, RZ ;  /* 0x000000010a007810 */ /* 0x000fc80007ffe0ff */
[----:B------:R-:W-:-:S04]  /*164f0*/  ISETP.NE.AND P2, PT, R0, 0x2, PT ;  /* 0x000000020000780c */ /* 0x000fc80003f45270 */
[----:B------:R-:W-:Y:S02]  /*16500*/  SEL R4, RZ, 0x1, P2 ;  /* 0x00000001ff047807 */ /* 0x000fe40001000000 */
[----:B------:R-:W-:Y:S02]  /*16510*/  SEL R216, R0, RZ, P2 ;  /* 0x000000ff00d87207 */ /* 0x000fe40001000000 */
[----:B------:R-:W-:Y:S01]  /*16520*/  LOP3.LUT R217, R9, R4, RZ, 0x3c, !PT ;  /* 0x0000000409d97212 */ /* 0x000fe200078e3cff */
[----:B------:R-:W-:Y:S06]  /*16530*/  @!P0 BRA `(.L_x_604) ;  /* 0x0000000000048947 */ /* 0x000fec0003800000 */
[----:B------:R-:W-:Y:S01]  /*16540*/  BPT.TRAP 0x1 ;  /* 0x000000040000795c */ /* 0x000fe20000300000 */
.L_x_604:
[----:B------:R-:W-:Y:S01]  /*16550*/  IMAD R11, R216, 0x8, R16 ;  /* 0x00000008d80b7824 */ /* 0x000fe200078e0210 */
[----:B------:R-:W-:-:S04]  /*16560*/  SHF.L.U32 R4, R217, 0x1f, RZ ;  /* 0x0000001fd9047819 */ /* 0x000fc800000006ff */
[----:B------:R0:W1:Y:S01]  /*16570*/  SYNCS.PHASECHK.TRANS64.TRYWAIT P2, [R11+URZ+0x36830], R4 ;  /* 0x036830040b0075a7 */ /* 0x000062000804017f */
[----:B------:R-:W-:Y:S05]  /*16580*/  @!P0 BRA `(.L_x_605) ;  /* 0x0000000000048947 */ /* 0x000fea0003800000 */
[----:B------:R-:W-:Y:S01]  /*16590*/  BPT.TRAP 0x1 ;  /* 0x000000040000795c */ /* 0x000fe20000300000 */
.L_x_605:
[----:B------:R-:W-:Y:S01]  /*165a0*/  IMAD R0, R216, 0xa80, R219 ;  /* 0x00000a80d8007824 */ /* 0x000fe200078e02db */
[----:B------:R-:W-:Y:S03]  /*165b0*/  BSSY B1, `(.L_x_606) ;  /* 0x0000006000017945 */ /* 0x000fe60003800000 */
[C---:B------:R-:W-:Y:S02]  /*165c0*/  VIADD R20, R0.reuse, 0x80 ;  /* 0x0000008000147836 */ /* 0x040fe40000000000 */
[----:B------:R-:W-:Y:S01]  /*165d0*/  VIADD R120, R0, 0x100 ;  /* 0x0000010000787836 */ /* 0x000fe20000000000 */
[----:B-1----:R-:W-:Y:S06]  /*165e0*/  @P2 BRA `(.L_x_607) ;  /* 0x0000000000082947 */ /* 0x002fec0003800000 */
[----:B------:R-:W1:Y:S02]  /*165f0*/  SYNCS.PHASECHK.TRANS64.TRYWAIT P2, [R11+URZ+0x36830], R4 ;  /* 0x036830040b0075a7 */ /* 0x000e64000804017f */
[----:B-1----:R-:W-:Y:S05]  /*16600*/  @!P2 BRA `(.L_x_608) ;  /* 0x000001240078a947 */ /* 0x002fea0003800000 */
.L_x_607:
[----:B------:R-:W-:Y:S05]  /*16610*/  BSYNC B1 ;  /* 0x0000000000017941 */ /* 0x000fea0003800000 */
.L_x_606:
[----:B------:R-:W2:Y:S04]  /*16620*/  LDL.64 R12, [R1+0x48] ;  /* 0x00004800010c7983 */ /* 0x000ea80000100a00 */
[----:B------:R-:W3:Y:S01]  /*16630*/  LDL.64 R122, [R1] ;  /* 0x00000000017a7983 */ /* 0x000ee20000100a00 */
[----:B------:R-:W-:Y:S01]  /*16640*/  WARPGROUP.ARRIVE ;  /* 0x00000000000079c5 */ /* 0x000fe20000000000 */
[----:B------:R-:W-:Y:S01]  /*16650*/  IMAD.MOV.U32 R21, RZ, RZ, 0x40000040 ;  /* 0x40000040ff157424 */ /* 0x000fe200078e00ff */
[----:B------:R-:W-:-:S04]  /*16660*/  R2UR UR6, R20 ;  /* 0x00000000140672ca */ /* 0x000fc800000e0000 */
[C---:B------:R-:W-:Y:S01]  /*16670*/  R2UR UR7, R21.reuse ;  /* 0x00000000150772ca */ /* 0x040fe200000e0000 */
[----:B------:R-:W-:Y:S01]  /*16680*/  IMAD.MOV.U32 R20, RZ, RZ, R120 ;  /* 0x000000ffff147224 */ /* 0x000fe200078e0078 */
[----:B------:R-:W-:-:S04]  /*16690*/  R2UR UR19, R21 ;  /* 0x00000000151372ca */ /* 0x000fc800000e0000 */
[----:B------:R-:W-:Y:S01]  /*166a0*/  R2UR UR18, R20 ;  /* 0x00000000141272ca */ /* 0x000fe200000e0000 */
[----:B------:R-:W-:Y:S01]  /*166b0*/  VIADD R20, R0, 0x200 ;  /* 0x0000020000147836 */ /* 0x000fe20000000000 */
[----:B------:R-:W-:-:S04]  /*166c0*/  R2UR UR15, R21 ;  /* 0x00000000150f72ca */ /* 0x000fc800000e0000 */
[----:B------:R-:W-:Y:S02]  /*166d0*/  R2UR UR14, R20 ;  /* 0x00000000140e72ca */ /* 0x000fe400000e0000 */
[----:B--2---:R-:W-:Y:S01]  /*166e0*/  R2UR UR42, R12 ;  /* 0x000000000c2a72ca */ /* 0x004fe200000e0000 */
[----:B------:R-:W-:Y:S01]  /*166f0*/  IMAD.MOV.U32 R12, RZ, RZ, R0 ;  /* 0x000000ffff0c7224 */ /* 0x000fe200078e0000 */
[----:B------:R-:W-:Y:S02]  /*16700*/  R2UR UR43, R13 ;  /* 0x000000000d2b72ca */ /* 0x000fe400000e0000 */
[----:B------:R-:W-:Y:S02]  /*16710*/  MOV R13, 0x40000040 ;  /* 0x40000040000d7802 */ /* 0x000fe40000000f00 */
[----:B---3--:R-:W-:Y:S02]  /*16720*/  R2UR UR28, R122 ;  /* 0x000000007a1c72ca */ /* 0x008fe400000e0000 */
[----:B------:R-:W-:-:S02]  /*16730*/  R2UR UR29, R123 ;  /* 0x000000007b1d72ca */ /* 0x000fc400000e0000 */
[----:B------:R-:W-:Y:S01]  /*16740*/  R2UR UR26, R12 ;  /* 0x000000000c1a72ca */ /* 0x000fe200000e0000 */
[----:B------:R-:W2:Y:S01]  /*16750*/  LDL.64 R122, [R1+0x40] ;  /* 0x00004000017a7983 */ /* 0x000ea20000100a00 */
[----:B------:R-:W-:-:S07]  /*16760*/  R2UR UR27, R13 ;  /* 0x000000000d1b72ca */ /* 0x000fce00000e0000 */
[----:B------:R-:W-:Y:S02]  /*16770*/  UMOV UR24, UR28 ;  /* 0x0000001c00187c82 */ /* 0x000fe40008000000 */
[----:B------:R-:W-:-:S04]  /*16780*/  UMOV UR25, UR29 ;  /* 0x0000001d00197c82 */ /* 0x000fc80008000000 */
[----:B------:R-:W-:Y:S01]  /*16790*/  HGMMA.64x16x16.F32 R168, gdesc[UR24], RZ, !UPT, gsb0 ;  /* 0x0020000018a879f0 */ /* 0x000fe2000c0008ff */
[----:B------:R-:W-:Y:S01]  /*167a0*/  UMOV UR4, UR28 ;  /* 0x0000001c00047c82 */ /* 0x000fe20008000000 */
[----:B------:R-:W-:Y:S01]  /*167b0*/  UMOV UR5, UR29 ;  /* 0x0000001d00057c82 */ /* 0x000fe20008000000 */
[----:B------:R-:W-:Y:S02]  /*167c0*/  WARPGROUP.DEPBAR.LE gsb0, 0x0 ;  /* 0x00008000000079c5 */ /* 0x000fe40000010000 */
[----:B------:R-:W-:-:S06]  /*167d0*/  WARPGROUP.ARRIVE ;  /* 0x00000000000079c5 */ /* 0x000fcc0000000000 */
[----:B------:R-:W-:Y:S01]  /*167e0*/  HGMMA.64x16x16.F32 R160, gdesc[UR4], RZ, !UPT, gsb0 ;  /* 0x0020000004a079f0 */ /* 0x000fe2000c0008ff */
[----:B------:R-:W-:Y:S01]  /*167f0*/  UMOV UR16, UR28 ;  /* 0x0000001c00107c82 */ /* 0x000fe20008000000 */
[----:B------:R-:W-:Y:S01]  /*16800*/  UMOV UR17, UR29 ;  /* 0x0000001d00117c82 */ /* 0x000fe20008000000 */
[----:B------:R-:W-:Y:S01]  /*16810*/  VIADD R12, R0, 0x180 ;  /* 0x00000180000c7836 */ /* 0x000fe20000000000 */
[----:B------:R-:W-:Y:S02]  /*16820*/  WARPGROUP.DEPBAR.LE gsb0, 0x0 ;  /* 0x00008000000079c5 */ /* 0x000fe40000010000 */
[----:B------:R-:W-:-:S06]  /*16830*/  WARPGROUP.ARRIVE ;  /* 0x00000000000079c5 */ /* 0x000fcc0000000000 */
[----:B------:R-:W-:Y:S01]  /*16840*/  HGMMA.64x16x16.F32 R152, gdesc[UR16], RZ, !UPT, gsb0 ;  /* 0x00200000109879f0 */ /* 0x000fe2000c0008ff */
[----:B------:R-:W-:Y:S02]  /*16850*/  R2UR UR22, R12 ;  /* 0x000000000c1672ca */ /* 0x000fe400000e0000 */
[----:B------:R-:W-:Y:S01]  /*16860*/  R2UR UR23, R13 ;  /* 0x000000000d1772ca */ /* 0x000fe200000e0000 */
[----:B------:R-:W-:Y:S01]  /*16870*/  UMOV UR20, UR28 ;  /* 0x0000001c00147c82 */ /* 0x000fe20008000000 */
[----:B------:R-:W-:Y:S01]  /*16880*/  UMOV UR21, UR29 ;  /* 0x0000001d00157c82 */ /* 0x000fe20008000000 */
[----:B------:R-:W-:Y:S02]  /*16890*/  WARPGROUP.DEPBAR.LE gsb0, 0x0 ;  /* 0x00008000000079c5 */ /* 0x000fe40000010000 */
[----:B------:R-:W-:-:S08]  /*168a0*/  WARPGROUP.ARRIVE ;  /* 0x00000000000079c5 */ /* 0x000fd00000000000 */
[----:B------:R-:W-:Y:S01]  /*168b0*/  HGMMA.64x16x16.F32 R144, gdesc[UR20], RZ, !UPT, gsb0 ;  /* 0x00200000149079f0 */ /* 0x000fe2000c0008ff */
[----:B------:R-:W-:Y:S01]  /*168c0*/  UMOV UR12, UR28 ;  /* 0x0000001c000c7c82 */ /* 0x000fe20008000000 */
[----:B------:R-:W-:Y:S01]  /*168d0*/  UMOV UR13, UR29 ;  /* 0x0000001d000d7c82 */ /* 0x000fe20008000000 */
[----:B------:R-:W-:Y:S01]  /*168e0*/  IMAD.MOV.U32 R121, RZ, RZ, 0x40000040 ;  /* 0x40000040ff797424 */ /* 0x000fe200078e00ff */
[----:B------:R-:W-:Y:S02]  /*168f0*/  WARPGROUP.DEPBAR.LE gsb0, 0x0 ;  /* 0x00008000000079c5 */ /* 0x000fe40000010000 */
[----:B------:R-:W-:-:S06]  /*16900*/  WARPGROUP.ARRIVE ;  /* 0x00000000000079c5 */ /* 0x000fcc0000000000 */
[----:B------:R-:W-:Y:S01]  /*16910*/  HGMMA.64x16x16.F32 R136, gdesc[UR12], RZ, !UPT, gsb0 ;  /* 0x002000000c8879f0 */ /* 0x000fe2000c0008ff */
[----:B------:R-:W-:Y:S02]  /*16920*/  IADD3 R120, R0, 0x280, RZ ;  /* 0x0000028000787810 */ /* 0x000fe40007ffe0ff */
[----:B------:R-:W-:Y:S02]  /*16930*/  R2UR UR11, R121 ;  /* 0x00000000790b72ca */ /* 0x000fe400000e0000 */
[----:B------:R-:W-:Y:S01]  /*16940*/  R2UR UR10, R120 ;  /* 0x00000000780a72ca */ /* 0x000fe200000e0000 */
[----:B------:R-:W-:Y:S01]  /*16950*/  UMOV UR8, UR28 ;  /* 0x0000001c00087c82 */ /* 0x000fe20008000000 */
[----:B------:R-:W-:Y:S01]  /*16960*/  UMOV UR9, UR29 ;  /* 0x0000001d00097c82 */ /* 0x000fe20008000000 */
[----:B------:R-:W-:Y:S02]  /*16970*/  WARPGROUP.DEPBAR.LE gsb0, 0x0 ;  /* 0x00008000000079c5 */ /* 0x000fe40000010000 */
[----:B------:R-:W-:-:S08]  /*16980*/  WARPGROUP.ARRIVE ;  /* 0x00000000000079c5 */ /* 0x000fd00000000000 */
[----:B------:R-:W-:Y:S01]  /*16990*/  HGMMA.64x16x16.F32 R128, gdesc[UR8], RZ, !UPT, gsb0 ;  /* 0x00200000088079f0 */ /* 0x000fe2000c0008ff */
[C---:B------:R-:W-:Y:S01]  /*169a0*/  VIADD R12, R0.reuse, 0x300 ;  /* 0x00000300000c7836 */ /* 0x040fe20000000000 */
[----:B------:R-:W-:Y:S01]  /*169b0*/  MOV R121, 0x40000040 ;  /* 0x4000004000797802 */ /* 0x000fe20000000f00 */
[----:B------:R-:W-:Y:S01]  /*169c0*/  VIADD R120, R0, 0x182 ;  /* 0x0000018200787836 */ /* 0x000fe20000000000 */
[----:B------:R-:W-:Y:S02]  /*169d0*/  R2UR UR59, R13 ;  /* 0x000000000d3b72ca */ /* 0x000fe400000e0000 */
[----:B------:R-:W-:Y:S02]  /*169e0*/  R2UR UR58, R12 ;  /* 0x000000000c3a72ca */ /* 0x000fe400000e0000 */
[----:B------:R-:W-:Y:S01]  /*169f0*/  R2UR UR26, R120 ;  /* 0x00000000781a72ca */ /* 0x000fe200000e0000 */
[----:B------:R-:W-:Y:S01]  /*16a00*/  VIADD R120, R0, 0x302 ;  /* 0x0000030200787836 */ /* 0x000fe20000000000 */
[----:B------:R-:W-:Y:S01]  /*16a10*/  R2UR UR27, R121 ;  /* 0x00000000791b72ca */ /* 0x000fe200000e0000 */
[----:B------:R-:W-:Y:S01]  /*16a20*/  IMAD.MOV.U32 R121, RZ, RZ, 0x40000040 ;  /* 0x40000040ff797424 */ /* 0x000fe200078e00ff */
[----:B--2---:R-:W-:-:S02]  /*16a30*/  R2UR UR38, R122 ;  /* 0x000000007a2672ca */ /* 0x004fc400000e0000 */
[----:B------:R-:W-:Y:S02]  /*16a40*/  R2UR UR46, R120 ;  /* 0x00000000782e72ca */ /* 0x000fe400000e0000 */
[----:B------:R-:W-:Y:S02]  /*16a50*/  R2UR UR47, R121 ;  /* 0x00000000792f72ca */ /* 0x000fe400000e0000 */
[----:B------:R-:W-:Y:S01]  /*16a60*/  R2UR UR39, R123 ;  /* 0x000000007b2772ca */ /* 0x000fe200000e0000 */
[----:B------:R-:W-:Y:S01]  /*16a70*/  UMOV UR56, UR28 ;  /* 0x0000001c00387c82 */ /* 0x000fe20008000000 */
[----:B------:R-:W-:Y:S01]  /*16a80*/  UMOV UR57, UR29 ;  /* 0x0000001d00397c82 */ /* 0x000fe20008000000 */
[----:B------:R-:W-:Y:S02]  /*16a90*/  WARPGROUP.DEPBAR.LE gsb0, 0x0 ;  /* 0x00008000000079c5 */ /* 0x000fe40000010000 */
[----:B------:R-:W-:-:S06]  /*16aa0*/  WARPGROUP.ARRIVE ;  /* 0x00000000000079c5 */ /* 0x000fcc0000000000 */
[----:B------:R-:W-:Y:S01]  /*16ab0*/  HGMMA.64x16x16.F32 R120, gdesc[UR56], RZ, !UPT, gsb0 ;  /* 0x00200000387879f0 */ /* 0x000fe2000c0008ff */
[----:B------:R-:W-:Y:S01]  /*16ac0*/  VIADD R20, R0, 0x2 ;  /* 0x0000000200147836 */ /* 0x000fe20000000000 */
[----:B------:R-:W-:-:S04]  /*16ad0*/  MOV R21, 0x40000040 ;  /* 0x4000004000157802 */ /* 0x000fc80000000f00 */
[----:B------:R-:W-:Y:S02]  /*16ae0*/  R2UR UR34, R20 ;  /* 0x00000000142272ca */ /* 0x000fe400000e0000 */
[----:B------:R-:W-:Y:S01]  /*16af0*/  R2UR UR35, R21 ;  /* 0x00000000152372ca */ /* 0x000fe200000e0000 */
[----:B------:R-:W-:Y:S01]  /*16b00*/  UMOV UR32, UR42 ;  /* 0x0000002a00207c82 */ /* 0x000fe20008000000 */
[----:B------:R-:W-:Y:S01]  /*16b10*/  UMOV UR33, UR43 ;  /* 0x0000002b00217c82 */ /* 0x000fe20008000000 */
[----:B------:R-:W-:Y:S02]  /*16b20*/  WARPGROUP.DEPBAR.LE gsb0, 0x0 ;  /* 0x00008000000079c5 */ /* 0x000fe40000010000 */
[----:B------:R-:W-:-:S08]  /*16b30*/  WARPGROUP.ARRIVE ;  /* 0x00000000000079c5 */ /* 0x000fd00000000000 */
[----:B------:R-:W-:Y:S01]  /*16b40*/  HGMMA.64x16x16.F32 R168, gdesc[UR32], R168, gsb0 ;  /* 0x0020000020a879f0 */ /* 0x000fe200080008a8 */
[----:B------:R-:W-:Y:S02]  /*16b50*/  VIADD R12, R0, 0x82 ;  /* 0x00000082000c7836 */ /* 0x000fe40000000000 */
[----:B------:R-:W-:-:S03]  /*16b60*/  IMAD.MOV.U32 R13, RZ, RZ, 0x40000040 ;  /* 0x40000040ff0d7424 */ /* 0x000fc600078e00ff */
        /* <DEDUP_REMOVED lines=16> */
[----:B------:R-:W-:Y:S01]  /*16c70*/  UMOV UR24, UR42 ;  /* 0x0000002a00187c82 */ /* 0x000fe20008000000 */
[----:B------:R-:W-:Y:S01]  /*16c80*/  UMOV UR25, UR43 ;  /* 0x0000002b00197c82 */ /* 0x000fe20008000000 */
[----:B------:R-:W-:Y:S01]  /*16c90*/  VIADD R12, R0, 0x202 ;  /* 0x00000202000c7836 */ /* 0x000fe20000000000 */
[----:B------:R-:W-:Y:S02]  /*16ca0*/  WARPGROUP.DEPBAR.LE gsb0, 0x0 ;  /* 0x00008000000079c5 */ /* 0x000fe40000010000 */
[----:B------:R-:W-:-:S06]  /*16cb0*/  WARPGROUP.ARRIVE ;  /* 0x00000000000079c5 */ /* 0x000fcc0000000000 */
[----:B------:R-:W-:Y:S01]  /*16cc0*/  HGMMA.64x16x16.F32 R144, gdesc[UR24], R144, gsb0 ;  /* 0x00200000189079f0 */ /* 0x000fe20008000890 */
[----:B------:R-:W-:Y:S01]  /*16cd0*/  IMAD.MOV.U32 R13, RZ, RZ, 0x40000040 ;  /* 0x40000040ff0d7424 */ /* 0x000fe200078e00ff */
[----:B------:R-:W-:-:S04]  /*16ce0*/  R2UR UR22, R12 ;  /* 0x000000000c1672ca */ /* 0x000fc800000e0000 */
        /* <DEDUP_REMOVED lines=12> */
[----:B------:R-:W-:Y:S01]  /*16db0*/  MOV R5, UR45 ;  /* 0x0000002d00057c02 */ /* 0x000fe20008000f00 */
[----:B------:R-:W-:Y:S02]  /*16dc0*/  WARPGROUP.DEPBAR.LE gsb0, 0x0 ;  /* 0x00008000000079c5 */ /* 0x000fe40000010000 */
[----:B------:R-:W-:Y:S01]  /*16dd0*/  WARPGROUP.ARRIVE ;  /* 0x00000000000079c5 */ /* 0x000fe20000000000 */
[----:B01----:R-:W-:Y:S01]  /*16de0*/  MOV R4, UR44 ;  /* 0x0000002c00047c02 */ /* 0x003fe20008000f00 */
[----:B------:R-:W-:Y:S01]  /*16df0*/  IMAD.MOV.U32 R13, RZ, RZ, 0x40000040 ;  /* 0x40000040ff0d7424 */ /* 0x000fe200078e00ff */
[----:B------:R-:W-:Y:S01]  /*16e00*/  IADD3 R12, R0, 0x4, RZ ;  /* 0x00000004000c7810 */ /* 0x000fe20007ffe0ff */
[----:B------:R-:W-:Y:S01]  /*16e10*/  UMOV UR12, UR38 ;  /* 0x00000026000c7c82 */ /* 0x000fe20008000000 */
[----:B------:R-:W-:-:S02]  /*16e20*/  UMOV UR13, UR39 ;  /* 0x00000027000d7c82 */ /* 0x000fc40008000000 */
[----:B------:R-:W-:Y:S01]  /*16e30*/  HGMMA.64x16x16.F32 R128, gdesc[UR16], R128, gsb0 ;  /* 0x00200000108079f0 */ /* 0x000fe20008000880 */
[----:B------:R-:W-:Y:S01]  /*16e40*/  UMOV UR44, UR42 ;  /* 0x0000002a002c7c82 */ /* 0x000fe20008000000 */
[----:B------:R-:W-:Y:S01]  /*16e50*/  UMOV UR45, UR43 ;  /* 0x0000002b002d7c82 */ /* 0x000fe20008000000 */
[----:B------:R-:W-:Y:S01]  /*16e60*/  UMOV UR8, UR38 ;  /* 0x0000002600087c82 */ /* 0x000fe20008000000 */
[----:B------:R-:W-:Y:S01]  /*16e70*/  UMOV UR9, UR39 ;  /* 0x0000002700097c82 */ /* 0x000fe20008000000 */
[----:B------:R-:W2:Y:S01]  /*16e80*/  LDL.64 R20, [R1+0x38] ;  /* 0x0000380001147983 */ /* 0x000ea20000100a00 */
[----:B------:R-:W-:Y:S02]  /*16e90*/  WARPGROUP.DEPBAR.LE gsb0, 0x0 ;  /* 0x00008000000079c5 */ /* 0x000fe40000010000 */
[----:B------:R-:W-:-:S06]  /*16ea0*/  WARPGROUP.ARRIVE ;  /* 0x00000000000079c5 */ /* 0x000fcc0000000000 */
[----:B------:R-:W-:Y:S01]  /*16eb0*/  HGMMA.64x16x16.F32 R120, gdesc[UR44], R120, gsb0 ;  /* 0x002000002c7879f0 */ /* 0x000fe20008000878 */
[----:B------:R-:W-:Y:S02]  /*16ec0*/  R2UR UR14, R12 ;  /* 0x000000000c0e72ca */ /* 0x000fe400000e0000 */
[----:B------:R-:W-:Y:S01]  /*16ed0*/  R2UR UR15, R13 ;  /* 0x000000000d0f72ca */ /* 0x000fe200000e0000 */
[----:B------:R-:W-:Y:S01]  /*16ee0*/  VIADD R12, R0, 0x84 ;  /* 0x00000084000c7836 */ /* 0x000fe20000000000 */
[----:B------:R-:W-:Y:S02]  /*16ef0*/  WARPGROUP.DEPBAR.LE gsb0, 0x0 ;  /* 0x00008000000079c5 */ /* 0x000fe40000010000 */
[----:B------:R-:W-:-:S09]  /*16f00*/  WARPGROUP.ARRIVE ;  /* 0x00000000000079c5 */ /* 0x000fd20000000000 */
[----:B------:R-:W-:Y:S01]  /*16f10*/  HGMMA.64x16x16.F32 R168, gdesc[UR12], R168, gsb0 ;  /* 0x002000000ca879f0 */ /* 0x000fe200080008a8 */
[----:B------:R-:W-:Y:S02]  /*16f20*/  MOV R13, 0x40000040 ;  /* 0x40000040000d7802 */ /* 0x000fe40000000f00 */
[----:B------:R-:W-:Y:S02]  /*16f30*/  R2UR UR10, R12 ;  /* 0x000000000c0a72ca */ /* 0x000fe400000e0000 */
[----:B------:R-:W-:Y:S01]  /*16f40*/  R2UR UR11, R13 ;  /* 0x000000000d0b72ca */ /* 0x000fe200000e0000 */
[----:B------:R-:W-:Y:S02]  /*16f50*/  WARPGROUP.DEPBAR.LE gsb0, 0x0 ;  /* 0x00008000000079c5 */ /* 0x000fe40000010000 */
[----:B------:R-:W-:-:S10]  /*16f60*/  WARPGROUP.ARRIVE ;  /* 0x00000000000079c5 */ /* 0x000fd40000000000 */
        /* <DEDUP_REMOVED lines=19> */
[----:B------:R-:W-:Y:S01]  /*170a0*/  IMAD.MOV.U32 R13, RZ, RZ, 0x40000040 ;  /* 0x40000040ff0d7424 */ /* 0x000fe200078e00ff */
[----:B------:R-:W-:-:S04]  /*170b0*/  IADD3 R12, R0, 0x204, RZ ;  /* 0x00000204000c7810 */ /* 0x000fc80007ffe0ff */
        /* <DEDUP_REMOVED lines=26> */
[----:B------:R-:W-:Y:S01]  /*17260*/  IMAD.MOV.U32 R13, RZ, RZ, 0x40000040 ;  /* 0x40000040ff0d7424 */ /* 0x000fe200078e00ff */
[----:B--2---:R-:W-:Y:S02]  /*17270*/  R2UR UR42, R20 ;  /* 0x00000000142a72ca */ /* 0x004fe400000e0000 */
[----:B------:R-:W-:Y:S02]  /*17280*/  R2UR UR43, R21 ;  /* 0x00000000152b72ca */ /* 0x000fe400000e0000 */
[----:B------:R-:W-:Y:S01]  /*17290*/  R2UR UR22, R12 ;  /* 0x000000000c1672ca */ /* 0x000fe200000e0000 */
[----:B------:R-:W2:Y:S01]  /*172a0*/  LDL.64 R20, [R1+0x30] ;  /* 0x0000300001147983 */ /* 0x000ea20000100a00 */
[----:B------:R-:W-:-:S07]  /*172b0*/  R2UR UR23, R13 ;  /* 0x000000000d1772ca */ /* 0x000fce00000e0000 */
[----:B------:R-:W-:Y:S02]  /*172c0*/  UMOV UR20, UR42 ;  /* 0x0000002a00147c82 */ /* 0x000fe40008000000 */
[----:B------:R-:W-:Y:S01]  /*172d0*/  UMOV UR21, UR43 ;  /* 0x0000002b00157c82 */ /* 0x000fe20008000000 */
[----:B------:R-:W-:Y:S02]  /*172e0*/  WARPGROUP.DEPBAR.LE gsb0, 0x0 ;  /* 0x00008000000079c5 */ /* 0x000fe40000010000 */
[----:B------:R-:W-:-:S06]  /*172f0*/  WARPGROUP.ARRIVE ;  /* 0x00000000000079c5 */ /* 0x000fcc0000000000 */
        /* <DEDUP_REMOVED lines=56> */
[----:B------:R-:W-:Y:S02]  /*17680*/  IADD3 R12, R0, 0x380, RZ ;  /* 0x00000380000c7810 */ /* 0x000fe40007ffe0ff */
        /* <DEDUP_REMOVED lines=51> */
[----:B------:R-:W-:-:S09]  /*179c0*/  UMOV UR17, UR39 ;  /* 0x0000002700117c82 */ /* 0x000fd20008000000 */
        /* <DEDUP_REMOVED lines=15> */
[----:B------:R-:W-:Y:S02]  /*17ac0*/  MOV R13, 0x40000040 ;  /* 0x40000040000d7802 */ /* 0x000fe40000000f00 */
        /* <DEDUP_REMOVED lines=68> */
[----:B------:R-:W-:Y:S02]  /*17f10*/  R2UR UR22, R12 ;  /* 0x000000000c1672ca */ /* 0x000fe400000e0000 */
[----:B------:R-:W-:-:S07]  /*17f20*/  R2UR UR23, R13 ;  /* 0x000000000d1772ca */ /* 0x000fce00000e0000 */
[----:B------:R-:W-:Y:S02]  /*17f30*/  UMOV UR20, UR38 ;  /* 0x0000002600147c82 */ /* 0x000fe40008000000 */
[----:B------:R-:W-:Y:S01]  /*17f40*/  UMOV UR21, UR39 ;  /* 0x0000002700157c82 */ /* 0x000fe20008000000 */
[----:B------:R-:W-:Y:S02]  /*17f50*/  WARPGROUP.DEPBAR.LE gsb0, 0x0 ;  /* 0x00008000000079c5 */ /* 0x000fe40000010000 */
[----:B------:R-:W-:-:S06]  /*17f60*/  WARPGROUP.ARRIVE ;  /* 0x00000000000079c5 */ /* 0x000fcc0000000000 */
        /* <DEDUP_REMOVED lines=59> */
[----:B------:R-:W-:Y:S02]  /*18320*/  WARPGROUP.DEPBAR.LE gsb0, 0x0 ;  /* 0x00008000000079c5 */ /* 0x000fe40000010000 */
[----:B------:R-:W-:-:S10]  /*18330*/  WARPGROUP.ARRIVE ;  /* 0x00000000000079c5 */ /* 0x000fd40000000000 */
[----:B------:R-:W-:Y:S01]  /*18340*/  HGMMA.64x16x16.F32 R168, gdesc[UR52], R168, gsb0 ;  /* 0x0020000034a879f0 */ /* 0x000fe200080008a8 */
[----:B------:R-:W-:Y:S01]  /*18350*/  R2UR UR44, R4 ;  /* 0x00000000042c72ca */ /* 0x000fe200000e0000 */
[----:B------:R-:W-:Y:S01]  /*18360*/  VIADD R4, R0, 0x406 ;  /* 0x0000040600047836 */ /* 0x000fe20000000000 */
[----:B------:R-:W-:Y:S02]  /*18370*/  R2UR UR45, R5 ;  /* 0x00000000052d72ca */ /* 0x000fe400000e0000 */
[----:B------:R-:W-:Y:S02]  /*18380*/  MOV R5, 0x40000040 ;  /* 0x4000004000057802 */ /* 0x000fe40000000f00 */
[----:B------:R-:W-:Y:S02]  /*18390*/  R2UR UR30, R4 ;  /* 0x00000000041e72ca */ /* 0x000fe400000e0000 */
[----:B------:R-:W-:Y:S01]  /*183a0*/  R2UR UR31, R5 ;  /* 0x00000000051f72ca */ /* 0x000fe200000e0000 */
[----:B------:R-:W-:Y:S01]  /*183b0*/  UMOV UR28, UR52 ;  /* 0x00000034001c7c82 */ /* 0x000fe20008000000 */
[----:B------:R-:W-:Y:S01]  /*183c0*/  UMOV UR29, UR53 ;  /* 0x00000035001d7c82 */ /* 0x000fe20008000000 */
[----:B------:R-:W-:-:S02]  /*183d0*/  WARPGROUP.DEPBAR.LE gsb0, 0x0 ;  /* 0x00008000000079c5 */ /* 0x000fc40000010000 */
        /* <DEDUP_REMOVED lines=339> */
[----:B------:R-:W-:Y:S01]  /*19910*/  FMUL.FTZ R26, R26, R2 ;  /* 0x000000021a1a7220 */ /* 0x000fe20000410000 */
[----:B------:R-:W-:-:S02]  /*19920*/  WARPGROUP.DEPBAR.LE gsb0, 0x0 ;  /* 0x00008000000079c5 */ /* 0x000fc40000010000 */
        /* <DEDUP_REMOVED lines=49> */
.L_x_609:
[----:B------:R-:W-:Y:S01]  /*19c40*/  SHF.L.U32 R0, R9, 0x1f, RZ ;  /* 0x0000001f09007819 */ /* 0x000fe200000006ff */
[----:B------:R-:W-:-:S04]  /*19c50*/  IMAD R9, R10, 0x8, R16 ;  /* 0x000000080a097824 */ /* 0x000fc800078e0210 */
[----:B------:R0:W1:Y:S01]  /*19c60*/  SYNCS.PHASECHK.TRANS64.TRYWAIT P2, [R9+URZ+0x36850], R0 ;  /* 0x03685000090075a7 */ /* 0x000062000804017f */
[----:B------:R-:W-:Y:S05]  /*19c70*/  @!P0 BRA `(.L_x_610) ;  /* 0x0000000000048947 */ /* 0x000fea0003800000 */
[----:B------:R-:W-:Y:S01]  /*19c80*/  BPT.TRAP 0x1 ;  /* 0x000000040000795c */ /* 0x000fe20000300000 */
.L_x_610:
[----:B------:R-:W-:Y:S04]  /*19c90*/  BSSY B1, `(.L_x_611) ;  /* 0x0000004000017945 */ /* 0x000fe80003800000 */
[----:B-1----:R-:W-:Y:S05]  /*19ca0*/  @P2 BRA `(.L_x_612) ;  /* 0x0000000000082947 */ /* 0x002fea0003800000 */
[----:B------:R-:W1:Y:S02]  /*19cb0*/  SYNCS.PHASECHK.TRANS64.TRYWAIT P2, [R9+URZ+0x36850], R0 ;  /* 0x03685000090075a7 */ /* 0x000e64000804017f */
[----:B-1----:R-:W-:Y:S05]  /*19cc0*/  @!P2 BRA `(.L_x_613) ;  /* 0x000000ec00dca947 */ /* 0x002fea0003800000 */
.L_x_612:
[----:B------:R-:W-:Y:S05]  /*19cd0*/  BSYNC B1 ;  /* 0x0000000000017941 */ /* 0x000fea0003800000 */
.L_x_611:
[----:B01----:R-:W-:Y:S01]  /*19ce0*/  VIADD R0, R16, 0x400 ;  /* 0x0000040010007836 */ /* 0x003fe20000000000 */
[----:B------:R-:W-:Y:S01]  /*19cf0*/  WARPGROUP.ARRIVE ;  /* 0x00000000000079c5 */ /* 0x000fe20000000000 */
[----:B------:R-:W-:Y:S01]  /*19d00*/  IMAD.MOV.U32 R13, RZ, RZ, 0x40000040 ;  /* 0x40000040ff0d7424 */ /* 0x000fe200078e00ff */
[----:B------:R-:W-:Y:S01]  /*19d10*/  ULDC UR4, c[0x0][0x988] ;  /* 0x0002620000047ab9 */ /* 0x000fe20000000800 */
[----:B------:R-:W-:Y:S01]  /*19d20*/  IMAD.MOV.U32 R3, RZ, RZ, 0x40000040 ;  /* 0x40000040ff037424 */ /* 0x000fe200078e00ff */
[----:B------:R-:W-:Y:S01]  /*19d30*/  SHF.R.U32.HI R0, RZ, 0x4, R0 ;  /* 0x00000004ff007819 */ /* 0x000fe20000011600 */
[----:B------:R-:W-:Y:S01]  /*19d40*/  @!P1 VIADD R11, R11, 0x36840 ;  /* 0x000368400b0b9836 */ /* 0x000fe20000000000 */
[----:B------:R-:W-:Y:S01]  /*19d50*/  R2UR UR7, R13 ;  /* 0x000000000d0772ca */ /* 0x000fe200000e0000 */
[----:B------:R-:W-:Y:S01]  /*19d60*/  @!P1 VIADD R9, R9, 0x36860 ;  /* 0x0003686009099836 */ /* 0x000fe20000000000 */
[----:B------:R-:W-:Y:S02]  /*19d70*/  LOP3.LUT R0, R0, 0x3fff, RZ, 0xc0, !PT ;  /* 0x00003fff00007812 */ /* 0x000fe400078ec0ff */
[----:B------:R-:W-:-:S02]  /*19d80*/  ISETP.GT.AND P2, PT, R6, R218, PT ;  /* 0x000000da0600720c */ /* 0x000fc40003f44270 */
[----:B------:R-:W-:Y:S02]  /*19d90*/  LOP3.LUT R0, R0, 0x3800000, RZ, 0xfc, !PT ;  /* 0x0380000000007812 */ /* 0x000fe400078efcff */
[----:B------:R-:W-:Y:S02]  /*19da0*/  @!P1 PRMT R9, RZ, 0x654, R9 ;  /* 0x00000654ff099816 */ /* 0x000fe40000000009 */
[----:B------:R-:W-:Y:S01]  /*19db0*/  IADD3 R6, R6, -0x1, RZ ;  /* 0xffffffff06067810 */ /* 0x000fe20007ffe0ff */
[----:B------:R-:W-:Y:S01]  /*19dc0*/  IMAD R12, R10, 0xa80, R0 ;  /* 0x00000a800a0c7824 */ /* 0x000fe200078e0200 */
[----:B------:R-:W-:-:S04]  /*19dd0*/  FMNMX.FTZ R0, R168, R8, !PT ;  /* 0x00000008a8007209 */ /* 0x000fc80007810000 */
[C---:B------:R-:W-:Y:S02]  /*19de0*/  R2UR UR6, R12.reuse ;  /* 0x000000000c0672ca */ /* 0x040fe400000e0000 */
[----:B------:R-:W-:Y:S02]  /*19df0*/  IADD3 R2, R12, 0x80, RZ ;  /* 0x000000800c027810 */ /* 0x000fe40007ffe0ff */
[----:B------:R-:W-:-:S04]  /*19e00*/  FMNMX.FTZ R0, R169, R0, !PT ;  /* 0x00000000a9007209 */ /* 0x000fc80007810000 */
[----:B------:R-:W-:-:S04]  /*19e10*/  FMNMX.FTZ R0, R172, R0, !PT ;  /* 0x00000000ac007209 */ /* 0x000fc80007810000 */
[----:B------:R-:W-:Y:S01]  /*19e20*/  FMNMX.FTZ R0, R173, R0, !PT ;  /* 0x00000000ad007209 */ /* 0x000fe20007810000 */
[----:B------:R-:W-:Y:S01]  /*19e30*/  HGMMA.64x192x16.F32 R24, R200, gdesc[UR4].tnspB, R24, gsb0 ;  /* 0x42e00004c8187df0 */ /* 0x000fe20008000818 */
[----:B------:R-:W-:Y:S01]  /*19e40*/  R2UR UR6, R2 ;  /* 0x00000000020672ca */ /* 0x000fe200000e0000 */
[----:B------:R-:W-:Y:S01]  /*19e50*/  VIADD R2, R12, 0x100 ;  /* 0x000001000c027836 */ /* 0x000fe20000000000 */
[----:B------:R-:W-:Y:S01]  /*19e60*/  R2UR UR7, R3 ;  /* 0x00000000030772ca */ /* 0x000fe200000e0000 */
[----:B------:R-:W-:Y:S01]  /*19e70*/  IMAD.MOV.U32 R3, RZ, RZ, 0x40000040 ;  /* 0x40000040ff037424 */ /* 0x000fe200078e00ff */
        /* <DEDUP_REMOVED lines=27> */
[----:B0-----:R-:W-:Y:S02]  /*1a030*/  FMNMX.FTZ R5, R5, R0, !PT ;  /* 0x0000000005057209 */ /* 0x001fe40007810000 */
[----:B------:R-:W-:-:S05]  /*1a040*/  MOV R0, UR4 ;  /* 0x0000000400007c02 */ /* 0x000fca0008000f00 */
[----:B------:R-:W-:-:S04]  /*1a050*/  FMUL.FTZ R13, R5, R0 ;  /* 0x00000000050d7220 */ /* 0x000fc80000410000 */
[-CC-:B------:R-:W-:Y:S01]  /*1a060*/  FFMA.FTZ R20, R161, R0.reuse, -R13.reuse ;  /* 0x00000000a1147223 */ /* 0x180fe2000001080d */
[-CC-:B------:R-:W-:Y:S01]  /*1a070*/  FFMA.FTZ R21, R157, R0.reuse, -R13.reuse ;  /* 0x000000009d157223 */ /* 0x180fe2000001080d */
[----:B------:R-:W-:-:S04]  /*1a080*/  FFMA.FTZ R10, R149, R0, -R13 ;  /* 0x00000000950a7223 */ /* 0x000fc8000001080d */
[----:B------:R-:W-:Y:S08]  /*1a090*/  MUFU.EX2 R20, R20 ;  /* 0x0000001400147308 */ /* 0x000ff00000000800 */
[----:B------:R-:W-:Y:S08]  /*1a0a0*/  MUFU.EX2 R21, R21 ;  /* 0x0000001500157308 */ /* 0x000ff00000000800 */
[----:B------:R-:W-:Y:S01]  /*1a0b0*/  MUFU.EX2 R10, R10 ;  /* 0x0000000a000a7308 */ /* 0x000fe20000000800 */
[----:B------:R-:W-:-:S02]  /*1a0c0*/  WARPGROUP.DEPBAR.LE gsb0, 0x0 ;  /* 0x00008000000079c5 */ /* 0x000fc40000010000 */
[----:B------:R-:W-:Y:S01]  /*1a0d0*/  WARPGROUP.ARRIVE ;  /* 0x00000000000079c5 */ /* 0x000fe20000000000 */
[-CC-:B------:R-:W-:Y:S01]  /*1a0e0*/  FFMA.FTZ R200, R168, R0.reuse, -R13.reuse ;  /* 0x00000000a8c87223 */ /* 0x180fe2000001080d */
[-CC-:B------:R-:W-:Y:S01]  /*1a0f0*/  FFMA.FTZ R168, R169, R0.reuse, -R13.reuse ;  /* 0x00000000a9a87223 */ /* 0x180fe2000001080d */
[-CC-:B------:R-:W-:Y:S01]  /*1a100*/  FFMA.FTZ R202, R172, R0.reuse, -R13.reuse ;  /* 0x00000000acca7223 */ /* 0x180fe2000001080d */
[----:B------:R-:W-:Y:S02]  /*1a110*/  FFMA.FTZ R169, R173, R0, -R13 ;  /* 0x00000000ada97223 */ /* 0x000fe4000001080d */
[----:B------:R-:W-:Y:S01]  /*1a120*/  HGMMA.64x192x16.F32 R24, R196, gdesc[UR4].tnspB, R24, gsb0 ;  /* 0x42e00004c4187df0 */ /* 0x000fe20008000818 */
[----:B------:R-:W-:Y:S01]  /*1a130*/  R2UR UR6, R2 ;  /* 0x00000000020672ca */ /* 0x000fe200000e0000 */
[----:B------:R-:W-:Y:S01]  /*1a140*/  VIADD R2, R12, 0x180 ;  /* 0x000001800c027836 */ /* 0x000fe20000000000 */
[----:B------:R-:W-:Y:S01]  /*1a150*/  R2UR UR7, R3 ;  /* 0x00000000030772ca */ /* 0x000fe200000e0000 */
[----:B------:R-:W-:Y:S01]  /*1a160*/  MUFU.EX2 R200, R200 ;  /* 0x000000c800c87308 */ /* 0x000fe20000000800 */
[----:B------:R-:W-:-:S07]  /*1a170*/  MOV R3, 0x40000040 ;  /* 0x4000004000037802 */ /* 0x000fce0000000f00 */
[----:B------:R-:W-:Y:S08]  /*1a180*/  MUFU.EX2 R168, R168 ;  /* 0x000000a800a87308 */ /* 0x000ff00000000800 */
[----:B------:R-:W-:Y:S08]  /*1a190*/  MUFU.EX2 R202, R202 ;  /* 0x000000ca00ca7308 */ /* 0x000ff00000000800 */
[----:B------:R-:W-:Y:S01]  /*1a1a0*/  MUFU.EX2 R169, R169 ;  /* 0x000000a900a97308 */ /* 0x000fe20000000800 */
[----:B------:R-:W-:-:S02]  /*1a1b0*/  WARPGROUP.DEPBAR.LE gsb0, 0x0 ;  /* 0x00008000000079c5 */ /* 0x000fc40000010000 */
[----:B------:R-:W-:Y:S01]  /*1a1c0*/  WARPGROUP.ARRIVE ;  /* 0x00000000000079c5 */ /* 0x000fe20000000000 */
[-CC-:B------:R-:W-:Y:S01]  /*1a1d0*/  FFMA.FTZ R196, R160, R0.reuse, -R13.reuse ;  /* 0x00000000a0c47223 */ /* 0x180fe2000001080d */
[-CC-:B------:R-:W-:Y:S01]  /*1a1e0*/  FFMA.FTZ R198, R164, R0.reuse, -R13.reuse ;  /* 0x00000000a4c67223 */ /* 0x180fe2000001080d */
[----:B------:R-:W-:-:S03]  /*1a1f0*/  FFMA.FTZ R160, R165, R0, -R13 ;  /* 0x00000000a5a07223 */ /* 0x000fc6000001080d */
[----:B------:R-:W-:Y:S01]  /*1a200*/  HGMMA.64x192x16.F32 R24, R192, gdesc[UR4].tnspB, R24, gsb0 ;  /* 0x42e00004c0187df0 */ /* 0x000fe20008000818 */
[----:B------:R-:W-:Y:S01]  /*1a210*/  R2UR UR6, R2 ;  /* 0x00000000020672ca */ /* 0x000fe200000e0000 */
[----:B------:R-:W-:Y:S01]  /*1a220*/  VIADD R2, R12, 0x200 ;  /* 0x000002000c027836 */ /* 0x000fe20000000000 */
[----:B------:R-:W-:Y:S01]  /*1a230*/  R2UR UR7, R3 ;  /* 0x00000000030772ca */ /* 0x000fe200000e0000 */
[----:B------:R-:W-:Y:S01]  /*1a240*/  IMAD.MOV.U32 R3, RZ, RZ, 0x40000040 ;  /* 0x40000040ff037424 */ /* 0x000fe200078e00ff */
        /* <DEDUP_REMOVED lines=10> */
[C---:B------:R-:W-:Y:S01]  /*1a2f0*/  VIADD R2, R12.reuse, 0x280 ;  /* 0x000002800c027836 */ /* 0x040fe20000000000 */
[----:B------:R-:W-:Y:S01]  /*1a300*/  R2UR UR7, R3 ;  /* 0x00000000030772ca */ /* 0x000fe200000e0000 */
[----:B------:R-:W-:Y:S01]  /*1a310*/  IMAD.MOV.U32 R3, RZ, RZ, 0x40000040 ;  /* 0x40000040ff037424 */ /* 0x000fe200078e00ff */
[----:B------:R-:W-:Y:S01]  /*1a320*/  MUFU.EX2 R192, R192 ;  /* 0x000000c000c07308 */ /* 0x000fe20000000800 */
[----:B------:R-:W-:-:S07]  /*1a330*/  VIADD R12, R12, 0x300 ;  /* 0x000003000c0c7836 */ /* 0x000fce0000000000 */
[----:B------:R-:W-:Y:S08]  /*1a340*/  MUFU.EX2 R152, R152 ;  /* 0x0000009800987308 */ /* 0x000ff00000000800 */
[----:B------:R-:W-:Y:S01]  /*1a350*/  MUFU.EX2 R194, R194 ;  /* 0x000000c200c27308 */ /* 0x000fe20000000800 */
[----:B------:R-:W-:Y:S02]  /*1a360*/  WARPGROUP.DEPBAR.LE gsb0, 0x0 ;  /* 0x00008000000079c5 */ /* 0x000fe40000010000 */
[----:B------:R-:W-:Y:S01]  /*1a370*/  WARPGROUP.ARRIVE ;  /* 0x00000000000079c5 */ /* 0x000fe20000000000 */
[-CC-:B------:R-:W-:Y:S01]  /*1a380*/  FFMA.FTZ R188, R144, R0.reuse, -R13.reuse ;  /* 0x0000000090bc7223 */ /* 0x180fe2000001080d */
[-CC-:B------:R-:W-:Y:S01]  /*1a390*/  FFMA.FTZ R144, R145, R0.reuse, -R13.reuse ;  /* 0x0000000091907223 */ /* 0x180fe2000001080d */
[----:B------:R-:W-:-:S03]  /*1a3a0*/  FFMA.FTZ R190, R148, R0, -R13 ;  /* 0x0000000094be7223 */ /* 0x000fc6000001080d */
[----:B------:R-:W-:Y:S01]  /*1a3b0*/  HGMMA.64x192x16.F32 R24, R184, gdesc[UR4].tnspB, R24, gsb0 ;  /* 0x42e00004b8187df0 */ /* 0x000fe20008000818 */
[----:B------:R-:W-:Y:S01]  /*1a3c0*/  R2UR UR6, R2 ;  /* 0x00000000020672ca */ /* 0x000fe200000e0000 */
[----:B------:R-:W-:Y:S01]  /*1a3d0*/  FADD.FTZ R2, -R5, R8 ;  /* 0x0000000805027221 */ /* 0x000fe20000010100 */
[----:B------:R-:W-:Y:S01]  /*1a3e0*/  R2UR UR7, R3 ;  /* 0x00000000030772ca */ /* 0x000fe200000e0000 */
[-CC-:B------:R-:W-:Y:S01]  /*1a3f0*/  FFMA.FTZ R8, R120, R0.reuse, -R13.reuse ;  /* 0x0000000078087223 */ /* 0x180fe2000001080d */
[-CC-:B------:R-:W-:Y:S01]  /*1a400*/  FFMA.FTZ R120, R121, R0.reuse, -R13.reuse ;  /* 0x0000000079787223 */ /* 0x180fe2000001080d */
[-C--:B------:R-:W-:Y:S01]  /*1a410*/  FMUL.FTZ R2, R2, R0.reuse ;  /* 0x0000000002027220 */ /* 0x080fe20000410000 */
[----:B------:R-:W-:Y:S01]  /*1a420*/  FFMA.FTZ R121, R124, R0, -R13 ;  /* 0x000000007c797223 */ /* 0x000fe2000001080d */
[----:B------:R-:W-:Y:S08]  /*1a430*/  MUFU.EX2 R188, R188 ;  /* 0x000000bc00bc7308 */ /* 0x000ff00000000800 */
[----:B------:R0:W1:Y:S08]  /*1a440*/  MUFU.EX2 R3, R2 ;  /* 0x0000000200037308 */ /* 0x0000700000000800 */
[----:B------:R-:W2:Y:S01]  /*1a450*/  MUFU.EX2 R144, R144 ;  /* 0x0000009000907308 */ /* 0x000ea20000000800 */
[----:B0-----:R-:W-:-:S04]  /*1a460*/  FMNMX.FTZ R2, R170, R7, !PT ;  /* 0x00000007aa027209 */ /* 0x001fc80007810000 */
[----:B------:R-:W-:-:S03]  /*1a470*/  FMNMX.FTZ R2, R171, R2, !PT ;  /* 0x00000002ab027209 */ /* 0x000fc60007810000 */
[----:B------:R-:W0:Y:S01]  /*1a480*/  MUFU.EX2 R190, R190 ;  /* 0x000000be00be7308 */ /* 0x000e220000000800 */
[----:B------:R-:W-:Y:S01]  /*1a490*/  FMNMX.FTZ R2, R174, R2, !PT ;  /* 0x00000002ae027209 */ /* 0x000fe20007810000 */
[----:B-1----:R-:W-:Y:S01]  /*1a4a0*/  FFMA.FTZ R15, R3, R15, R200 ;  /* 0x0000000f030f7223 */ /* 0x002fe200000100c8 */
[C---:B------:R-:W-:Y:S02]  /*1a4b0*/  F2FP.F16.F32.PACK_AB R200, R168.reuse, R200 ;  /* 0x000000c8a8c8723e */ /* 0x040fe400000000ff */
[----:B------:R-:W-:Y:S01]  /*1a4c0*/  FMNMX.FTZ R2, R175, R2, !PT ;  /* 0x00000002af027209 */ /* 0x000fe20007810000 */
[----:B------:R-:W-:Y:S02]  /*1a4d0*/  FADD.FTZ R15, R168, R15 ;  /* 0x0000000fa80f7221 */ /* 0x000fe40000010000 */
[----:B------:R-:W-:Y:S01]  /*1a4e0*/  MUFU.EX2 R8, R8 ;  /* 0x0000000800087308 */ /* 0x000fe20000000800 */
[----:B------:R-:W-:Y:S01]  /*1a4f0*/  FMNMX.FTZ R2, R162, R2, !PT ;  /* 0x00000002a2027209 */ /* 0x000fe20007810000 */
[----:B------:R-:W-:Y:S01]  /*1a500*/  FADD.FTZ R15, R202, R15 ;  /* 0x0000000fca0f7221 */ /* 0x000fe20000010000 */
[----:B------:R-:W-:-:S02]  /*1a510*/  F2FP.F16.F32.PACK_AB R202, R169, R202 ;  /* 0x000000caa9ca723e */ /* 0x000fc400000000ff */
[----:B------:R-:W-:Y:S01]  /*1a520*/  FMNMX.FTZ R2, R163, R2, !PT ;  /* 0x00000002a3027209 */ /* 0x000fe20007810000 */
[----:B------:R-:W-:Y:S02]  /*1a530*/  FADD.FTZ R15, R169, R15 ;  /* 0x0000000fa90f7221 */ /* 0x000fe40000010000 */
[----:B------:R-:W-:Y:S01]  /*1a540*/  MUFU.EX2 R120, R120 ;  /* 0x0000007800787308 */ /* 0x000fe20000000800 */
[----:B------:R-:W-:Y:S01]  /*1a550*/  FMNMX.FTZ R2, R166, R2, !PT ;  /* 0x00000002a6027209 */ /* 0x000fe20007810000 */
[----:B------:R-:W-:Y:S01]  /*1a560*/  FADD.FTZ R15, R196, R15 ;  /* 0x0000000fc40f7221 */ /* 0x000fe20000010000 */
        /* <DEDUP_REMOVED lines=8> */
[----:B------:R-:W-:-:S03]  /*1a5f0*/  FADD.FTZ R15, R160, R15 ;  /* 0x0000000fa00f7221 */ /* 0x000fc60000010000 */
[----:B------:R-:W-:Y:S01]  /*1a600*/  FMNMX.FTZ R2, R158, R2, !PT ;  /* 0x000000029e027209 */ /* 0x000fe20007810000 */
[----:B------:R-:W-:Y:S01]  /*1a610*/  FADD.FTZ R15, R192, R15 ;  /* 0x0000000fc00f7221 */ /* 0x000fe20000010000 */
[C---:B------:R-:W-:Y:S02]  /*1a620*/  F2FP.F16.F32.PACK_AB R192, R152.reuse, R192 ;  /* 0x000000c098c0723e */ /* 0x040fe400000000ff */
[----:B------:R-:W-:Y:S01]  /*1a630*/  FMNMX.FTZ R2, R159, R2, !PT ;  /* 0x000000029f027209 */ /* 0x000fe20007810000 */
[----:B------:R-:W-:-:S03]  /*1a640*/  FADD.FTZ R15, R152, R15 ;  /* 0x0000000f980f7221 */ /* 0x000fc60000010000 */
[----:B------:R-:W-:Y:S01]  /*1a650*/  FMNMX.FTZ R2, R146, R2, !PT ;  /* 0x0000000292027209 */ /* 0x000fe20007810000 */
[----:B------:R-:W-:Y:S01]  /*1a660*/  FADD.FTZ R15, R194, R15 ;  /* 0x0000000fc20f7221 */ /* 0x000fe20000010000 */
[----:B------:R-:W-:Y:S02]  /*1a670*/  F2FP.F16.F32.PACK_AB R194, R21, R194 ;  /* 0x000000c215c2723e */ /* 0x000fe400000000ff */
[----:B------:R-:W-:Y:S01]  /*1a680*/  FMNMX.FTZ R2, R147, R2, !PT ;  /* 0x0000000293027209 */ /* 0x000fe20007810000 */
[----:B------:R-:W-:-:S03]  /*1a690*/  FADD.FTZ R15, R21, R15 ;  /* 0x0000000f150f7221 */ /* 0x000fc60000010000 */
[----:B------:R-:W-:Y:S01]  /*1a6a0*/  FMNMX.FTZ R2, R150, R2, !PT ;  /* 0x0000000296027209 */ /* 0x000fe20007810000 */
[----:B------:R-:W-:Y:S01]  /*1a6b0*/  FADD.FTZ R15, R188, R15 ;  /* 0x0000000fbc0f7221 */ /* 0x000fe20000010000 */
[C---:B--2---:R-:W-:Y:S02]  /*1a6c0*/  F2FP.F16.F32.PACK_AB R188, R144.reuse, R188 ;  /* 0x000000bc90bc723e */ /* 0x044fe400000000ff */
[----:B------:R-:W-:Y:S01]  /*1a6d0*/  FMNMX.FTZ R2, R151, R2, !PT ;  /* 0x0000000297027209 */ /* 0x000fe20007810000 */
[----:B------:R-:W-:-:S03]  /*1a6e0*/  FADD.FTZ R15, R144, R15 ;  /* 0x0000000f900f7221 */ /* 0x000fc60000010000 */
[----:B------:R-:W-:Y:S01]  /*1a6f0*/  FMNMX.FTZ R2, R138, R2, !PT ;  /* 0x000000028a027209 */ /* 0x000fe20007810000 */
[----:B0-----:R-:W-:Y:S01]  /*1a700*/  FADD.FTZ R15, R190, R15 ;  /* 0x0000000fbe0f7221 */ /* 0x001fe20000010000 */
[C---:B------:R-:W-:Y:S02]  /*1a710*/  F2FP.F16.F32.PACK_AB R190, R10.reuse, R190 ;  /* 0x000000be0abe723e */ /* 0x040fe400000000ff */
[----:B------:R-:W-:Y:S01]  /*1a720*/  FMNMX.FTZ R2, R139, R2, !PT ;  /* 0x000000028b027209 */ /* 0x000fe20007810000 */
[----:B------:R-:W-:Y:S01]  /*1a730*/  FADD.FTZ R15, R10, R15 ;  /* 0x0000000f0a0f7221 */ /* 0x000fe20000010000 */
[----:B------:R-:W-:Y:S02]  /*1a740*/  IMAD.MOV.U32 R10, RZ, RZ, R216 ;  /* 0x000000ffff0a7224 */ /* 0x000fe400078e00d8 */
        /* <DEDUP_REMOVED lines=13> */
[----:B0-----:R-:W-:-:S05]  /*1a820*/  FMNMX.FTZ R4, R2, R4, !PT ;  /* 0x0000000402047209 */ /* 0x001fca0007810000 */
[----:B------:R-:W-:-:S04]  /*1a830*/  FADD.FTZ R2, -R4, R7 ;  /* 0x0000000704027221 */ /* 0x000fc80000010100 */
[-C--:B------:R-:W-:Y:S01]  /*1a840*/  FMUL.FTZ R2, R2, R0.reuse ;  /* 0x0000000002027220 */ /* 0x080fe20000410000 */
[----:B------:R-:W-:Y:S02]  /*1a850*/  WARPGROUP.DEPBAR.LE gsb0, 0x0 ;  /* 0x00008000000079c5 */ /* 0x000fe40000010000 */
[----:B------:R-:W-:Y:S01]  /*1a860*/  WARPGROUP.ARRIVE ;  /* 0x00000000000079c5 */ /* 0x000fe20000000000 */
[-CC-:B------:R-:W-:Y:S01]  /*1a870*/  FFMA.FTZ R184, R136, R0.reuse, -R13.reuse ;  /* 0x0000000088b87223 */ /* 0x180fe2000001080d */
[-CC-:B------:R-:W-:Y:S01]  /*1a880*/  FFMA.FTZ R136, R137, R0.reuse, -R13.reuse ;  /* 0x0000000089887223 */ /* 0x180fe2000001080d */
[-CC-:B------:R-:W-:Y:S01]  /*1a890*/  FFMA.FTZ R186, R140, R0.reuse, -R13.reuse ;  /* 0x000000008cba7223 */ /* 0x180fe2000001080d */
[----:B------:R-:W-:Y:S01]  /*1a8a0*/  FFMA.FTZ R137, R141, R0, -R13 ;  /* 0x000000008d897223 */ /* 0x000fe2000001080d */
[----:B------:R-:W-:Y:S01]  /*1a8b0*/  MUFU.EX2 R2, R2 ;  /* 0x0000000200027308 */ /* 0x000fe20000000800 */
[----:B------:R-:W-:Y:S01]  /*1a8c0*/  HGMMA.64x192x16.F32 R24, R180, gdesc[UR4].tnspB, R24, gsb0 ;  /* 0x42e00004b4187df0 */ /* 0x000fe20008000818 */
[----:B------:R-:W-:-:S06]  /*1a8d0*/  R2UR UR6, R12 ;  /* 0x000000000c0672ca */ /* 0x000fcc00000e0000 */
[----:B------:R-:W0:Y:S08]  /*1a8e0*/  MUFU.EX2 R184, R184 ;  /* 0x000000b800b87308 */ /* 0x000e300000000800 */
[----:B------:R-:W1:Y:S08]  /*1a8f0*/  MUFU.EX2 R136, R136 ;  /* 0x0000008800887308 */ /* 0x000e700000000800 */
[----:B------:R-:W2:Y:S01]  /*1a900*/  MUFU.EX2 R186, R186 ;  /* 0x000000ba00ba7308 */ /* 0x000ea20000000800 */
[----:B0-----:R-:W-:-:S07]  /*1a910*/  FADD.FTZ R15, R184, R15 ;  /* 0x0000000fb80f7221 */ /* 0x001fce0000010000 */
[----:B------:R-:W0:Y:S01]  /*1a920*/  MUFU.EX2 R137, R137 ;  /* 0x0000008900897308 */ /* 0x000e220000000800 */
[C---:B-1----:R-:W-:Y:S01]  /*1a930*/  FADD.FTZ R15, R136.reuse, R15 ;  /* 0x0000000f880f7221 */ /* 0x042fe20000010000 */
[----:B------:R-:W-:-:S03]  /*1a940*/  F2FP.F16.F32.PACK_AB R184, R136, R184 ;  /* 0x000000b888b8723e */ /* 0x000fc600000000ff */
[----:B--2---:R-:W-:-:S04]  /*1a950*/  FADD.FTZ R15, R186, R15 ;  /* 0x0000000fba0f7221 */ /* 0x004fc80000010000 */
[C---:B0-----:R-:W-:Y:S01]  /*1a960*/  FADD.FTZ R15, R137.reuse, R15 ;  /* 0x0000000f890f7221 */ /* 0x041fe20000010000 */
[----:B------:R-:W-:Y:S01]  /*1a970*/  F2FP.F16.F32.PACK_AB R186, R137, R186 ;  /* 0x000000ba89ba723e */ /* 0x000fe200000000ff */
[----:B------:R-:W-:Y:S02]  /*1a980*/  WARPGROUP.DEPBAR.LE gsb0, 0x0 ;  /* 0x00008000000079c5 */ /* 0x000fe40000010000 */
[-CC-:B------:R-:W-:Y:S01]  /*1a990*/  FFMA.FTZ R180, R128, R0.reuse, -R13.reuse ;  /* 0x0000000080b47223 */ /* 0x180fe2000001080d */
[-CC-:B------:R-:W-:Y:S01]  /*1a9a0*/  FFMA.FTZ R128, R129, R0.reuse, -R13.reuse ;  /* 0x0000000081807223 */ /* 0x180fe2000001080d */
[-CC-:B------:R-:W-:Y:S01]  /*1a9b0*/  FFMA.FTZ R182, R132, R0.reuse, -R13.reuse ;  /* 0x0000000084b67223 */ /* 0x180fe2000001080d */
[-CC-:B------:R-:W-:Y:S01]  /*1a9c0*/  FFMA.FTZ R129, R133, R0.reuse, -R13.reuse ;  /* 0x0000000085817223 */ /* 0x180fe2000001080d */
[-C--:B------:R-:W-:Y:S01]  /*1a9d0*/  FFMA.FTZ R13, R125, R0.reuse, -R13 ;  /* 0x000000007d0d7223 */ /* 0x080fe2000001080d */
[----:B------:R-:W-:Y:S01]  /*1a9e0*/  WARPGROUP.ARRIVE ;  /* 0x00000000000079c5 */ /* 0x000fe20000000000 */
[-C--:B------:R-:W-:Y:S01]  /*1a9f0*/  FMUL.FTZ R125, R4, R0.reuse ;  /* 0x00000000047d7220 */ /* 0x080fe20000410000 */
[----:B------:R-:W-:Y:S03]  /*1aa00*/  MUFU.EX2 R180, R180 ;  /* 0x000000b400b47308 */ /* 0x000fe60000000800 */
        /* <DEDUP_REMOVED lines=12> */
[----:B------:R-:W-:Y:S01]  /*1aad0*/  FFMA.FTZ R181, R130, R0, -R125 ;  /* 0x0000000082b57223 */ /* 0x000fe2000001087d */
[----:B------:R-:W1:Y:S01]  /*1aae0*/  MUFU.EX2 R201, R201 ;  /* 0x000000c900c97308 */ /* 0x000e620000000800 */
[----:B0-----:R-:W-:-:S02]  /*1aaf0*/  IMAD.MOV.U32 R13, RZ, RZ, 0x40000040 ;  /* 0x40000040ff0d7424 */ /* 0x001fc400078e00ff */
[-CC-:B------:R-:W-:Y:S01]  /*1ab00*/  FFMA.FTZ R140, R159, R0.reuse, -R125.reuse ;  /* 0x000000009f8c7223 */ /* 0x180fe2000001087d */
[-CC-:B------:R-:W-:Y:S01]  /*1ab10*/  FFMA.FTZ R189, R146, R0.reuse, -R125.reuse ;  /* 0x0000000092bd7223 */ /* 0x180fe2000001087d */
[-CC-:B------:R-:W-:Y:S01]  /*1ab20*/  FFMA.FTZ R12, R147, R0.reuse, -R125.reuse ;  /* 0x00000000930c7223 */ /* 0x180fe2000001087d */
[-CC-:B------:R-:W-:Y:S01]  /*1ab30*/  FFMA.FTZ R191, R150, R0.reuse, -R125.reuse ;  /* 0x0000000096bf7223 */ /* 0x180fe2000001087d */
[----:B------:R-:W-:Y:S01]  /*1ab40*/  R2UR UR7, R13 ;  /* 0x000000000d0772ca */ /* 0x000fe200000e0000 */
[-CC-:B------:R-:W-:Y:S01]  /*1ab50*/  FFMA.FTZ R151, R151, R0.reuse, -R125.reuse ;  /* 0x0000000097977223 */ /* 0x180fe2000001087d */
[----:B------:R-:W0:Y:S01]  /*1ab60*/  MUFU.EX2 R124, R124 ;  /* 0x0000007c007c7308 */ /* 0x000e220000000800 */
[-C--:B------:R-:W-:Y:S01]  /*1ab70*/  FFMA.FTZ R185, R138, R0.reuse, -R125 ;  /* 0x000000008ab97223 */ /* 0x080fe2000001087d */
[----:B------:R-:W-:Y:S01]  /*1ab80*/  @!P1 PRMT R13, RZ, 0x654, R11 ;  /* 0x00000654ff0d9816 */ /* 0x000fe2000000000b */
[-CC-:B------:R-:W-:Y:S01]  /*1ab90*/  FFMA.FTZ R139, R139, R0.reuse, -R125.reuse ;  /* 0x000000008b8b7223 */ /* 0x180fe2000001087d */
[-CC-:B------:R-:W-:Y:S01]  /*1aba0*/  FFMA.FTZ R187, R142, R0.reuse, -R125.reuse ;  /* 0x000000008ebb7223 */ /* 0x180fe2000001087d */
[-CC-:B------:R-:W-:Y:S01]  /*1abb0*/  FFMA.FTZ R183, R134, R0.reuse, -R125.reuse ;  /* 0x0000000086b77223 */ /* 0x180fe2000001087d */
[-CC-:B------:R-:W-:Y:S01]  /*1abc0*/  FFMA.FTZ R135, R135, R0.reuse, -R125.reuse ;  /* 0x0000000087877223 */ /* 0x180fe2000001087d */
[----:B------:R-:W-:Y:S01]  /*1abd0*/  FFMA.FTZ R122, R122, R0, -R125 ;  /* 0x000000007a7a7223 */ /* 0x000fe2000001087d */
[----:B------:R-:W2:Y:S01]  /*1abe0*/  MUFU.EX2 R203, R203 ;  /* 0x000000cb00cb7308 */ /* 0x000ea20000000800 */
[----:B-1----:R-:W-:Y:S01]  /*1abf0*/  FFMA.FTZ R14, R2, R14, R201 ;  /* 0x0000000e020e7223 */ /* 0x002fe200000100c9 */
[-C--:B------:R-:W-:Y:S01]  /*1ac00*/  FFMA.FTZ R123, R123, R0.reuse, -R125 ;  /* 0x000000007b7b7223 */ /* 0x080fe2000001087d */
[----:B------:R-:W-:Y:S01]  /*1ac10*/  HGMMA.64x192x16.F32 R24, R176, gdesc[UR4].tnspB, R24, gsb0 ;  /* 0x42e00004b0187df0 */ /* 0x000fe20008000818 */
[----:B------:R-:W-:Y:S01]  /*1ac20*/  FADD.FTZ R15, R180, R15 ;  /* 0x0000000fb40f7221 */ /* 0x000fe20000010000 */
[----:B------:R-:W-:-:S03]  /*1ac30*/  FFMA.FTZ R126, R126, R0, -R125 ;  /* 0x000000007e7e7223 */ /* 0x000fc6000001087d */
[----:B------:R-:W1:Y:S01]  /*1ac40*/  MUFU.EX2 R141, R141 ;  /* 0x0000008d008d7308 */ /* 0x000e620000000800 */
[C---:B0-----:R-:W-:Y:S01]  /*1ac50*/  FADD.FTZ R14, R124.reuse, R14 ;  /* 0x0000000e7c0e7221 */ /* 0x041fe20000010000 */
[----:B------:R-:W-:-:S06]  /*1ac60*/  F2FP.F16.F32.PACK_AB R201, R124, R201 ;  /* 0x000000c97cc9723e */ /* 0x000fcc00000000ff */
[----:B------:R-:W0:Y:S01]  /*1ac70*/  MUFU.EX2 R197, R197 ;  /* 0x000000c500c57308 */ /* 0x000e220000000800 */
[----:B--2---:R-:W-:-:S07]  /*1ac80*/  FADD.FTZ R14, R203, R14 ;  /* 0x0000000ecb0e7221 */ /* 0x004fce0000010000 */
[----:B------:R-:W2:Y:S01]  /*1ac90*/  MUFU.EX2 R133, R133 ;  /* 0x0000008500857308 */ /* 0x000ea20000000800 */
[C---:B-1----:R-:W-:Y:S01]  /*1aca0*/  FADD.FTZ R14, R141.reuse, R14 ;  /* 0x0000000e8d0e7221 */ /* 0x042fe20000010000 */
[----:B------:R-:W-:-:S06]  /*1acb0*/  F2FP.F16.F32.PACK_AB R203, R141, R203 ;  /* 0x000000cb8dcb723e */ /* 0x000fcc00000000ff */
[----:B------:R-:W1:Y:S01]  /*1acc0*/  MUFU.EX2 R199, R199 ;  /* 0x000000c700c77308 */ /* 0x000e620000000800 */
[----:B0-----:R-:W-:-:S07]  /*1acd0*/  FADD.FTZ R14, R197, R14 ;  /* 0x0000000ec50e7221 */ /* 0x001fce0000010000 */
[----:B------:R-:W0:Y:S01]  /*1ace0*/  MUFU.EX2 R145, R145 ;  /* 0x0000009100917308 */ /* 0x000e220000000800 */
[----:B--2---:R-:W-:Y:S01]  /*1acf0*/  FADD.FTZ R130, R133, R14 ;  /* 0x0000000e85827221 */ /* 0x004fe20000010000 */
[----:B------:R-:W-:Y:S01]  /*1ad00*/  FFMA.FTZ R14, R131, R0, -R125 ;  /* 0x00000000830e7223 */ /* 0x000fe2000001087d */
[----:B------:R-:W-:-:S05]  /*1ad10*/  F2FP.F16.F32.PACK_AB R197, R133, R197 ;  /* 0x000000c585c5723e */ /* 0x000fca00000000ff */
[----:B------:R-:W2:Y:S01]  /*1ad20*/  MUFU.EX2 R193, R193 ;  /* 0x000000c100c17308 */ /* 0x000ea20000000800 */
[----:B-1----:R-:W-:-:S07]  /*1ad30*/  FADD.FTZ R130, R199, R130 ;  /* 0x00000082c7827221 */ /* 0x002fce0000010000 */
        /* <DEDUP_REMOVED lines=11> */
[C---:B--2---:R-:W-:Y:S01]  /*1adf0*/  FADD.FTZ R130, R140.reuse, R130 ;  /* 0x000000828c827221 */ /* 0x044fe20000010000 */
[----:B------:R-:W-:-:S06]  /*1ae00*/  F2FP.F16.F32.PACK_AB R195, R140, R195 ;  /* 0x000000c38cc3723e */ /* 0x000fcc00000000ff */
[----:B------:R-:W2:Y:S01]  /*1ae10*/  MUFU.EX2 R191, R191 ;  /* 0x000000bf00bf7308 */ /* 0x000ea20000000800 */
[----:B-1----:R-:W-:-:S07]  /*1ae20*/  FADD.FTZ R130, R189, R130 ;  /* 0x00000082bd827221 */ /* 0x002fce0000010000 */
[----:B------:R-:W1:Y:S01]  /*1ae30*/  MUFU.EX2 R11, R151 ;  /* 0x00000097000b7308 */ /* 0x000e620000000800 */
[C---:B0-----:R-:W-:Y:S01]  /*1ae40*/  FADD.FTZ R130, R12.reuse, R130 ;  /* 0x000000820c827221 */ /* 0x041fe20000010000 */
[----:B------:R-:W-:-:S06]  /*1ae50*/  F2FP.F16.F32.PACK_AB R189, R12, R189 ;  /* 0x000000bd0cbd723e */ /* 0x000fcc00000000ff */
[----:B------:R-:W0:Y:S01]  /*1ae60*/  MUFU.EX2 R185, R185 ;  /* 0x000000b900b97308 */ /* 0x000e220000000800 */
[----:B--2---:R-:W-:-:S07]  /*1ae70*/  FADD.FTZ R130, R191, R130 ;  /* 0x00000082bf827221 */ /* 0x004fce0000010000 */
[----:B------:R-:W-:Y:S01]  /*1ae80*/  MUFU.EX2 R187, R187 ;  /* 0x000000bb00bb7308 */ /* 0x000fe20000000800 */
[C---:B-1----:R-:W-:Y:S01]  /*1ae90*/  FADD.FTZ R130, R11.reuse, R130 ;  /* 0x000000820b827221 */ /* 0x042fe20000010000 */
[----:B------:R-:W-:-:S06]  /*1aea0*/  F2FP.F16.F32.PACK_AB R191, R11, R191 ;  /* 0x000000bf0bbf723e */ /* 0x000fcc00000000ff */
[----:B------:R-:W-:Y:S01]  /*1aeb0*/  MUFU.EX2 R181, R181 ;  /* 0x000000b500b57308 */ /* 0x000fe20000000800 */
[----:B0-----:R-:W-:-:S07]  /*1aec0*/  FADD.FTZ R130, R185, R130 ;  /* 0x00000082b9827221 */ /* 0x001fce0000010000 */
[----:B------:R-:W0:Y:S08]  /*1aed0*/  MUFU.EX2 R128, R128 ;  /* 0x0000008000807308 */ /* 0x000e300000000800 */
[----:B------:R-:W-:Y:S08]  /*1aee0*/  MUFU.EX2 R14, R14 ;  /* 0x0000000e000e7308 */ /* 0x000ff00000000800 */
[----:B------:R-:W1:Y:S01]  /*1aef0*/  MUFU.EX2 R182, R182 ;  /* 0x000000b600b67308 */ /* 0x000e620000000800 */
[C---:B0-----:R-:W-:Y:S01]  /*1af00*/  FADD.FTZ R15, R128.reuse, R15 ;  /* 0x0000000f800f7221 */ /* 0x041fe20000010000 */
[----:B------:R-:W-:-:S06]  /*1af10*/  F2FP.F16.F32.PACK_AB R180, R128, R180 ;  /* 0x000000b480b4723e */ /* 0x000fcc00000000ff */
[----:B------:R-:W-:Y:S08]  /*1af20*/  MUFU.EX2 R183, R183 ;  /* 0x000000b700b77308 */ /* 0x000ff00000000800 */
[----:B------:R-:W0:Y:S01]  /*1af30*/  MUFU.EX2 R129, R129 ;  /* 0x0000008100817308 */ /* 0x000e220000000800 */
[----:B-1----:R-:W-:-:S07]  /*1af40*/  FADD.FTZ R15, R182, R15 ;  /* 0x0000000fb60f7221 */ /* 0x002fce0000010000 */
[----:B------:R-:W-:Y:S08]  /*1af50*/  MUFU.EX2 R135, R135 ;  /* 0x0000008700877308 */ /* 0x000ff00000000800 */
[----:B------:R-:W-:Y:S01]  /*1af60*/  MUFU.EX2 R122, R122 ;  /* 0x0000007a007a7308 */ /* 0x000fe20000000800 */
[C---:B0-----:R-:W-:Y:S01]  /*1af70*/  FADD.FTZ R15, R129.reuse, R15 ;  /* 0x0000000f810f7221 */ /* 0x041fe20000010000 */
[----:B------:R-:W-:-:S03]  /*1af80*/  F2FP.F16.F32.PACK_AB R182, R129, R182 ;  /* 0x000000b681b6723e */ /* 0x000fc600000000ff */
[----:B------:R-:W-:-:S03]  /*1af90*/  FADD.FTZ R15, R8, R15 ;  /* 0x0000000f080f7221 */ /* 0x000fc60000010000 */
[----:B------:R-:W0:Y:S01]  /*1afa0*/  MUFU.EX2 R123, R123 ;  /* 0x0000007b007b7308 */ /* 0x000e220000000800 */
[----:B------:R-:W-:-:S04]  /*1afb0*/  FADD.FTZ R15, R120, R15 ;  /* 0x0000000f780f7221 */ /* 0x000fc80000010000 */
[----:B------:R-:W-:-:S03]  /*1afc0*/  FADD.FTZ R15, R121, R15 ;  /* 0x0000000f790f7221 */ /* 0x000fc60000010000 */
[----:B------:R-:W-:Y:S01]  /*1afd0*/  MUFU.EX2 R126, R126 ;  /* 0x0000007e007e7308 */ /* 0x000fe20000000800 */
[C---:B------:R-:W-:Y:S01]  /*1afe0*/  FADD.FTZ R15, R7.reuse, R15 ;  /* 0x0000000f070f7221 */ /* 0x040fe20000010000 */
[----:B------:R-:W-:Y:S02]  /*1aff0*/  WARPGROUP.DEPBAR.LE gsb0, 0x0 ;  /* 0x00008000000079c5 */ /* 0x000fe40000010000 */
[----:B------:R1:W-:Y:S01]  /*1b000*/  @!P1 SYNCS.ARRIVE.TRANS64.RED.A1T0 RZ, [R13+URZ], RZ ;  /* 0x000000ff0dff99a7 */ /* 0x0003e2000810043f */
[----:B------:R-:W-:Y:S01]  /*1b010*/  F2FP.F16.F32.PACK_AB R176, R120, R8 ;  /* 0x0000000878b0723e */ /* 0x000fe200000000ff */
[----:B------:R-:W-:Y:S01]  /*1b020*/  IMAD.MOV.U32 R8, RZ, RZ, R5 ;  /* 0x000000ffff087224 */ /* 0x000fe200078e0005 */
[----:B------:R-:W-:Y:S01]  /*1b030*/  F2FP.F16.F32.PACK_AB R178, R7, R121 ;  /* 0x0000007907b2723e */ /* 0x000fe200000000ff */
[----:B------:R-:W-:Y:S01]  /*1b040*/  IMAD.MOV.U32 R7, RZ, RZ, R4 ;  /* 0x000000ffff077224 */ /* 0x000fe200078e0004 */
[----:B0-----:R-:W-:Y:S01]  /*1b050*/  F2FP.F16.F32.PACK_AB R177, R123, R122 ;  /* 0x0000007a7bb1723e */ /* 0x001fe200000000ff */
[----:B------:R0:W-:Y:S01]  /*1b060*/  @!P1 SYNCS.ARRIVE.TRANS64.RED.A1T0 RZ, [R9+URZ], RZ ;  /* 0x000000ff09ff99a7 */ /* 0x0001e2000810043f */
[-CC-:B-1----:R-:W-:Y:S01]  /*1b070*/  FFMA.FTZ R13, R143, R0.reuse, -R125.reuse ;  /* 0x000000008f0d7223 */ /* 0x182fe2000001087d */
[----:B------:R-:W-:-:S05]  /*1b080*/  FFMA.FTZ R125, R127, R0, -R125 ;  /* 0x000000007f7d7223 */ /* 0x000fca000001087d */
[----:B------:R-:W-:Y:S08]  /*1b090*/  MUFU.EX2 R13, R13 ;  /* 0x0000000d000d7308 */ /* 0x000ff00000000800 */
[----:B0-----:R-:W0:Y:S08]  /*1b0a0*/  MUFU.EX2 R9, R139 ;  /* 0x0000008b00097308 */ /* 0x001e300000000800 */
[----:B------:R-:W1:Y:S01]  /*1b0b0*/  MUFU.EX2 R125, R125 ;  /* 0x0000007d007d7308 */ /* 0x000e620000000800 */
[C---:B0-----:R-:W-:Y:S01]  /*1b0c0*/  FADD.FTZ R130, R9.reuse, R130 ;  /* 0x0000008209827221 */ /* 0x041fe20000010000 */
[----:B------:R-:W-:Y:S01]  /*1b0d0*/  F2FP.F16.F32.PACK_AB R185, R9, R185 ;  /* 0x000000b909b9723e */ /* 0x000fe200000000ff */
[----:B------:R-:W-:-:S02]  /*1b0e0*/  IMAD.MOV.U32 R9, RZ, RZ, R217 ;  /* 0x000000ffff097224 */ /* 0x000fc400078e00d9 */
[----:B------:R-:W-:Y:S01]  /*1b0f0*/  FADD.FTZ R130, R187, R130 ;  /* 0x00000082bb827221 */ /* 0x000fe20000010000 */
[----:B------:R-:W-:-:S03]  /*1b100*/  F2FP.F16.F32.PACK_AB R187, R13, R187 ;  /* 0x000000bb0dbb723e */ /* 0x000fc600000000ff */
[----:B------:R-:W-:Y:S01]  /*1b110*/  FADD.FTZ R130, R13, R130 ;  /* 0x000000820d827221 */ /* 0x000fe20000010000 */
[----:B-1----:R-:W-:-:S03]  /*1b120*/  F2FP.F16.F32.PACK_AB R179, R125, R126 ;  /* 0x0000007e7db3723e */ /* 0x002fc600000000ff */
[----:B------:R-:W-:Y:S01]  /*1b130*/  FADD.FTZ R130, R181, R130 ;  /* 0x00000082b5827221 */ /* 0x000fe20000010000 */
[----:B------:R-:W-:-:S03]  /*1b140*/  F2FP.F16.F32.PACK_AB R181, R14, R181 ;  /* 0x000000b50eb5723e */ /* 0x000fc600000000ff */
[----:B------:R-:W-:-:S04]  /*1b150*/  FADD.FTZ R130, R14, R130 ;  /* 0x000000820e827221 */ /* 0x000fc80000010000 */
[----:B------:R-:W-:Y:S01]  /*1b160*/  FADD.FTZ R130, R183, R130 ;  /* 0x00000082b7827221 */ /* 0x000fe20000010000 */
[----:B------:R-:W-:-:S03]  /*1b170*/  F2FP.F16.F32.PACK_AB R183, R135, R183 ;  /* 0x000000b787b7723e */ /* 0x000fc600000000ff */
[----:B------:R-:W-:-:S04]  /*1b180*/  FADD.FTZ R130, R135, R130 ;  /* 0x0000008287827221 */ /* 0x000fc80000010000 */
[----:B------:R-:W-:-:S04]  /*1b190*/  FADD.FTZ R130, R122, R130 ;  /* 0x000000827a827221 */ /* 0x000fc80000010000 */
[----:B------:R-:W-:-:S04]  /*1b1a0*/  FADD.FTZ R130, R123, R130 ;  /* 0x000000827b827221 */ /* 0x000fc80000010000 */
[----:B------:R-:W-:-:S04]  /*1b1b0*/  FADD.FTZ R130, R126, R130 ;  /* 0x000000827e827221 */ /* 0x000fc80000010000 */
[----:B------:R-:W-:Y:S01]  /*1b1c0*/  FADD.FTZ R14, R125, R130 ;  /* 0x000000827d0e7221 */ /* 0x000fe20000010000 */
[----:B------:R-:W-:Y:S06]  /*1b1d0*/  @P2 BRA `(.L_x_614) ;  /* 0xffffffb000c02947 */ /* 0x000fec000383ffff */
.L_x_603:
[----:B------:R-:W-:Y:S05]  /*1b1e0*/  BSYNC B0 ;  /* 0x0000000000007941 */ /* 0x000fea0003800000 */
.L_x_602:
        /* <DEDUP_REMOVED lines=99> */
.L_x_615:
[----:B------:R-:W-:Y:S02]  /*1b820*/  LEA R6, R216, R16, 0x3 ;  /* 0x00000010d8067211 */ /* 0x000fe400078e18ff */
[----:B------:R-:W-:-:S04]  /*1b830*/  SHF.L.U32 R3, R217, 0x1f, RZ ;  /* 0x0000001fd9037819 */ /* 0x000fc800000006ff */
[----:B------:R0:W1:Y:S01]  /*1b840*/  SYNCS.PHASECHK.TRANS64.TRYWAIT P2, [R6+URZ+0x36850], R3 ;  /* 0x03685003060075a7 */ /* 0x000062000804017f */
[----:B------:R-:W-:Y:S05]  /*1b850*/  @!P0 BRA `(.L_x_616) ;  /* 0x0000000000048947 */ /* 0x000fea0003800000 */
[----:B------:R-:W-:Y:S01]  /*1b860*/  BPT.TRAP 0x1 ;  /* 0x000000040000795c */ /* 0x000fe20000300000 */
.L_x_616:
[----:B------:R-:W-:Y:S01]  /*1b870*/  VIADD R16, R16, 0x400 ;  /* 0x0000040010107836 */ /* 0x000fe20000000000 */
[----:B------:R-:W-:Y:S04]  /*1b880*/  BSSY B0, `(.L_x_617) ;  /* 0x0000008000007945 */ /* 0x000fe80003800000 */
[----:B------:R-:W-:-:S04]  /*1b890*/  SHF.R.U32.HI R16, RZ, 0x4, R16 ;  /* 0x00000004ff107819 */ /* 0x000fc80000011610 */
[----:B------:R-:W-:-:S04]  /*1b8a0*/  LOP3.LUT R16, R16, 0x3fff, RZ, 0xc0, !PT ;  /* 0x00003fff10107812 */ /* 0x000fc800078ec0ff */
[----:B------:R-:W-:-:S05]  /*1b8b0*/  LOP3.LUT R7, R16, 0x3800000, RZ, 0xfc, !PT ;  /* 0x0380000010077812 */ /* 0x000fca00078efcff */
[----:B------:R-:W-:Y:S01]  /*1b8c0*/  IMAD R7, R216, 0xa80, R7 ;  /* 0x00000a80d8077824 */ /* 0x000fe200078e0207 */
[----:B-1----:R-:W-:Y:S06]  /*1b8d0*/  @P2 BRA `(.L_x_618) ;  /* 0x0000000000082947 */ /* 0x002fec0003800000 */
[----:B------:R-:W1:Y:S02]  /*1b8e0*/  SYNCS.PHASECHK.TRANS64.TRYWAIT P0, [R6+URZ+0x36850], R3 ;  /* 0x03685003060075a7 */ /* 0x000e64000800017f */
[----:B-1----:R-:W-:Y:S05]  /*1b8f0*/  @!P0 BRA `(.L_x_619) ;  /* 0x000000d000e48947 */ /* 0x002fea0003800000 */
.L_x_618:
[----:B------:R-:W-:Y:S05]  /*1b900*/  BSYNC B0 ;  /* 0x0000000000007941 */ /* 0x000fea0003800000 */
.L_x_617:
[----:B------:R-:W-:Y:S01]  /*1b910*/  IMAD.MOV.U32 R2, RZ, RZ, R7 ;  /* 0x000000ffff027224 */ /* 0x000fe200078e0007 */
[----:B------:R-:W-:Y:S01]  /*1b920*/  WARPGROUP.ARRIVE ;  /* 0x00000000000079c5 */ /* 0x000fe20000000000 */
[----:B01----:R-:W-:Y:S02]  /*1b930*/  IMAD.MOV.U32 R3, RZ, RZ, 0x40000040 ;  /* 0x40000040ff037424 */ /* 0x003fe400078e00ff */
[----:B------:R-:W-:Y:S01]  /*1b940*/  @!P1 VIADD R12, R6, 0x36860 ;  /* 0x00036860060c9836 */ /* 0x000fe20000000000 */
[----:B------:R-:W-:Y:S01]  /*1b950*/  R2UR UR6, R2 ;  /* 0x00000000020672ca */ /* 0x000fe200000e0000 */
[----:B------:R-:W-:Y:S01]  /*1b960*/  VIADD R2, R7, 0x80 ;  /* 0x0000008007027836 */ /* 0x000fe20000000000 */
[----:B------:R-:W-:Y:S01]  /*1b970*/  R2UR UR7, R3 ;  /* 0x00000000030772ca */ /* 0x000fe200000e0000 */
[----:B------:R-:W-:Y:S01]  /*1b980*/  VIADD R216, R216, 0x1 ;  /* 0x00000001d8d87836 */ /* 0x000fe20000000000 */
[----:B------:R-:W-:Y:S01]  /*1b990*/  MOV R3, 0x40000040 ;  /* 0x4000004000037802 */ /* 0x000fe20000000f00 */
[----:B------:R-:W-:Y:S01]  /*1b9a0*/  VIADD R226, R226, 0x1 ;  /* 0x00000001e2e27836 */ /* 0x000fe20000000000 */
[----:B------:R-:W-:-:S02]  /*1b9b0*/  @!P1 PRMT R12, RZ, 0x654, R12 ;  /* 0x00000654ff0c9816 */ /* 0x000fc4000000000c */
[----:B------:R-:W-:Y:S02]  /*1b9c0*/  MOV R6, RZ ;  /* 0x000000ff00067202 */ /* 0x000fe40000000f00 */
[----:B------:R-:W-:-:S04]  /*1b9d0*/  ISETP.NE.AND P2, PT, R216, 0x2, PT ;  /* 0x00000002d800780c */ /* 0x000fc80003f45270 */
[----:B------:R-:W-:Y:S01]  /*1b9e0*/  SEL R216, R216, RZ, P2 ;  /* 0x000000ffd8d87207 */ /* 0x000fe20001000000 */
        /* <DEDUP_REMOVED lines=15> */
[----:B------:R-:W-:Y:S02]  /*1bae0*/  R2UR UR6, R2 ;  /* 0x00000000020672ca */ /* 0x000fe400000e0000 */
[----:B------:R-:W-:Y:S01]  /*1baf0*/  R2UR UR7, R3 ;  /* 0x00000000030772ca */ /* 0x000fe200000e0000 */
[----:B------:R-:W-:Y:S01]  /*1bb00*/  IMAD.MOV.U32 R3, RZ, RZ, 0x40000040 ;  /* 0x40000040ff037424 */ /* 0x000fe200078e00ff */
[----:B------:R-:W-:Y:S01]  /*1bb10*/  IADD3 R2, R7, 0x200, RZ ;  /* 0x0000020007027810 */ /* 0x000fe20007ffe0ff */
[----:B------:R-:W-:Y:S02]  /*1bb20*/  WARPGROUP.DEPBAR.LE gsb0, 0x0 ;  /* 0x00008000000079c5 */ /* 0x000fe40000010000 */
[----:B------:R-:W-:-:S12]  /*1bb30*/  WARPGROUP.ARRIVE ;  /* 0x00000000000079c5 */ /* 0x000fd80000000000 */
        /* <DEDUP_REMOVED lines=10> */
[----:B------:R-:W-:Y:S02]  /*1bbe0*/  R2UR UR7, R3 ;  /* 0x00000000030772ca */ /* 0x000fe400000e0000 */
[----:B------:R-:W-:Y:S01]  /*1bbf0*/  MOV R3, 0x40000040 ;  /* 0x4000004000037802 */ /* 0x000fe20000000f00 */
[----:B------:R-:W-:Y:S02]  /*1bc00*/  WARPGROUP.DEPBAR.LE gsb0, 0x0 ;  /* 0x00008000000079c5 */ /* 0x000fe40000010000 */
[----:B------:R-:W-:-:S12]  /*1bc10*/  WARPGROUP.ARRIVE ;  /* 0x00000000000079c5 */ /* 0x000fd80000000000 */
[----:B------:R-:W-:Y:S01]  /*1bc20*/  HGMMA.64x192x16.F32 R24, R180, gdesc[UR4].tnspB, R24, gsb0 ;  /* 0x42e00004b4187df0 */ /* 0x000fe20008000818 */
[----:B------:R-:W-:Y:S02]  /*1bc30*/  R2UR UR6, R2 ;  /* 0x00000000020672ca */ /* 0x000fe400000e0000 */
[----:B------:R-:W-:Y:S01]  /*1bc40*/  R2UR UR7, R3 ;  /* 0x00000000030772ca */ /* 0x000fe200000e0000 */
[----:B------:R-:W0:Y:S04]  /*1bc50*/  SHFL.BFLY PT, R2, R15, 0x2, 0x1f ;  /* 0x0c401f000f027f89 */ /* 0x000e2800000e0000 */
[----:B------:R-:W1:Y:S01]  /*1bc60*/  SHFL.BFLY PT, R3, R14, 0x2, 0x1f ;  /* 0x0c401f000e037f89 */ /* 0x000e6200000e0000 */
[----:B0-----:R-:W-:Y:S01]  /*1bc70*/  FADD.FTZ R2, R2, R15 ;  /* 0x0000000f02027221 */ /* 0x001fe20000010000 */
[----:B-1----:R-:W-:-:S04]  /*1bc80*/  FADD.FTZ R8, R3, R14 ;  /* 0x0000000e03087221 */ /* 0x002fc80000010000 */
[----:B------:R-:W0:Y:S04]  /*1bc90*/  SHFL.BFLY PT, R3, R2, 0x1, 0x1f ;  /* 0x0c201f0002037f89 */ /* 0x000e2800000e0000 */
[----:B------:R-:W1:Y:S01]  /*1bca0*/  SHFL.BFLY PT, R7, R8, 0x1, 0x1f ;  /* 0x0c201f0008077f89 */ /* 0x000e6200000e0000 */
[----:B0-----:R-:W-:Y:S01]  /*1bcb0*/  FADD.FTZ R13, R2, R3 ;  /* 0x00000003020d7221 */ /* 0x001fe20000010000 */
[----:B------:R-:W-:Y:S01]  /*1bcc0*/  SEL R2, RZ, 0x1, P2 ;  /* 0x00000001ff027807 */ /* 0x000fe20001000000 */
[----:B------:R-:W-:Y:S02]  /*1bcd0*/  IMAD.MOV.U32 R3, RZ, RZ, -0x800000 ;  /* 0xff800000ff037424 */ /* 0x000fe400078e00ff */
[----:B-1----:R-:W-:Y:S01]  /*1bce0*/  FADD.FTZ R16, R8, R7 ;  /* 0x0000000708107221 */ /* 0x002fe20000010000 */
[----:B------:R-:W-:Y:S01]  /*1bcf0*/  FSETP.NE.FTZ.AND P0, PT, R13, RZ, PT ;  /* 0x000000ff0d00720b */ /* 0x000fe20003f15000 */
[----:B------:R-:W-:Y:S01]  /*1bd00*/  IMAD.MOV.U32 R7, RZ, RZ, RZ ;  /* 0x000000ffff077224 */ /* 0x000fe200078e00ff */
[----:B------:R-:W-:Y:S01]  /*1bd10*/  LOP3.LUT R217, R217, R2, RZ, 0x3c, !PT ;  /* 0x00000002d9d97212 */ /* 0x000fe200078e3cff */
[----:B------:R-:W-:Y:S01]  /*1bd20*/  IMAD.MOV.U32 R2, RZ, RZ, -0x800000 ;  /* 0xff800000ff027424 */ /* 0x000fe200078e00ff */
[----:B------:R-:W-:-:S09]  /*1bd30*/  FSETP.NE.FTZ.AND P3, PT, R16, RZ, PT ;  /* 0x000000ff1000720b */ /* 0x000fd20003f75000 */
[----:B------:R-:W0:Y:S01]  /*1bd40*/  @P0 MUFU.LG2 R9, R13 ;  /* 0x0000000d00090308 */ /* 0x000e220000000c00 */
[----:B------:R-:W-:-:S03]  /*1bd50*/  @P0 FMUL.FTZ R8, R0, 0.69314718246459960938 ;  /* 0x3f31721800080820 */ /* 0x000fc60000410000 */
[----:B------:R-:W-:-:S04]  /*1bd60*/  @P3 FMUL.FTZ R0, R0, 0.69314718246459960938 ;  /* 0x3f31721800003820 */ /* 0x000fc80000410000 */
        /* <DEDUP_REMOVED lines=109> */
.L_x_545:
[----:B------:R-:W0:Y:S08]  /*1c440*/  S2UR UR5, SR_CgaCtaId ;  /* 0x00000000000579c3 */ /* 0x000e300000008800 */
[----:B------:R-:W-:Y:S06]  /*1c450*/  BAR.SYNC.DEFER_BLOCKING 0x5, 0x180 ;  /* 0x0146000000007b1d */ /* 0x000fec0000010000 */
[----:B------:R-:W-:Y:S01]  /*1c460*/  UMOV UR4, 0x400 ;  /* 0x0000040000047882 */ /* 0x000fe20000000000 */
[----:B------:R-:W-:Y:S01]  /*1c470*/  BSSY B0, `(.L_x_620) ;  /* 0x00003c0000007945 */ /* 0x000fe20003800000 */
[----:B0-----:R-:W-:-:S06]  /*1c480*/  ULEA UR4, UR5, UR4, 0x18 ;  /* 0x0000000405047291 */ /* 0x001fcc000f8ec03f */
[----:B------:R-:W-:-:S05]  /*1c490*/  IMAD.U32 R16, RZ, RZ, UR4 ;  /* 0x00000004ff107e24 */ /* 0x000fca000f8e00ff */
[----:B------:R0:W1:Y:S01]  /*1c4a0*/  LDS.128 R148, [R16+0x368d0] ;  /* 0x0368d00010947984 */ /* 0x0000620000000c00 */
[----:B------:R-:W-:Y:S06]  /*1c4b0*/  BAR.ARV 0x4, 0x180 ;  /* 0x0106000000007b1d */ /* 0x000fec0000002000 */
[----:B------:R-:W-:Y:S05]  /*1c4c0*/  @P0 BRA `(.L_x_621) ;  /* 0x0000002c00900947 */ /* 0x000fea0003800000 */
[----:B------:R-:W2:Y:S01]  /*1c4d0*/  LDL R0, [R1+0x78] ;  /* 0x0000780001007983 */ /* 0x000ea20000100800 */
[----:B------:R-:W-:Y:S01]  /*1c4e0*/  ULDC.64 UR6, c[0x0][0xc00] ;  /* 0x0003000000067ab9 */ /* 0x000fe20000000a00 */
[----:B------:R-:W-:Y:S01]  /*1c4f0*/  ULDC.64 UR4, c[0x0][0xc08] ;  /* 0x0003020000047ab9 */ /* 0x000fe20000000a00 */
[----:B------:R-:W3:Y:S01]  /*1c500*/  S2R R5, SR_SWINHI ;  /* 0x0000000000057919 */ /* 0x000ee20000002f00 */
[----:B------:R-:W4:Y:S04]  /*1c510*/  LDL.LU R142, [R1+0x68] ;  /* 0x00006800018e7983 */ /* 0x000f280000300800 */
[----:B------:R-:W4:Y:S01]  /*1c520*/  LDL R140, [R1+0x74] ;  /* 0x00007400018c7983 */ /* 0x000f220000100800 */
[----:B------:R-:W-:Y:S02]  /*1c530*/  MOV R134, R16 ;  /* 0x0000001000867202 */ /* 0x000fe40000000f00 */
[----:B---3--:R-:W-:Y:S01]  /*1c540*/  MOV R135, R5 ;  /* 0x0000000500877202 */ /* 0x008fe20000000f00 */
[----:B------:R-:W-:Y:S02]  /*1c550*/  BAR.SYNC.DEFER_BLOCKING 0x1, 0x100 ;  /* 0x0044000000007b1d */ /* 0x000fe40000010000 */
[----:B--2---:R-:W-:-:S03]  /*1c560*/  IMAD.WIDE R4, R0, 0x2, R134 ;  /* 0x0000000200047825 */ /* 0x004fc600078e0286 */
[C---:B------:R-:W-:Y:S02]  /*1c570*/  IADD3 R14, P6, R4.reuse, 0x60, RZ ;  /* 0x00000060040e7810 */ /* 0x040fe40007fde0ff */
[----:B------:R-:W-:Y:S02]  /*1c580*/  IADD3 R76, P5, R4, 0x4000, RZ ;  /* 0x00004000044c7810 */ /* 0x000fe40007fbe0ff */
[----:B------:R-:W-:Y:S02]  /*1c590*/  LOP3.LUT R78, R14, 0x380, RZ, 0xc0, !PT ;  /* 0x000003800e4e7812 */ /* 0x000fe400078ec0ff */
[----:B------:R-:W-:Y:S02]  /*1c5a0*/  IADD3 R10, P2, R4, 0x20, RZ ;  /* 0x00000020040a7810 */ /* 0x000fe40007f5e0ff */
[----:B------:R-:W-:Y:S02]  /*1c5b0*/  LOP3.LUT R84, R76, 0x380, RZ, 0xc0, !PT ;  /* 0x000003804c547812 */ /* 0x000fe400078ec0ff */
[----:B------:R-:W-:-:S02]  /*1c5c0*/  SHF.R.U64 R78, R78, 0x3, RZ ;  /* 0x000000034e4e7819 */ /* 0x000fc400000012ff */
[C---:B------:R-:W-:Y:S01]  /*1c5d0*/  IADD3 R82, P3, R4.reuse, 0x4060, RZ ;  /* 0x0000406004527810 */ /* 0x040fe20007f7e0ff */
[----:B------:R-:W-:Y:S01]  /*1c5e0*/  IMAD.X R11, RZ, RZ, R5, P2 ;  /* 0x000000ffff0b7224 */ /* 0x000fe200010e0605 */
[C---:B------:R-:W-:Y:S02]  /*1c5f0*/  IADD3 R6, P0, R4.reuse, 0x4020, RZ ;  /* 0x0000402004067810 */ /* 0x040fe40007f1e0ff */
[----:B------:R-:W-:Y:S02]  /*1c600*/  IADD3 R80, P4, R4, 0x4040, RZ ;  /* 0x0000404004507810 */ /* 0x000fe40007f9e0ff */
[----:B------:R-:W-:Y:S02]  /*1c610*/  SHF.R.U64 R84, R84, 0x3, RZ ;  /* 0x0000000354547819 */ /* 0x000fe400000012ff */
[C---:B------:R-:W-:Y:S02]  /*1c620*/  LOP3.LUT R9, R4.reuse, 0x380, RZ, 0xc0, !PT ;  /* 0x0000038004097812 */ /* 0x040fe400078ec0ff */
[----:B------:R-:W-:-:S02]  /*1c630*/  IADD3 R7, P2, R4, 0x8000, RZ ;  /* 0x0000800004077810 */ /* 0x000fc40007f5e0ff */
[----:B------:R-:W-:Y:S02]  /*1c640*/  LOP3.LUT R14, R78, R14, RZ, 0x3c, !PT ;  /* 0x0000000e4e0e7212 */ /* 0x000fe400078e3cff */
[----:B------:R-:W-:Y:S02]  /*1c650*/  LOP3.LUT R78, R82, 0x380, RZ, 0xc0, !PT ;  /* 0x00000380524e7812 */ /* 0x000fe400078ec0ff */
[----:B------:R-:W-:Y:S02]  /*1c660*/  IADD3 R12, P1, R4, 0x40, RZ ;  /* 0x00000040040c7810 */ /* 0x000fe40007f3e0ff */
[----:B------:R-:W-:Y:S02]  /*1c670*/  LOP3.LUT R91, R6, 0x380, RZ, 0xc0, !PT ;  /* 0x00000380065b7812 */ /* 0x000fe400078ec0ff */
[----:B------:R-:W-:Y:S02]  /*1c680*/  LOP3.LUT R76, R84, R76, RZ, 0x3c, !PT ;  /* 0x0000004c544c7212 */ /* 0x000fe400078e3cff */
[----:B------:R-:W-:Y:S01]  /*1c690*/  LOP3.LUT R137, R80, 0x380, RZ, 0xc0, !PT ;  /* 0x0000038050897812 */ /* 0x000fe200078ec0ff */
[----:B------:R-:W-:Y:S01]  /*1c6a0*/  IMAD.X R15, RZ, RZ, R5, P6 ;  /* 0x000000ffff0f7224 */ /* 0x000fe200030e0605 */
[----:B------:R-:W-:-:S02]  /*1c6b0*/  SHF.R.U64 R9, R9, 0x3, RZ ;  /* 0x0000000309097819 */ /* 0x000fc400000012ff */
[----:B------:R-:W-:Y:S01]  /*1c6c0*/  LOP3.LUT R84, R7, 0x380, RZ, 0xc0, !PT ;  /* 0x0000038007547812 */ /* 0x000fe200078ec0ff */
[----:B------:R-:W-:Y:S01]  /*1c6d0*/  IMAD.X R77, RZ, RZ, R5, P5 ;  /* 0x000000ffff4d7224 */ /* 0x000fe200028e0605 */
[----:B------:R-:W-:Y:S02]  /*1c6e0*/  SHF.R.U64 R139, R78, 0x3, RZ ;  /* 0x000000034e8b7819 */ /* 0x000fe400000012ff */
[----:B------:R-:W-:Y:S02]  /*1c6f0*/  IADD3.X R13, RZ, R5, RZ, P1, !PT ;  /* 0x00000005ff0d7210 */ /* 0x000fe40000ffe4ff */
[C---:B------:R-:W-:Y:S02]  /*1c700*/  IADD3 R8, P6, R4.reuse, 0x8040, RZ ;  /* 0x0000804004087810 */ /* 0x040fe40007fde0ff */
[----:B------:R-:W-:Y:S02]  /*1c710*/  SHF.R.U64 R91, R91, 0x3, RZ ;  /* 0x000000035b5b7819 */ /* 0x000fe400000012ff */
[----:B------:R-:W-:-:S02]  /*1c720*/  IADD3 R0, P1, R4, 0x8020, RZ ;  /* 0x0000802004007810 */ /* 0x000fc40007f3e0ff */
[----:B------:R-:W-:Y:S02]  /*1c730*/  IADD3 R90, P5, R4, 0x8060, RZ ;  /* 0x00008060045a7810 */ /* 0x000fe40007fbe0ff */
[----:B------:R-:W-:Y:S02]  /*1c740*/  LOP3.LUT R88, R12, 0x380, RZ, 0xc0, !PT ;  /* 0x000003800c587812 */ /* 0x000fe400078ec0ff */
[----:B------:R-:W-:Y:S02]  /*1c750*/  SHF.R.U64 R137, R137, 0x3, RZ ;  /* 0x0000000389897819 */ /* 0x000fe400000012ff */
[----:B------:R-:W-:Y:S02]  /*1c760*/  LOP3.LUT R4, R9, R4, RZ, 0x3c, !PT ;  /* 0x0000000409047212 */ /* 0x000fe400078e3cff */
[----:B------:R-:W-:Y:S02]  /*1c770*/  LOP3.LUT R86, R10, 0x380, RZ, 0xc0, !PT ;  /* 0x000003800a567812 */ /* 0x000fe400078ec0ff */
[----:B------:R-:W-:-:S02]  /*1c780*/  SHF.R.U64 R84, R84, 0x3, RZ ;  /* 0x0000000354547819 */ /* 0x000fc400000012ff */
[----:B------:R-:W-:Y:S02]  /*1c790*/  LOP3.LUT R82, R139, R82, RZ, 0x3c, !PT ;  /* 0x000000528b527212 */ /* 0x000fe400078e3cff */
[----:B------:R-:W-:Y:S02]  /*1c7a0*/  LOP3.LUT R78, R91, R6, RZ, 0x3c, !PT ;  /* 0x000000065b4e7212 */ /* 0x000fe400078e3cff */
[----:B------:R-:W-:Y:S01]  /*1c7b0*/  LOP3.LUT R139, R8, 0x380, RZ, 0xc0, !PT ;  /* 0x00000380088b7812 */ /* 0x000fe200078ec0ff */
[--C-:B------:R-:W-:Y:S01]  /*1c7c0*/  IMAD.X R79, RZ, RZ, R5.reuse, P0 ;  /* 0x000000ffff4f7224 */ /* 0x100fe200000e0605 */
[----:B------:R-:W-:Y:S01]  /*1c7d0*/  SHF.R.U64 R88, R88, 0x3, RZ ;  /* 0x0000000358587819 */ /* 0x000fe200000012ff */
[--C-:B------:R-:W-:Y:S01]  /*1c7e0*/  IMAD.X R81, RZ, RZ, R5.reuse, P4 ;  /* 0x000000ffff517224 */ /* 0x100fe200020e0605 */
[----:B------:R-:W-:Y:S01]  /*1c7f0*/  LOP3.LUT R80, R137, R80, RZ, 0x3c, !PT ;  /* 0x0000005089507212 */ /* 0x000fe200078e3cff */
[--C-:B------:R-:W-:Y:S01]  /*1c800*/  IMAD.X R85, RZ, RZ, R5.reuse, P2 ;  /* 0x000000ffff557224 */ /* 0x100fe200010e0605 */
[----:B------:R-:W-:Y:S01]  /*1c810*/  LOP3.LUT R91, R0, 0x380, RZ, 0xc0, !PT ;  /* 0x00000380005b7812 */ /* 0x000fe200078ec0ff */
[--C-:B------:R-:W-:Y:S01]  /*1c820*/  IMAD.X R87, RZ, RZ, R5.reuse, P1 ;  /* 0x000000ffff577224 */ /* 0x100fe200008e0605 */
[----:B------:R-:W-:Y:S01]  /*1c830*/  LOP3.LUT R141, R90, 0x380, RZ, 0xc0, !PT ;  /* 0x000003805a8d7812 */ /* 0x000fe200078ec0ff */
[--C-:B------:R-:W-:Y:S01]  /*1c840*/  IMAD.X R89, RZ, RZ, R5.reuse, P6 ;  /* 0x000000ffff597224 */ /* 0x100fe200030e0605 */
[----:B------:R-:W-:Y:S01]  /*1c850*/  IADD3.X R83, RZ, R5, RZ, P3, !PT ;  /* 0x00000005ff537210 */ /* 0x000fe20001ffe4ff */
[----:B------:R-:W-:Y:S01]  /*1c860*/  IMAD.X R9, RZ, RZ, R5, P5 ;  /* 0x000000ffff097224 */ /* 0x000fe200028e0605 */
[----:B------:R-:W-:-:S02]  /*1c870*/  SHF.R.U64 R86, R86, 0x3, RZ ;  /* 0x0000000356567819 */ /* 0x000fc400000012ff */
[----:B------:R-:W-:Y:S02]  /*1c880*/  LOP3.LUT R84, R84, R7, RZ, 0x3c, !PT ;  /* 0x0000000754547212 */ /* 0x000fe400078e3cff */
[----:B------:R-:W-:Y:S02]  /*1c890*/  MOV R137, R4 ;  /* 0x0000000400897202 */ /* 0x000fe40000000f00 */
[----:B------:R-:W-:Y:S02]  /*1c8a0*/  F2FP.F16.F32.PACK_AB R4, R25, R24 ;  /* 0x000000181904723e */ /* 0x000fe400000000ff */
[----:B------:R-:W-:Y:S02]  /*1c8b0*/  F2FP.F16.F32.PACK_AB R5, R27, R26 ;  /* 0x0000001a1b05723e */ /* 0x000fe400000000ff */
[----:B------:R-:W-:Y:S02]  /*1c8c0*/  F2FP.F16.F32.PACK_AB R6, R29, R28 ;  /* 0x0000001c1d06723e */ /* 0x000fe400000000ff */
[----:B------:R-:W-:-:S02]  /*1c8d0*/  F2FP.F16.F32.PACK_AB R7, R31, R30 ;  /* 0x0000001e1f07723e */ /* 0x000fc400000000ff */
[----:B------:R-:W-:Y:S02]  /*1c8e0*/  SHF.R.U64 R139, R139, 0x3, RZ ;  /* 0x000000038b8b7819 */ /* 0x000fe400000012ff */
[----:B------:R-:W-:Y:S02]  /*1c8f0*/  LOP3.LUT R12, R88, R12, RZ, 0x3c, !PT ;  /* 0x0000000c580c7212 */ /* 0x000fe400078e3cff */
[----:B------:R-:W-:Y:S02]  /*1c900*/  SHF.R.U64 R91, R91, 0x3, RZ ;  /* 0x000000035b5b7819 */ /* 0x000fe400000012ff */
[----:B------:R-:W-:Y:S02]  /*1c910*/  SHF.R.U64 R141, R141, 0x3, RZ ;  /* 0x000000038d8d7819 */ /* 0x000fe400000012ff */
[----:B------:R-:W-:Y:S01]  /*1c920*/  LOP3.LUT R10, R86, R10, RZ, 0x3c, !PT ;  /* 0x0000000a560a7212 */ /* 0x000fe200078e3cff */
[----:B------:R2:W-:Y:S01]  /*1c930*/  STSM.16.M88.4 [R137], R4 ;  /* 0x0000000489007844 */ /* 0x0005e20000000200 */
[----:B------:R-:W-:-:S02]  /*1c940*/  LOP3.LUT R88, R139, R8, RZ, 0x3c, !PT ;  /* 0x000000088b587212 */ /* 0x000fc400078e3cff */
[----:B------:R-:W-:Y:S02]  /*1c950*/  LOP3.LUT R86, R91, R0, RZ, 0x3c, !PT ;  /* 0x000000005b567212 */ /* 0x000fe400078e3cff */
[----:B------:R-:W-:Y:S02]  /*1c960*/  LOP3.LUT R8, R141, R90, RZ, 0x3c, !PT ;  /* 0x0000005a8d087212 */ /* 0x000fe400078e3cff */
[----:B------:R-:W-:Y:S02]  /*1c970*/  MOV R10, R10 ;  /* 0x0000000a000a7202 */ /* 0x000fe40000000f00 */
[----:B------:R-:W-:Y:S02]  /*1c980*/  MOV R90, R76 ;  /* 0x0000004c005a7202 */ /* 0x000fe40000000f00 */
[----:B------:R-:W-:Y:S02]  /*1c990*/  MOV R91, R78 ;  /* 0x0000004e005b7202 */ /* 0x000fe40000000f00 */
[----:B------:R-:W-:-:S02]  /*1c9a0*/  MOV R138, R80 ;  /* 0x00000050008a7202 */ /* 0x000fc40000000f00 */
[----:B--2---:R-:W-:Y:S02]  /*1c9b0*/  MOV R4, R12 ;  /* 0x0000000c00047202 */ /* 0x004fe40000000f00 */
[----:B------:R-:W-:Y:S02]  /*1c9c0*/  MOV R5, R14 ;  /* 0x0000000e00057202 */ /* 0x000fe40000000f00 */
[----:B------:R-:W-:Y:S02]  /*1c9d0*/  F2FP.F16.F32.PACK_AB R12, R33, R32 ;  /* 0x00000020210c723e */ /* 0x000fe400000000ff */
[----:B------:R-:W-:Y:S02]  /*1c9e0*/  F2FP.F16.F32.PACK_AB R13, R35, R34 ;  /* 0x00000022230d723e */ /* 0x000fe400000000ff */
[----:B------:R-:W-:Y:S02]  /*1c9f0*/  F2FP.F16.F32.PACK_AB R14, R37, R36 ;  /* 0x00000024250e723e */ /* 0x000fe400000000ff */
[----:B------:R-:W-:-:S02]  /*1ca00*/  F2FP.F16.F32.PACK_AB R15, R39, R38 ;  /* 0x00000026270f723e */ /* 0x000fc400000000ff */
[----:B------:R-:W-:Y:S02]  /*1ca10*/  MOV R139, R82 ;  /* 0x00000052008b7202 */ /* 0x000fe40000000f00 */
[----:B------:R-:W-:Y:S02]  /*1ca20*/  F2FP.F16.F32.PACK_AB R76, R41, R40 ;  /* 0x00000028294c723e */ /* 0x000fe400000000ff */
[----:B------:R-:W-:Y:S02]  /*1ca30*/  F2FP.F16.F32.PACK_AB R77, R43, R42 ;  /* 0x0000002a2b4d723e */ /* 0x000fe400000000ff */
[----:B------:R-:W-:Y:S02]  /*1ca40*/  F2FP.F16.F32.PACK_AB R78, R45, R44 ;  /* 0x0000002c2d4e723e */ /* 0x000fe400000000ff */
[----:B------:R-:W-:Y:S02]  /*1ca50*/  F2FP.F16.F32.PACK_AB R79, R47, R46 ;  /* 0x0000002e2f4f723e */ /* 0x000fe400000000ff */
[----:B------:R-:W-:-:S02]  /*1ca60*/  F2FP.F16.F32.PACK_AB R80, R49, R48 ;  /* 0x000000303150723e */ /* 0x000fc400000000ff */
[----:B------:R-:W-:Y:S02]  /*1ca70*/  F2FP.F16.F32.PACK_AB R81, R51, R50 ;  /* 0x000000323351723e */ /* 0x000fe400000000ff */
[----:B------:R-:W-:Y:S02]  /*1ca80*/  F2FP.F16.F32.PACK_AB R82, R53, R52 ;  /* 0x000000343552723e */ /* 0x000fe400000000ff */
[----:B------:R-:W-:Y:S01]  /*1ca90*/  F2FP.F16.F32.PACK_AB R83, R55, R54 ;  /* 0x000000363753723e */ /* 0x000fe200000000ff */
[----:B------:R2:W-:Y:S01]  /*1caa0*/  STSM.16.M88.4 [R10], R12 ;  /* 0x0000000c0a007844 */ /* 0x0005e20000000200 */
[----:B------:R-:W-:-:S03]  /*1cab0*/  MOV R137, R8 ;  /* 0x0000000800897202 */ /* 0x000fc60000000f00 */
[----:B------:R3:W-:Y:S01]  /*1cac0*/  STSM.16.M88.4 [R4], R76 ;  /* 0x0000004c04007844 */ /* 0x0007e20000000200 */
[----:B------:R-:W-:Y:S02]  /*1cad0*/  F2FP.F16.F32.PACK_AB R6, R61, R60 ;  /* 0x0000003c3d06723e */ /* 0x000fe400000000ff */
[----:B------:R-:W-:Y:S01]  /*1cae0*/  F2FP.F16.F32.PACK_AB R7, R63, R62 ;  /* 0x0000003e3f07723e */ /* 0x000fe200000000ff */
[----:B------:R0:W-:Y:S01]  /*1caf0*/  STSM.16.M88.4 [R5], R80 ;  /* 0x0000005005007844 */ /* 0x0001e20000000200 */
[----:B------:R-:W-:Y:S02]  /*1cb00*/  F2FP.F16.F32.PACK_AB R8, R65, R64 ;  /* 0x000000404108723e */ /* 0x000fe400000000ff */
[----:B------:R-:W-:Y:S02]  /*1cb10*/  F2FP.F16.F32.PACK_AB R9, R67, R66 ;  /* 0x000000424309723e */ /* 0x000fe400000000ff */
[----:B------:R-:W-:Y:S02]  /*1cb20*/  F2FP.F16.F32.PACK_AB R11, R71, R70 ;  /* 0x00000046470b723e */ /* 0x000fe400000000ff */
[----:B--2---:R-:W-:-:S02]  /*1cb30*/  F2FP.F16.F32.PACK_AB R10, R69, R68 ;  /* 0x00000044450a723e */ /* 0x004fc400000000ff */
[----:B------:R-:W-:Y:S02]  /*1cb40*/  F2FP.F16.F32.PACK_AB R12, R73, R72 ;  /* 0x00000048490c723e */ /* 0x000fe400000000ff */
[----:B---3--:R-:W-:Y:S02]  /*1cb50*/  F2FP.F16.F32.PACK_AB R4, R57, R56 ;  /* 0x000000383904723e */ /* 0x008fe400000000ff */
[----:B------:R-:W-:Y:S02]  /*1cb60*/  F2FP.F16.F32.PACK_AB R13, R75, R74 ;  /* 0x0000004a4b0d723e */ /* 0x000fe400000000ff */
[----:B0-----:R-:W-:Y:S02]  /*1cb70*/  F2FP.F16.F32.PACK_AB R5, R59, R58 ;  /* 0x0000003a3b05723e */ /* 0x001fe400000000ff */
[----:B------:R-:W-:Y:S02]  /*1cb80*/  F2FP.F16.F32.PACK_AB R14, R21, R20 ;  /* 0x00000014150e723e */ /* 0x000fe400000000ff */
[----:B------:R-:W-:-:S02]  /*1cb90*/  F2FP.F16.F32.PACK_AB R15, R127, R126 ;  /* 0x0000007e7f0f723e */ /* 0x000fc400000000ff */
[----:B------:R-:W-:Y:S02]  /*1cba0*/  F2FP.F16.F32.PACK_AB R76, R121, R120 ;  /* 0x00000078794c723e */ /* 0x000fe400000000ff */
[----:B------:R-:W-:Y:S02]  /*1cbb0*/  F2FP.F16.F32.PACK_AB R77, R129, R128 ;  /* 0x00000080814d723e */ /* 0x000fe400000000ff */
[----:B------:R-:W-:Y:S02]  /*1cbc0*/  F2FP.F16.F32.PACK_AB R78, R123, R122 ;  /* 0x0000007a7b4e723e */ /* 0x000fe400000000ff */
[----:B------:R-:W-:Y:S01]  /*1cbd0*/  F2FP.F16.F32.PACK_AB R79, R131, R130 ;  /* 0x00000082834f723e */ /* 0x000fe200000000ff */
[----:B------:R0:W-:Y:S01]  /*1cbe0*/  STSM.16.M88.4 [R90], R4 ;  /* 0x000000045a007844 */ /* 0x0001e20000000200 */
[----:B------:R-:W-:Y:S02]  /*1cbf0*/  MOV R84, R84 ;  /* 0x0000005400547202 */ /* 0x000fe40000000f00 */
[----:B------:R-:W-:-:S02]  /*1cc00*/  F2FP.F16.F32.PACK_AB R80, R125, R124 ;  /* 0x0000007c7d50723e */ /* 0x000fc400000000ff */
[----:B------:R-:W-:Y:S02]  /*1cc10*/  F2FP.F16.F32.PACK_AB R81, R133, R132 ;  /* 0x000000848551723e */ /* 0x000fe400000000ff */
[----:B------:R-:W-:Y:S02]  /*1cc20*/  F2FP.F16.F32.PACK_AB R82, R93, R92 ;  /* 0x0000005c5d52723e */ /* 0x000fe400000000ff */
[----:B------:R-:W-:Y:S01]  /*1cc30*/  F2FP.F16.F32.PACK_AB R83, R95, R94 ;  /* 0x0000005e5f53723e */ /* 0x000fe200000000ff */
[----:B------:R-:W-:Y:S01]  /*1cc40*/  STSM.16.M88.4 [R91], R8 ;  /* 0x000000085b007844 */ /* 0x000fe20000000200 */
[----:B------:R-:W-:-:S03]  /*1cc50*/  MOV R0, R86 ;  /* 0x0000005600007202 */ /* 0x000fc60000000f00 */
[----:B------:R2:W-:Y:S01]  /*1cc60*/  STSM.16.M88.4 [R138], R12 ;  /* 0x0000000c8a007844 */ /* 0x0005e20000000200 */
[----:B------:R-:W-:-:S03]  /*1cc70*/  MOV R136, R88 ;  /* 0x0000005800887202 */ /* 0x000fc60000000f00 */
[----:B------:R-:W-:Y:S01]  /*1cc80*/  STSM.16.M88.4 [R139], R76 ;  /* 0x0000004c8b007844 */ /* 0x000fe20000000200 */
[----:B------:R-:W-:Y:S02]  /*1cc90*/  F2FP.F16.F32.PACK_AB R85, R99, R98 ;  /* 0x000000626355723e */ /* 0x000fe400000000ff */
[----:B------:R-:W-:Y:S01]  /*1cca0*/  F2FP.F16.F32.PACK_AB R86, R101, R100 ;  /* 0x000000646556723e */ /* 0x000fe200000000ff */
[----:B------:R3:W-:Y:S01]  /*1ccb0*/  STSM.16.M88.4 [R84], R80 ;  /* 0x0000005054007844 */ /* 0x0007e20000000200 */
[----:B------:R-:W-:Y:S02]  /*1ccc0*/  F2FP.F16.F32.PACK_AB R87, R103, R102 ;  /* 0x000000666757723e */ /* 0x000fe400000000ff */
[----:B------:R-:W-:Y:S02]  /*1ccd0*/  F2FP.F16.F32.PACK_AB R88, R105, R104 ;  /* 0x000000686958723e */ /* 0x000fe400000000ff */
[----:B------:R-:W-:Y:S02]  /*1cce0*/  F2FP.F16.F32.PACK_AB R89, R107, R106 ;  /* 0x0000006a6b59723e */ /* 0x000fe400000000ff */
[----:B0-----:R-:W-:Y:S01]  /*1ccf0*/  F2FP.F16.F32.PACK_AB R90, R109, R108 ;  /* 0x0000006c6d5a723e */ /* 0x001fe200000000ff */
[----:B--2---:R-:W0:Y:S01]  /*1cd00*/  LDC.64 R14, c[0x0][0xba8] ;  /* 0x0002ea00ff0e7b82 */ /* 0x004e220000000a00 */
[----:B------:R-:W-:-:S02]  /*1cd10*/  F2FP.F16.F32.PACK_AB R91, R111, R110 ;  /* 0x0000006e6f5b723e */ /* 0x000fc400000000ff */
[----:B------:R-:W-:Y:S02]  /*1cd20*/  F2FP.F16.F32.PACK_AB R4, R113, R112 ;  /* 0x000000707104723e */ /* 0x000fe400000000ff */
[----:B------:R-:W-:Y:S02]  /*1cd30*/  F2FP.F16.F32.PACK_AB R5, R115, R114 ;  /* 0x000000727305723e */ /* 0x000fe400000000ff */
[----:B---3--:R-:W-:Y:S02]  /*1cd40*/  F2FP.F16.F32.PACK_AB R84, R97, R96 ;  /* 0x000000606154723e */ /* 0x008fe400000000ff */
[----:B------:R-:W-:Y:S02]  /*1cd50*/  F2FP.F16.F32.PACK_AB R6, R117, R116 ;  /* 0x000000747506723e */ /* 0x000fe400000000ff */
[----:B------:R-:W-:Y:S01]  /*1cd60*/  F2FP.F16.F32.PACK_AB R7, R119, R118 ;  /* 0x000000767707723e */ /* 0x000fe200000000ff */
[----:B------:R2:W-:Y:S01]  /*1cd70*/  STSM.16.M88.4 [R0], R84 ;  /* 0x0000005400007844 */ /* 0x0005e20000000200 */
[----:B------:R-:W-:-:S02]  /*1cd80*/  ISETP.NE.U32.AND P0, PT, RZ, UR6, PT ;  /* 0x00000006ff007c0c */ /* 0x000fc4000bf05070 */
[----:B------:R-:W-:Y:S01]  /*1cd90*/  IADD3 R8, P1, R224, UR6, RZ ;  /* 0x00000006e0087c10 */ /* 0x000fe2000ff3e0ff */
[----:B------:R-:W-:Y:S01]  /*1cda0*/  STSM.16.M88.4 [R136], R88 ;  /* 0x0000005888007844 */ /* 0x000fe20000000200 */
[----:B------:R-:W-:Y:S01]  /*1cdb0*/  IMAD.MOV.U32 R76, RZ, RZ, 0x9b8 ;  /* 0x000009b8ff4c7424 */ /* 0x000fe200078e00ff */
[----:B------:R-:W3:Y:S02]  /*1cdc0*/  LDC R78, c[0x0][0xbe8] ;  /* 0x0002fa00ff4e7b82 */ /* 0x000ee40000000800 */
[----:B------:R1:W-:Y:S06]  /*1cdd0*/  STSM.16.M88.4 [R137], R4 ;  /* 0x0000000489007844 */ /* 0x0003ec0000000200 */
[----:B------:R-:W-:Y:S01]  /*1cde0*/  BAR.SYNC.DEFER_BLOCKING 0x1, 0x100 ;  /* 0x0044000000007b1d */ /* 0x000fe20000010000 */
[----:B------:R-:W-:-:S02]  /*1cdf0*/  ISETP.NE.AND.EX P0, PT, RZ, UR7, PT, P0 ;  /* 0x00000007ff007c0c */ /* 0x000fc4000bf05300 */
[----:B------:R-:W-:Y:S02]  /*1ce00*/  IADD3.X R9, R225, UR7, RZ, P1, !PT ;  /* 0x00000007e1097c10 */ /* 0x000fe40008ffe4ff */
[----:B--2---:R-:W-:Y:S02]  /*1ce10*/  MOV R0, RZ ;  /* 0x000000ff00007202 */ /* 0x004fe40000000f00 */
[----:B------:R-:W-:-:S07]  /*1ce20*/  ISETP.NE.U32.AND P1, PT, RZ, UR4, PT ;  /* 0x00000004ff007c0c */ /* 0x000fce000bf25070 */
[----:B------:R-:W2:Y:S01]  /*1ce30*/  @P0 LDG.E R0, desc[UR60][R8.64] ;  /* 0x0000003c08000981 */ /* 0x000ea2000c1e1900 */
[----:B------:R-:W-:-:S13]  /*1ce40*/  ISETP.NE.AND.EX P1, PT, RZ, UR5, PT, P1 ;  /* 0x00000005ff007c0c */ /* 0x000fda000bf25310 */
[----:B------:R-:W-:Y:S01]  /*1ce50*/  @P1 IADD3 R224, P2, R224, UR4, RZ ;  /* 0x00000004e0e01c10 */ /* 0x000fe2000ff5e0ff */
[----:B------:R-:W-:Y:S02]  /*1ce60*/  ULDC UR4, c[0x0][0xa88] ;  /* 0x0002a20000047ab9 */ /* 0x000fe40000000800 */
[----:B------:R-:W-:Y:S01]  /*1ce70*/  IMAD.U32 R77, RZ, RZ, UR4 ;  /* 0x00000004ff4d7e24 */ /* 0x000fe2000f8e00ff */
[----:B------:R-:W-:Y:S01]  /*1ce80*/  @P1 IADD3.X R225, R225, UR5, RZ, P2, !PT ;  /* 0x00000005e1e11c10 */ /* 0x000fe200097fe4ff */
[----:B------:R-:W-:-:S04]  /*1ce90*/  ULDC UR4, c[0x0][0xad4] ;  /* 0x0002b50000047ab9 */ /* 0x000fc80000000800 */
[----:B------:R0:W5:Y:S01]  /*1cea0*/  @P1 LDG.E R77, desc[UR60][R224.64] ;  /* 0x0000003ce04d1981 */ /* 0x000162000c1e1900 */
[----:B------:R-:W-:-:S04]  /*1ceb0*/  ISETP.NE.AND P2, PT, R222, RZ, PT ;  /* 0x000000ffde00720c */ /* 0x000fc80003f45270 */
[----:B------:R-:W-:-:S04]  /*1cec0*/  SEL R222, R222, UR4, P2 ;  /* 0x00000004dede7c07 */ /* 0x000fc80009000000 */
[----:B------:R-:W-:-:S04]  /*1ced0*/  ISETP.GT.AND P3, PT, R222, 0x1, PT ;  /* 0x00000001de00780c */ /* 0x000fc80003f64270 */
[----:B------:R-:W-:-:S04]  /*1cee0*/  SEL R76, R76, 0x978, P3 ;  /* 0x000009784c4c7807 */ /* 0x000fc80001800000 */
[----:B-1----:R-:W1:Y:S08]  /*1cef0*/  LDC.64 R6, c[0x0][R76+0x220] ;  /* 0x000088004c067b82 */ /* 0x002e700000000a00 */
[----:B------:R-:W0:Y:S01]  /*1cf00*/  LDC.64 R10, c[0x0][R76+0x218] ;  /* 0x000086004c0a7b82 */ /* 0x000e220000000a00 */
[----:B---3--:R-:W-:-:S07]  /*1cf10*/  ISETP.NE.AND P4, PT, R78, 0x1, PT ;  /* 0x000000014e00780c */ /* 0x008fce0003f85270 */
[----:B------:R-:W3:Y:S01]  /*1cf20*/  LDC.64 R12, c[0x0][R76+0x228] ;  /* 0x00008a004c0c7b82 */ /* 0x000ee20000000a00 */
[----:B------:R-:W-:-:S07]  /*1cf30*/  ISETP.NE.U32.AND P2, PT, RZ, UR6, PT ;  /* 0x00000006ff007c0c */ /* 0x000fce000bf45070 */
[----:B------:R2:W2:Y:S01]  /*1cf40*/  LDC.64 R4, c[0x0][R76+0x210] ;  /* 0x000084004c047b82 */ /* 0x0004a20000000a00 */
[----:B------:R-:W-:-:S07]  /*1cf50*/  ISETP.NE.AND.EX P2, PT, RZ, UR7, PT, P2 ;  /* 0x00000007ff007c0c */ /* 0x000fce000bf45320 */
[----:B------:R-:W2:Y:S01]  /*1cf60*/  @P4 LDC R80, c[0x0][0xbec] ;  /* 0x0002fb00ff504b82 */ /* 0x000ea20000000800 */
[----:B------:R-:W-:-:S07]  /*1cf70*/  SEL R223, R223, RZ, !P2 ;  /* 0x000000ffdfdf7207 */ /* 0x000fce0005000000 */
[----:B------:R-:W2:Y:S01]  /*1cf80*/  @P4 LDC R87, c[0x0][0xbf0] ;  /* 0x0002fc00ff574b82 */ /* 0x000ea20000000800 */
[----:B----4-:R-:W-:Y:S01]  /*1cf90*/  SEL R79, R142, RZ, !P2 ;  /* 0x000000ff8e4f7207 */ /* 0x010fe20005000000 */
[----:B-1----:R-:W-:-:S06]  /*1cfa0*/  IMAD R7, R7, R223, RZ ;  /* 0x000000df07077224 */ /* 0x002fcc00078e02ff */
[----:B0-----:R-:W0:Y:S01]  /*1cfb0*/  @!P3 LDC R14, c[0x0][0xb50] ;  /* 0x0002d400ff0ebb82 */ /* 0x001e220000000800 */
[C---:B------:R-:W-:Y:S02]  /*1cfc0*/  IMAD R85, R6.reuse, R79, R7 ;  /* 0x0000004f06557224 */ /* 0x040fe400078e0207 */
[----:B------:R-:W-:-:S05]  /*1cfd0*/  IMAD.WIDE.U32 R6, R6, R223, RZ ;  /* 0x000000df06067225 */ /* 0x000fca00078e00ff */
[----:B------:R-:W1:Y:S01]  /*1cfe0*/  @!P3 LDC R15, c[0x0][0xb54] ;  /* 0x0002d500ff0fbb82 */ /* 0x000e620000000800 */
[-C--:B------:R-:W-:Y:S02]  /*1cff0*/  IMAD R83, R11, R220.reuse, RZ ;  /* 0x000000dc0b537224 */ /* 0x080fe400078e02ff */
[----:B------:R-:W-:-:S04]  /*1d000*/  IMAD.WIDE.U32 R10, R10, R220, RZ ;  /* 0x000000dc0a0a7225 */ /* 0x000fc800078e00ff */
[----:B------:R-:W-:Y:S01]  /*1d010*/  IMAD R79, R229, 0x80, R140 ;  /* 0x00000080e54f7824 */ /* 0x000fe200078e028c */
[----:B------:R-:W-:Y:S02]  /*1d020*/  SEL R81, R230, RZ, P3 ;  /* 0x000000ffe6517207 */ /* 0x000fe40001800000 */
[----:B------:R-:W-:Y:S01]  /*1d030*/  IADD3 R85, R7, R85, RZ ;  /* 0x0000005507557210 */ /* 0x000fe20007ffe0ff */
[----:B------:R-:W-:Y:S02]  /*1d040*/  IMAD.MOV.U32 R7, RZ, RZ, R79 ;  /* 0x000000ffff077224 */ /* 0x000fe400078e004f */
[----:B------:R-:W-:Y:S02]  /*1d050*/  IMAD.IADD R11, R11, 0x1, R83 ;  /* 0x000000010b0b7824 */ /* 0x000fe400078e0253 */
[-C--:B---3--:R-:W-:Y:S02]  /*1d060*/  IMAD R83, R13, R81.reuse, RZ ;  /* 0x000000510d537224 */ /* 0x088fe400078e02ff */
[----:B------:R-:W-:-:S04]  /*1d070*/  IMAD.WIDE.U32 R12, R12, R81, RZ ;  /* 0x000000510c0c7225 */ /* 0x000fc800078e00ff */
[----:B------:R-:W-:Y:S01]  /*1d080*/  IMAD.IADD R83, R13, 0x1, R83 ;  /* 0x000000010d537824 */ /* 0x000fe200078e0253 */
[--C-:B--2---:R-:W-:Y:S01]  /*1d090*/  IADD3 R10, P2, P5, R6, R10, R0.reuse ;  /* 0x0000000a060a7210 */ /* 0x104fe20007d5e000 */
[----:B------:R-:W-:Y:S01]  /*1d0a0*/  @P4 IMAD.HI.U32 R6, R79, R80, RZ ;  /* 0x000000504f064227 */ /* 0x000fe200078e00ff */
[----:B------:R-:W-:-:S04]  /*1d0b0*/  SHF.R.S32.HI R76, RZ, 0x1f, R0 ;  /* 0x0000001fff4c7819 */ /* 0x000fc80000011400 */
[----:B------:R-:W-:Y:S02]  /*1d0c0*/  @P4 SHF.R.U32.HI R7, RZ, R87, R6 ;  /* 0x00000057ff074219 */ /* 0x000fe40000011606 */
[----:B------:R-:W-:-:S03]  /*1d0d0*/  IADD3.X R11, R85, R11, R76, P2, P5 ;  /* 0x0000000b550b7210 */ /* 0x000fc600017ea44c */
[--C-:B------:R-:W-:Y:S01]  /*1d0e0*/  IMAD.MOV R80, RZ, RZ, -R7.reuse ;  /* 0x000000ffff507224 */ /* 0x100fe200078e0a07 */
[----:B------:R-:W-:Y:S02]  /*1d0f0*/  IADD3 R12, P2, P5, R7, R10, R12 ;  /* 0x0000000a070c7210 */ /* 0x000fe40007d5e00c */
[----:B------:R-:W-:Y:S01]  /*1d100*/  SHF.R.S32.HI R6, RZ, 0x1f, R7 ;  /* 0x0000001fff067819 */ /* 0x000fe20000011407 */
[----:B------:R-:W-:-:S03]  /*1d110*/  IMAD R7, R78, R80, R79 ;  /* 0x000000504e077224 */ /* 0x000fc600078e024f */
[----:B------:R-:W-:Y:S01]  /*1d120*/  IADD3.X R13, R6, R11, R83, P2, P5 ;  /* 0x0000000b060d7210 */ /* 0x000fe200017ea453 */
[-C--:B------:R-:W-:Y:S01]  /*1d130*/  IMAD R5, R5, R7.reuse, RZ ;  /* 0x0000000705057224 */ /* 0x080fe200078e02ff */
[----:B------:R-:W-:Y:S01]  /*1d140*/  SHF.R.S32.HI R11, RZ, 0x1f, R7 ;  /* 0x0000001fff0b7819 */ /* 0x000fe20000011407 */
[----:B------:R-:W-:-:S04]  /*1d150*/  IMAD.WIDE.U32 R12, R4, R7, R12 ;  /* 0x00000007040c7225 */ /* 0x000fc800078e000c */
[----:B------:R-:W-:Y:S01]  /*1d160*/  IMAD R5, R4, R11, R5 ;  /* 0x0000000b04057224 */ /* 0x000fe200078e0205 */
[----:B0-----:R-:W-:-:S03]  /*1d170*/  LEA R14, P2, R12, R14, 0x2 ;  /* 0x0000000e0c0e7211 */ /* 0x001fc600078410ff */
[----:B------:R-:W-:-:S05]  /*1d180*/  IMAD.IADD R4, R13, 0x1, R5 ;  /* 0x000000010d047824 */ /* 0x000fca00078e0205 */
[----:B-1----:R-:W-:Y:S01]  /*1d190*/  LEA.HI.X R15, R12, R15, R4, 0x2, P2 ;  /* 0x0000000f0c0f7211 */ /* 0x002fe200010f1404 */
[----:B------:R-:W-:Y:S06]  /*1d1a0*/  @P1 BRA `(.L_x_622) ;  /* 0x0000000000101947 */ /* 0x000fec0003800000 */
[----:B------:R-:W-:Y:S05]  /*1d1b0*/  @!P0 BRA `(.L_x_622) ;  /* 0x00000000000c8947 */ /* 0x000fea0003800000 */
[----:B------:R-:W2:Y:S04]  /*1d1c0*/  LDG.E R4, desc[UR60][R8.64] ;  /* 0x0000003c08047981 */ /* 0x000ea8000c1e1900 */
[----:B-----5:R-:W2:Y:S02]  /*1d1d0*/  LDG.E R77, desc[UR60][R8.64+0x4] ;  /* 0x0000043c084d7981 */ /* 0x020ea4000c1e1900 */
[----:B--2---:R-:W-:-:S07]  /*1d1e0*/  IADD3 R77, -R4, R77, RZ ;  /* 0x0000004d044d7210 */ /* 0x004fce0007ffe1ff */
.L_x_622:
[----:B------:R-:W2:Y:S04]  /*1d1f0*/  LDL R8, [R1+0x70] ;  /* 0x0000700001087983 */ /* 0x000ea80000100800 */
[----:B------:R-:W3:Y:S01]  /*1d200*/  LDL R9, [R1+0x6c] ;  /* 0x00006c0001097983 */ /* 0x000ee20000100800 */
[----:B-----5:R-:W-:-:S03]  /*1d210*/  IMAD R77, R77, R78, RZ ;  /* 0x0000004e4d4d7224 */ /* 0x020fc600078e02ff */
[----:B------:R-:W-:Y:S04]  /*1d220*/  SHFL.IDX PT, R4, R14, RZ, 0x1c1f ;  /* 0x001c1fff0e047589 */ /* 0x000fe800000e0000 */
[----:B------:R-:W0:Y:S04]  /*1d230*/  SHFL.IDX PT, R5, R15, RZ, 0x1c1f ;  /* 0x001c1fff0f057589 */ /* 0x000e2800000e0000 */
[----:B------:R-:W-:Y:S04]  /*1d240*/  SHFL.IDX PT, R6, R14, 0x1, 0x1c1f ;  /* 0x003c1f000e067f89 */ /* 0x000fe800000e0000 */
[----:B------:R-:W1:Y:S01]  /*1d250*/  SHFL.IDX PT, R7, R15, 0x1, 0x1c1f ;  /* 0x003c1f000f077f89 */ /* 0x000e6200000e0000 */
[----:B--2---:R-:W-:Y:S01]  /*1d260*/  IMAD R8, R229, 0x80, R8 ;  /* 0x00000080e5087824 */ /* 0x004fe200078e0208 */
[----:B---3--:R-:W-:-:S03]  /*1d270*/  LOP3.LUT P0, RZ, R9, 0x3, RZ, 0xc0, !PT ;  /* 0x0000000309ff7812 */ /* 0x008fc6000780c0ff */
[C---:B------:R-:W-:Y:S01]  /*1d280*/  VIADD R10, R8.reuse, 0x8 ;  /* 0x00000008080a7836 */ /* 0x040fe20000000000 */
[----:B------:R-:W-:-:S04]  /*1d290*/  ISETP.GE.OR P1, PT, R8, R77, P0 ;  /* 0x0000004d0800720c */ /* 0x000fc80000726670 */
[----:B------:R-:W-:-:S09]  /*1d2a0*/  ISETP.GE.OR P0, PT, R10, R77, P0 ;  /* 0x0000004d0a00720c */ /* 0x000fd20000706670 */
[----:B0-----:R0:W-:Y:S04]  /*1d2b0*/  @!P1 ST.E desc[UR60][R4.64], R3 ;  /* 0x0000000304009985 */ /* 0x0011e8000c10193c */
[----:B-1----:R0:W-:Y:S01]  /*1d2c0*/  @!P0 ST.E desc[UR60][R6.64], R2 ;  /* 0x0000000206008985 */ /* 0x0021e2000c10193c */
[----:B------:R-:W-:Y:S05]  /*1d2d0*/  @P3 BRA `(.L_x_623) ;  /* 0x0000000c00503947 */ /* 0x000fea0003800000 */
[----:B0-----:R-:W0:Y:S01]  /*1d2e0*/  S2R R2, SR_TID.X ;  /* 0x0000000000027919 */ /* 0x001e220000002100 */
[----:B------:R-:W1:Y:S01]  /*1d2f0*/  @P4 LDC R63, c[0x0][0xbec] ;  /* 0x0002fb00ff3f4b82 */ /* 0x000e620000000800 */
[----:B------:R-:W-:-:S07]  /*1d300*/  ULDC.64 UR4, c[0x0][0xaa0] ;  /* 0x0002a80000047ab9 */ /* 0x000fce0000000a00 */
[----:B------:R-:W2:Y:S01]  /*1d310*/  @P4 LDC R65, c[0x0][0xbf0] ;  /* 0x0002fc00ff414b82 */ /* 0x000ea20000000800 */
[----:B0-----:R-:W-:-:S05]  /*1d320*/  VIADD R2, R2, 0xffffff80 ;  /* 0xffffff8002027836 */ /* 0x001fca0000000000 */
[----:B------:R-:W-:-:S04]  /*1d330*/  SHF.R.S32.HI R3, RZ, 0x1f, R2 ;  /* 0x0000001fff037819 */ /* 0x000fc80000011402 */
[----:B------:R-:W-:-:S04]  /*1d340*/  LEA.HI R3, R3, R2, RZ, 0x3 ;  /* 0x0000000203037211 */ /* 0x000fc800078f18ff */
[----:B------:R-:W-:Y:S02]  /*1d350*/  LOP3.LUT R5, R3, 0xfffffff8, RZ, 0xc0, !PT ;  /* 0xfffffff803057812 */ /* 0x000fe400078ec0ff */
[----:B------:R-:W-:-:S03]  /*1d360*/  SHF.R.S32.HI R3, RZ, 0x3, R3 ;  /* 0x00000003ff037819 */ /* 0x000fc60000011403 */
[----:B------:R-:W-:-:S05]  /*1d370*/  IMAD.IADD R60, R2, 0x1, -R5 ;  /* 0x00000001023c7824 */ /* 0x000fca00078e0a05 */
[----:B------:R-:W-:Y:S01]  /*1d380*/  SHF.L.U32 R2, R60, 0x3, RZ ;  /* 0x000000033c027819 */ /* 0x000fe200000006ff */
[----:B------:R-:W-:-:S04]  /*1d390*/  IMAD R21, R76, UR4, RZ ;  /* 0x000000044c157c24 */ /* 0x000fc8000f8e02ff */
[----:B------:R-:W-:Y:S02]  /*1d3a0*/  IMAD R5, R3, 0x40, R2 ;  /* 0x0000004003057824 */ /* 0x000fe400078e0202 */
[----:B------:R-:W-:Y:S02]  /*1d3b0*/  IMAD R61, R0, UR5, R21 ;  /* 0x00000005003d7c24 */ /* 0x000fe4000f8e0215 */
[----:B------:R-:W-:-:S04]  /*1d3c0*/  IMAD.WIDE R134, R5, 0x2, R134 ;  /* 0x0000000205867825 */ /* 0x000fc800078e0286 */
[----:B------:R-:W-:Y:S01]  /*1d3d0*/  IMAD.WIDE.U32 R20, R0, UR4, RZ ;  /* 0x0000000400147c25 */ /* 0x000fe2000f8e00ff */
[C---:B------:R-:W-:Y:S01]  /*1d3e0*/  IADD3 R9, P3, R134.reuse, 0x1000, RZ ;  /* 0x0000100086097810 */ /* 0x040fe20007f7e0ff */
[----:B------:R-:W-:Y:S01]  /*1d3f0*/  ULDC.64 UR4, c[0x0][0xae8] ;  /* 0x0002ba0000047ab9 */ /* 0x000fe20000000a00 */
[----:B------:R-:W-:Y:S01]  /*1d400*/  IADD3 R13, P2, R134, 0x2000, RZ ;  /* 0x00002000860d7810 */ /* 0x000fe20007f5e0ff */
[----:B------:R-:W-:Y:S01]  /*1d410*/  IMAD R0, R60, 0x20, R3 ;  /* 0x000000203c007824 */ /* 0x000fe200078e0203 */
[C---:B------:R-:W-:Y:S02]  /*1d420*/  IADD3 R25, P6, R134.reuse, 0x3000, RZ ;  /* 0x0000300086197810 */ /* 0x040fe40007fde0ff */
[C---:B------:R-:W-:Y:S01]  /*1d430*/  IADD3 R29, P5, R134.reuse, 0x4000, RZ ;  /* 0x00004000861d7810 */ /* 0x040fe20007fbe0ff */
[----:B------:R-:W-:Y:S01]  /*1d440*/  IMAD.IADD R21, R21, 0x1, R61 ;  /* 0x0000000115157824 */ /* 0x000fe200078e023d */
[----:B------:R-:W-:Y:S02]  /*1d450*/  IADD3 R33, P1, R134, 0x5000, RZ ;  /* 0x0000500086217810 */ /* 0x000fe40007f3e0ff */
[----:B------:R-:W-:-:S02]  /*1d460*/  LEA R62, R229, R0, 0x7 ;  /* 0x00000000e53e7211 */ /* 0x000fc400078e38ff */
[----:B------:R-:W-:Y:S02]  /*1d470*/  LOP3.LUT R8, R9, 0x380, RZ, 0xc0, !PT ;  /* 0x0000038009087812 */ /* 0x000fe400078ec0ff */
[----:B------:R-:W-:Y:S02]  /*1d480*/  LOP3.LUT R12, R13, 0x380, RZ, 0xc0, !PT ;  /* 0x000003800d0c7812 */ /* 0x000fe400078ec0ff */
[----:B------:R-:W-:Y:S02]  /*1d490*/  LOP3.LUT R24, R25, 0x380, RZ, 0xc0, !PT ;  /* 0x0000038019187812 */ /* 0x000fe400078ec0ff */
[----:B------:R-:W-:Y:S01]  /*1d4a0*/  LOP3.LUT R28, R29, 0x380, RZ, 0xc0, !PT ;  /* 0x000003801d1c7812 */ /* 0x000fe200078ec0ff */
[----:B------:R-:W-:Y:S01]  /*1d4b0*/  IMAD.WIDE.U32 R20, R220, UR4, R20 ;  /* 0x00000004dc147c25 */ /* 0x000fe2000f8e0014 */
[----:B------:R-:W-:Y:S02]  /*1d4c0*/  LOP3.LUT R32, R33, 0x380, RZ, 0xc0, !PT ;  /* 0x0000038021207812 */ /* 0x000fe400078ec0ff */
[----:B------:R-:W-:Y:S01]  /*1d4d0*/  SHF.R.U64 R8, R8, 0x3, RZ ;  /* 0x0000000308087819 */ /* 0x000fe200000012ff */
[----:B-1----:R-:W-:Y:S01]  /*1d4e0*/  @P4 IMAD.HI.U32 R0, R62, R63, RZ ;  /* 0x0000003f3e004227 */ /* 0x002fe200078e00ff */
[----:B------:R-:W-:-:S02]  /*1d4f0*/  SHF.R.U64 R12, R12, 0x3, RZ ;  /* 0x000000030c0c7819 */ /* 0x000fc400000012ff */
[----:B------:R-:W-:Y:S02]  /*1d500*/  SHF.R.U64 R24, R24, 0x3, RZ ;  /* 0x0000000318187819 */ /* 0x000fe400000012ff */
[----:B------:R-:W-:Y:S02]  /*1d510*/  SHF.R.U64 R28, R28, 0x3, RZ ;  /* 0x000000031c1c7819 */ /* 0x000fe400000012ff */
[----:B------:R-:W-:Y:S01]  /*1d520*/  SHF.R.S32.HI R60, RZ, 0x1f, R223 ;  /* 0x0000001fff3c7819 */ /* 0x000fe200000114df */
[----:B------:R-:W-:Y:S01]  /*1d530*/  IMAD R21, R220, UR5, R21 ;  /* 0x00000005dc157c24 */ /* 0x000fe2000f8e0215 */
[----:B------:R-:W-:Y:S01]  /*1d540*/  SHF.R.U64 R32, R32, 0x3, RZ ;  /* 0x0000000320207819 */ /* 0x000fe200000012ff */
[----:B------:R-:W-:Y:S01]  /*1d550*/  ULDC.64 UR4, c[0x0][0xaf0] ;  /* 0x0002bc0000047ab9 */ /* 0x000fe20000000a00 */
[----:B------:R-:W-:Y:S01]  /*1d560*/  LOP3.LUT R8, R8, R9, RZ, 0x3c, !PT ;  /* 0x0000000908087212 */ /* 0x000fe200078e3cff */
[----:B------:R-:W-:Y:S01]  /*1d570*/  IMAD.MOV.U32 R61, RZ, RZ, R62 ;  /* 0x000000ffff3d7224 */ /* 0x000fe200078e003e */
[----:B------:R-:W-:Y:S01]  /*1d580*/  LOP3.LUT R12, R12, R13, RZ, 0x3c, !PT ;  /* 0x0000000d0c0c7212 */ /* 0x000fe200078e3cff */
[--C-:B------:R-:W-:Y:S01]  /*1d590*/  IMAD.X R9, RZ, RZ, R135.reuse, P3 ;  /* 0x000000ffff097224 */ /* 0x100fe200018e0687 */
[----:B------:R-:W-:Y:S01]  /*1d5a0*/  LOP3.LUT R24, R24, R25, RZ, 0x3c, !PT ;  /* 0x0000001918187212 */ /* 0x000fe200078e3cff */
[--C-:B------:R-:W-:Y:S01]  /*1d5b0*/  IMAD.X R13, RZ, RZ, R135.reuse, P2 ;  /* 0x000000ffff0d7224 */ /* 0x100fe200010e0687 */
[----:B------:R-:W-:Y:S01]  /*1d5c0*/  LOP3.LUT R28, R28, R29, RZ, 0x3c, !PT ;  /* 0x0000001d1c1c7212 */ /* 0x000fe200078e3cff */
[--C-:B------:R-:W-:Y:S01]  /*1d5d0*/  IMAD.X R25, RZ, RZ, R135.reuse, P6 ;  /* 0x000000ffff197224 */ /* 0x100fe200030e0687 */
[----:B------:R-:W-:Y:S01]  /*1d5e0*/  LOP3.LUT R32, R32, R33, RZ, 0x3c, !PT ;  /* 0x0000002120207212 */ /* 0x000fe200078e3cff */
[----:B------:R-:W-:Y:S01]  /*1d5f0*/  IMAD R60, R60, UR4, RZ ;  /* 0x000000043c3c7c24 */ /* 0x000fe2000f8e02ff */
[----:B------:R-:W-:Y:S01]  /*1d600*/  IADD3.X R29, RZ, R135, RZ, P5, !PT ;  /* 0x00000087ff1d7210 */ /* 0x000fe20002ffe4ff */
[----:B------:R-:W-:Y:S01]  /*1d610*/  IMAD.X R33, RZ, RZ, R135, P1 ;  /* 0x000000ffff217224 */ /* 0x000fe200008e0687 */
[----:B--2---:R-:W-:-:S02]  /*1d620*/  @P4 SHF.R.U32.HI R61, RZ, R65, R0 ;  /* 0x00000041ff3d4219 */ /* 0x004fc40000011600 */
[C---:B------:R-:W-:Y:S01]  /*1d630*/  IADD3 R37, P0, R134.reuse, 0x6000, RZ ;  /* 0x0000600086257810 */ /* 0x040fe20007f1e0ff */
[C---:B------:R-:W-:Y:S01]  /*1d640*/  IMAD.WIDE.U32 R20, R223.reuse, UR4, R20 ;  /* 0x00000004df147c25 */ /* 0x040fe2000f8e0014 */
[C---:B------:R-:W-:Y:S01]  /*1d650*/  IADD3 R41, P3, R134.reuse, 0x7000, RZ ;  /* 0x0000700086297810 */ /* 0x040fe20007f7e0ff */
[----:B------:R-:W5:Y:S01]  /*1d660*/  LD.E.128 R8, desc[UR60][R8.64] ;  /* 0x0000003c08087980 */ /* 0x000f62000c101d00 */
[C---:B------:R-:W-:Y:S02]  /*1d670*/  IADD3 R45, P2, R134.reuse, 0x8000, RZ ;  /* 0x00008000862d7810 */ /* 0x040fe40007f5e0ff */
[C---:B------:R-:W-:Y:S01]  /*1d680*/  IADD3 R49, P6, R134.reuse, 0x9000, RZ ;  /* 0x0000900086317810 */ /* 0x040fe20007fde0ff */
[----:B------:R-:W-:Y:S01]  /*1d690*/  IMAD R63, R223, UR5, R60 ;  /* 0x00000005df3f7c24 */ /* 0x000fe2000f8e023c */
[C---:B------:R-:W-:Y:S01]  /*1d6a0*/  IADD3 R53, P5, R134.reuse, 0xa000, RZ ;  /* 0x0000a00086357810 */ /* 0x040fe20007fbe0ff */
[----:B------:R-:W5:Y:S01]  /*1d6b0*/  LD.E.128 R12, desc[UR60][R12.64] ;  /* 0x0000003c0c0c7980 */ /* 0x000f62000c101d00 */
[----:B------:R-:W-:Y:S01]  /*1d6c0*/  IADD3 R5, P1, R134, 0xb000, RZ ;  /* 0x0000b00086057810 */ /* 0x000fe20007f3e0ff */
[--C-:B------:R-:W-:Y:S01]  /*1d6d0*/  IMAD.MOV R65, RZ, RZ, -R61.reuse ;  /* 0x000000ffff417224 */ /* 0x100fe200078e0a3d */
[----:B------:R-:W-:Y:S01]  /*1d6e0*/  SHF.R.S32.HI R0, RZ, 0x1f, R61 ;  /* 0x0000001fff007819 */ /* 0x000fe2000001143d */
[----:B------:R-:W-:Y:S01]  /*1d6f0*/  ULDC.64 UR4, c[0x0][0xae0] ;  /* 0x0002b80000047ab9 */ /* 0x000fe20000000a00 */
[----:B------:R-:W-:Y:S01]  /*1d700*/  LOP3.LUT R36, R37, 0x380, RZ, 0xc0, !PT ;  /* 0x0000038025247812 */ /* 0x000fe200078ec0ff */
[----:B------:R-:W5:Y:S01]  /*1d710*/  LD.E.128 R24, desc[UR60][R24.64] ;  /* 0x0000003c18187980 */ /* 0x000f62000c101d00 */
[----:B------:R-:W-:-:S02]  /*1d720*/  LOP3.LUT R40, R41, 0x380, RZ, 0xc0, !PT ;  /* 0x0000038029287812 */ /* 0x000fc400078ec0ff */
[----:B------:R-:W-:Y:S01]  /*1d730*/  LOP3.LUT R44, R45, 0x380, RZ, 0xc0, !PT ;  /* 0x000003802d2c7812 */ /* 0x000fe200078ec0ff */
[----:B------:R-:W5:Y:S01]  /*1d740*/  LD.E.128 R28, desc[UR60][R28.64] ;  /* 0x0000003c1c1c7980 */ /* 0x000f62000c101d00 */
[----:B------:R-:W-:Y:S01]  /*1d750*/  LOP3.LUT R48, R49, 0x380, RZ, 0xc0, !PT ;  /* 0x0000038031307812 */ /* 0x000fe200078ec0ff */
[----:B------:R-:W-:Y:S01]  /*1d760*/  IMAD.IADD R21, R21, 0x1, R63 ;  /* 0x0000000115157824 */ /* 0x000fe200078e023f */
[----:B------:R-:W-:Y:S01]  /*1d770*/  LOP3.LUT R52, R53, 0x380, RZ, 0xc0, !PT ;  /* 0x0000038035347812 */ /* 0x000fe200078ec0ff */
[----:B------:R-:W-:Y:S01]  /*1d780*/  IMAD.X R57, RZ, RZ, R135, P1 ;  /* 0x000000ffff397224 */ /* 0x000fe200008e0687 */
[----:B------:R-:W-:Y:S02]  /*1d790*/  LOP3.LUT R4, R5, 0x380, RZ, 0xc0, !PT ;  /* 0x0000038005047812 */ /* 0x000fe400078ec0ff */
[----:B------:R-:W-:Y:S01]  /*1d7a0*/  LOP3.LUT R7, R134, 0x380, RZ, 0xc0, !PT ;  /* 0x0000038086077812 */ /* 0x000fe200078ec0ff */
[----:B------:R-:W-:Y:S01]  /*1d7b0*/  IMAD R0, R0, UR4, RZ ;  /* 0x0000000400007c24 */ /* 0x000fe2000f8e02ff */
[----:B------:R-:W-:Y:S01]  /*1d7c0*/  SHF.R.U64 R36, R36, 0x3, RZ ;  /* 0x0000000324247819 */ /* 0x000fe200000012ff */
[----:B------:R-:W-:Y:S01]  /*1d7d0*/  IMAD R63, R78, R65, R62 ;  /* 0x000000414e3f7224 */ /* 0x000fe200078e023e */
[----:B------:R-:W-:Y:S01]  /*1d7e0*/  SHF.R.U64 R40, R40, 0x3, RZ ;  /* 0x0000000328287819 */ /* 0x000fe200000012ff */
[----:B------:R-:W5:Y:S01]  /*1d7f0*/  LD.E.128 R32, desc[UR60][R32.64] ;  /* 0x0000003c20207980 */ /* 0x000f62000c101d00 */
[----:B------:R-:W-:-:S02]  /*1d800*/  SHF.R.U64 R44, R44, 0x3, RZ ;  /* 0x000000032c2c7819 */ /* 0x000fc400000012ff */
[----:B------:R-:W-:Y:S02]  /*1d810*/  SHF.R.U64 R48, R48, 0x3, RZ ;  /* 0x0000000330307819 */ /* 0x000fe400000012ff */
[----:B------:R-:W-:Y:S02]  /*1d820*/  SHF.R.U64 R52, R52, 0x3, RZ ;  /* 0x0000000334347819 */ /* 0x000fe400000012ff */
[----:B------:R-:W-:Y:S01]  /*1d830*/  SHF.R.U64 R4, R4, 0x3, RZ ;  /* 0x0000000304047819 */ /* 0x000fe200000012ff */
[----:B------:R-:W-:Y:S01]  /*1d840*/  IMAD.WIDE.U32 R20, R61, UR4, R20 ;  /* 0x000000043d147c25 */ /* 0x000fe2000f8e0014 */
[----:B------:R-:W-:Y:S02]  /*1d850*/  SHF.R.U64 R7, R7, 0x3, RZ ;  /* 0x0000000307077819 */ /* 0x000fe400000012ff */
[----:B------:R-:W-:Y:S01]  /*1d860*/  LOP3.LUT R36, R36, R37, RZ, 0x3c, !PT ;  /* 0x0000002524247212 */ /* 0x000fe200078e3cff */
[----:B------:R-:W-:Y:S01]  /*1d870*/  IMAD R61, R61, UR5, R0 ;  /* 0x000000053d3d7c24 */ /* 0x000fe2000f8e0200 */
        /* <DEDUP_REMOVED lines=8> */
[----:B------:R-:W-:Y:S01]  /*1d900*/  IADD3.X R49, RZ, R135, RZ, P6, !PT ;  /* 0x00000087ff317210 */ /* 0x000fe200037fe4ff */
[----:B------:R-:W-:Y:S01]  /*1d910*/  ULDC.64 UR4, c[0x0][0xad8] ;  /* 0x0002b60000047ab9 */ /* 0x000fe20000000a00 */
[----:B------:R-:W-:-:S02]  /*1d920*/  LOP3.LUT R56, R4, R5, RZ, 0x3c, !PT ;  /* 0x0000000504387212 */ /* 0x000fc400078e3cff */
[----:B------:R-:W-:Y:S02]  /*1d930*/  SHF.R.S32.HI R0, RZ, 0x1f, R63 ;  /* 0x0000001fff007819 */ /* 0x000fe4000001143f */
[----:B------:R-:W-:Y:S01]  /*1d940*/  LOP3.LUT R134, R7, R134, RZ, 0x3c, !PT ;  /* 0x0000008607867212 */ /* 0x000fe200078e3cff */
[----:B------:R-:W-:Y:S01]  /*1d950*/  IMAD.IADD R21, R21, 0x1, R61 ;  /* 0x0000000115157824 */ /* 0x000fe200078e023d */
[----:B------:R-:W5:Y:S01]  /*1d960*/  LD.E.128 R36, desc[UR60][R36.64] ;  /* 0x0000003c24247980 */ /* 0x000f62000c101d00 */
[----:B------:R-:W-:Y:S01]  /*1d970*/  IMAD R0, R0, UR4, RZ ;  /* 0x0000000400007c24 */ /* 0x000fe2000f8e02ff */
[----:B------:R-:W-:Y:S02]  /*1d980*/  LEA R66, R229, R3, 0x7 ;  /* 0x00000003e5427211 */ /* 0x000fe400078e38ff */
[----:B------:R0:W5:Y:S01]  /*1d990*/  LD.E.128 R4, desc[UR60][R134.64] ;  /* 0x0000003c86047980 */ /* 0x000162000c101d00 */
[----:B------:R-:W-:-:S03]  /*1d9a0*/  IMAD R3, R63, UR5, R0 ;  /* 0x000000053f037c24 */ /* 0x000fc6000f8e0200 */
[----:B------:R-:W5:Y:S01]  /*1d9b0*/  LD.E.128 R40, desc[UR60][R40.64] ;  /* 0x0000003c28287980 */ /* 0x000f62000c101d00 */
[----:B------:R-:W-:Y:S01]  /*1d9c0*/  IMAD.WIDE.U32 R20, R63, UR4, R20 ;  /* 0x000000043f147c25 */ /* 0x000fe2000f8e0014 */
[----:B------:R-:W-:Y:S02]  /*1d9d0*/  ULDC.64 UR4, c[0x0][0xa80] ;  /* 0x0002a00000047ab9 */ /* 0x000fe40000000a00 */
[----:B------:R-:W5:Y:S04]  /*1d9e0*/  LD.E.128 R44, desc[UR60][R44.64] ;  /* 0x0000003c2c2c7980 */ /* 0x000f68000c101d00 */
[----:B------:R-:W5:Y:S04]  /*1d9f0*/  LD.E.128 R48, desc[UR60][R48.64] ;  /* 0x0000003c30307980 */ /* 0x000f68000c101d00 */
[----:B------:R-:W5:Y:S04]  /*1da00*/  LD.E.128 R52, desc[UR60][R52.64] ;  /* 0x0000003c34347980 */ /* 0x000f68000c101d00 */
[----:B------:R-:W5:Y:S01]  /*1da10*/  LD.E.128 R56, desc[UR60][R56.64] ;  /* 0x0000003c38387980 */ /* 0x000f62000c101d00 */
[----:B------:R-:W-:Y:S01]  /*1da20*/  @!PT LDS RZ, [RZ] ;  /* 0x00000000fffff984 */ /* 0x000fe20000000800 */
[----:B------:R-:W-:Y:S01]  /*1da30*/  @!PT LDS RZ, [RZ] ;  /* 0x00000000fffff984 */ /* 0x000fe20000000800 */
[----:B------:R-:W-:Y:S01]  /*1da40*/  @!PT LDS RZ, [RZ] ;  /* 0x00000000fffff984 */ /* 0x000fe20000000800 */
[----:B------:R-:W-:Y:S01]  /*1da50*/  @!PT LDS RZ, [RZ] ;  /* 0x00000000fffff984 */ /* 0x000fe20000000800 */
[----:B------:R1:W-:Y:S06]  /*1da60*/  MEMBAR.ALL.CTA ;  /* 0x0000000000007992 */ /* 0x0003ec0000008000 */
[----:B-1----:R-:W1:Y:S01]  /*1da70*/  FENCE.VIEW.ASYNC.S ;  /* 0x00000000000073c6 */ /* 0x002e620000000000 */
[----:B------:R-:W-:Y:S01]  /*1da80*/  IMAD.IADD R3, R21, 0x1, R3 ;  /* 0x0000000115037824 */ /* 0x000fe200078e0203 */
[----:B------:R-:W-:-:S04]  /*1da90*/  LEA R64, P2, R20, UR4, 0x1 ;  /* 0x0000000414407c11 */ /* 0x000fc8000f8408ff */
[----:B------:R-:W-:Y:S02]  /*1daa0*/  LEA.HI.X R3, R20, UR5, R3, 0x1, P2 ;  /* 0x0000000514037c11 */ /* 0x000fe400090f0c03 */
[----:B------:R-:W-:Y:S01]  /*1dab0*/  ISETP.GE.AND P2, PT, R66, R77, PT ;  /* 0x0000004d4200720c */ /* 0x000fe20003f46270 */
[----:B------:R-:W-:Y:S01]  /*1dac0*/  VIADD R0, R16, 0x36820 ;  /* 0x0003682010007836 */ /* 0x000fe20000000000 */
[----:B------:R-:W-:Y:S01]  /*1dad0*/  IADD3 R68, R2, 0x80, RZ ;  /* 0x0000008002447810 */ /* 0x000fe20007ffe0ff */
[----:B------:R-:W-:-:S03]  /*1dae0*/  VIADD R60, R66, 0x20 ;  /* 0x00000020423c7836 */ /* 0x000fc60000000000 */
[----:B------:R-:W-:Y:S01]  /*1daf0*/  PRMT R0, RZ, 0x654, R0 ;  /* 0x00000654ff007816 */ /* 0x000fe20000000000 */
[----:B------:R-:W-:Y:S02]  /*1db00*/  VIADD R62, R66, 0x40 ;  /* 0x00000040423e7836 */ /* 0x000fe40000000000 */
[----:B------:R-:W-:Y:S01]  /*1db10*/  VIADD R70, R2, 0x40 ;  /* 0x0000004002467836 */ /* 0x000fe20000000000 */
[----:B-1----:R0:W1:Y:S01]  /*1db20*/  SHFL.IDX PT, R61, R64, RZ, 0x181f ;  /* 0x00181fff403d7589 */ /* 0x00206200000e0000 */
[----:B------:R-:W-:Y:S03]  /*1db30*/  BSSY B1, `(.L_x_624) ;  /* 0x0000016000017945 */ /* 0x000fe60003800000 */
[----:B------:R0:W2:Y:S01]  /*1db40*/  SHFL.IDX PT, R63, R3, RZ, 0x181f ;  /* 0x00181fff033f7589 */ /* 0x0000a200000e0000 */
[----:B------:R0:W-:Y:S01]  /*1db50*/  SYNCS.ARRIVE.TRANS64.RED.A1T0 RZ, [R0+URZ], RZ ;  /* 0x000000ff00ff79a7 */ /* 0x0001e2000810043f */
[----:B------:R-:W-:-:S02]  /*1db60*/  ISETP.GE.AND P1, PT, R60, R77, PT ;  /* 0x0000004d3c00720c */ /* 0x000fc40003f26270 */
[----:B------:R-:W-:Y:S02]  /*1db70*/  ISETP.GE.AND P0, PT, R62, R77, PT ;  /* 0x0000004d3e00720c */ /* 0x000fe40003f06270 */
[----:B------:R-:W-:Y:S02]  /*1db80*/  SHF.R.S32.HI R65, RZ, 0x1f, R2 ;  /* 0x0000001fff417819 */ /* 0x000fe40000011402 */
[----:B------:R-:W-:Y:S02]  /*1db90*/  SHF.R.S32.HI R67, RZ, 0x1f, R70 ;  /* 0x0000001fff437819 */ /* 0x000fe40000011446 */
[----:B------:R-:W-:Y:S01]  /*1dba0*/  SHF.R.S32.HI R69, RZ, 0x1f, R68 ;  /* 0x0000001fff457819 */ /* 0x000fe20000011444 */
[----:B0-----:R-:W-:Y:S06]  /*1dbb0*/  @P2 BRA `(.L_x_625) ;  /* 0x0000000000342947 */ /* 0x001fec0003800000 */
[----:B------:R-:W-:Y:S02]  /*1dbc0*/  ULDC UR4, c[0x0][0xac8] ;  /* 0x0002b20000047ab9 */ /* 0x000fe40000000800 */
        /* <DEDUP_REMOVED lines=12> */
.L_x_625:
[----:B------:R-:W-:Y:S05]  /*1dc90*/  BSYNC B1 ;  /* 0x0000000000017941 */ /* 0x000fea0003800000 */
.L_x_624:
[----:B0-----:R0:W3:Y:S01]  /*1dca0*/  SHFL.IDX PT, R21, R3, 0x1, 0x181f ;  /* 0x00381f0003157f89 */ /* 0x0010e200000e0000 */
[----:B------:R-:W-:Y:S03]  /*1dcb0*/  BSSY B1, `(.L_x_626) ;  /* 0x0000010000017945 */ /* 0x000fe60003800000 */
[----:B-----5:R0:W4:Y:S01]  /*1dcc0*/  SHFL.IDX PT, R5, R64, 0x1, 0x181f ;  /* 0x00381f0040057f89 */ /* 0x02012200000e0000 */
[----:B------:R-:W-:Y:S05]  /*1dcd0*/  @P1 BRA `(.L_x_627) ;  /* 0x0000000000341947 */ /* 0x000fea0003800000 */
[----:B------:R-:W-:Y:S02]  /*1dce0*/  ULDC UR4, c[0x0][0xac8] ;  /* 0x0002b20000047ab9 */ /* 0x000fe40000000800 */
[----:B------:R-:W-:Y:S02]  /*1dcf0*/  ISETP.GE.AND P4, PT, R2, UR4, PT ;  /* 0x0000000402007c0c */ /* 0x000fe4000bf86270 */
[----:B------:R-:W-:Y:S02]  /*1dd00*/  ISETP.GE.AND P5, PT, R70, UR4, PT ;  /* 0x0000000446007c0c */ /* 0x000fe4000bfa6270 */
[----:B------:R-:W-:-:S09]  /*1dd10*/  ISETP.GE.AND P6, PT, R68, UR4, PT ;  /* 0x0000000444007c0c */ /* 0x000fd2000bfc6270 */
[-C--:B----4-:R-:W-:Y:S02]  /*1dd20*/  @!P4 LEA R4, P1, R2, R5.reuse, 0x1 ;  /* 0x000000050204c211 */ /* 0x090fe400078208ff */
        /* <DEDUP_REMOVED lines=8> */
.L_x_627:
[----:B------:R-:W-:Y:S05]  /*1ddb0*/  BSYNC B1 ;  /* 0x0000000000017941 */ /* 0x000fea0003800000 */
.L_x_626:
[----:B---3--:R3:W0:Y:S01]  /*1ddc0*/  SHFL.IDX PT, R9, R3, 0x2, 0x181f ;  /* 0x00581f0003097f89 */ /* 0x00862200000e0000 */
[----:B------:R-:W-:Y:S03]  /*1ddd0*/  BSSY B1, `(.L_x_628) ;  /* 0x0000010000017945 */ /* 0x000fe60003800000 */
[----:B----4-:R3:W4:Y:S01]  /*1dde0*/  SHFL.IDX PT, R5, R64, 0x2, 0x181f ;  /* 0x00581f0040057f89 */ /* 0x01072200000e0000 */
        /* <DEDUP_REMOVED lines=8> */
[-C--:B0-----:R-:W-:Y:S02]  /*1de70*/  @!P3 LEA.HI.X R5, R2, R9.reuse, R65, 0x1, P0 ;  /* 0x000000090205b211 */ /* 0x081fe400000f0c41 */
[-C--:B------:R-:W-:Y:S02]  /*1de80*/  @!P4 LEA.HI.X R7, R70, R9.reuse, R67, 0x1, P1 ;  /* 0x000000094607c211 */ /* 0x080fe400008f0c43 */
[----:B------:R-:W-:Y:S01]  /*1de90*/  @!P5 LEA.HI.X R9, R68, R9, R69, 0x1, P2 ;  /* 0x000000094409d211 */ /* 0x000fe200010f0c45 */
[----:B------:R0:W-:Y:S04]  /*1dea0*/  @!P3 ST.E.128 desc[UR60][R4.64], R12 ;  /* 0x0000000c0400b985 */ /* 0x0001e8000c101d3c */
[----:B------:R0:W-:Y:S04]  /*1deb0*/  @!P4 ST.E.128 desc[UR60][R6.64], R36 ;  /* 0x000000240600c985 */ /* 0x0001e8000c101d3c */
[----:B------:R0:W-:Y:S02]  /*1dec0*/  @!P5 ST.E.128 desc[UR60][R8.64], R52 ;  /* 0x000000340800d985 */ /* 0x0001e4000c101d3c */
.L_x_629:
[----:B------:R-:W-:Y:S05]  /*1ded0*/  BSYNC B1 ;  /* 0x0000000000017941 */ /* 0x000fea0003800000 */
.L_x_628:
[----:B------:R-:W-:Y:S01]  /*1dee0*/  VIADD R0, R66, 0x60 ;  /* 0x0000006042007836 */ /* 0x000fe20000000000 */
[----:B0--3--:R-:W3:Y:S04]  /*1def0*/  SHFL.IDX PT, R3, R3, 0x3, 0x181f ;  /* 0x00781f0003037f89 */ /* 0x009ee800000e0000 */
[----:B------:R-:W-:Y:S01]  /*1df00*/  ISETP.GE.AND P0, PT, R0, R77, PT ;  /* 0x0000004d0000720c */ /* 0x000fe20003f06270 */
[----:B------:R0:W0:-:S12]  /*1df10*/  SHFL.IDX PT, R9, R64, 0x3, 0x181f ;  /* 0x00781f0040097f89 */ /* 0x00001800000e0000 */
[----:B------:R-:W-:Y:S05]  /*1df20*/  @P0 BRA `(.L_x_630) ;  /* 0x0000002000500947 */ /* 0x000fea0003800000 */
[----:B------:R-:W-:Y:S02]  /*1df30*/  ULDC UR4, c[0x0][0xac8] ;  /* 0x0002b20000047ab9 */ /* 0x000fe40000000800 */
[----:B------:R-:W-:Y:S02]  /*1df40*/  ISETP.GE.AND P2, PT, R2, UR4, PT ;  /* 0x0000000402007c0c */ /* 0x000fe4000bf46270 */
[----:B------:R-:W-:-:S11]  /*1df50*/  ISETP.GE.AND P3, PT, R70, UR4, PT ;  /* 0x0000000446007c0c */ /* 0x000fd6000bf66270 */
[-C--:B0-----:R-:W-:Y:S02]  /*1df60*/  @!P2 LEA R4, P0, R2, R9.reuse, 0x1 ;  /* 0x000000090204a211 */ /* 0x081fe400078008ff */
[----:B------:R-:W-:Y:S02]  /*1df70*/  @!P3 LEA R6, P1, R70, R9, 0x1 ;  /* 0x000000094606b211 */ /* 0x000fe400078208ff */
[-C--:B---34-:R-:W-:Y:S02]  /*1df80*/  @!P2 LEA.HI.X R5, R2, R3.reuse, R65, 0x1, P0 ;  /* 0x000000030205a211 */ /* 0x098fe400000f0c41 */
[----:B------:R-:W-:Y:S02]  /*1df90*/  @!P3 LEA.HI.X R7, R70, R3, R67, 0x1, P1 ;  /* 0x000000034607b211 */ /* 0x000fe400008f0c43 */
[----:B------:R-:W-:Y:S01]  /*1dfa0*/  ISETP.GE.AND P0, PT, R68, UR4, PT ;  /* 0x0000000444007c0c */ /* 0x000fe2000bf06270 */
[----:B------:R0:W-:Y:S04]  /*1dfb0*/  @!P2 ST.E.128 desc[UR60][R4.64], R24 ;  /* 0x000000180400a985 */ /* 0x0001e8000c101d3c */
[----:B------:R0:W-:Y:S08]  /*1dfc0*/  @!P3 ST.E.128 desc[UR60][R6.64], R40 ;  /* 0x000000280600b985 */ /* 0x0001f0000c101d3c */
[----:B------:R-:W-:Y:S05]  /*1dfd0*/  @P0 BRA `(.L_x_630) ;  /* 0x0000002000240947 */ /* 0x000fea0003800000 */
[----:B------:R-:W-:-:S04]  /*1dfe0*/  LEA R2, P0, R68, R9, 0x1 ;  /* 0x0000000944027211 */ /* 0x000fc800078008ff */
[----:B------:R-:W-:-:S05]  /*1dff0*/  LEA.HI.X R3, R68, R3, R69, 0x1, P0 ;  /* 0x0000000344037211 */ /* 0x000fca00000f0c45 */
[----:B------:R3:W-:Y:S01]  /*1e000*/  ST.E.128 desc[UR60][R2.64], R56 ;  /* 0x0000003802007985 */ /* 0x0007e2000c101d3c */
[----:B------:R-:W-:Y:S05]  /*1e010*/  BRA `(.L_x_630) ;  /* 0x0000002000147947 */ /* 0x000fea0003800000 */
.L_x_623:
[----:B0-----:R-:W0:Y:S01]  /*1e020*/  @P4 LDC R4, c[0x0][0xbec] ;  /* 0x0002fb00ff044b82 */ /* 0x001e220000000800 */
[----:B------:R-:W-:Y:S01]  /*1e030*/  ULDC.64 UR4, c[0x0][0xb08] ;  /* 0x0002c20000047ab9 */ /* 0x000fe20000000a00 */
[----:B------:R-:W-:Y:S01]  /*1e040*/  ULDC.64 UR6, c[0x0][0xb30] ;  /* 0x0002cc0000067ab9 */ /* 0x000fe20000000a00 */
[----:B------:R-:W-:Y:S01]  /*1e050*/  IMAD R5, R76, UR4, RZ ;  /* 0x000000044c057c24 */ /* 0x000fe2000f8e02ff */
[----:B------:R-:W-:Y:S01]  /*1e060*/  ISETP.GE.AND P0, PT, R8, R77, PT ;  /* 0x0000004d0800720c */ /* 0x000fe20003f06270 */
[C---:B------:R-:W-:Y:S01]  /*1e070*/  IMAD.WIDE.U32 R2, R0.reuse, UR4, RZ ;  /* 0x0000000400027c25 */ /* 0x040fe2000f8e00ff */
[C---:B------:R-:W-:Y:S01]  /*1e080*/  IADD3 R134, R221.reuse, 0x50, RZ ;  /* 0x00000050dd867810 */ /* 0x040fe20007ffe0ff */
[----:B------:R-:W-:Y:S01]  /*1e090*/  BSSY B1, `(.L_x_631) ;  /* 0x00000ba000017945 */ /* 0x000fe20003800000 */
[----:B------:R-:W1:Y:S01]  /*1e0a0*/  @P4 LDC R9, c[0x0][0xbf0] ;  /* 0x0002fc00ff094b82 */ /* 0x000e620000000800 */
[----:B------:R-:W-:Y:S01]  /*1e0b0*/  IMAD R5, R0, UR5, R5 ;  /* 0x0000000500057c24 */ /* 0x000fe2000f8e0205 */
[----:B------:R-:W-:Y:S01]  /*1e0c0*/  ULDC.64 UR4, c[0x0][0xb38] ;  /* 0x0002ce0000047ab9 */ /* 0x000fe20000000a00 */
[----:B------:R-:W-:Y:S01]  /*1e0d0*/  SHF.R.S32.HI R0, RZ, 0x1f, R223 ;  /* 0x0000001fff007819 */ /* 0x000fe200000114df */
[C---:B------:R-:W-:Y:S01]  /*1e0e0*/  VIADD R88, R221.reuse, 0x60 ;  /* 0x00000060dd587836 */ /* 0x040fe20000000000 */
[----:B------:R-:W-:Y:S01]  /*1e0f0*/  IADD3 R144, R221, 0x28, RZ ;  /* 0x00000028dd907810 */ /* 0x000fe20007ffe0ff */
[----:B------:R-:W-:Y:S01]  /*1e100*/  IMAD.IADD R3, R3, 0x1, R5 ;  /* 0x0000000103037824 */ /* 0x000fe200078e0205 */
[----:B------:R-:W-:Y:S01]  /*1e110*/  SHF.R.S32.HI R80, RZ, 0x1f, R231 ;  /* 0x0000001fff507819 */ /* 0x000fe200000114e7 */
[----:B------:R-:W-:Y:S01]  /*1e120*/  IMAD.MOV.U32 R5, RZ, RZ, R79 ;  /* 0x000000ffff057224 */ /* 0x000fe200078e004f */
[----:B------:R-:W-:Y:S01]  /*1e130*/  SHF.R.S32.HI R81, RZ, 0x1f, R232 ;  /* 0x0000001fff517819 */ /* 0x000fe200000114e8 */
[----:B------:R-:W-:Y:S01]  /*1e140*/  IMAD.WIDE.U32 R2, R220, UR4, R2 ;  /* 0x00000004dc027c25 */ /* 0x000fe2000f8e0002 */
[----:B------:R-:W-:-:S02]  /*1e150*/  SHF.R.S32.HI R82, RZ, 0x1f, R233 ;  /* 0x0000001fff527819 */ /* 0x000fc400000114e9 */
[----:B------:R-:W-:Y:S01]  /*1e160*/  SHF.R.S32.HI R83, RZ, 0x1f, R234 ;  /* 0x0000001fff537819 */ /* 0x000fe200000114ea */
[----:B------:R-:W-:Y:S01]  /*1e170*/  IMAD R3, R220, UR5, R3 ;  /* 0x00000005dc037c24 */ /* 0x000fe2000f8e0203 */
[----:B------:R-:W-:Y:S01]  /*1e180*/  ULDC.64 UR4, c[0x0][0xb40] ;  /* 0x0002d00000047ab9 */ /* 0x000fe20000000a00 */
[----:B0-----:R-:W-:Y:S01]  /*1e190*/  @P4 IMAD.HI.U32 R4, R79, R4, RZ ;  /* 0x000000044f044227 */ /* 0x001fe200078e00ff */
[----:B------:R-:W-:Y:S02]  /*1e1a0*/  SHF.R.S32.HI R84, RZ, 0x1f, R235 ;  /* 0x0000001fff547819 */ /* 0x000fe400000114eb */
[----:B------:R-:W-:Y:S01]  /*1e1b0*/  SHF.R.S32.HI R85, RZ, 0x1f, R236 ;  /* 0x0000001fff557819 */ /* 0x000fe200000114ec */
[----:B------:R-:W-:Y:S01]  /*1e1c0*/  IMAD R0, R0, UR4, RZ ;  /* 0x0000000400007c24 */ /* 0x000fe2000f8e02ff */
[----:B------:R-:W-:Y:S01]  /*1e1d0*/  SHF.R.S32.HI R86, RZ, 0x1f, R237 ;  /* 0x0000001fff567819 */ /* 0x000fe200000114ed */
[----:B------:R-:W-:Y:S01]  /*1e1e0*/  IMAD.WIDE.U32 R2, R223, UR4, R2 ;  /* 0x00000004df027c25 */ /* 0x000fe2000f8e0002 */
[----:B------:R-:W-:-:S02]  /*1e1f0*/  IADD3 R87, R221, 0x60, RZ ;  /* 0x00000060dd577810 */ /* 0x000fc40007ffe0ff */
[----:B-1----:R-:W-:Y:S01]  /*1e200*/  @P4 SHF.R.U32.HI R5, RZ, R9, R4 ;  /* 0x00000009ff054219 */ /* 0x002fe20000011604 */
[----:B------:R-:W-:Y:S01]  /*1e210*/  IMAD R7, R223, UR5, R0 ;  /* 0x00000005df077c24 */ /* 0x000fe2000f8e0200 */
[----:B------:R-:W-:Y:S01]  /*1e220*/  ULDC.64 UR4, c[0x0][0xb48] ;  /* 0x0002d20000047ab9 */ /* 0x000fe20000000a00 */
[----:B------:R-:W-:Y:S01]  /*1e230*/  VIADD R4, R16, 0x36820 ;  /* 0x0003682010047836 */ /* 0x000fe20000000000 */
[--C-:B------:R-:W-:Y:S01]  /*1e240*/  SHF.R.S32.HI R0, RZ, 0x1f, R5.reuse ;  /* 0x0000001fff007819 */ /* 0x100fe20000011405 */
[----:B------:R-:W-:Y:S01]  /*1e250*/  VIADD R90, R221, 0x58 ;  /* 0x00000058dd5a7836 */ /* 0x000fe20000000000 */
[----:B------:R-:W-:Y:S01]  /*1e260*/  IADD3 R3, R3, R7, RZ ;  /* 0x0000000703037210 */ /* 0x000fe20007ffe0ff */
[----:B------:R-:W-:Y:S01]  /*1e270*/  IMAD.MOV R7, RZ, RZ, -R5 ;  /* 0x000000ffff077224 */ /* 0x000fe200078e0a05 */
[----:B------:R-:W-:Y:S01]  /*1e280*/  PRMT R4, RZ, 0x654, R4 ;  /* 0x00000654ff047816 */ /* 0x000fe20000000004 */
[----:B------:R-:W-:Y:S01]  /*1e290*/  IMAD R0, R0, UR6, RZ ;  /* 0x0000000600007c24 */ /* 0x000fe2000f8e02ff */
[----:B------:R-:W-:Y:S01]  /*1e2a0*/  SHF.R.S32.HI R88, RZ, 0x1f, R88 ;  /* 0x0000001fff587819 */ /* 0x000fe20000011458 */
[----:B------:R-:W-:Y:S01]  /*1e2b0*/  IMAD.WIDE.U32 R2, R230, UR4, R2 ;  /* 0x00000004e6027c25 */ /* 0x000fe2000f8e0002 */
[----:B------:R0:W-:Y:S01]  /*1e2c0*/  SYNCS.ARRIVE.TRANS64.RED.A1T0 RZ, [R4+URZ], RZ ;  /* 0x000000ff04ff79a7 */ /* 0x0001e2000810043f */
[----:B------:R-:W-:-:S02]  /*1e2d0*/  SHF.R.S32.HI R90, RZ, 0x1f, R90 ;  /* 0x0000001fff5a7819 */ /* 0x000fc4000001145a */
[----:B------:R-:W-:Y:S01]  /*1e2e0*/  IMAD R7, R78, R7, R79 ;  /* 0x000000074e077224 */ /* 0x000fe200078e024f */
[----:B------:R-:W-:Y:S01]  /*1e2f0*/  SHF.R.S32.HI R134, RZ, 0x1f, R134 ;  /* 0x0000001fff867819 */ /* 0x000fe20000011486 */
[----:B------:R-:W-:Y:S01]  /*1e300*/  IMAD R3, R230, UR5, R3 ;  /* 0x00000005e6037c24 */ /* 0x000fe2000f8e0203 */
[----:B------:R-:W-:Y:S01]  /*1e310*/  ULDC.64 UR4, c[0x0][0xb28] ;  /* 0x0002ca0000047ab9 */ /* 0x000fe20000000a00 */
[C---:B------:R-:W-:Y:S01]  /*1e320*/  IMAD R9, R5.reuse, UR7, R0 ;  /* 0x0000000705097c24 */ /* 0x040fe2000f8e0200 */
[----:B------:R-:W-:Y:S01]  /*1e330*/  SHF.R.S32.HI R0, RZ, 0x1f, R7 ;  /* 0x0000001fff007819 */ /* 0x000fe20000011407 */
[----:B------:R-:W-:Y:S01]  /*1e340*/  IMAD.WIDE.U32 R2, R5, UR6, R2 ;  /* 0x0000000605027c25 */ /* 0x000fe2000f8e0002 */
[C---:B------:R-:W-:Y:S02]  /*1e350*/  IADD3 R139, R221.reuse, 0x38, RZ ;  /* 0x00000038dd8b7810 */ /* 0x040fe40007ffe0ff */
[----:B------:R-:W-:Y:S01]  /*1e360*/  SHF.R.S32.HI R144, RZ, 0x1f, R144 ;  /* 0x0000001fff907819 */ /* 0x000fe20000011490 */
[----:B------:R-:W-:Y:S01]  /*1e370*/  IMAD R0, R0, UR4, RZ ;  /* 0x0000000400007c24 */ /* 0x000fe2000f8e02ff */
[----:B------:R-:W-:Y:S01]  /*1e380*/  IADD3 R152, R221, 0x10, RZ ;  /* 0x00000010dd987810 */ /* 0x000fe20007ffe0ff */
[----:B------:R-:W-:-:S02]  /*1e390*/  IMAD.IADD R3, R3, 0x1, R9 ;  /* 0x0000000103037824 */ /* 0x000fc400078e0209 */
[C---:B------:R-:W-:Y:S02]  /*1e3a0*/  IMAD R11, R7.reuse, UR5, R0 ;  /* 0x00000005070b7c24 */ /* 0x040fe4000f8e0200 */
[----:B------:R-:W-:Y:S01]  /*1e3b0*/  IMAD.WIDE.U32 R2, R7, UR4, R2 ;  /* 0x0000000407027c25 */ /* 0x000fe2000f8e0002 */
[----:B------:R-:W-:-:S03]  /*1e3c0*/  ULDC.64 UR4, c[0x0][0xb00] ;  /* 0x0002c00000047ab9 */ /* 0x000fc60000000a00 */
[----:B------:R-:W-:Y:S01]  /*1e3d0*/  IMAD.IADD R11, R3, 0x1, R11 ;  /* 0x00000001030b7824 */ /* 0x000fe200078e020b */
[C---:B------:R-:W-:Y:S01]  /*1e3e0*/  LEA R0, P1, R2.reuse, UR4, 0x2 ;  /* 0x0000000402007c11 */ /* 0x040fe2000f8210ff */
[C---:B------:R-:W-:Y:S02]  /*1e3f0*/  VIADD R136, R221.reuse, 0x48 ;  /* 0x00000048dd887836 */ /* 0x040fe40000000000 */
[C---:B------:R-:W-:Y:S01]  /*1e400*/  VIADD R138, R221.reuse, 0x40 ;  /* 0x00000040dd8a7836 */ /* 0x040fe20000000000 */
[----:B------:R-:W-:Y:S01]  /*1e410*/  LEA.HI.X R11, R2, UR5, R11, 0x2, P1 ;  /* 0x00000005020b7c11 */ /* 0x000fe200088f140b */
[C---:B------:R-:W-:Y:S01]  /*1e420*/  VIADD R140, R221.reuse, 0x38 ;  /* 0x00000038dd8c7836 */ /* 0x040fe20000000000 */
[----:B------:R0:W1:Y:S01]  /*1e430*/  SHFL.IDX PT, R2, R0, RZ, 0x1c1f ;  /* 0x001c1fff00027589 */ /* 0x00006200000e0000 */
[C---:B------:R-:W-:Y:S01]  /*1e440*/  VIADD R142, R221.reuse, 0x30 ;  /* 0x00000030dd8e7836 */ /* 0x040fe20000000000 */
[----:B------:R-:W-:Y:S01]  /*1e450*/  SHF.R.S32.HI R136, RZ, 0x1f, R136 ;  /* 0x0000001fff887819 */ /* 0x000fe20000011488 */
[C---:B------:R-:W-:Y:S01]  /*1e460*/  VIADD R146, R221.reuse, 0x20 ;  /* 0x00000020dd927836 */ /* 0x040fe20000000000 */
[----:B------:R0:W2:Y:S01]  /*1e470*/  SHFL.IDX PT, R3, R11, RZ, 0x1c1f ;  /* 0x001c1fff0b037589 */ /* 0x0000a200000e0000 */
        /* <DEDUP_REMOVED lines=14> */
[----:B------:R-:W-:-:S02]  /*1e560*/  VIADD R141, R221, 0x30 ;  /* 0x00000030dd8d7836 */ /* 0x000fc40000000000 */
[C---:B------:R-:W-:Y:S02]  /*1e570*/  VIADD R143, R221.reuse, 0x28 ;  /* 0x00000028dd8f7836 */ /* 0x040fe40000000000 */
[C---:B------:R-:W-:Y:S02]  /*1e580*/  VIADD R145, R221.reuse, 0x20 ;  /* 0x00000020dd917836 */ /* 0x040fe40000000000 */
[C---:B------:R-:W-:Y:S02]  /*1e590*/  VIADD R147, R221.reuse, 0x18 ;  /* 0x00000018dd937836 */ /* 0x040fe40000000000 */
[----:B------:R-:W-:Y:S01]  /*1e5a0*/  VIADD R154, R221, 0x8 ;  /* 0x00000008dd9a7836 */ /* 0x000fe20000000000 */
[----:B012---:R-:W-:Y:S06]  /*1e5b0*/  @P0 BRA `(.L_x_632) ;  /* 0x00000004009c0947 */ /* 0x007fec0003800000 */
[----:B------:R-:W-:Y:S02]  /*1e5c0*/  ULDC UR4, c[0x0][0xac8] ;  /* 0x0002b20000047ab9 */ /* 0x000fe40000000800 */
[----:B------:R-:W-:Y:S02]  /*1e5d0*/  ISETP.GE.AND P0, PT, R221, UR4, PT ;  /* 0x00000004dd007c0c */ /* 0x000fe4000bf06270 */
[----:B------:R-:W-:Y:S02]  /*1e5e0*/  ISETP.GE.AND P5, PT, R154, UR4, PT ;  /* 0x000000049a007c0c */ /* 0x000fe4000bfa6270 */
[----:B------:R-:W-:Y:S02]  /*1e5f0*/  ISETP.GE.AND P4, PT, R152, UR4, PT ;  /* 0x0000000498007c0c */ /* 0x000fe4000bf86270 */
[----:B------:R-:W-:-:S07]  /*1e600*/  ISETP.GE.AND P3, PT, R147, UR4, PT ;  /* 0x0000000493007c0c */ /* 0x000fce000bf66270 */
[----:B------:R-:W-:-:S04]  /*1e610*/  @!P0 IMAD.WIDE R4, R221, 0x4, R2 ;  /* 0x00000004dd048825 */ /* 0x000fc800078e0202 */
[CC--:B------:R-:W-:Y:S01]  /*1e620*/  @!P4 LEA R6, P2, R152.reuse, R2.reuse, 0x2 ;  /* 0x000000029806c211 */ /* 0x0c0fe200078410ff */
[----:B------:R0:W-:Y:S01]  /*1e630*/  @!P0 ST.E.64 desc[UR60][R4.64], R24 ;  /* 0x0000001804008985 */ /* 0x0001e2000c101b3c */
[----:B------:R-:W-:Y:S02]  /*1e640*/  ISETP.GE.AND P0, PT, R145, UR4, PT ;  /* 0x0000000491007c0c */ /* 0x000fe4000bf06270 */
[----:B------:R-:W-:Y:S02]  /*1e650*/  @!P3 LEA R8, P6, R147, R2, 0x2 ;  /* 0x000000029308b211 */ /* 0x000fe400078c10ff */
[-C--:B------:R-:W-:Y:S02]  /*1e660*/  @!P4 LEA.HI.X R7, R152, R3.reuse, R153, 0x2, P2 ;  /* 0x000000039807c211 */ /* 0x080fe400010f1499 */
[----:B------:R-:W-:Y:S02]  /*1e670*/  ISETP.GE.AND P2, PT, R141, UR4, PT ;  /* 0x000000048d007c0c */ /* 0x000fe4000bf46270 */
[----:B------:R-:W-:-:S02]  /*1e680*/  @!P3 LEA.HI.X R9, R147, R3, R148, 0x2, P6 ;  /* 0x000000039309b211 */ /* 0x000fc400030f1494 */
[----:B0-----:R-:W-:Y:S01]  /*1e690*/  @!P5 LEA R4, P1, R154, R2, 0x2 ;  /* 0x000000029a04d211 */ /* 0x001fe200078210ff */
[----:B------:R-:W-:-:S03]  /*1e6a0*/  VIADD R25, R221, 0xa8 ;  /* 0x000000a8dd197836 */ /* 0x000fc60000000000 */
[----:B------:R-:W-:Y:S02]  /*1e6b0*/  @!P5 LEA.HI.X R5, R154, R3, R155, 0x2, P1 ;  /* 0x000000039a05d211 */ /* 0x000fe400008f149b */
[----:B------:R-:W-:-:S03]  /*1e6c0*/  ISETP.GE.AND P1, PT, R143, UR4, PT ;  /* 0x000000048f007c0c */ /* 0x000fc6000bf26270 */
[----:B------:R0:W-:Y:S04]  /*1e6d0*/  @!P5 ST.E.64 desc[UR60][R4.64], R28 ;  /* 0x0000001c0400d985 */ /* 0x0001e8000c101b3c */
[----:B------:R1:W-:Y:S01]  /*1e6e0*/  @!P4 ST.E.64 desc[UR60][R6.64], R32 ;  /* 0x000000200600c985 */ /* 0x0003e2000c101b3c */
[----:B------:R-:W-:-:S03]  /*1e6f0*/  ISETP.GE.AND P4, PT, R137, UR4, PT ;  /* 0x0000000489007c0c */ /* 0x000fc6000bf86270 */
[----:B------:R2:W-:Y:S01]  /*1e700*/  @!P3 ST.E.64 desc[UR60][R8.64], R36 ;  /* 0x000000240800b985 */ /* 0x0005e2000c101b3c */
[----:B------:R-:W-:Y:S02]  /*1e710*/  ISETP.GE.AND P3, PT, R139, UR4, PT ;  /* 0x000000048b007c0c */ /* 0x000fe4000bf66270 */
[-C--:B0-----:R-:W-:Y:S01]  /*1e720*/  @!P0 LEA R4, P6, R145, R2.reuse, 0x2 ;  /* 0x0000000291048211 */ /* 0x081fe200078c10ff */
[----:B------:R-:W-:Y:S01]  /*1e730*/  VIADD R29, R221, 0xb8 ;  /* 0x000000b8dd1d7836 */ /* 0x000fe20000000000 */
[-C--:B-1----:R-:W-:Y:S02]  /*1e740*/  @!P1 LEA R6, P5, R143, R2.reuse, 0x2 ;  /* 0x000000028f069211 */ /* 0x082fe400078a10ff */
[-C--:B------:R-:W-:Y:S02]  /*1e750*/  @!P0 LEA.HI.X R5, R145, R3.reuse, R146, 0x2, P6 ;  /* 0x0000000391058211 */ /* 0x080fe400030f1492 */
[----:B------:R-:W-:Y:S02]  /*1e760*/  @!P1 LEA.HI.X R7, R143, R3, R144, 0x2, P5 ;  /* 0x000000038f079211 */ /* 0x000fe400028f1490 */
[----:B------:R-:W-:Y:S01]  /*1e770*/  ISETP.GE.AND P5, PT, R135, UR4, PT ;  /* 0x0000000487007c0c */ /* 0x000fe2000bfa6270 */
[----:B------:R0:W-:Y:S01]  /*1e780*/  @!P0 ST.E.64 desc[UR60][R4.64], R40 ;  /* 0x0000002804008985 */ /* 0x0001e2000c101b3c */
[----:B--2---:R-:W-:-:S02]  /*1e790*/  @!P2 LEA R8, P6, R141, R2, 0x2 ;  /* 0x000000028d08a211 */ /* 0x004fc400078c10ff */
[----:B------:R-:W-:Y:S01]  /*1e7a0*/  ISETP.GE.AND P0, PT, R91, UR4, PT ;  /* 0x000000045b007c0c */ /* 0x000fe2000bf06270 */
[----:B------:R1:W-:Y:S01]  /*1e7b0*/  @!P1 ST.E.64 desc[UR60][R6.64], R44 ;  /* 0x0000002c06009985 */ /* 0x0003e2000c101b3c */
[----:B------:R-:W-:Y:S02]  /*1e7c0*/  @!P2 LEA.HI.X R9, R141, R3, R142, 0x2, P6 ;  /* 0x000000038d09a211 */ /* 0x000fe400030f148e */
[----:B------:R-:W-:Y:S02]  /*1e7d0*/  ISETP.GE.AND P1, PT, R89, UR4, PT ;  /* 0x0000000459007c0c */ /* 0x000fe4000bf26270 */
[----:B------:R-:W-:Y:S01]  /*1e7e0*/  IADD3 R33, R221, 0xb0, RZ ;  /* 0x000000b0dd217810 */ /* 0x000fe20007ffe0ff */
[----:B------:R2:W-:Y:S01]  /*1e7f0*/  @!P2 ST.E.64 desc[UR60][R8.64], R48 ;  /* 0x000000300800a985 */ /* 0x0005e2000c101b3c */
[-C--:B0-----:R-:W-:Y:S02]  /*1e800*/  @!P3 LEA R4, P6, R139, R2.reuse, 0x2 ;  /* 0x000000028b04b211 */ /* 0x081fe400078c10ff */
[----:B-1----:R-:W-:-:S02]  /*1e810*/  @!P4 LEA R6, P2, R137, R2, 0x2 ;  /* 0x000000028906c211 */ /* 0x002fc400078410ff */
[-C--:B------:R-:W-:Y:S02]  /*1e820*/  @!P3 LEA.HI.X R5, R139, R3.reuse, R140, 0x2, P6 ;  /* 0x000000038b05b211 */ /* 0x080fe400030f148c */
[-C--:B------:R-:W-:Y:S02]  /*1e830*/  @!P4 LEA.HI.X R7, R137, R3.reuse, R138, 0x2, P2 ;  /* 0x000000038907c211 */ /* 0x080fe400010f148a */
[----:B--2---:R-:W-:Y:S01]  /*1e840*/  @!P5 LEA R8, P6, R135, R2, 0x2 ;  /* 0x000000028708d211 */ /* 0x004fe200078c10ff */
[----:B------:R0:W-:Y:S01]  /*1e850*/  @!P3 ST.E.64 desc[UR60][R4.64], R52 ;  /* 0x000000340400b985 */ /* 0x0001e2000c101b3c */
[----:B------:R-:W-:Y:S02]  /*1e860*/  ISETP.GE.AND P2, PT, R87, UR4, PT ;  /* 0x0000000457007c0c */ /* 0x000fe4000bf46270 */
[----:B------:R-:W-:Y:S01]  /*1e870*/  @!P5 LEA.HI.X R9, R135, R3, R136, 0x2, P6 ;  /* 0x000000038709d211 */ /* 0x000fe200030f1488 */
[----:B------:R1:W-:Y:S04]  /*1e880*/  @!P4 ST.E.64 desc[UR60][R6.64], R56 ;  /* 0x000000380600c985 */ /* 0x0003e8000c101b3c */
[----:B------:R2:W-:Y:S01]  /*1e890*/  @!P5 ST.E.64 desc[UR60][R8.64], R60 ;  /* 0x0000003c0800d985 */ /* 0x0005e2000c101b3c */
[----:B------:R-:W-:-:S02]  /*1e8a0*/  ISETP.GE.AND P5, PT, R237, UR4, PT ;  /* 0x00000004ed007c0c */ /* 0x000fc4000bfa6270 */
[-C--:B0-----:R-:W-:Y:S02]  /*1e8b0*/  @!P0 LEA R4, P4, R91, R2.reuse, 0x2 ;  /* 0x000000025b048211 */ /* 0x081fe400078810ff */
[----:B-1----:R-:W-:Y:S02]  /*1e8c0*/  @!P1 LEA R6, P3, R89, R2, 0x2 ;  /* 0x0000000259069211 */ /* 0x002fe400078610ff */
[-C--:B------:R-:W-:Y:S02]  /*1e8d0*/  @!P0 LEA.HI.X R5, R91, R3.reuse, R134, 0x2, P4 ;  /* 0x000000035b058211 */ /* 0x080fe400020f1486 */
[----:B------:R-:W-:Y:S02]  /*1e8e0*/  ISETP.GE.AND P4, PT, R236, UR4, PT ;  /* 0x00000004ec007c0c */ /* 0x000fe4000bf86270 */
[----:B------:R-:W-:Y:S01]  /*1e8f0*/  @!P1 LEA.HI.X R7, R89, R3, R90, 0x2, P3 ;  /* 0x0000000359079211 */ /* 0x000fe200018f145a */
[----:B------:R0:W-:Y:S01]  /*1e900*/  @!P0 ST.E.64 desc[UR60][R4.64], R64 ;  /* 0x0000004004008985 */ /* 0x0001e2000c101b3c */
[----:B------:R-:W-:-:S02]  /*1e910*/  ISETP.GE.AND P3, PT, R235, UR4, PT ;  /* 0x00000004eb007c0c */ /* 0x000fc4000bf66270 */
[C---:B--2---:R-:W-:Y:S01]  /*1e920*/  @!P2 LEA R8, P6, R87.reuse, R2, 0x2 ;  /* 0x000000025708a211 */ /* 0x044fe200078c10ff */
[----:B------:R1:W-:Y:S01]  /*1e930*/  @!P1 ST.E.64 desc[UR60][R6.64], R68 ;  /* 0x0000004406009985 */ /* 0x0003e2000c101b3c */
[----:B------:R-:W-:Y:S02]  /*1e940*/  ISETP.GE.AND P0, PT, R234, UR4, PT ;  /* 0x00000004ea007c0c */ /* 0x000fe4000bf06270 */
[----:B------:R-:W-:Y:S02]  /*1e950*/  @!P2 LEA.HI.X R9, R87, R3, R88, 0x2, P6 ;  /* 0x000000035709a211 */ /* 0x000fe400030f1458 */
[----:B------:R-:W-:-:S03]  /*1e960*/  ISETP.GE.AND P1, PT, R233, UR4, PT ;  /* 0x00000004e9007c0c */ /* 0x000fc6000bf26270 */
[----:B------:R2:W-:Y:S01]  /*1e970*/  @!P2 ST.E.64 desc[UR60][R8.64], R72 ;  /* 0x000000480800a985 */ /* 0x0005e2000c101b3c */
[CC--:B0-----:R-:W-:Y:S02]  /*1e980*/  @!P5 LEA R4, P6, R237.reuse, R2.reuse, 0x2 ;  /* 0x00000002ed04d211 */ /* 0x0c1fe400078c10ff */
[C---:B-1----:R-:W-:Y:S02]  /*1e990*/  @!P4 LEA R6, P2, R236.reuse, R2, 0x2 ;  /* 0x00000002ec06c211 */ /* 0x042fe400078410ff */
[-C--:B------:R-:W-:Y:S02]  /*1e9a0*/  @!P5 LEA.HI.X R5, R237, R3.reuse, R86, 0x2, P6 ;  /* 0x00000003ed05d211 */ /* 0x080fe400030f1456 */
[----:B------:R-:W-:-:S03]  /*1e9b0*/  @!P4 LEA.HI.X R7, R236, R3, R85, 0x2, P2 ;  /* 0x00000003ec07c211 */ /* 0x000fc600010f1455 */
[----:B------:R0:W-:Y:S01]  /*1e9c0*/  @!P5 ST.E.64 desc[UR60][R4.64], R20 ;  /* 0x000000140400d985 */ /* 0x0001e2000c101b3c */
[----:B--2---:R-:W-:-:S03]  /*1e9d0*/  @!P3 LEA R8, P6, R235, R2, 0x2 ;  /* 0x00000002eb08b211 */ /* 0x004fc600078c10ff */
[----:B------:R1:W-:Y:S01]  /*1e9e0*/  @!P4 ST.E.64 desc[UR60][R6.64], R120 ;  /* 0x000000780600c985 */ /* 0x0003e2000c101b3c */
[----:B------:R-:W-:Y:S02]  /*1e9f0*/  @!P3 LEA.HI.X R9, R235, R3, R84, 0x2, P6 ;  /* 0x00000003eb09b211 */ /* 0x000fe400030f1454 */
[----:B------:R-:W-:-:S03]  /*1ea00*/  ISETP.GE.AND P4, PT, R232, UR4, PT ;  /* 0x00000004e8007c0c */ /* 0x000fc6000bf86270 */
[----:B------:R2:W-:Y:S01]  /*1ea10*/  @!P3 ST.E.64 desc[UR60][R8.64], R122 ;  /* 0x0000007a0800b985 */ /* 0x0005e2000c101b3c */
[----:B------:R-:W-:Y:S02]  /*1ea20*/  ISETP.GE.AND P3, PT, R231, UR4, PT ;  /* 0x00000004e7007c0c */ /* 0x000fe4000bf66270 */
[CC--:B0-----:R-:W-:Y:S02]  /*1ea30*/  @!P0 LEA R4, P2, R234.reuse, R2.reuse, 0x2 ;  /* 0x00000002ea048211 */ /* 0x0c1fe400078410ff */
[----:B------:R-:W-:Y:S02]  /*1ea40*/  SHF.R.S32.HI R21, RZ, 0x1f, R228 ;  /* 0x0000001fff157819 */ /* 0x000fe400000114e4 */
[C---:B-1----:R-:W-:Y:S02]  /*1ea50*/  @!P1 LEA R6, P5, R233.reuse, R2, 0x2 ;  /* 0x00000002e9069211 */ /* 0x042fe400078a10ff */
[-C--:B------:R-:W-:Y:S02]  /*1ea60*/  @!P0 LEA.HI.X R5, R234, R3.reuse, R83, 0x2, P2 ;  /* 0x00000003ea058211 */ /* 0x080fe400010f1453 */
[----:B------:R-:W-:-:S02]  /*1ea70*/  @!P1 LEA.HI.X R7, R233, R3, R82, 0x2, P5 ;  /* 0x00000003e9079211 */ /* 0x000fc400028f1452 */
[----:B------:R-:W-:Y:S01]  /*1ea80*/  ISETP.GE.AND P2, PT, R228, UR4, PT ;  /* 0x00000004e4007c0c */ /* 0x000fe2000bf46270 */
[----:B------:R0:W-:Y:S01]  /*1ea90*/  @!P0 ST.E.64 desc[UR60][R4.64], R124 ;  /* 0x0000007c04008985 */ /* 0x0001e2000c101b3c */
[CC--:B------:R-:W-:Y:S02]  /*1eaa0*/  @!P4 LEA R14, P5, R232.reuse, R2.reuse, 0x2 ;  /* 0x00000002e80ec211 */ /* 0x0c0fe400078a10ff */
[----:B------:R-:W-:Y:S01]  /*1eab0*/  @!P3 LEA R12, P6, R231, R2, 0x2 ;  /* 0x00000002e70cb211 */ /* 0x000fe200078c10ff */
[----:B------:R1:W-:Y:S01]  /*1eac0*/  @!P1 ST.E.64 desc[UR60][R6.64], R92 ;  /* 0x0000005c06009985 */ /* 0x0003e2000c101b3c */
[----:B------:R-:W-:Y:S02]  /*1ead0*/  ISETP.GE.AND P1, PT, R25, UR4, PT ;  /* 0x0000000419007c0c */ /* 0x000fe4000bf26270 */
[----:B------:R-:W-:Y:S02]  /*1eae0*/  ISETP.GE.AND P0, PT, R33, UR4, PT ;  /* 0x0000000421007c0c */ /* 0x000fe4000bf06270 */
[----:B------:R-:W-:-:S02]  /*1eaf0*/  @!P4 LEA.HI.X R15, R232, R3, R81, 0x2, P5 ;  /* 0x00000003e80fc211 */ /* 0x000fc400028f1451 */
[-C--:B------:R-:W-:Y:S02]  /*1eb00*/  @!P3 LEA.HI.X R13, R231, R3.reuse, R80, 0x2, P6 ;  /* 0x00000003e70db211 */ /* 0x080fe400030f1450 */
[CC--:B--2---:R-:W-:Y:S01]  /*1eb10*/  @!P2 LEA R8, P5, R228.reuse, R2.reuse, 0x2 ;  /* 0x00000002e408a211 */ /* 0x0c4fe200078a10ff */
[----:B------:R2:W-:Y:S01]  /*1eb20*/  @!P4 ST.E.64 desc[UR60][R14.64], R96 ;  /* 0x000000600e00c985 */ /* 0x0005e2000c101b3c */
[----:B------:R-:W-:Y:S02]  /*1eb30*/  ISETP.GE.AND P6, PT, R29, UR4, PT ;  /* 0x000000041d007c0c */ /* 0x000fe4000bfc6270 */
[----:B------:R-:W-:Y:S01]  /*1eb40*/  @!P2 LEA.HI.X R9, R228, R3, R21, 0x2, P5 ;  /* 0x00000003e409a211 */ /* 0x000fe200028f1415 */
[----:B------:R2:W-:Y:S01]  /*1eb50*/  @!P3 ST.E.64 desc[UR60][R12.64], R100 ;  /* 0x000000640c00b985 */ /* 0x0005e2000c101b3c */
[----:B0-----:R-:W-:Y:S02]  /*1eb60*/  SHF.R.S32.HI R4, RZ, 0x1f, R25 ;  /* 0x0000001fff047819 */ /* 0x001fe40000011419 */
[----:B-1----:R-:W-:Y:S01]  /*1eb70*/  @!P1 LEA R6, P5, R25, R2, 0x2 ;  /* 0x0000000219069211 */ /* 0x002fe200078a10ff */
[----:B------:R2:W-:Y:S01]  /*1eb80*/  @!P2 ST.E.64 desc[UR60][R8.64], R104 ;  /* 0x000000680800a985 */ /* 0x0005e2000c101b3c */
[----:B------:R-:W-:-:S02]  /*1eb90*/  SHF.R.S32.HI R5, RZ, 0x1f, R33 ;  /* 0x0000001fff057819 */ /* 0x000fc40000011421 */
[-C--:B------:R-:W-:Y:S02]  /*1eba0*/  @!P1 LEA.HI.X R7, R25, R3.reuse, R4, 0x2, P5 ;  /* 0x0000000319079211 */ /* 0x080fe400028f1404 */
[CC--:B------:R-:W-:Y:S02]  /*1ebb0*/  @!P0 LEA R4, P5, R33.reuse, R2.reuse, 0x2 ;  /* 0x0000000221048211 */ /* 0x0c0fe400078a10ff */
[----:B------:R-:W-:Y:S01]  /*1ebc0*/  SHF.R.S32.HI R20, RZ, 0x1f, R29 ;  /* 0x0000001fff147819 */ /* 0x000fe2000001141d */
[----:B------:R2:W-:Y:S01]  /*1ebd0*/  @!P1 ST.E.64 desc[UR60][R6.64], R108 ;  /* 0x0000006c06009985 */ /* 0x0005e2000c101b3c */
[----:B------:R-:W-:Y:S02]  /*1ebe0*/  @!P0 LEA.HI.X R5, R33, R3, R5, 0x2, P5 ;  /* 0x0000000321058211 */ /* 0x000fe400028f1405 */
[----:B------:R-:W-:-:S03]  /*1ebf0*/  @!P6 LEA R2, P5, R29, R2, 0x2 ;  /* 0x000000021d02e211 */ /* 0x000fc600078a10ff */
[----:B------:R2:W-:Y:S01]  /*1ec00*/  @!P0 ST.E.64 desc[UR60][R4.64], R112 ;  /* 0x0000007004008985 */ /* 0x0005e2000c101b3c */
[----:B------:R-:W-:-:S05]  /*1ec10*/  @!P6 LEA.HI.X R3, R29, R3, R20, 0x2, P5 ;  /* 0x000000031d03e211 */ /* 0x000fca00028f1414 */
[----:B------:R2:W-:Y:S04]  /*1ec20*/  @!P6 ST.E.64 desc[UR60][R2.64], R116 ;  /* 0x000000740200e985 */ /* 0x0005e8000c101b3c */
.L_x_632:
[----:B------:R-:W-:Y:S05]  /*1ec30*/  BSYNC B1 ;  /* 0x0000000000017941 */ /* 0x000fea0003800000 */
.L_x_631:
[----:B------:R-:W-:Y:S01]  /*1ec40*/  ISETP.GE.AND P0, PT, R10, R77, PT ;  /* 0x0000004d0a00720c */ /* 0x000fe20003f06270 */
[----:B--2---:R0:W1:Y:S04]  /*1ec50*/  SHFL.IDX PT, R3, R11, 0x1, 0x1c1f ;  /* 0x003c1f000b037f89 */ /* 0x00406800000e0000 */
[----:B------:R0:W2:Y:S08]  /*1ec60*/  SHFL.IDX PT, R2, R0, 0x1, 0x1c1f ;  /* 0x003c1f0000027f89 */ /* 0x0000b000000e0000 */
[----:B0-----:R-:W-:Y:S05]  /*1ec70*/  @P0 BRA `(.L_x_630) ;  /* 0x0000001000fc0947 */ /* 0x001fea0003800000 */
[----:B------:R-:W-:Y:S01]  /*1ec80*/  ULDC UR4, c[0x0][0xac8] ;  /* 0x0002b20000047ab9 */ /* 0x000fe20000000800 */
[C---:B------:R-:W-:Y:S01]  /*1ec90*/  VIADD R21, R221.reuse, 0xa8 ;  /* 0x000000a8dd157836 */ /* 0x040fe20000000000 */
[----:B------:R-:W-:Y:S01]  /*1eca0*/  ISETP.GE.AND P4, PT, R154, UR4, PT ;  /* 0x000000049a007c0c */ /* 0x000fe2000bf86270 */
[C---:B------:R-:W-:Y:S01]  /*1ecb0*/  VIADD R25, R221.reuse, 0xb0 ;  /* 0x000000b0dd197836 */ /* 0x040fe20000000000 */
[----:B------:R-:W-:Y:S02]  /*1ecc0*/  ISETP.GE.AND P3, PT, R152, UR4, PT ;  /* 0x0000000498007c0c */ /* 0x000fe4000bf66270 */
[----:B------:R-:W-:Y:S02]  /*1ecd0*/  ISETP.GE.AND P5, PT, R221, UR4, PT ;  /* 0x00000004dd007c0c */ /* 0x000fe4000bfa6270 */
[----:B------:R-:W-:Y:S02]  /*1ece0*/  ISETP.GE.AND P1, PT, R145, UR4, PT ;  /* 0x0000000491007c0c */ /* 0x000fe4000bf26270 */
[----:B------:R-:W-:-:S02]  /*1ecf0*/  ISETP.GE.AND P0, PT, R147, UR4, PT ;  /* 0x0000000493007c0c */ /* 0x000fc4000bf06270 */
[----:B------:R-:W-:-:S03]  /*1ed00*/  SHF.R.S32.HI R0, RZ, 0x1f, R21 ;  /* 0x0000001fff007819 */ /* 0x000fc60000011415 */
[-C--:B--2---:R-:W-:Y:S02]  /*1ed10*/  @!P4 LEA R6, P2, R154, R2.reuse, 0x2 ;  /* 0x000000029a06c211 */ /* 0x084fe400078410ff */
[-C--:B------:R-:W-:Y:S02]  /*1ed20*/  @!P3 LEA R8, P6, R152, R2.reuse, 0x2 ;  /* 0x000000029808b211 */ /* 0x080fe400078c10ff */
[----:B-1----:R-:W-:Y:S01]  /*1ed30*/  @!P5 IMAD.WIDE R4, R221, 0x4, R2 ;  /* 0x00000004dd04d825 */ /* 0x002fe200078e0202 */
[-C--:B------:R-:W-:Y:S02]  /*1ed40*/  @!P4 LEA.HI.X R7, R154, R3.reuse, R155, 0x2, P2 ;  /* 0x000000039a07c211 */ /* 0x080fe400010f149b */
[----:B------:R-:W-:Y:S02]  /*1ed50*/  ISETP.GE.AND P2, PT, R143, UR4, PT ;  /* 0x000000048f007c0c */ /* 0x000fe4000bf46270 */
[----:B------:R-:W-:Y:S01]  /*1ed60*/  @!P3 LEA.HI.X R9, R152, R3, R153, 0x2, P6 ;  /* 0x000000039809b211 */ /* 0x000fe200030f1499 */
[----:B------:R0:W-:Y:S01]  /*1ed70*/  @!P5 ST.E.64 desc[UR60][R4.64], R26 ;  /* 0x0000001a0400d985 */ /* 0x0001e2000c101b3c */
[----:B------:R-:W-:-:S02]  /*1ed80*/  @!P1 LEA R12, P5, R145, R2, 0x2 ;  /* 0x00000002910c9211 */ /* 0x000fc400078a10ff */
[----:B------:R-:W-:Y:S01]  /*1ed90*/  @!P0 LEA R10, P6, R147, R2, 0x2 ;  /* 0x00000002930a8211 */ /* 0x000fe200078c10ff */
[----:B------:R1:W-:Y:S01]  /*1eda0*/  @!P4 ST.E.64 desc[UR60][R6.64], R30 ;  /* 0x0000001e0600c985 */ /* 0x0003e2000c101b3c */
[----:B------:R-:W-:Y:S02]  /*1edb0*/  ISETP.GE.AND P4, PT, R139, UR4, PT ;  /* 0x000000048b007c0c */ /* 0x000fe4000bf86270 */
[-C--:B------:R-:W-:Y:S01]  /*1edc0*/  @!P1 LEA.HI.X R13, R145, R3.reuse, R146, 0x2, P5 ;  /* 0x00000003910d9211 */ /* 0x080fe200028f1492 */
[----:B------:R2:W-:Y:S01]  /*1edd0*/  @!P3 ST.E.64 desc[UR60][R8.64], R34 ;  /* 0x000000220800b985 */ /* 0x0005e2000c101b3c */
[----:B------:R-:W-:Y:S02]  /*1ede0*/  ISETP.GE.AND P3, PT, R141, UR4, PT ;  /* 0x000000048d007c0c */ /* 0x000fe4000bf66270 */
[----:B------:R-:W-:Y:S02]  /*1edf0*/  ISETP.GE.AND P5, PT, R137, UR4, PT ;  /* 0x0000000489007c0c */ /* 0x000fe4000bfa6270 */
[----:B------:R-:W-:-:S02]  /*1ee00*/  @!P0 LEA.HI.X R11, R147, R3, R148, 0x2, P6 ;  /* 0x00000003930b8211 */ /* 0x000fc400030f1494 */
[----:B------:R-:W-:-:S03]  /*1ee10*/  @!P2 LEA R14, P6, R143, R2, 0x2 ;  /* 0x000000028f0ea211 */ /* 0x000fc600078c10ff */
[----:B------:R-:W-:Y:S01]  /*1ee20*/  @!P0 ST.E.64 desc[UR60][R10.64], R38 ;  /* 0x000000260a008985 */ /* 0x000fe2000c101b3c */
[-C--:B------:R-:W-:Y:S02]  /*1ee30*/  @!P2 LEA.HI.X R15, R143, R3.reuse, R144, 0x2, P6 ;  /* 0x000000038f0fa211 */ /* 0x080fe400030f1490 */
[----:B------:R-:W-:Y:S01]  /*1ee40*/  ISETP.GE.AND P0, PT, R135, UR4, PT ;  /* 0x0000000487007c0c */ /* 0x000fe2000bf06270 */
[----:B------:R3:W-:Y:S01]  /*1ee50*/  @!P1 ST.E.64 desc[UR60][R12.64], R42 ;  /* 0x0000002a0c009985 */ /* 0x0007e2000c101b3c */
[-C--:B0-----:R-:W-:Y:S02]  /*1ee60*/  @!P3 LEA R4, P6, R141, R2.reuse, 0x2 ;  /* 0x000000028d04b211 */ /* 0x081fe400078c10ff */
[----:B------:R-:W-:Y:S01]  /*1ee70*/  ISETP.GE.AND P1, PT, R91, UR4, PT ;  /* 0x000000045b007c0c */ /* 0x000fe2000bf26270 */
[----:B------:R0:W-:Y:S01]  /*1ee80*/  @!P2 ST.E.64 desc[UR60][R14.64], R46 ;  /* 0x0000002e0e00a985 */ /* 0x0001e2000c101b3c */
[----:B-1----:R-:W-:Y:S02]  /*1ee90*/  @!P4 LEA R6, P2, R139, R2, 0x2 ;  /* 0x000000028b06c211 */ /* 0x002fe400078410ff */
[----:B------:R-:W-:-:S02]  /*1eea0*/  @!P3 LEA.HI.X R5, R141, R3, R142, 0x2, P6 ;  /* 0x000000038d05b211 */ /* 0x000fc400030f148e */
[-C--:B--2---:R-:W-:Y:S02]  /*1eeb0*/  @!P5 LEA R8, P6, R137, R2.reuse, 0x2 ;  /* 0x000000028908d211 */ /* 0x084fe400078c10ff */
[-C--:B------:R-:W-:Y:S01]  /*1eec0*/  @!P4 LEA.HI.X R7, R139, R3.reuse, R140, 0x2, P2 ;  /* 0x000000038b07c211 */ /* 0x080fe200010f148c */
[----:B------:R1:W-:Y:S01]  /*1eed0*/  @!P3 ST.E.64 desc[UR60][R4.64], R50 ;  /* 0x000000320400b985 */ /* 0x0003e2000c101b3c */
[----:B------:R-:W-:Y:S02]  /*1eee0*/  @!P5 LEA.HI.X R9, R137, R3, R138, 0x2, P6 ;  /* 0x000000038909d211 */ /* 0x000fe400030f148a */
[----:B------:R-:W-:Y:S01]  /*1eef0*/  ISETP.GE.AND P2, PT, R89, UR4, PT ;  /* 0x0000000459007c0c */ /* 0x000fe2000bf46270 */
[----:B------:R2:W-:Y:S01]  /*1ef00*/  @!P4 ST.E.64 desc[UR60][R6.64], R54 ;  /* 0x000000360600c985 */ /* 0x0005e2000c101b3c */
[----:B------:R-:W-:Y:S02]  /*1ef10*/  ISETP.GE.AND P3, PT, R87, UR4, PT ;  /* 0x0000000457007c0c */ /* 0x000fe4000bf66270 */
[-C--:B---3--:R-:W-:Y:S01]  /*1ef20*/  @!P1 LEA R12, P4, R91, R2.reuse, 0x2 ;  /* 0x000000025b0c9211 */ /* 0x088fe200078810ff */
[----:B------:R3:W-:Y:S01]  /*1ef30*/  @!P5 ST.E.64 desc[UR60][R8.64], R58 ;  /* 0x0000003a0800d985 */ /* 0x0007e2000c101b3c */
[----:B------:R-:W-:-:S02]  /*1ef40*/  @!P0 LEA R10, P5, R135, R2, 0x2 ;  /* 0x00000002870a8211 */ /* 0x000fc400078a10ff */
[-C--:B------:R-:W-:Y:S02]  /*1ef50*/  @!P1 LEA.HI.X R13, R91, R3.reuse, R134, 0x2, P4 ;  /* 0x000000035b0d9211 */ /* 0x080fe400020f1486 */
[-C--:B------:R-:W-:Y:S02]  /*1ef60*/  @!P0 LEA.HI.X R11, R135, R3.reuse, R136, 0x2, P5 ;  /* 0x00000003870b8211 */ /* 0x080fe400028f1488 */
[----:B------:R-:W-:Y:S02]  /*1ef70*/  ISETP.GE.AND P5, PT, R237, UR4, PT ;  /* 0x00000004ed007c0c */ /* 0x000fe4000bfa6270 */
[C---:B0-----:R-:W-:Y:S01]  /*1ef80*/  @!P2 LEA R14, P6, R89.reuse, R2, 0x2 ;  /* 0x00000002590ea211 */ /* 0x041fe200078c10ff */
[----:B------:R0:W-:Y:S01]  /*1ef90*/  @!P0 ST.E.64 desc[UR60][R10.64], R62 ;  /* 0x0000003e0a008985 */ /* 0x0001e2000c101b3c */
[----:B------:R-:W-:Y:S02]  /*1efa0*/  ISETP.GE.AND P4, PT, R236, UR4, PT ;  /* 0x00000004ec007c0c */ /* 0x000fe4000bf86270 */
[----:B------:R-:W-:Y:S01]  /*1efb0*/  @!P2 LEA.HI.X R15, R89, R3, R90, 0x2, P6 ;  /* 0x00000003590fa211 */ /* 0x000fe200030f145a */
[----:B------:R4:W-:Y:S01]  /*1efc0*/  @!P1 ST.E.64 desc[UR60][R12.64], R66 ;  /* 0x000000420c009985 */ /* 0x0009e2000c101b3c */
[----:B------:R-:W-:-:S02]  /*1efd0*/  ISETP.GE.AND P1, PT, R235, UR4, PT ;  /* 0x00000004eb007c0c */ /* 0x000fc4000bf26270 */
[-C--:B-1----:R-:W-:Y:S01]  /*1efe0*/  @!P3 LEA R4, P6, R87, R2.reuse, 0x2 ;  /* 0x000000025704b211 */ /* 0x082fe200078c10ff */
[----:B------:R1:W-:Y:S01]  /*1eff0*/  @!P2 ST.E.64 desc[UR60][R14.64], R70 ;  /* 0x000000460e00a985 */ /* 0x0003e2000c101b3c */
[----:B------:R-:W-:Y:S02]  /*1f000*/  ISETP.GE.AND P2, PT, R234, UR4, PT ;  /* 0x00000004ea007c0c */ /* 0x000fe4000bf46270 */
[-C--:B--2---:R-:W-:Y:S02]  /*1f010*/  @!P5 LEA R6, P0, R237, R2.reuse, 0x2 ;  /* 0x00000002ed06d211 */ /* 0x084fe400078010ff */
[-C--:B------:R-:W-:Y:S02]  /*1f020*/  @!P3 LEA.HI.X R5, R87, R3.reuse, R88, 0x2, P6 ;  /* 0x000000035705b211 */ /* 0x080fe400030f1458 */
[----:B------:R-:W-:Y:S02]  /*1f030*/  @!P5 LEA.HI.X R7, R237, R3, R86, 0x2, P0 ;  /* 0x00000003ed07d211 */ /* 0x000fe400000f1456 */
[----:B------:R-:W-:Y:S01]  /*1f040*/  ISETP.GE.AND P0, PT, R233, UR4, PT ;  /* 0x00000004e9007c0c */ /* 0x000fe2000bf06270 */
[----:B------:R2:W-:Y:S01]  /*1f050*/  @!P3 ST.E.64 desc[UR60][R4.64], R74 ;  /* 0x0000004a0400b985 */ /* 0x0005e2000c101b3c */
[----:B---3--:R-:W-:-:S02]  /*1f060*/  @!P4 LEA R8, P6, R236, R2, 0x2 ;  /* 0x00000002ec08c211 */ /* 0x008fc400078c10ff */
[CC--:B0-----:R-:W-:Y:S01]  /*1f070*/  @!P1 LEA R10, P3, R235.reuse, R2.reuse, 0x2 ;  /* 0x00000002eb0a9211 */ /* 0x0c1fe200078610ff */
[----:B------:R0:W-:Y:S01]  /*1f080*/  @!P5 ST.E.64 desc[UR60][R6.64], R126 ;  /* 0x0000007e0600d985 */ /* 0x0001e2000c101b3c */
[-C--:B------:R-:W-:Y:S02]  /*1f090*/  @!P4 LEA.HI.X R9, R236, R3.reuse, R85, 0x2, P6 ;  /* 0x00000003ec09c211 */ /* 0x080fe400030f1455 */
[----:B------:R-:W-:Y:S02]  /*1f0a0*/  @!P1 LEA.HI.X R11, R235, R3, R84, 0x2, P3 ;  /* 0x00000003eb0b9211 */ /* 0x000fe400018f1454 */
[-C--:B----4-:R-:W-:Y:S01]  /*1f0b0*/  @!P2 LEA R12, P6, R234, R2.reuse, 0x2 ;  /* 0x00000002ea0ca211 */ /* 0x090fe200078c10ff */
[----:B------:R3:W-:Y:S01]  /*1f0c0*/  @!P4 ST.E.64 desc[UR60][R8.64], R128 ;  /* 0x000000800800c985 */ /* 0x0007e2000c101b3c */
[----:B------:R-:W-:Y:S02]  /*1f0d0*/  ISETP.GE.AND P3, PT, R232, UR4, PT ;  /* 0x00000004e8007c0c */ /* 0x000fe4000bf66270 */
[----:B------:R-:W-:Y:S01]  /*1f0e0*/  ISETP.GE.AND P4, PT, R21, UR4, PT ;  /* 0x0000000415007c0c */ /* 0x000fe2000bf86270 */
[----:B------:R-:W-:Y:S01]  /*1f0f0*/  @!P1 ST.E.64 desc[UR60][R10.64], R130 ;  /* 0x000000820a009985 */ /* 0x000fe2000c101b3c */
[----:B-1----:R-:W-:-:S02]  /*1f100*/  @!P0 LEA R14, P5, R233, R2, 0x2 ;  /* 0x00000002e90e8211 */ /* 0x002fc400078a10ff */
[-C--:B------:R-:W-:Y:S02]  /*1f110*/  @!P2 LEA.HI.X R13, R234, R3.reuse, R83, 0x2, P6 ;  /* 0x00000003ea0da211 */ /* 0x080fe400030f1453 */
[----:B------:R-:W-:Y:S02]  /*1f120*/  ISETP.GE.AND P1, PT, R231, UR4, PT ;  /* 0x00000004e7007c0c */ /* 0x000fe4000bf26270 */
[----:B------:R-:W-:Y:S01]  /*1f130*/  @!P0 LEA.HI.X R15, R233, R3, R82, 0x2, P5 ;  /* 0x00000003e90f8211 */ /* 0x000fe200028f1452 */
[----:B------:R1:W-:Y:S01]  /*1f140*/  @!P2 ST.E.64 desc[UR60][R12.64], R132 ;  /* 0x000000840c00a985 */ /* 0x0003e2000c101b3c */
[----:B------:R-:W-:Y:S02]  /*1f150*/  ISETP.GE.AND P5, PT, R228, UR4, PT ;  /* 0x00000004e4007c0c */ /* 0x000fe4000bfa6270 */
[----:B------:R-:W-:Y:S01]  /*1f160*/  ISETP.GE.AND P2, PT, R25, UR4, PT ;  /* 0x0000000419007c0c */ /* 0x000fe2000bf46270 */
[----:B------:R4:W-:Y:S01]  /*1f170*/  @!P0 ST.E.64 desc[UR60][R14.64], R94 ;  /* 0x0000005e0e008985 */ /* 0x0009e2000c101b3c */
[----:B--2---:R-:W-:-:S02]  /*1f180*/  @!P3 LEA R4, P6, R232, R2, 0x2 ;  /* 0x00000002e804b211 */ /* 0x004fc400078c10ff */
[-C--:B------:R-:W-:Y:S02]  /*1f190*/  @!P4 LEA R20, P0, R21, R2.reuse, 0x2 ;  /* 0x000000021514c211 */ /* 0x080fe400078010ff */
[-C--:B------:R-:W-:Y:S02]  /*1f1a0*/  @!P3 LEA.HI.X R5, R232, R3.reuse, R81, 0x2, P6 ;  /* 0x00000003e805b211 */ /* 0x080fe400030f1451 */
[-C--:B0-----:R-:W-:Y:S02]  /*1f1b0*/  @!P1 LEA R6, P6, R231, R2.reuse, 0x2 ;  /* 0x00000002e7069211 */ /* 0x081fe400078c10ff */
[----:B------:R-:W-:Y:S01]  /*1f1c0*/  @!P4 LEA.HI.X R21, R21, R3, R0, 0x2, P0 ;  /* 0x000000031515c211 */ /* 0x000fe200000f1400 */
[----:B------:R4:W-:Y:S01]  /*1f1d0*/  @!P3 ST.E.64 desc[UR60][R4.64], R98 ;  /* 0x000000620400b985 */ /* 0x0009e2000c101b3c */
[----:B---3--:R-:W-:Y:S01]  /*1f1e0*/  SHF.R.S32.HI R9, RZ, 0x1f, R228 ;  /* 0x0000001fff097819 */ /* 0x008fe200000114e4 */
[----:B-1----:R-:W-:Y:S01]  /*1f1f0*/  VIADD R13, R221, 0xb8 ;  /* 0x000000b8dd0d7836 */ /* 0x002fe20000000000 */
[----:B------:R-:W-:-:S02]  /*1f200*/  @!P5 LEA R8, P0, R228, R2, 0x2 ;  /* 0x00000002e408d211 */ /* 0x000fc400078010ff */
[-C--:B------:R-:W-:Y:S02]  /*1f210*/  @!P1 LEA.HI.X R7, R231, R3.reuse, R80, 0x2, P6 ;  /* 0x00000003e7079211 */ /* 0x080fe400030f1450 */
[----:B------:R-:W-:Y:S02]  /*1f220*/  SHF.R.S32.HI R0, RZ, 0x1f, R25 ;  /* 0x0000001fff007819 */ /* 0x000fe40000011419 */
[C---:B------:R-:W-:Y:S01]  /*1f230*/  @!P2 LEA R10, P6, R25.reuse, R2, 0x2 ;  /* 0x00000002190aa211 */ /* 0x040fe200078c10ff */
[----:B------:R4:W-:Y:S01]  /*1f240*/  @!P1 ST.E.64 desc[UR60][R6.64], R102 ;  /* 0x0000006606009985 */ /* 0x0009e2000c101b3c */
[-C--:B------:R-:W-:Y:S02]  /*1f250*/  @!P5 LEA.HI.X R9, R228, R3.reuse, R9, 0x2, P0 ;  /* 0x00000003e409d211 */ /* 0x080fe400000f1409 */
[----:B------:R-:W-:Y:S02]  /*1f260*/  @!P2 LEA.HI.X R11, R25, R3, R0, 0x2, P6 ;  /* 0x00000003190ba211 */ /* 0x000fe400030f1400 */
[----:B------:R-:W-:Y:S01]  /*1f270*/  ISETP.GE.AND P0, PT, R13, UR4, PT ;  /* 0x000000040d007c0c */ /* 0x000fe2000bf06270 */
[----:B------:R4:W-:Y:S04]  /*1f280*/  @!P5 ST.E.64 desc[UR60][R8.64], R106 ;  /* 0x0000006a0800d985 */ /* 0x0009e8000c101b3c */
[----:B------:R4:W-:Y:S04]  /*1f290*/  @!P4 ST.E.64 desc[UR60][R20.64], R110 ;  /* 0x0000006e1400c985 */ /* 0x0009e8000c101b3c */
[----:B------:R4:W-:Y:S04]  /*1f2a0*/  @!P2 ST.E.64 desc[UR60][R10.64], R114 ;  /* 0x000000720a00a985 */ /* 0x0009e8000c101b3c */
[----:B------:R-:W-:Y:S05]  /*1f2b0*/  @P0 BRA `(.L_x_630) ;  /* 0x0000000c006c0947 */ /* 0x000fea0003800000 */
[----:B------:R-:W-:Y:S02]  /*1f2c0*/  LEA R2, P0, R13, R2, 0x2 ;  /* 0x000000020d027211 */ /* 0x000fe400078010ff */
[----:B------:R-:W-:-:S04]  /*1f2d0*/  SHF.R.S32.HI R0, RZ, 0x1f, R13 ;  /* 0x0000001fff007819 */ /* 0x000fc8000001140d */
[----:B------:R-:W-:-:S05]  /*1f2e0*/  LEA.HI.X R3, R13, R3, R0, 0x2, P0 ;  /* 0x000000030d037211 */ /* 0x000fca00000f1400 */
[----:B------:R0:W-:Y:S01]  /*1f2f0*/  ST.E.64 desc[UR60][R2.64], R118 ;  /* 0x0000007602007985 */ /* 0x0001e2000c101b3c */
[----:B------:R-:W-:Y:S05]  /*1f300*/  BRA `(.L_x_630) ;  /* 0x0000000c00587947 */ /* 0x000fea0003800000 */
.L_x_621:
[----:B------:R-:W-:Y:S01]  /*1f310*/  ULDC.64 UR6, c[0x0][0xc08] ;  /* 0x0003020000067ab9 */ /* 0x000fe20000000a00 */
[----:B------:R-:W-:Y:S01]  /*1f320*/  ULDC.64 UR4, c[0x0][0xc00] ;  /* 0x0003000000047ab9 */ /* 0x000fe20000000a00 */
[----:B------:R-:W-:Y:S02]  /*1f330*/  ISETP.NE.U32.AND P1, PT, RZ, UR6, PT ;  /* 0x00000006ff007c0c */ /* 0x000fe4000bf25070 */
[----:B------:R-:W-:Y:S02]  /*1f340*/  ISETP.NE.U32.AND P0, PT, RZ, UR4, PT ;  /* 0x00000004ff007c0c */ /* 0x000fe4000bf05070 */
[----:B------:R-:W-:Y:S02]  /*1f350*/  ISETP.NE.AND.EX P1, PT, RZ, UR7, PT, P1 ;  /* 0x00000007ff007c0c */ /* 0x000fe4000bf25310 */
[----:B------:R-:W-:Y:S02]  /*1f360*/  IADD3 R2, P2, R224, UR4, RZ ;  /* 0x00000004e0027c10 */ /* 0x000fe4000ff5e0ff */
[----:B------:R-:W-:-:S02]  /*1f370*/  ISETP.NE.AND.EX P0, PT, RZ, UR5, PT, P0 ;  /* 0x00000005ff007c0c */ /* 0x000fc4000bf05300 */
[----:B------:R-:W-:Y:S01]  /*1f380*/  IADD3.X R3, R225, UR5, RZ, P2, !PT ;  /* 0x00000005e1037c10 */ /* 0x000fe200097fe4ff */
[----:B------:R-:W-:Y:S01]  /*1f390*/  ULDC UR4, c[0x0][0xa88] ;  /* 0x0002a20000047ab9 */ /* 0x000fe20000000800 */
[----:B------:R-:W-:Y:S01]  /*1f3a0*/  MOV R15, RZ ;  /* 0x000000ff000f7202 */ /* 0x000fe20000000f00 */
[----:B------:R-:W-:-:S04]  /*1f3b0*/  IMAD.U32 R0, RZ, RZ, UR4 ;  /* 0x00000004ff007e24 */ /* 0x000fc8000f8e00ff */
[----:B------:R-:W-:-:S04]  /*1f3c0*/  @P1 IADD3 R224, P2, R224, UR6, RZ ;  /* 0x00000006e0e01c10 */ /* 0x000fc8000ff5e0ff */
[----:B------:R-:W-:Y:S01]  /*1f3d0*/  @P1 IADD3.X R225, R225, UR7, RZ, P2, !PT ;  /* 0x00000007e1e11c10 */ /* 0x000fe200097fe4ff */
[----:B------:R2:W5:Y:S04]  /*1f3e0*/  @P0 LDG.E R15, desc[UR60][R2.64] ;  /* 0x0000003c020f0981 */ /* 0x000568000c1e1900 */
[----:B------:R2:W5:Y:S01]  /*1f3f0*/  @P1 LDG.E R0, desc[UR60][R224.64] ;  /* 0x0000003ce0001981 */ /* 0x000562000c1e1900 */
[----:B------:R-:W-:Y:S01]  /*1f400*/  ISETP.NE.AND P2, PT, R222, RZ, PT ;  /* 0x000000ffde00720c */ /* 0x000fe20003f45270 */
[----:B------:R-:W3:-:S12]  /*1f410*/  S2R R4, SR_TID.X ;  /* 0x0000000000047919 */ /* 0x000ed80000002100 */
[----:B------:R-:W4:Y:S01]  /*1f420*/  @!P2 LDC R222, c[0x0][0xad4] ;  /* 0x0002b500ffdeab82 */ /* 0x000f220000000800 */
[----:B---3--:R-:W-:Y:S01]  /*1f430*/  VIADD R5, R4, 0xffffff80 ;  /* 0xffffff8004057836 */ /* 0x008fe20000000000 */
[----:B----4-:R-:W-:-:S04]  /*1f440*/  ISETP.GT.AND P2, PT, R222, 0x1, PT ;  /* 0x00000001de00780c */ /* 0x010fc80003f44270 */
[----:B------:R-:W-:Y:S01]  /*1f450*/  ISETP.GT.AND P3, PT, R5, 0x7f, PT ;  /* 0x0000007f0500780c */ /* 0x000fe20003f64270 */
[----:B--2---:R-:W-:-:S12]  /*1f460*/  @P1 BRA `(.L_x_633) ;  /* 0x0000000000101947 */ /* 0x004fd80003800000 */
[----:B------:R-:W-:Y:S05]  /*1f470*/  @!P0 BRA `(.L_x_633) ;  /* 0x00000000000c8947 */ /* 0x000fea0003800000 */
[----:B------:R-:W2:Y:S04]  /*1f480*/  LDG.E R5, desc[UR60][R2.64] ;  /* 0x0000003c02057981 */ /* 0x000ea8000c1e1900 */
[----:B-----5:R-:W2:Y:S02]  /*1f490*/  LDG.E R0, desc[UR60][R2.64+0x4] ;  /* 0x0000043c02007981 */ /* 0x020ea4000c1e1900 */
[----:B--2---:R-:W-:-:S07]  /*1f4a0*/  IMAD.IADD R0, R0, 0x1, -R5 ;  /* 0x0000000100007824 */ /* 0x004fce00078e0a05 */
.L_x_633:
[----:B------:R-:W2:Y:S01]  /*1f4b0*/  LDL.LU R2, [R1+0x68] ;  /* 0x0000680001027983 */ /* 0x000ea20000300800 */
[----:B------:R-:W-:Y:S01]  /*1f4c0*/  BSSY B1, `(.L_x_634) ;  /* 0x0000036000017945 */ /* 0x000fe20003800000 */
[----:B------:R-:W-:Y:S02]  /*1f4d0*/  SEL R223, R223, RZ, !P0 ;  /* 0x000000ffdfdf7207 */ /* 0x000fe40004000000 */
[----:B-----5:R-:W-:Y:S02]  /*1f4e0*/  SHF.R.S32.HI R24, RZ, 0x1f, R15 ;  /* 0x0000001fff187819 */ /* 0x020fe4000001140f */
[----:B--2---:R-:W-:Y:S01]  /*1f4f0*/  SEL R26, R2, RZ, !P0 ;  /* 0x000000ff021a7207 */ /* 0x004fe20004000000 */
[----:B------:R-:W-:Y:S06]  /*1f500*/  @P3 BRA `(.L_x_635) ;  /* 0x0000000000c43947 */ /* 0x000fec0003800000 */
[----:B------:R-:W2:Y:S01]  /*1f510*/  LDC R29, c[0x0][0xbe8] ;  /* 0x0002fa00ff1d7b82 */ /* 0x000ea20000000800 */
[----:B------:R-:W-:-:S05]  /*1f520*/  IMAD R2, R229, 0x80, R4 ;  /* 0x00000080e5027824 */ /* 0x000fca00078e0204 */
[----:B------:R-:W-:Y:S01]  /*1f530*/  IADD3 R28, R2, -0x80, RZ ;  /* 0xffffff80021c7810 */ /* 0x000fe20007ffe0ff */
[----:B--2---:R-:W-:-:S05]  /*1f540*/  IMAD R3, R0, R29, RZ ;  /* 0x0000001d00037224 */ /* 0x004fca00078e02ff */
[----:B------:R-:W-:-:S13]  /*1f550*/  ISETP.GE.AND P0, PT, R28, R3, PT ;  /* 0x000000031c00720c */ /* 0x000fda0003f06270 */
[----:B------:R-:W-:Y:S05]  /*1f560*/  @P0 BRA `(.L_x_635) ;  /* 0x0000000000ac0947 */ /* 0x000fea0003800000 */
[----:B------:R-:W-:Y:S01]  /*1f570*/  IMAD.MOV.U32 R20, RZ, RZ, 0x9b8 ;  /* 0x000009b8ff147424 */ /* 0x000fe200078e00ff */
[----:B------:R-:W-:Y:S01]  /*1f580*/  ISETP.GT.AND P0, PT, R222, 0x1, PT ;  /* 0x00000001de00780c */ /* 0x000fe20003f04270 */
[----:B------:R-:W2:Y:S01]  /*1f590*/  LDC.64 R2, c[0x0][0xba8] ;  /* 0x0002ea00ff027b82 */ /* 0x000ea20000000a00 */
[----:B------:R-:W-:Y:S01]  /*1f5a0*/  ISETP.NE.AND P1, PT, R29, 0x1, PT ;  /* 0x000000011d00780c */ /* 0x000fe20003f25270 */
[----:B------:R-:W-:Y:S01]  /*1f5b0*/  IMAD.MOV.U32 R21, RZ, RZ, R28 ;  /* 0x000000ffff157224 */ /* 0x000fe200078e001c */
[----:B------:R-:W-:-:S05]  /*1f5c0*/  SEL R20, R20, 0x978, P0 ;  /* 0x0000097814147807 */ /* 0x000fca0000000000 */
[----:B------:R-:W3:Y:S08]  /*1f5d0*/  LDC.64 R8, c[0x0][R20+0x220] ;  /* 0x0000880014087b82 */ /* 0x000ef00000000a00 */
[----:B------:R-:W4:Y:S08]  /*1f5e0*/  LDC.64 R6, c[0x0][R20+0x218] ;  /* 0x0000860014067b82 */ /* 0x000f300000000a00 */
[----:B------:R-:W5:Y:S08]  /*1f5f0*/  LDC.64 R10, c[0x0][R20+0x228] ;  /* 0x00008a00140a7b82 */ /* 0x000f700000000a00 */
[----:B------:R-:W0:Y:S08]  /*1f600*/  @P1 LDC R13, c[0x0][0xbec] ;  /* 0x0002fb00ff0d1b82 */ /* 0x000e300000000800 */
[----:B------:R-:W1:Y:S08]  /*1f610*/  LDC.64 R4, c[0x0][R20+0x210] ;  /* 0x0000840014047b82 */ /* 0x000e700000000a00 */
[----:B------:R-:W5:Y:S01]  /*1f620*/  @P1 LDC R27, c[0x0][0xbf0] ;  /* 0x0002fc00ff1b1b82 */ /* 0x000f620000000800 */
[----:B0-----:R-:W-:-:S07]  /*1f630*/  @P1 IMAD.HI.U32 R14, R28, R13, RZ ;  /* 0x0000000d1c0e1227 */ /* 0x001fce00078e00ff */
[----:B--2---:R-:W0:Y:S01]  /*1f640*/  @!P0 LDC R2, c[0x0][0xb50] ;  /* 0x0002d400ff028b82 */ /* 0x004e220000000800 */
[-C--:B---3--:R-:W-:Y:S02]  /*1f650*/  IMAD R9, R9, R223.reuse, RZ ;  /* 0x000000df09097224 */ /* 0x088fe400078e02ff */
[----:B------:R-:W-:-:S05]  /*1f660*/  IMAD.WIDE.U32 R12, R8, R223, RZ ;  /* 0x000000df080c7225 */ /* 0x000fca00078e00ff */
[----:B------:R-:W2:Y:S01]  /*1f670*/  @!P0 LDC R3, c[0x0][0xb54] ;  /* 0x0002d500ff038b82 */ /* 0x000ea20000000800 */
[-C--:B----4-:R-:W-:Y:S02]  /*1f680*/  IMAD R25, R7, R220.reuse, RZ ;  /* 0x000000dc07197224 */ /* 0x090fe400078e02ff */
[----:B------:R-:W-:Y:S01]  /*1f690*/  IMAD.WIDE.U32 R6, R6, R220, RZ ;  /* 0x000000dc06067225 */ /* 0x000fe200078e00ff */
[----:B-----5:R-:W-:-:S03]  /*1f6a0*/  @P1 SHF.R.U32.HI R21, RZ, R27, R14 ;  /* 0x0000001bff151219 */ /* 0x020fc6000001160e */
[----:B------:R-:W-:Y:S01]  /*1f6b0*/  IMAD R27, R8, R26, R9 ;  /* 0x0000001a081b7224 */ /* 0x000fe200078e0209 */
[----:B------:R-:W-:Y:S01]  /*1f6c0*/  SEL R9, R230, RZ, P0 ;  /* 0x000000ffe6097207 */ /* 0x000fe20000000000 */
[----:B------:R-:W-:Y:S01]  /*1f6d0*/  IMAD.IADD R25, R7, 0x1, R25 ;  /* 0x0000000107197824 */ /* 0x000fe200078e0219 */
[----:B------:R-:W-:Y:S01]  /*1f6e0*/  IADD3 R8, P1, P3, R12, R6, R15 ;  /* 0x000000060c087210 */ /* 0x000fe20007b3e00f */
[----:B------:R-:W-:Y:S01]  /*1f6f0*/  IMAD.MOV R12, RZ, RZ, -R21 ;  /* 0x000000ffff0c7224 */ /* 0x000fe200078e0a15 */
[----:B------:R-:W-:Y:S01]  /*1f700*/  IADD3 R27, R13, R27, RZ ;  /* 0x0000001b0d1b7210 */ /* 0x000fe20007ffe0ff */
[----:B------:R-:W-:-:S03]  /*1f710*/  IMAD.WIDE.U32 R6, R10, R9, RZ ;  /* 0x000000090a067225 */ /* 0x000fc600078e00ff */
[----:B------:R-:W-:Y:S01]  /*1f720*/  IADD3.X R10, R27, R25, R24, P1, P3 ;  /* 0x000000191b0a7210 */ /* 0x000fe20000fe6418 */
[----:B------:R-:W-:Y:S01]  /*1f730*/  IMAD R11, R11, R9, RZ ;  /* 0x000000090b0b7224 */ /* 0x000fe200078e02ff */
[----:B------:R-:W-:Y:S01]  /*1f740*/  IADD3 R6, P0, P1, R21, R8, R6 ;  /* 0x0000000815067210 */ /* 0x000fe2000791e006 */
[----:B------:R-:W-:Y:S01]  /*1f750*/  IMAD R9, R29, R12, R28 ;  /* 0x0000000c1d097224 */ /* 0x000fe200078e021c */
[----:B------:R-:W-:Y:S01]  /*1f760*/  SHF.R.S32.HI R21, RZ, 0x1f, R21 ;  /* 0x0000001fff157819 */ /* 0x000fe20000011415 */
[----:B------:R-:W-:Y:S02]  /*1f770*/  IMAD.IADD R11, R7, 0x1, R11 ;  /* 0x00000001070b7824 */ /* 0x000fe400078e020b */
[----:B-1----:R-:W-:-:S03]  /*1f780*/  IMAD R5, R5, R9, RZ ;  /* 0x0000000905057224 */ /* 0x002fc600078e02ff */
[----:B------:R-:W-:Y:S02]  /*1f790*/  IADD3.X R7, R21, R10, R11, P0, P1 ;  /* 0x0000000a15077210 */ /* 0x000fe400007e240b */
[----:B------:R-:W-:-:S05]  /*1f7a0*/  SHF.R.S32.HI R11, RZ, 0x1f, R9 ;  /* 0x0000001fff0b7819 */ /* 0x000fca0000011409 */
[C---:B------:R-:W-:Y:S02]  /*1f7b0*/  IMAD R11, R4.reuse, R11, R5 ;  /* 0x0000000b040b7224 */ /* 0x040fe400078e0205 */
[----:B------:R-:W-:-:S04]  /*1f7c0*/  IMAD.WIDE.U32 R4, R4, R9, R6 ;  /* 0x0000000904047225 */ /* 0x000fc800078e0006 */
[----:B------:R-:W-:Y:S01]  /*1f7d0*/  IMAD.IADD R5, R5, 0x1, R11 ;  /* 0x0000000105057824 */ /* 0x000fe200078e020b */
[----:B0-----:R-:W-:-:S04]  /*1f7e0*/  LEA R2, P0, R4, R2, 0x2 ;  /* 0x0000000204027211 */ /* 0x001fc800078010ff */
[----:B--2---:R-:W-:Y:S01]  /*1f7f0*/  LEA.HI.X R3, R4, R3, R5, 0x2, P0 ;  /* 0x0000000304037211 */ /* 0x004fe200000f1405 */
[----:B------:R-:W-:-:S05]  /*1f800*/  IMAD.MOV.U32 R5, RZ, RZ, -0x800000 ;  /* 0xff800000ff057424 */ /* 0x000fca00078e00ff */
[----:B------:R2:W-:Y:S03]  /*1f810*/  STG.E desc[UR60][R2.64], R5 ;  /* 0x0000000502007986 */ /* 0x0005e6000c10193c */
.L_x_635:
[----:B------:R-:W-:Y:S05]  /*1f820*/  BSYNC B1 ;  /* 0x0000000000017941 */ /* 0x000fea0003800000 */
.L_x_634:
[----:B------:R-:W-:Y:S05]  /*1f830*/  @P2 BRA `(.L_x_630) ;  /* 0x00000008000c2947 */ /* 0x000fea0003800000 */
[----:B--2---:R-:W2:Y:S01]  /*1f840*/  S2R R2, SR_TID.X ;  /* 0x0000000000027919 */ /* 0x004ea20000002100 */
[----:B------:R-:W3:Y:S01]  /*1f850*/  LDC R9, c[0x0][0xbe8] ;  /* 0x0002fa00ff097b82 */ /* 0x000ee20000000800 */
[----:B------:R-:W-:Y:S01]  /*1f860*/  ULDC.64 UR4, c[0x0][0xaa0] ;  /* 0x0002a80000047ab9 */ /* 0x000fe20000000a00 */
[----:B------:R-:W-:Y:S01]  /*1f870*/  BSSY B1, `(.L_x_636) ;  /* 0x0000049000017945 */ /* 0x000fe20003800000 */
[----:B---3--:R-:W-:Y:S01]  /*1f880*/  ISETP.NE.AND P0, PT, R9, 0x1, PT ;  /* 0x000000010900780c */ /* 0x008fe20003f05270 */
[----:B--2---:R-:W-:Y:S02]  /*1f890*/  VIADD R4, R2, 0xffffff80 ;  /* 0xffffff8002047836 */ /* 0x004fe40000000000 */
[----:B------:R-:W-:-:S03]  /*1f8a0*/  IMAD R2, R24, UR4, RZ ;  /* 0x0000000418027c24 */ /* 0x000fc6000f8e02ff */
[----:B------:R-:W-:-:S07]  /*1f8b0*/  SHF.R.S32.HI R3, RZ, 0x1f, R4 ;  /* 0x0000001fff037819 */ /* 0x000fce0000011404 */
[----:B------:R-:W2:Y:S01]  /*1f8c0*/  @P0 LDC R7, c[0x0][0xbec] ;  /* 0x0002fb00ff070b82 */ /* 0x000ea20000000800 */
[----:B------:R-:W-:Y:S01]  /*1f8d0*/  IMAD R5, R15, UR5, R2 ;  /* 0x000000050f057c24 */ /* 0x000fe2000f8e0202 */
[----:B------:R-:W-:Y:S01]  /*1f8e0*/  LEA.HI R6, R3, R4, RZ, 0x3 ;  /* 0x0000000403067211 */ /* 0x000fe200078f18ff */
[----:B------:R-:W-:Y:S01]  /*1f8f0*/  IMAD.WIDE.U32 R2, R15, UR4, RZ ;  /* 0x000000040f027c25 */ /* 0x000fe2000f8e00ff */
[----:B------:R-:W-:Y:S02]  /*1f900*/  ULDC.64 UR4, c[0x0][0xae8] ;  /* 0x0002ba0000047ab9 */ /* 0x000fe40000000a00 */
[----:B------:R-:W-:Y:S02]  /*1f910*/  LOP3.LUT R13, R6, 0xfffffff8, RZ, 0xc0, !PT ;  /* 0xfffffff8060d7812 */ /* 0x000fe400078ec0ff */
[----:B------:R-:W3:Y:S01]  /*1f920*/  @P0 LDC R11, c[0x0][0xbf0] ;  /* 0x0002fc00ff0b0b82 */ /* 0x000ee20000000800 */
[----:B------:R-:W-:Y:S02]  /*1f930*/  SHF.R.S32.HI R10, RZ, 0x3, R6 ;  /* 0x00000003ff0a7819 */ /* 0x000fe40000011406 */
[----:B------:R-:W-:Y:S01]  /*1f940*/  IADD3 R3, R3, R5, RZ ;  /* 0x0000000503037210 */ /* 0x000fe20007ffe0ff */
[----:B------:R-:W-:-:S04]  /*1f950*/  IMAD.IADD R13, R4, 0x1, -R13 ;  /* 0x00000001040d7824 */ /* 0x000fc800078e0a0d */
[----:B------:R-:W-:Y:S02]  /*1f960*/  IMAD R4, R13, 0x20, R10 ;  /* 0x000000200d047824 */ /* 0x000fe400078e020a */
[----:B------:R-:W-:-:S04]  /*1f970*/  IMAD.WIDE.U32 R2, R220, UR4, R2 ;  /* 0x00000004dc027c25 */ /* 0x000fc8000f8e0002 */
[----:B------:R-:W-:Y:S02]  /*1f980*/  IMAD R8, R229, 0x80, R4 ;  /* 0x00000080e5087824 */ /* 0x000fe400078e0204 */
[----:B------:R-:W-:Y:S01]  /*1f990*/  IMAD R3, R220, UR5, R3 ;  /* 0x00000005dc037c24 */ /* 0x000fe2000f8e0203 */
[----:B------:R-:W-:Y:S01]  /*1f9a0*/  ULDC.64 UR4, c[0x0][0xaf0] ;  /* 0x0002bc0000047ab9 */ /* 0x000fe20000000a00 */
[----:B--2---:R-:W-:-:S04]  /*1f9b0*/  @P0 IMAD.HI.U32 R4, R8, R7, RZ ;  /* 0x0000000708040227 */ /* 0x004fc800078e00ff */
[----:B------:R-:W-:Y:S02]  /*1f9c0*/  IMAD R6, R26, UR4, RZ ;  /* 0x000000041a067c24 */ /* 0x000fe4000f8e02ff */
[----:B------:R-:W-:Y:S01]  /*1f9d0*/  IMAD.MOV.U32 R5, RZ, RZ, R8 ;  /* 0x000000ffff057224 */ /* 0x000fe200078e0008 */
[----:B---3--:R-:W-:Y:S01]  /*1f9e0*/  @P0 SHF.R.U32.HI R5, RZ, R11, R4 ;  /* 0x0000000bff050219 */ /* 0x008fe20000011604 */
[C---:B------:R-:W-:Y:S02]  /*1f9f0*/  IMAD R7, R223.reuse, UR5, R6 ;  /* 0x00000005df077c24 */ /* 0x040fe4000f8e0206 */
[----:B------:R-:W-:Y:S01]  /*1fa00*/  IMAD.WIDE.U32 R2, R223, UR4, R2 ;  /* 0x00000004df027c25 */ /* 0x000fe2000f8e0002 */
[--C-:B------:R-:W-:Y:S01]  /*1fa10*/  SHF.R.S32.HI R4, RZ, 0x1f, R5.reuse ;  /* 0x0000001fff047819 */ /* 0x100fe20000011405 */
[----:B------:R-:W-:Y:S02]  /*1fa20*/  ULDC.64 UR4, c[0x0][0xae0] ;  /* 0x0002b80000047ab9 */ /* 0x000fe40000000a00 */
[----:B------:R-:W-:Y:S01]  /*1fa30*/  IMAD.SHL.U32 R13, R13, 0x8, RZ ;  /* 0x000000080d0d7824 */ /* 0x000fe200078e00ff */
[----:B------:R-:W-:Y:S01]  /*1fa40*/  IADD3 R3, R3, R7, RZ ;  /* 0x0000000703037210 */ /* 0x000fe20007ffe0ff */
[----:B------:R-:W-:-:S02]  /*1fa50*/  IMAD.MOV R7, RZ, RZ, -R5 ;  /* 0x000000ffff077224 */ /* 0x000fc400078e0a05 */
[----:B------:R-:W-:Y:S01]  /*1fa60*/  IMAD R4, R4, UR4, RZ ;  /* 0x0000000404047c24 */ /* 0x000fe2000f8e02ff */
[----:B------:R-:W-:Y:S01]  /*1fa70*/  SHF.R.S32.HI R12, RZ, 0x1f, R13 ;  /* 0x0000001fff0c7819 */ /* 0x000fe2000001140d */
[----:B------:R-:W-:Y:S02]  /*1fa80*/  IMAD R7, R9, R7, R8 ;  /* 0x0000000709077224 */ /* 0x000fe400078e0208 */
[----:B------:R-:W-:-:S04]  /*1fa90*/  IMAD.WIDE.U32 R2, R5, UR4, R2 ;  /* 0x0000000405027c25 */ /* 0x000fc8000f8e0002 */
[----:B------:R-:W-:Y:S01]  /*1faa0*/  IMAD R5, R5, UR5, R4 ;  /* 0x0000000505057c24 */ /* 0x000fe2000f8e0204 */
[----:B------:R-:W-:Y:S01]  /*1fab0*/  SHF.R.S32.HI R4, RZ, 0x1f, R7 ;  /* 0x0000001fff047819 */ /* 0x000fe20000011407 */
[----:B------:R-:W-:Y:S01]  /*1fac0*/  ULDC.64 UR4, c[0x0][0xad8] ;  /* 0x0002b60000047ab9 */ /* 0x000fe20000000a00 */
[----:B------:R-:W-:Y:S02]  /*1fad0*/  IMAD R8, R229, 0x80, R10 ;  /* 0x00000080e5087824 */ /* 0x000fe400078e020a */
[----:B------:R-:W-:Y:S02]  /*1fae0*/  IMAD.IADD R3, R3, 0x1, R5 ;  /* 0x0000000103037824 */ /* 0x000fe400078e0205 */
[----:B------:R-:W-:Y:S01]  /*1faf0*/  IMAD R6, R4, UR4, RZ ;  /* 0x0000000404067c24 */ /* 0x000fe2000f8e02ff */
[----:B------:R-:W-:Y:S01]  /*1fb00*/  IADD3 R4, R8, 0x40, RZ ;  /* 0x0000004008047810 */ /* 0x000fe20007ffe0ff */
[----:B------:R-:W-:Y:S02]  /*1fb10*/  IMAD R9, R0, R9, RZ ;  /* 0x0000000900097224 */ /* 0x000fe400078e02ff */
[----:B------:R-:W-:-:S02]  /*1fb20*/  IMAD R5, R7, UR5, R6 ;  /* 0x0000000507057c24 */ /* 0x000fc4000f8e0206 */
[----:B------:R-:W-:Y:S01]  /*1fb30*/  IMAD.WIDE.U32 R2, R7, UR4, R2 ;  /* 0x0000000407027c25 */ /* 0x000fe2000f8e0002 */
[-C--:B------:R-:W-:Y:S01]  /*1fb40*/  ISETP.GE.AND P2, PT, R8, R9.reuse, PT ;  /* 0x000000090800720c */ /* 0x080fe20003f46270 */
[----:B------:R-:W-:Y:S01]  /*1fb50*/  ULDC.64 UR4, c[0x0][0xa80] ;  /* 0x0002a00000047ab9 */ /* 0x000fe20000000a00 */
[-C--:B------:R-:W-:Y:S01]  /*1fb60*/  ISETP.GE.AND P1, PT, R4, R9.reuse, PT ;  /* 0x000000090400720c */ /* 0x080fe20003f26270 */
[----:B------:R-:W-:Y:S01]  /*1fb70*/  IMAD.IADD R3, R3, 0x1, R5 ;  /* 0x0000000103037824 */ /* 0x000fe200078e0205 */
[----:B------:R-:W-:Y:S01]  /*1fb80*/  LEA R4, P3, R2, UR4, 0x1 ;  /* 0x0000000402047c11 */ /* 0x000fe2000f8608ff */
[----:B------:R-:W-:Y:S02]  /*1fb90*/  VIADD R0, R8, 0x20 ;  /* 0x0000002008007836 */ /* 0x000fe40000000000 */
[C---:B------:R-:W-:Y:S01]  /*1fba0*/  VIADD R7, R13.reuse, 0x40 ;  /* 0x000000400d077836 */ /* 0x040fe20000000000 */
[----:B------:R-:W-:Y:S01]  /*1fbb0*/  LEA.HI.X R5, R2, UR5, R3, 0x1, P3 ;  /* 0x0000000502057c11 */ /* 0x000fe200098f0c03 */
[----:B------:R-:W-:Y:S01]  /*1fbc0*/  VIADD R11, R13, 0x80 ;  /* 0x000000800d0b7836 */ /* 0x000fe20000000000 */
[----:B------:R-:W-:Y:S01]  /*1fbd0*/  ISETP.GE.AND P0, PT, R0, R9, PT ;  /* 0x000000090000720c */ /* 0x000fe20003f06270 */
[----:B------:R2:W3:Y:S01]  /*1fbe0*/  SHFL.IDX PT, R2, R4, RZ, 0x181f ;  /* 0x00181fff04027589 */ /* 0x0004e200000e0000 */
[----:B------:R-:W-:-:S02]  /*1fbf0*/  SHF.R.S32.HI R6, RZ, 0x1f, R7 ;  /* 0x0000001fff067819 */ /* 0x000fc40000011407 */
[----:B------:R-:W-:Y:S01]  /*1fc00*/  SHF.R.S32.HI R10, RZ, 0x1f, R11 ;  /* 0x0000001fff0a7819 */ /* 0x000fe2000001140b */
[----:B------:R2:W4:Y:S01]  /*1fc10*/  SHFL.IDX PT, R0, R5, RZ, 0x181f ;  /* 0x00181fff05007589 */ /* 0x00052200000e0000 */
[----:B------:R-:W-:Y:S07]  /*1fc20*/  @P2 BRA `(.L_x_637) ;  /* 0x0000000000342947 */ /* 0x000fee0003800000 */
[----:B------:R-:W-:Y:S02]  /*1fc30*/  ULDC UR4, c[0x0][0xac8] ;  /* 0x0002b20000047ab9 */ /* 0x000fe40000000800 */
[----:B------:R-:W-:Y:S02]  /*1fc40*/  ISETP.GE.AND P4, PT, R13, UR4, PT ;  /* 0x000000040d007c0c */ /* 0x000fe4000bf86270 */
[----:B------:R-:W-:Y:S02]  /*1fc50*/  ISETP.GE.AND P3, PT, R7, UR4, PT ;  /* 0x0000000407007c0c */ /* 0x000fe4000bf66270 */
[----:B------:R-:W-:-:S09]  /*1fc60*/  ISETP.GE.AND P2, PT, R11, UR4, PT ;  /* 0x000000040b007c0c */ /* 0x000fd2000bf46270 */
[-C--:B---3--:R-:W-:Y:S02]  /*1fc70*/  @!P4 LEA R14, P6, R13, R2.reuse, 0x1 ;  /* 0x000000020d0ec211 */ /* 0x088fe400078c08ff */
[----:B------:R-:W-:Y:S02]  /*1fc80*/  @!P3 LEA R20, P5, R7, R2, 0x1 ;  /* 0x000000020714b211 */ /* 0x000fe400078a08ff */
[----:B----4-:R-:W-:Y:S02]  /*1fc90*/  @!P4 LEA.HI.X R15, R13, R0, R12, 0x1, P6 ;  /* 0x000000000d0fc211 */ /* 0x010fe400030f0c0c */
[----:B------:R-:W-:Y:S02]  /*1fca0*/  @!P2 LEA R2, P6, R11, R2, 0x1 ;  /* 0x000000020b02a211 */ /* 0x000fe400078c08ff */
[-C--:B------:R-:W-:Y:S01]  /*1fcb0*/  @!P3 LEA.HI.X R21, R7, R0.reuse, R6, 0x1, P5 ;  /* 0x000000000715b211 */ /* 0x080fe200028f0c06 */
[----:B------:R3:W-:Y:S01]  /*1fcc0*/  @!P4 ST.E.128 desc[UR60][R14.64], RZ ;  /* 0x000000ff0e00c985 */ /* 0x0007e2000c101d3c */
[----:B------:R-:W-:-:S03]  /*1fcd0*/  @!P2 LEA.HI.X R3, R11, R0, R10, 0x1, P6 ;  /* 0x000000000b03a211 */ /* 0x000fc600030f0c0a */
[----:B------:R3:W-:Y:S04]  /*1fce0*/  @!P3 ST.E.128 desc[UR60][R20.64], RZ ;  /* 0x000000ff1400b985 */ /* 0x0007e8000c101d3c */
[----:B------:R3:W-:Y:S02]  /*1fcf0*/  @!P2 ST.E.128 desc[UR60][R2.64], RZ ;  /* 0x000000ff0200a985 */ /* 0x0007e4000c101d3c */
.L_x_637:
[----:B------:R-:W-:Y:S05]  /*1fd00*/  BSYNC B1 ;  /* 0x0000000000017941 */ /* 0x000fea0003800000 */
.L_x_636:
[----:B----4-:R4:W0:Y:S01]  /*1fd10*/  SHFL.IDX PT, R0, R5, 0x1, 0x181f ;  /* 0x00381f0005007f89 */ /* 0x01082200000e0000 */
[----:B------:R-:W-:Y:S03]  /*1fd20*/  BSSY B1, `(.L_x_638) ;  /* 0x0000010000017945 */ /* 0x000fe60003800000 */
[----:B---3--:R4:W3:Y:S01]  /*1fd30*/  SHFL.IDX PT, R2, R4, 0x1, 0x181f ;  /* 0x00381f0004027f89 */ /* 0x0088e200000e0000 */
[----:B------:R-:W-:Y:S05]  /*1fd40*/  @P0 BRA `(.L_x_639) ;  /* 0x0000000000340947 */ /* 0x000fea0003800000 */
[----:B------:R-:W-:Y:S02]  /*1fd50*/  ULDC UR4, c[0x0][0xac8] ;  /* 0x0002b20000047ab9 */ /* 0x000fe40000000800 */
[----:B------:R-:W-:Y:S02]  /*1fd60*/  ISETP.GE.AND P4, PT, R13, UR4, PT ;  /* 0x000000040d007c0c */ /* 0x000fe4000bf86270 */
[----:B------:R-:W-:Y:S02]  /*1fd70*/  ISETP.GE.AND P5, PT, R7, UR4, PT ;  /* 0x0000000407007c0c */ /* 0x000fe4000bfa6270 */
[----:B------:R-:W-:-:S09]  /*1fd80*/  ISETP.GE.AND P6, PT, R11, UR4, PT ;  /* 0x000000040b007c0c */ /* 0x000fd2000bfc6270 */
[-C--:B---3--:R-:W-:Y:S02]  /*1fd90*/  @!P4 LEA R14, P0, R13, R2.reuse, 0x1 ;  /* 0x000000020d0ec211 */ /* 0x088fe400078008ff */
        /* <DEDUP_REMOVED lines=8> */
.L_x_639:
[----:B------:R-:W-:Y:S05]  /*1fe20*/  BSYNC B1 ;  /* 0x0000000000017941 */ /* 0x000fea0003800000 */
.L_x_638:
[----:B0-----:R0:W0:Y:S01]  /*1fe30*/  SHFL.IDX PT, R0, R5, 0x2, 0x181f ;  /* 0x00581f0005007f89 */ /* 0x00102200000e0000 */
[----:B------:R-:W-:Y:S03]  /*1fe40*/  BSSY B1, `(.L_x_640) ;  /* 0x0000010000017945 */ /* 0x000fe60003800000 */
[----:B---3--:R3:W0:Y:S01]  /*1fe50*/  SHFL.IDX PT, R2, R4, 0x2, 0x181f ;  /* 0x00581f0004027f89 */ /* 0x00862200000e0000 */
[----:B------:R-:W-:Y:S05]  /*1fe60*/  @P1 BRA `(.L_x_641) ;  /* 0x0000000000341947 */ /* 0x000fea0003800000 */
[----:B------:R-:W-:Y:S02]  /*1fe70*/  ULDC UR4, c[0x0][0xac8] ;  /* 0x0002b20000047ab9 */ /* 0x000fe40000000800 */
        /* <DEDUP_REMOVED lines=9> */
[----:B------:R0:W-:Y:S04]  /*1ff10*/  @!P3 ST.E.128 desc[UR60][R14.64], RZ ;  /* 0x000000ff0e00b985 */ /* 0x0001e8000c101d3c */
[----:B------:R0:W-:Y:S04]  /*1ff20*/  @!P4 ST.E.128 desc[UR60][R20.64], RZ ;  /* 0x000000ff1400c985 */ /* 0x0001e8000c101d3c */
[----:B------:R0:W-:Y:S02]  /*1ff30*/  @!P5 ST.E.128 desc[UR60][R2.64], RZ ;  /* 0x000000ff0200d985 */ /* 0x0001e4000c101d3c */
.L_x_641:
[----:B------:R-:W-:Y:S05]  /*1ff40*/  BSYNC B1 ;  /* 0x0000000000017941 */ /* 0x000fea0003800000 */
.L_x_640:
[----:B0-----:R-:W-:Y:S01]  /*1ff50*/  IADD3 R0, R8, 0x60, RZ ;  /* 0x0000006008007810 */ /* 0x001fe20007ffe0ff */
[----:B--2-4-:R-:W0:Y:S03]  /*1ff60*/  SHFL.IDX PT, R5, R5, 0x3, 0x181f ;  /* 0x00781f0005057f89 */ /* 0x014e2600000e0000 */
[----:B------:R-:W-:Y:S01]  /*1ff70*/  ISETP.GE.AND P0, PT, R0, R9, PT ;  /* 0x000000090000720c */ /* 0x000fe20003f06270 */
[----:B------:R2:W4:-:S12]  /*1ff80*/  SHFL.IDX PT, R2, R4, 0x3, 0x181f ;  /* 0x00781f0004027f89 */ /* 0x00051800000e0000 */
[----:B--2---:R-:W-:Y:S05]  /*1ff90*/  @P0 BRA `(.L_x_630) ;  /* 0x0000000000340947 */ /* 0x004fea0003800000 */
        /* <DEDUP_REMOVED lines=13> */
.L_x_630:
[----:B------:R-:W-:Y:S05]  /*20070*/  BSYNC B0 ;  /* 0x0000000000007941 */ /* 0x000fea0003800000 */
.L_x_620:
[----:B------:R-:W-:Y:S02]  /*20080*/  ULDC UR4, c[0x0][0xc3c] ;  /* 0x00030f0000047ab9 */ /* 0x000fe40000000800 */
[----:B-1----:R-:W-:-:S13]  /*20090*/  ISETP.GE.AND P0, PT, R151, UR4, PT ;  /* 0x0000000497007c0c */ /* 0x002fda000bf06270 */
[----:B------:R-:W-:Y:S05]  /*200a0*/  @!P0 BRA `(.L_x_642) ;  /* 0xfffffe1000788947 */ /* 0x000fea000383ffff */
[----:B------:R-:W-:Y:S05]  /*200b0*/  BRA `(.L_x_430) ;  /* 0x0000008400507947 */ /* 0x000fea0003800000 */
.L_x_428:
        /* <DEDUP_REMOVED lines=20> */
.L_x_643:
[----:B------:R-:W-:Y:S01]  /*20200*/  LOP3.LUT R0, R6, 0x1f, RZ, 0xc0, !PT ;  /* 0x0000001f06007812 */ /* 0x000fe200078ec0ff */
[----:B------:R-:W-:Y:S01]  /*20210*/  ULDC UR4, c[0x0][0xc3c] ;  /* 0x00030f0000047ab9 */ /* 0x000fe20000000800 */
[----:B------:R-:W-:Y:S01]  /*20220*/  IMAD.MOV.U32 R10, RZ, RZ, RZ ;  /* 0x000000ffff0a7224 */ /* 0x000fe200078e00ff */
[----:B------:R-:W1:Y:S01]  /*20230*/  S2UR UR6, SR_CTAID.X ;  /* 0x00000000000679c3 */ /* 0x000e620000002500 */
[----:B------:R-:W-:Y:S01]  /*20240*/  ISETP.NE.AND P0, PT, R0, 0x1f, PT ;  /* 0x0000001f0000780c */ /* 0x000fe20003f05270 */
[----:B------:R-:W-:-:S03]  /*20250*/  ULDC UR5, c[0x0][0xc38] ;  /* 0x00030e0000057ab9 */ /* 0x000fc60000000800 */
[----:B------:R-:W-:-:S13]  /*20260*/  ISETP.GE.OR P1, PT, R0, UR4, !P0 ;  /* 0x0000000400007c0c */ /* 0x000fda000c726670 */
[----:B0-----:R-:W0:Y:S08]  /*20270*/  @!P1 LDC.64 R2, c[0x0][0xc80] ;  /* 0x00032000ff029b82 */ /* 0x001e300000000a00 */
[----:B------:R-:W2:Y:S01]  /*20280*/  @!P1 LDC.64 R4, c[0x0][0xc78] ;  /* 0x00031e00ff049b82 */ /* 0x000ea20000000a00 */
[----:B0-----:R-:W-:-:S05]  /*20290*/  @!P1 IMAD.WIDE.U32 R2, R0, 0x4, R2 ;  /* 0x0000000400029825 */ /* 0x001fca00078e0002 */
[----:B------:R2:W3:Y:S02]  /*202a0*/  @!P1 LDG.E R7, desc[UR60][R2.64] ;  /* 0x0000003c02079981 */ /* 0x0004e4000c1e1900 */
[----:B--2---:R-:W-:-:S05]  /*202b0*/  @!P1 IMAD.WIDE.U32 R2, R0, 0x4, R4 ;  /* 0x0000000400029825 */ /* 0x004fca00078e0004 */
[----:B------:R-:W3:Y:S01]  /*202c0*/  @!P1 LDG.E R10, desc[UR60][R2.64] ;  /* 0x0000003c020a9981 */ /* 0x000ee2000c1e1900 */
[C---:B------:R-:W-:Y:S01]  /*202d0*/  ISETP.NE.AND P1, PT, R0.reuse, RZ, PT ;  /* 0x000000ff0000720c */ /* 0x040fe20003f25270 */
[----:B------:R-:W-:Y:S01]  /*202e0*/  UMOV UR4, URZ ;  /* 0x0000003f00047c82 */ /* 0x000fe20008000000 */
[C---:B------:R-:W-:Y:S02]  /*202f0*/  ISETP.GE.U32.AND P2, PT, R0.reuse, 0x2, PT ;  /* 0x000000020000780c */ /* 0x040fe40003f46070 */
[C---:B------:R-:W-:Y:S02]  /*20300*/  ISETP.GE.U32.AND P3, PT, R0.reuse, 0x4, PT ;  /* 0x000000040000780c */ /* 0x040fe40003f66070 */
[C---:B------:R-:W-:Y:S02]  /*20310*/  ISETP.GE.U32.AND P4, PT, R0.reuse, 0x8, PT ;  /* 0x000000080000780c */ /* 0x040fe40003f86070 */
[----:B------:R-:W-:Y:S01]  /*20320*/  ISETP.GE.U32.AND P5, PT, R0, 0x10, PT ;  /* 0x000000100000780c */ /* 0x000fe20003fa6070 */
[----:B---3--:R-:W-:-:S05]  /*20330*/  IMAD R4, R7, R10, RZ ;  /* 0x0000000a07047224 */ /* 0x008fca00078e02ff */
[----:B------:R-:W0:Y:S02]  /*20340*/  SHFL.UP PT, R5, R4, 0x1, RZ ;  /* 0x0420000004057989 */ /* 0x000e2400000e00ff */
[----:B0-----:R-:W-:-:S05]  /*20350*/  SEL R5, R5, RZ, P1 ;  /* 0x000000ff05057207 */ /* 0x001fca0000800000 */
[----:B------:R-:W-:-:S05]  /*20360*/  IMAD.IADD R5, R4, 0x1, R5 ;  /* 0x0000000104057824 */ /* 0x000fca00078e0205 */
[----:B------:R-:W0:Y:S02]  /*20370*/  SHFL.UP PT, R8, R5, 0x2, RZ ;  /* 0x0440000005087989 */ /* 0x000e2400000e00ff */
[----:B0-----:R-:W-:-:S05]  /*20380*/  SEL R8, R8, RZ, P2 ;  /* 0x000000ff08087207 */ /* 0x001fca0001000000 */
[----:B------:R-:W-:-:S05]  /*20390*/  IMAD.IADD R8, R5, 0x1, R8 ;  /* 0x0000000105087824 */ /* 0x000fca00078e0208 */
[----:B------:R-:W0:Y:S02]  /*203a0*/  SHFL.UP PT, R9, R8, 0x4, RZ ;  /* 0x0480000008097989 */ /* 0x000e2400000e00ff */
[----:B0-----:R-:W-:-:S04]  /*203b0*/  SEL R9, R9, RZ, P3 ;  /* 0x000000ff09097207 */ /* 0x001fc80001800000 */
[----:B------:R-:W-:-:S05]  /*203c0*/  IADD3 R9, R8, R9, RZ ;  /* 0x0000000908097210 */ /* 0x000fca0007ffe0ff */
        /* <DEDUP_REMOVED lines=8> */
[----:B------:R-:W-:Y:S01]  /*20450*/  IMAD.MOV.U32 R11, RZ, RZ, R8 ;  /* 0x000000ffff0b7224 */ /* 0x000fe200078e0008 */
[----:B-1----:R-:W-:-:S13]  /*20460*/  ISETP.GT.AND P6, PT, R8, UR6, PT ;  /* 0x0000000608007c0c */ /* 0x002fda000bfc4270 */
[----:B------:R-:W-:Y:S05]  /*20470*/  @P6 BRA `(.L_x_645) ;  /* 0x0000000000a46947 */ /* 0x000fea0003800000 */
[----:B------:R-:W-:Y:S01]  /*20480*/  IMAD.MOV.U32 R8, RZ, RZ, R11 ;  /* 0x000000ffff087224 */ /* 0x000fe200078e000b */
[----:B------:R-:W-:Y:S01]  /*20490*/  UMOV UR4, URZ ;  /* 0x0000003f00047c82 */ /* 0x000fe20008000000 */
[----:B------:R-:W-:-:S05]  /*204a0*/  ULDC UR5, c[0x0][0xc38] ;  /* 0x00030e0000057ab9 */ /* 0x000fca0000000800 */
.L_x_647:
[----:B------:R-:W0:Y:S01]  /*204b0*/  LDC R2, c[0x0][0xc3c] ;  /* 0x00030f00ff027b82 */ /* 0x000e220000000800 */
[----:B------:R-:W-:Y:S01]  /*204c0*/  ULDC UR7, c[0x0][0xc3c] ;  /* 0x00030f0000077ab9 */ /* 0x000fe20000000800 */
[----:B------:R-:W-:Y:S01]  /*204d0*/  UIADD3 UR4, UR4, 0x1f, URZ ;  /* 0x0000001f04047890 */ /* 0x000fe2000fffe03f */
[----:B------:R-:W-:-:S05]  /*204e0*/  MOV R3, UR7 ;  /* 0x0000000700037c02 */ /* 0x000fca0008000f00 */
[----:B------:R1:W-:Y:S01]  /*204f0*/  STL [R1+0xc], R3 ;  /* 0x00000c0301007387 */ /* 0x0003e20000100800 */
[----:B0-----:R-:W-:-:S13]  /*20500*/  ISETP.LE.AND P6, PT, R2, UR4, PT ;  /* 0x0000000402007c0c */ /* 0x001fda000bfc3270 */
[----:B-1----:R-:W-:Y:S05]  /*20510*/  @P6 BRA `(.L_x_646) ;  /* 0x0000000400a46947 */ /* 0x002fea0003800000 */
[----:B------:R-:W-:Y:S02]  /*20520*/  VIADD R9, R0, UR4 ;  /* 0x0000000400097c36 */ /* 0x000fe40008000000 */
[----:B------:R-:W-:-:S03]  /*20530*/  IMAD.MOV.U32 R7, RZ, RZ, RZ ;  /* 0x000000ffff077224 */ /* 0x000fc600078e00ff */
[----:B------:R-:W-:-:S13]  /*20540*/  ISETP.GE.OR P6, PT, R9, R2, !P0 ;  /* 0x000000020900720c */ /* 0x000fda00047c6670 */
[----:B------:R-:W0:Y:S08]  /*20550*/  @!P6 LDC.64 R2, c[0x0][0xc80] ;  /* 0x00032000ff02eb82 */ /* 0x000e300000000a00 */
[----:B------:R-:W1:Y:S01]  /*20560*/  @!P6 LDC.64 R4, c[0x0][0xc78] ;  /* 0x00031e00ff04eb82 */ /* 0x000e620000000a00 */
[----:B------:R-:W-:Y:S02]  /*20570*/  IMAD.MOV.U32 R10, RZ, RZ, RZ ;  /* 0x000000ffff0a7224 */ /* 0x000fe400078e00ff */
[----:B0-----:R-:W-:-:S05]  /*20580*/  @!P6 IMAD.WIDE R2, R9, 0x4, R2 ;  /* 0x000000040902e825 */ /* 0x001fca00078e0202 */
[----:B------:R1:W2:Y:S02]  /*20590*/  @!P6 LDG.E R7, desc[UR60][R2.64] ;  /* 0x0000003c0207e981 */ /* 0x0002a4000c1e1900 */
[----:B-1----:R-:W-:-:S05]  /*205a0*/  @!P6 IMAD.WIDE R2, R9, 0x4, R4 ;  /* 0x000000040902e825 */ /* 0x002fca00078e0204 */
[----:B------:R-:W2:Y:S02]  /*205b0*/  @!P6 LDG.E R10, desc[UR60][R2.64] ;  /* 0x0000003c020ae981 */ /* 0x000ea4000c1e1900 */
[----:B--2---:R-:W-:-:S05]  /*205c0*/  IMAD R11, R7, R10, RZ ;  /* 0x0000000a070b7224 */ /* 0x004fca00078e02ff */
        /* <DEDUP_REMOVED lines=20> */
.L_x_645:
[----:B------:R-:W-:Y:S01]  /*20710*/  IADD3 R11, -R11, R8, RZ ;  /* 0x000000080b0b7210 */ /* 0x000fe20007ffe1ff */
[----:B------:R-:W-:-:S04]  /*20720*/  IMAD.MOV.U32 R14, RZ, RZ, RZ ;  /* 0x000000ffff0e7224 */ /* 0x000fc800078e00ff */
        /* <DEDUP_REMOVED lines=18> */
.L_x_648:
[----:B-1----:R-:W-:Y:S01]  /*20850*/  IMAD R10, R14, UR5, R11 ;  /* 0x000000050e0a7c24 */ /* 0x002fe2000f8e020b */
[----:B0-----:R-:W-:Y:S01]  /*20860*/  MOV R2, RZ ;  /* 0x000000ff00027202 */ /* 0x001fe20000000f00 */
[----:B------:R-:W-:Y:S01]  /*20870*/  IMAD R11, R16, R5, RZ ;  /* 0x00000005100b7224 */ /* 0x000fe200078e02ff */
[----:B------:R-:W0:Y:S02]  /*20880*/  MUFU.RCP R12, R12 ;  /* 0x0000000c000c7308 */ /* 0x000e240000001000 */
[----:B------:R1:W-:Y:S01]  /*20890*/  STL [R1], R10 ;  /* 0x0000000a01007387 */ /* 0x0003e20000100800 */
[----:B------:R-:W-:Y:S01]  /*208a0*/  IMAD.HI.U32 R2, R3, R11, R2 ;  /* 0x0000000b03027227 */ /* 0x000fe200078e0002 */
[----:B------:R-:W-:-:S05]  /*208b0*/  IABS R11, R7 ;  /* 0x00000007000b7213 */ /* 0x000fca0000000000 */
[----:B------:R-:W-:Y:S01]  /*208c0*/  IMAD.MOV R14, RZ, RZ, -R11 ;  /* 0x000000ffff0e7224 */ /* 0x000fe200078e0a0b */
[----:B-1----:R-:W-:-:S04]  /*208d0*/  IADD3 R10, -R10, UR6, RZ ;  /* 0x000000060a0a7c10 */ /* 0x002fc8000fffe1ff */
[----:B------:R-:W-:-:S05]  /*208e0*/  IABS R3, R10 ;  /* 0x0000000a00037213 */ /* 0x000fca0000000000 */
[----:B------:R-:W-:-:S04]  /*208f0*/  IMAD.HI.U32 R11, R2, R3, RZ ;  /* 0x00000003020b7227 */ /* 0x000fc800078e00ff */
[----:B------:R-:W-:Y:S02]  /*20900*/  IMAD R2, R11, R14, R3 ;  /* 0x0000000e0b027224 */ /* 0x000fe400078e0203 */
[----:B0-----:R-:W-:-:S03]  /*20910*/  VIADD R3, R12, 0xffffffe ;  /* 0x0ffffffe0c037836 */ /* 0x001fc60000000000 */
[----:B------:R-:W-:-:S03]  /*20920*/  ISETP.GT.U32.AND P1, PT, R5, R2, PT ;  /* 0x000000020500720c */ /* 0x000fc60003f24070 */
[----:B------:R-:W0:Y:S10]  /*20930*/  F2I.FTZ.U32.TRUNC.NTZ R3, R3 ;  /* 0x0000000300037305 */ /* 0x000e34000021f000 */
[----:B------:R-:W-:-:S02]  /*20940*/  @!P1 IMAD.IADD R2, R2, 0x1, -R5 ;  /* 0x0000000102029824 */ /* 0x000fc400078e0a05 */
[----:B------:R-:W-:Y:S01]  /*20950*/  @!P1 VIADD R11, R11, 0x1 ;  /* 0x000000010b0b9836 */ /* 0x000fe20000000000 */
[----:B------:R-:W-:Y:S02]  /*20960*/  ISETP.NE.AND P1, PT, R7, RZ, PT ;  /* 0x000000ff0700720c */ /* 0x000fe40003f25270 */
[----:B------:R-:W-:Y:S01]  /*20970*/  ISETP.GE.U32.AND P0, PT, R2, R5, PT ;  /* 0x000000050200720c */ /* 0x000fe20003f06070 */
[----:B0-----:R-:W-:Y:S01]  /*20980*/  IMAD.MOV R5, RZ, RZ, -R3 ;  /* 0x000000ffff057224 */ /* 0x001fe200078e0a03 */
[----:B------:R-:W-:-:S03]  /*20990*/  MOV R2, RZ ;  /* 0x000000ff00027202 */ /* 0x000fc60000000f00 */
[----:B------:R-:W-:-:S04]  /*209a0*/  IMAD R5, R5, R8, RZ ;  /* 0x0000000805057224 */ /* 0x000fc800078e02ff */
[----:B------:R-:W-:Y:S01]  /*209b0*/  IMAD.HI.U32 R5, R3, R5, R2 ;  /* 0x0000000503057227 */ /* 0x000fe200078e0002 */
[----:B------:R-:W-:Y:S02]  /*209c0*/  LOP3.LUT R2, R10, R7, RZ, 0x3c, !PT ;  /* 0x000000070a027212 */ /* 0x000fe400078e3cff */
[----:B------:R-:W-:Y:S01]  /*209d0*/  IABS R3, R9 ;  /* 0x0000000900037213 */ /* 0x000fe20000000000 */
[----:B------:R-:W-:Y:S01]  /*209e0*/  @P0 VIADD R11, R11, 0x1 ;  /* 0x000000010b0b0836 */ /* 0x000fe20000000000 */
[----:B------:R-:W-:-:S03]  /*209f0*/  ISETP.GE.AND P2, PT, R2, RZ, PT ;  /* 0x000000ff0200720c */ /* 0x000fc60003f46270 */
[----:B------:R-:W-:-:S10]  /*20a00*/  IMAD.MOV R3, RZ, RZ, -R3 ;  /* 0x000000ffff037224 */ /* 0x000fd400078e0a03 */
[----:B------:R-:W-:Y:S01]  /*20a10*/  @!P2 IMAD.MOV R11, RZ, RZ, -R11 ;  /* 0x000000ffff0ba224 */ /* 0x000fe200078e0a0b */
[----:B------:R-:W-:-:S04]  /*20a20*/  @!P1 LOP3.LUT R11, RZ, R7, RZ, 0x33, !PT ;  /* 0x00000007ff0b9212 */ /* 0x000fc800078e33ff */
[-C--:B------:R-:W-:Y:S01]  /*20a30*/  IABS R2, R11.reuse ;  /* 0x0000000b00027213 */ /* 0x080fe20000000000 */
[----:B------:R-:W-:-:S04]  /*20a40*/  IMAD R7, R7, R11, RZ ;  /* 0x0000000b07077224 */ /* 0x000fc800078e02ff */
[----:B------:R-:W-:-:S04]  /*20a50*/  IMAD.HI.U32 R5, R5, R2, RZ ;  /* 0x0000000205057227 */ /* 0x000fc800078e00ff */
[----:B------:R-:W-:Y:S01]  /*20a60*/  IMAD R3, R5, R3, R2 ;  /* 0x0000000305037224 */ /* 0x000fe200078e0202 */
[----:B------:R-:W-:-:S04]  /*20a70*/  LOP3.LUT R2, R11, R9, RZ, 0x3c, !PT ;  /* 0x000000090b027212 */ /* 0x000fc800078e3cff */
[----:B------:R-:W-:Y:S02]  /*20a80*/  ISETP.GT.U32.AND P1, PT, R8, R3, PT ;  /* 0x000000030800720c */ /* 0x000fe40003f24070 */
[----:B------:R-:W-:-:S11]  /*20a90*/  ISETP.GE.AND P2, PT, R2, RZ, PT ;  /* 0x000000ff0200720c */ /* 0x000fd60003f46270 */
[-C--:B------:R-:W-:Y:S01]  /*20aa0*/  @!P1 IADD3 R3, R3, -R8.reuse, RZ ;  /* 0x8000000803039210 */ /* 0x080fe20007ffe0ff */
[----:B------:R-:W-:Y:S01]  /*20ab0*/  @!P1 VIADD R5, R5, 0x1 ;  /* 0x0000000105059836 */ /* 0x000fe20000000000 */
[----:B------:R-:W-:Y:S02]  /*20ac0*/  ISETP.NE.AND P1, PT, R9, RZ, PT ;  /* 0x000000ff0900720c */ /* 0x000fe40003f25270 */
[----:B------:R-:W-:-:S13]  /*20ad0*/  ISETP.GE.U32.AND P0, PT, R3, R8, PT ;  /* 0x000000080300720c */ /* 0x000fda0003f06070 */
[----:B------:R-:W-:-:S04]  /*20ae0*/  @P0 VIADD R5, R5, 0x1 ;  /* 0x0000000105050836 */ /* 0x000fc80000000000 */
[----:B------:R-:W-:Y:S01]  /*20af0*/  @!P2 IMAD.MOV R5, RZ, RZ, -R5 ;  /* 0x000000ffff05a224 */ /* 0x000fe200078e0a05 */
[----:B------:R-:W-:-:S05]  /*20b00*/  @!P1 LOP3.LUT R5, RZ, R9, RZ, 0x33, !PT ;  /* 0x00000009ff059212 */ /* 0x000fca00078e33ff */
[----:B------:R-:W-:-:S04]  /*20b10*/  IMAD.MOV R2, RZ, RZ, -R5 ;  /* 0x000000ffff027224 */ /* 0x000fc800078e0a05 */
[C---:B------:R-:W-:Y:S01]  /*20b20*/  IMAD R11, R9.reuse, R2, R11 ;  /* 0x00000002090b7224 */ /* 0x040fe200078e020b */
[----:B------:R-:W-:Y:S01]  /*20b30*/  LEA R2, R9, R5, 0x18 ;  /* 0x0000000509027211 */ /* 0x000fe200078ec0ff */
[----:B------:R-:W-:-:S04]  /*20b40*/  IMAD.IADD R5, R10, 0x1, -R7 ;  /* 0x000000010a057824 */ /* 0x000fc800078e0a07 */
[----:B------:R-:W-:Y:S01]  /*20b50*/  IMAD R3, R11, 0x10000, R2 ;  /* 0x000100000b037824 */ /* 0x000fe200078e0202 */
[----:B------:R1:W-:Y:S01]  /*20b60*/  STL [R1+0x4], R5 ;  /* 0x0000040501007387 */ /* 0x0003e20000100800 */
[----:B------:R-:W-:-:S05]  /*20b70*/  VIADD R2, R4, UR4 ;  /* 0x0000000404027c36 */ /* 0x000fca0008000000 */
[----:B------:R1:W-:Y:S04]  /*20b80*/  STL [R1+0xc], R2 ;  /* 0x00000c0201007387 */ /* 0x0003e80000100800 */
[----:B------:R1:W-:Y:S01]  /*20b90*/  STL [R1+0x8], R3 ;  /* 0x0000080301007387 */ /* 0x0003e20000100800 */
[----:B------:R-:W-:Y:S05]  /*20ba0*/  BRA `(.L_x_649) ;  /* 0x0000000000107947 */ /* 0x000fea0003800000 */
.L_x_646:
[----:B------:R-:W-:Y:S01]  /*20bb0*/  IMAD.U32 R2, RZ, RZ, UR6 ;  /* 0x00000006ff027e24 */ /* 0x000fe2000f8e00ff */
[----:B------:R0:W-:Y:S04]  /*20bc0*/  STL [R1+0x4], RZ ;  /* 0x000004ff01007387 */ /* 0x0001e80000100800 */
[----:B------:R0:W-:Y:S04]  /*20bd0*/  STL [R1+0x8], RZ ;  /* 0x000008ff01007387 */ /* 0x0001e80000100800 */
[----:B------:R0:W-:Y:S02]  /*20be0*/  STL [R1], R2 ;  /* 0x0000000201007387 */ /* 0x0001e40000100800 */
.L_x_649:
[----:B------:R-:W2:Y:S04]  /*20bf0*/  LDL R8, [R1] ;  /* 0x0000000001087983 */ /* 0x000ea80000100800 */
[----:B------:R-:W2:Y:S04]  /*20c00*/  LDL R9, [R1+0x4] ;  /* 0x0000040001097983 */ /* 0x000ea80000100800 */
[----:B------:R-:W2:Y:S04]  /*20c10*/  LDL R10, [R1+0x8] ;  /* 0x00000800010a7983 */ /* 0x000ea80000100800 */
[----:B------:R-:W2:Y:S01]  /*20c20*/  LDL R11, [R1+0xc] ;  /* 0x00000c00010b7983 */ /* 0x000ea20000100800 */
[----:B------:R-:W-:-:S13]  /*20c30*/  ISETP.NE.AND P0, PT, R0, RZ, PT ;  /* 0x000000ff0000720c */ /* 0x000fda0003f05270 */
[----:B-1----:R-:W1:Y:S01]  /*20c40*/  @!P0 S2R R3, SR_CgaCtaId ;  /* 0x0000000000038919 */ /* 0x002e620000008800 */
[----:B------:R-:W-:-:S04]  /*20c50*/  @!P0 MOV R0, 0x400 ;  /* 0x0000040000008802 */ /* 0x000fc80000000f00 */
[----:B-1----:R-:W-:-:S05]  /*20c60*/  @!P0 LEA R0, R3, R0, 0x18 ;  /* 0x0000000003008211 */ /* 0x002fca00078ec0ff */
[----:B--2---:R2:W-:Y:S01]  /*20c70*/  @!P0 STS.128 [R0+0x368d0], R8 ;  /* 0x0368d00800008388 */ /* 0x0045e20000000c00 */
[----:B------:R-:W-:Y:S06]  /*20c80*/  BAR.ARV 0x5, 0x180 ;  /* 0x0146000000007b1d */ /* 0x000fec0000002000 */
.L_x_644:
[----:B--2---:R-:W2:Y:S01]  /*20c90*/  LDL R0, [R1+0xc] ;  /* 0x00000c0001007983 */ /* 0x004ea20000100800 */
[----:B------:R-:W-:Y:S01]  /*20ca0*/  ULDC UR4, c[0x0][0xc3c] ;  /* 0x00030f0000047ab9 */ /* 0x000fe20000000800 */
[----:B------:R-:W-:Y:S01]  /*20cb0*/  IMAD.MOV.U32 R19, RZ, RZ, RZ ;  /* 0x000000ffff137224 */ /* 0x000fe200078e00ff */
[----:B--2---:R-:W-:Y:S02]  /*20cc0*/  ISETP.GE.AND P0, PT, R0, UR4, PT ;  /* 0x0000000400007c0c */ /* 0x004fe4000bf06270 */
[----:B------:R-:W-:-:S05]  /*20cd0*/  MOV R0, 0x1 ;  /* 0x0000000100007802 */ /* 0x000fca0000000f00 */
[----:B------:R2:W-:Y:S04]  /*20ce0*/  STL [R1+0x18], R0 ;  /* 0x0000180001007387 */ /* 0x0005e80000100800 */
[----:B------:R2:W-:Y:S02]  /*20cf0*/  STL [R1+0x64], RZ ;  /* 0x000064ff01007387 */ /* 0x0005e40000100800 */
[----:B------:R-:W-:Y:S05]  /*20d00*/  @P0 BRA `(.L_x_650) ;  /* 0x0000007400540947 */ /* 0x000fea0003800000 */
[----:B------:R-:W3:Y:S01]  /*20d10*/  S2UR UR5, SR_CgaCtaId ;  /* 0x00000000000579c3 */ /* 0x000ee20000008800 */
[C---:B--2---:R-:W-:Y:S01]  /*20d20*/  IMAD.SHL.U32 R0, R6.reuse, 0x8, RZ ;  /* 0x0000000806007824 */ /* 0x044fe200078e00ff */
[----:B------:R-:W-:Y:S01]  /*20d30*/  LOP3.LUT R4, R6, 0x7f, RZ, 0xc0, !PT ;  /* 0x0000007f06047812 */ /* 0x000fe200078ec0ff */
[----:B------:R-:W-:Y:S01]  /*20d40*/  UMOV UR4, 0x400 ;  /* 0x0000040000047882 */ /* 0x000fe20000000000 */
[----:B------:R-:W-:Y:S01]  /*20d50*/  BSSY B8, `(.L_x_650) ;  /* 0x0000750000087945 */ /* 0x000fe20003800000 */
[----:B------:R-:W-:Y:S01]  /*20d60*/  IMAD.MOV.U32 R19, RZ, RZ, RZ ;  /* 0x000000ffff137224 */ /* 0x000fe200078e00ff */
[----:B------:R-:W-:Y:S01]  /*20d70*/  LOP3.LUT R3, R0, 0x1f8, RZ, 0xc0, !PT ;  /* 0x000001f800037812 */ /* 0x000fe200078ec0ff */
[----:B0-----:R-:W-:Y:S01]  /*20d80*/  IMAD.SHL.U32 R2, R4, 0x8, RZ ;  /* 0x0000000804027824 */ /* 0x001fe200078e00ff */
[----:B------:R-:W-:Y:S01]  /*20d90*/  LOP3.LUT R0, R0, 0x38, RZ, 0xc0, !PT ;  /* 0x0000003800007812 */ /* 0x000fe200078ec0ff */
[----:B------:R-:W-:Y:S01]  /*20da0*/  ULDC.64 UR36, c[0x0][0x198] ;  /* 0x0000660000247ab9 */ /* 0x000fe20000000a00 */
[----:B------:R-:W-:Y:S01]  /*20db0*/  LOP3.LUT R3, R3, 0x38, R6, 0x78, !PT ;  /* 0x0000003803037812 */ /* 0x000fe200078e7806 */
[----:B------:R-:W-:Y:S01]  /*20dc0*/  IMAD.SHL.U32 R6, R6, 0x10, RZ ;  /* 0x0000001006067824 */ /* 0x000fe200078e00ff */
[----:B------:R-:W-:-:S02]  /*20dd0*/  ULDC UR38, c[0x0][0xc] ;  /* 0x0000030000267ab9 */ /* 0x000fc40000000800 */
[----:B------:R-:W-:Y:S02]  /*20de0*/  LOP3.LUT R3, R3, 0x200, R2, 0xf8, !PT ;  /* 0x0000020003037812 */ /* 0x000fe400078ef802 */
[----:B------:R-:W-:-:S04]  /*20df0*/  SHF.R.U32.HI R2, RZ, 0x3, R4 ;  /* 0x00000003ff027819 */ /* 0x000fc80000011604 */
[----:B------:R-:W-:Y:S01]  /*20e00*/  LOP3.LUT R4, R2, 0x70, R6, 0xf8, !PT ;  /* 0x0000007002047812 */ /* 0x000fe200078ef806 */
[----:B------:R-:W-:Y:S01]  /*20e10*/  IMAD.MOV.U32 R2, RZ, RZ, 0x1 ;  /* 0x00000001ff027424 */ /* 0x000fe200078e00ff */
[----:B---3--:R-:W-:-:S06]  /*20e20*/  ULEA UR4, UR5, UR4, 0x18 ;  /* 0x0000000405047291 */ /* 0x008fcc000f8ec03f */
[----:B------:R-:W-:-:S05]  /*20e30*/  MOV R18, UR4 ;  /* 0x0000000400127c02 */ /* 0x000fca0008000f00 */
[----:B------:R-:W-:-:S05]  /*20e40*/  IMAD R3, R3, 0x2, R18 ;  /* 0x0000000203037824 */ /* 0x000fca00078e0212 */
[----:B------:R0:W-:Y:S04]  /*20e50*/  STL [R1+0x2c], R3 ;  /* 0x00002c0301007387 */ /* 0x0001e80000100800 */
[----:B------:R-:W-:Y:S04]  /*20e60*/  STL [R1+0x64], RZ ;  /* 0x000064ff01007387 */ /* 0x000fe80000100800 */
[----:B------:R2:W-:Y:S01]  /*20e70*/  STL [R1+0x24], R2 ;  /* 0x0000240201007387 */ /* 0x0005e20000100800 */
[----:B0-----:R-:W-:-:S03]  /*20e80*/  IMAD.MOV.U32 R3, RZ, RZ, 0x1 ;  /* 0x00000001ff037424 */ /* 0x001fc600078e00ff */
[----:B------:R0:W-:Y:S04]  /*20e90*/  STL [R1+0x20], RZ ;  /* 0x000020ff01007387 */ /* 0x0001e80000100800 */
[----:B------:R0:W-:Y:S01]  /*20ea0*/  STL [R1+0x18], R3 ;  /* 0x0000180301007387 */ /* 0x0001e20000100800 */
[C---:B--2---:R-:W-:Y:S02]  /*20eb0*/  LOP3.LUT R2, R0.reuse, 0x40, RZ, 0xfc, !PT ;  /* 0x0000004000027812 */ /* 0x044fe400078efcff */
[----:B------:R-:W-:-:S07]  /*20ec0*/  LOP3.LUT R0, R0, 0x80, RZ, 0xfc, !PT ;  /* 0x0000008000007812 */ /* 0x000fce00078efcff */
.L_x_798:
[----:B------:R-:W2:Y:S01]  /*20ed0*/  LDL R0, [R1+0xc] ;  /* 0x00000c0001007983 */ /* 0x000ea20000100800 */
[----:B0-----:R-:W2:Y:S01]  /*20ee0*/  LDC.64 R2, c[0x0][0xc88] ;  /* 0x00032200ff027b82 */ /* 0x001ea20000000a00 */
[----:B------:R-:W-:Y:S05]  /*20ef0*/  YIELD ;  /* 0x0000000000007946 */ /* 0x000fea0003800000 */
[----:B------:R-:W-:Y:S01]  /*20f00*/  ULDC.64 UR4, c[0x0][0xa28] ;  /* 0x00028a0000047ab9 */ /* 0x000fe20000000a00 */
[----:B-1----:R-:W-:Y:S01]  /*20f10*/  IMAD.MOV.U32 R8, RZ, RZ, RZ ;  /* 0x000000ffff087224 */ /* 0x002fe200078e00ff */
[----:B------:R-:W-:Y:S01]  /*20f20*/  ISETP.NE.U32.AND P0, PT, RZ, UR4, PT ;  /* 0x00000004ff007c0c */ /* 0x000fe2000bf05070 */
[----:B------:R-:W-:Y:S01]  /*20f30*/  ULDC.64 UR10, c[0x0][0xa18] ;  /* 0x00028600000a7ab9 */ /* 0x000fe20000000a00 */
[----:B------:R-:W-:Y:S01]  /*20f40*/  ULDC.64 UR8, c[0x0][0xa10] ;  /* 0x0002840000087ab9 */ /* 0x000fe20000000a00 */
[----:B------:R-:W-:Y:S01]  /*20f50*/  ULDC.64 UR6, c[0x0][0xa08] ;  /* 0x0002820000067ab9 */ /* 0x000fe20000000a00 */
[----:B--2---:R-:W-:-:S05]  /*20f60*/  IMAD.WIDE R2, R0, 0x4, R2 ;  /* 0x0000000400027825 */ /* 0x004fca00078e0202 */
[----:B------:R-:W2:Y:S01]  /*20f70*/  LDG.E R15, desc[UR60][R2.64] ;  /* 0x0000003c020f7981 */ /* 0x000ea2000c1e1900 */
[----:B------:R-:W-:Y:S02]  /*20f80*/  ISETP.NE.AND.EX P0, PT, RZ, UR5, PT, P0 ;  /* 0x00000005ff007c0c */ /* 0x000fe4000bf05300 */
[----:B------:R-:W-:Y:S02]  /*20f90*/  MOV R0, RZ ;  /* 0x000000ff00007202 */ /* 0x000fe40000000f00 */
[----:B--2---:R-:W-:Y:S01]  /*20fa0*/  SHF.R.S32.HI R4, RZ, 0x1f, R15 ;  /* 0x0000001fff047819 */ /* 0x004fe2000001140f */
[----:B------:R-:W-:-:S08]  /*20fb0*/  IMAD.SHL.U32 R14, R15, 0x4, RZ ;  /* 0x000000040f0e7824 */ /* 0x000fd000078e00ff */
        /* <DEDUP_REMOVED lines=8> */
[----:B------:R-:W-:Y:S02]  /*21040*/  ISETP.NE.AND.EX P1, PT, RZ, UR5, PT, P1 ;  /* 0x00000005ff007c0c */ /* 0x000fe4000bf25310 */
[----:B------:R-:W-:Y:S02]  /*21050*/  CS2R R10, SRZ ;  /* 0x00000000000a7805 */ /* 0x000fe4000001ff00 */
[----:B------:R-:W-:Y:S01]  /*21060*/  ISETP.NE.U32.AND P3, PT, RZ, UR10, PT ;  /* 0x0000000aff007c0c */ /* 0x000fe2000bf65070 */
[----:B------:R-:W-:Y:S01]  /*21070*/  STL [R1+0x28], R14 ;  /* 0x0000280e01007387 */ /* 0x000fe20000100800 */
[----:B------:R-:W-:Y:S02]  /*21080*/  ISETP.NE.U32.AND P0, PT, RZ, UR6, PT ;  /* 0x00000006ff007c0c */ /* 0x000fe4000bf05070 */
[----:B------:R-:W-:Y:S01]  /*21090*/  ISETP.NE.U32.AND P2, PT, RZ, UR8, PT ;  /* 0x00000008ff007c0c */ /* 0x000fe2000bf45070 */
[----:B------:R-:W-:Y:S01]  /*210a0*/  STL [R1+0x38], R13 ;  /* 0x0000380d01007387 */ /* 0x000fe20000100800 */
[----:B------:R-:W-:-:S02]  /*210b0*/  IADD3 R6, P5, R14, UR6, RZ ;  /* 0x000000060e067c10 */ /* 0x000fc4000ffbe0ff */
[C---:B-1----:R-:W-:Y:S02]  /*210c0*/  IADD3 R2, P4, R14.reuse, UR4, RZ ;  /* 0x000000040e027c10 */ /* 0x042fe4000ff9e0ff */
[----:B------:R-:W-:Y:S02]  /*210d0*/  ISETP.NE.AND.EX P3, PT, RZ, UR11, PT, P3 ;  /* 0x0000000bff007c0c */ /* 0x000fe4000bf65330 */
[C---:B------:R-:W-:Y:S02]  /*210e0*/  IADD3.X R3, R13.reuse, UR5, RZ, P4, !PT ;  /* 0x000000050d037c10 */ /* 0x040fe4000a7fe4ff */
[----:B0-----:R-:W-:Y:S02]  /*210f0*/  IADD3 R4, P4, R14, UR8, RZ ;  /* 0x000000080e047c10 */ /* 0x001fe4000ff9e0ff */
[----:B------:R-:W-:Y:S01]  /*21100*/  ISETP.NE.AND.EX P0, PT, RZ, UR7, PT, P0 ;  /* 0x00000007ff007c0c */ /* 0x000fe2000bf05300 */
[----:B------:R-:W2:Y:S01]  /*21110*/  @P1 LDG.E R8, desc[UR60][R2.64] ;  /* 0x0000003c02081981 */ /* 0x000ea2000c1e1900 */
[C---:B------:R-:W-:Y:S01]  /*21120*/  IADD3.X R5, R13.reuse, UR9, RZ, P4, !PT ;  /* 0x000000090d057c10 */ /* 0x040fe2000a7fe4ff */
[----:B------:R-:W-:Y:S01]  /*21130*/  ULDC UR4, c[0x0][0x288] ;  /* 0x0000a20000047ab9 */ /* 0x000fe20000000800 */
[----:B------:R-:W-:Y:S01]  /*21140*/  ISETP.NE.AND.EX P2, PT, RZ, UR9, PT, P2 ;  /* 0x00000009ff007c0c */ /* 0x000fe2000bf45320 */
[----:B------:R-:W-:Y:S01]  /*21150*/  IMAD.U32 R12, RZ, RZ, UR4 ;  /* 0x00000004ff0c7e24 */ /* 0x000fe2000f8e00ff */
[----:B------:R-:W-:Y:S01]  /*21160*/  IADD3.X R7, R13, UR7, RZ, P5, !PT ;  /* 0x000000070d077c10 */ /* 0x000fe2000affe4ff */
[----:B------:R-:W-:-:S06]  /*21170*/  ULDC.64 UR4, c[0x0][0x418] ;  /* 0x0001060000047ab9 */ /* 0x000fcc0000000a00 */
[----:B------:R-:W5:Y:S04]  /*21180*/  @P0 LDG.E R11, desc[UR60][R6.64] ;  /* 0x0000003c060b0981 */ /* 0x000f68000c1e1900 */
        /* <DEDUP_REMOVED lines=10> */
[----:B------:R-:W-:-:S03]  /*21230*/  UIMAD UR4, UR4, UR5, URZ ;  /* 0x00000005040472a4 */ /* 0x000fc6000f8e023f */
[----:B------:R-:W-:Y:S02]  /*21240*/  ULDC UR5, c[0x0][0x348] ;  /* 0x0000d20000057ab9 */ /* 0x000fe40000000800 */
[----:B0-----:R-:W-:Y:S01]  /*21250*/  IMAD.U32 R9, RZ, RZ, UR5 ;  /* 0x00000005ff097e24 */ /* 0x001fe2000f8e00ff */
[----:B------:R-:W-:Y:S01]  /*21260*/  MOV R8, UR4 ;  /* 0x0000000400087c02 */ /* 0x000fe20008000f00 */
[----:B--2---:R0:W-:Y:S01]  /*21270*/  STL [R1+0x5c], R12 ;  /* 0x00005c0c01007387 */ /* 0x0041e20000100800 */
[----:B------:R-:W-:Y:S05]  /*21280*/  @P3 BRA `(.L_x_651) ;  /* 0x0000000000143947 */ /* 0x000fea0003800000 */
[----:B------:R-:W-:Y:S05]  /*21290*/  @!P1 BRA `(.L_x_651) ;  /* 0x0000000000109947 */ /* 0x000fea0003800000 */
[----:B0-----:R-:W2:Y:S04]  /*212a0*/  LDG.E R12, desc[UR60][R2.64] ;  /* 0x0000003c020c7981 */ /* 0x001ea8000c1e1900 */
[----:B------:R-:W2:Y:S02]  /*212b0*/  LDG.E R2, desc[UR60][R2.64+0x4] ;  /* 0x0000043c02027981 */ /* 0x000ea4000c1e1900 */
[----:B--2---:R-:W-:-:S05]  /*212c0*/  IMAD.IADD R2, R2, 0x1, -R12 ;  /* 0x0000000102027824 */ /* 0x004fca00078e0a0c */
[----:B------:R1:W-:Y:S02]  /*212d0*/  STL [R1+0x5c], R2 ;  /* 0x00005c0201007387 */ /* 0x0003e40000100800 */
.L_x_651:
[----:B------:R-:W2:Y:S01]  /*212e0*/  LDL.LU R3, [R1+0x8] ;  /* 0x0000080001037983 */ /* 0x000ea20000300800 */
[----:B0-----:R-:W-:Y:S01]  /*212f0*/  IMAD.MOV.U32 R12, RZ, RZ, R15 ;  /* 0x000000ffff0c7224 */ /* 0x001fe200078e000f */
[----:B------:R-:W-:Y:S02]  /*21300*/  ULDC.64 UR4, c[0x0][0xa20] ;  /* 0x0002880000047ab9 */ /* 0x000fe40000000a00 */
[----:B------:R-:W-:Y:S02]  /*21310*/  ISETP.NE.U32.AND P1, PT, RZ, UR4, PT ;  /* 0x00000004ff007c0c */ /* 0x000fe4000bf25070 */
[----:B------:R0:W-:Y:S02]  /*21320*/  STL [R1+0x14], R12 ;  /* 0x0000140c01007387 */ /* 0x0001e40000100800 */
[----:B------:R-:W-:Y:S02]  /*21330*/  ISETP.NE.AND.EX P1, PT, RZ, UR5, PT, P1 ;  /* 0x00000005ff007c0c */ /* 0x000fe4000bf25310 */
[----:B--2---:R-:W-:-:S02]  /*21340*/  LOP3.LUT R17, R3, 0xff000000, RZ, 0xc0, !PT ;  /* 0xff00000003117812 */ /* 0x004fc400078ec0ff */
[C---:B-1----:R-:W-:Y:S02]  /*21350*/  LOP3.LUT R2, R3.reuse, 0xff0000, RZ, 0xc0, !PT ;  /* 0x00ff000003027812 */ /* 0x042fe400078ec0ff */
[----:B------:R-:W-:Y:S02]  /*21360*/  SHF.R.U32.HI R17, RZ, 0x8, R17 ;  /* 0x00000008ff117819 */ /* 0x000fe40000011611 */
[----:B------:R-:W-:Y:S02]  /*21370*/  LOP3.LUT R16, R3, 0xffff, RZ, 0xc0, !PT ;  /* 0x0000ffff03107812 */ /* 0x000fe400078ec0ff */
[----:B------:R-:W-:Y:S01]  /*21380*/  LEA.HI R17, R2, R17, RZ, 0x10 ;  /* 0x0000001102117211 */ /* 0x000fe200078f80ff */
[----:B-----5:R-:W-:-:S05]  /*21390*/  IMAD.IADD R2, R11, 0x1, R0 ;  /* 0x000000010b027824 */ /* 0x020fca00078e0200 */
[----:B------:R0:W-:Y:S01]  /*213a0*/  STL [R1+0x1c], R2 ;  /* 0x00001c0201007387 */ /* 0x0001e20000100800 */
[----:B------:R-:W-:Y:S05]  /*213b0*/  @!P1 BRA `(.L_x_652) ;  /* 0x0000000000109947 */ /* 0x000fea0003800000 */
[----:B0-----:R-:W-:-:S04]  /*213c0*/  IADD3 R2, P0, R14, UR4, RZ ;  /* 0x000000040e027c10 */ /* 0x001fc8000ff1e0ff */
[----:B------:R-:W-:-:S05]  /*213d0*/  IADD3.X R3, R13, UR5, RZ, P0, !PT ;  /* 0x000000050d037c10 */ /* 0x000fca00087fe4ff */
[----:B------:R0:W5:Y:S01]  /*213e0*/  LDG.E R8, desc[UR60][R2.64] ;  /* 0x0000003c02087981 */ /* 0x000162000c1e1900 */
[----:B------:R-:W-:Y:S05]  /*213f0*/  BRA `(.L_x_653) ;  /* 0x0000000000107947 */ /* 0x000fea0003800000 */
.L_x_652:
[----:B------:R-:W-:Y:S05]  /*21400*/  @!P0 BRA `(.L_x_653) ;  /* 0x00000000000c8947 */ /* 0x000fea0003800000 */
[----:B------:R-:W2:Y:S04]  /*21410*/  LDG.E R8, desc[UR60][R6.64] ;  /* 0x0000003c06087981 */ /* 0x000ea8000c1e1900 */
[----:B------:R-:W2:Y:S02]  /*21420*/  LDG.E R6, desc[UR60][R6.64+0x4] ;  /* 0x0000043c06067981 */ /* 0x000ea4000c1e1900 */
[----:B--2---:R-:W-:-:S07]  /*21430*/  IMAD.IADD R8, R6, 0x1, -R8 ;  /* 0x0000000106087824 */ /* 0x004fce00078e0a08 */
.L_x_653:
[----:B-----5:R-:W-:Y:S02]  /*21440*/  IADD3 R6, -R0, R8, RZ ;  /* 0x0000000800067210 */ /* 0x020fe40007ffe1ff */
[----:B------:R-:W2:Y:S04]  /*21450*/  @P2 LDG.E R0, desc[UR60][R4.64] ;  /* 0x0000003c04002981 */ /* 0x000ea8000c1e1900 */
[----:B------:R-:W2:Y:S01]  /*21460*/  @P2 LDG.E R4, desc[UR60][R4.64+0x4] ;  /* 0x0000043c04042981 */ /* 0x000ea2000c1e1900 */
[----:B0-----:R-:W-:Y:S01]  /*21470*/  IMAD.MOV.U32 R2, RZ, RZ, RZ ;  /* 0x000000ffff027224 */ /* 0x001fe200078e00ff */
[----:B------:R-:W-:Y:S01]  /*21480*/  LOP3.LUT R13, R17, 0xff, RZ, 0xc0, !PT ;  /* 0x000000ff110d7812 */ /* 0x000fe200078ec0ff */
[----:B------:R-:W-:Y:S01]  /*21490*/  BSSY B0, `(.L_x_654) ;  /* 0x000002a000007945 */ /* 0x000fe20003800000 */
[----:B------:R-:W-:Y:S01]  /*214a0*/  SHF.R.U32.HI R17, RZ, 0x10, R17 ;  /* 0x00000010ff117819 */ /* 0x000fe20000011611 */
[----:B--2---:R-:W-:-:S04]  /*214b0*/  @P2 IMAD.IADD R9, R4, 0x1, -R0 ;  /* 0x0000000104092824 */ /* 0x004fc800078e0a00 */
[----:B------:R-:W-:-:S04]  /*214c0*/  IMAD.IADD R0, R6, 0x1, R9 ;  /* 0x0000000106007824 */ /* 0x000fc800078e0209 */
[C---:B------:R-:W-:Y:S01]  /*214d0*/  VIADD R3, R0.reuse, 0x6f ;  /* 0x0000006f00037836 */ /* 0x040fe20000000000 */
[----:B------:R-:W-:-:S03]  /*214e0*/  ISETP.GE.AND P1, PT, R0, 0x1, PT ;  /* 0x000000010000780c */ /* 0x000fc60003f26270 */
[----:B------:R-:W-:Y:S01]  /*214f0*/  IMAD.HI R2, R3, -0x6db6db6d, R2 ;  /* 0x9249249303027827 */ /* 0x000fe200078e0202 */
[----:B------:R-:W-:-:S04]  /*21500*/  MOV R3, RZ ;  /* 0x000000ff00037202 */ /* 0x000fc80000000f00 */
[----:B------:R-:W-:-:S04]  /*21510*/  SHF.R.U32.HI R0, RZ, 0x1f, R2 ;  /* 0x0000001fff007819 */ /* 0x000fc80000011602 */
[----:B------:R-:W-:-:S05]  /*21520*/  LEA.HI.SX32 R11, R2, R0, 0x1a ;  /* 0x00000000020b7211 */ /* 0x000fca00078fd2ff */
[----:B------:R0:W-:Y:S04]  /*21530*/  STL [R1+0x40], R11 ;  /* 0x0000400b01007387 */ /* 0x0001e80000100800 */
[----:B------:R0:W-:Y:S01]  /*21540*/  STL [R1+0x60], R13 ;  /* 0x0000600d01007387 */ /* 0x0001e20000100800 */
[----:B------:R-:W-:Y:S05]  /*21550*/  @!P1 BRA `(.L_x_655) ;  /* 0x0000000000749947 */ /* 0x000fea0003800000 */
[----:B------:R-:W-:Y:S01]  /*21560*/  ISETP.NE.AND P0, PT, R17, RZ, PT ;  /* 0x000000ff1100720c */ /* 0x000fe20003f05270 */
[----:B------:R-:W-:-:S03]  /*21570*/  ULDC UR4, c[0x0][0x9f0] ;  /* 0x00027c0000047ab9 */ /* 0x000fc60000000800 */
[----:B------:R-:W-:-:S04]  /*21580*/  SEL R0, R17, UR4, P0 ;  /* 0x0000000411007c07 */ /* 0x000fc80008000000 */
[----:B------:R-:W-:Y:S02]  /*21590*/  IABS R2, R0 ;  /* 0x0000000000027213 */ /* 0x000fe40000000000 */
[----:B------:R-:W-:Y:S02]  /*215a0*/  IADD3 R3, R0, -0x1, R11 ;  /* 0xffffffff00037810 */ /* 0x000fe40007ffe00b */
[----:B------:R-:W1:Y:S08]  /*215b0*/  I2F.RP R4, R2 ;  /* 0x0000000200047306 */ /* 0x000e700000209400 */
[----:B-1----:R-:W1:Y:S02]  /*215c0*/  MUFU.RCP R4, R4 ;  /* 0x0000000400047308 */ /* 0x002e640000001000 */
[----:B-1----:R-:W-:-:S06]  /*215d0*/  VIADD R4, R4, 0xffffffe ;  /* 0x0ffffffe04047836 */ /* 0x002fcc0000000000 */
[----:B------:R1:W2:Y:S02]  /*215e0*/  F2I.FTZ.U32.TRUNC.NTZ R5, R4 ;  /* 0x0000000400057305 */ /* 0x0002a4000021f000 */
[----:B-1----:R-:W-:-:S04]  /*215f0*/  LOP3.LUT R4, R3, R0, RZ, 0x3c, !PT ;  /* 0x0000000003047212 */ /* 0x002fc800078e3cff */
[----:B------:R-:W-:Y:S01]  /*21600*/  ISETP.GE.AND P4, PT, R4, RZ, PT ;  /* 0x000000ff0400720c */ /* 0x000fe20003f86270 */
[----:B--2---:R-:W-:-:S04]  /*21610*/  IMAD.MOV R4, RZ, RZ, -R5 ;  /* 0x000000ffff047224 */ /* 0x004fc800078e0a05 */
[----:B------:R-:W-:Y:S02]  /*21620*/  IMAD R7, R4, R2, RZ ;  /* 0x0000000204077224 */ /* 0x000fe400078e02ff */
[----:B------:R-:W-:-:S04]  /*21630*/  IMAD.MOV.U32 R4, RZ, RZ, RZ ;  /* 0x000000ffff047224 */ /* 0x000fc800078e00ff */
[----:B------:R-:W-:Y:S01]  /*21640*/  IMAD.HI.U32 R7, R5, R7, R4 ;  /* 0x0000000705077227 */ /* 0x000fe200078e0004 */
[----:B------:R-:W-:Y:S02]  /*21650*/  IABS R4, R3 ;  /* 0x0000000300047213 */ /* 0x000fe40000000000 */
[----:B------:R-:W-:-:S05]  /*21660*/  IABS R3, R0 ;  /* 0x0000000000037213 */ /* 0x000fca0000000000 */
[----:B------:R-:W-:-:S05]  /*21670*/  IMAD.MOV R3, RZ, RZ, -R3 ;  /* 0x000000ffff037224 */ /* 0x000fca00078e0a03 */
[----:B------:R-:W-:Y:S01]  /*21680*/  MOV R5, R3 ;  /* 0x0000000300057202 */ /* 0x000fe20000000f00 */
[----:B------:R-:W-:-:S04]  /*21690*/  IMAD.HI.U32 R3, R7, R4, RZ ;  /* 0x0000000407037227 */ /* 0x000fc800078e00ff */
        /* <DEDUP_REMOVED lines=8> */
[----:B------:R-:W-:-:S07]  /*21720*/  @!P3 LOP3.LUT R3, RZ, R0, RZ, 0x33, !PT ;  /* 0x00000000ff03b212 */ /* 0x000fce00078e33ff */
.L_x_655:
[----:B------:R-:W-:Y:S05]  /*21730*/  BSYNC B0 ;  /* 0x0000000000007941 */ /* 0x000fea0003800000 */
.L_x_654:
[-C--:B------:R-:W-:Y:S01]  /*21740*/  IMAD R0, R13, R3.reuse, RZ ;  /* 0x000000030d007224 */ /* 0x080fe200078e02ff */
[----:B------:R-:W-:Y:S04]  /*21750*/  BSSY B0, `(.L_x_656) ;  /* 0x0000161000007945 */ /* 0x000fe80003800000 */
        /* <DEDUP_REMOVED lines=8> */
[----:B------:R-:W-:-:S04]  /*217e0*/  IMAD.MOV.U32 R2, RZ, RZ, R3 ;  /* 0x000000ffff027224 */ /* 0x000fc800078e0003 */
[----:B------:R-:W-:Y:S02]  /*217f0*/  IMAD.MOV.U32 R8, RZ, RZ, R2 ;  /* 0x000000ffff087224 */ /* 0x000fe400078e0002 */
[----:B------:R-:W-:Y:S01]  /*21800*/  @P0 IADD3 R5, R4, 0x6f, RZ ;  /* 0x0000006f04050810 */ /* 0x000fe20007ffe0ff */
[----:B------:R-:W-:-:S04]  /*21810*/  @P0 IMAD.MOV.U32 R4, RZ, RZ, RZ ;  /* 0x000000ffff040224 */ /* 0x000fc800078e00ff */
[----:B------:R-:W-:-:S05]  /*21820*/  @P0 IMAD.HI R4, R5, -0x6db6db6d, R4 ;  /* 0x9249249305040827 */ /* 0x000fca00078e0204 */
[----:B------:R-:W-:-:S04]  /*21830*/  @P0 SHF.R.U32.HI R0, RZ, 0x1f, R4 ;  /* 0x0000001fff000819 */ /* 0x000fc80000011604 */
[----:B------:R-:W-:Y:S02]  /*21840*/  @P0 LEA.HI.SX32 R8, R4, R0, 0x1a ;  /* 0x0000000004080211 */ /* 0x000fe400078fd2ff */
[----:B------:R-:W-:Y:S02]  /*21850*/  PLOP3.LUT P0, PT, PT, PT, PT, 0x80, 0x0 ;  /* 0x000000000000781c */ /* 0x000fe40003f0f070 */
[----:B------:R-:W-:-:S13]  /*21860*/  ISETP.GT.AND P3, PT, R8, R2, PT ;  /* 0x000000020800720c */ /* 0x000fda0003f64270 */
[----:B------:R-:W-:Y:S05]  /*21870*/  @!P3 BRA `(.L_x_657) ;  /* 0x000000140038b947 */ /* 0x000fea0003800000 */
[----:B------:R-:W-:Y:S01]  /*21880*/  UMOV UR4, 0xffffffff ;  /* 0xffffffff00047882 */ /* 0x000fe20000000000 */
[----:B------:R-:W-:Y:S02]  /*21890*/  SEL R0, R12, RZ, !P2 ;  /* 0x000000ff0c007207 */ /* 0x000fe40005000000 */
[----:B------:R-:W-:Y:S05]  /*218a0*/  BRA.DIV UR4, `(.L_x_658) ;  /* 0x00000076040c7947 */ /* 0x000fea000b800000 */
[----:B------:R-:W1:Y:S02]  /*218b0*/  S2R R3, SR_TID.X ;  /* 0x0000000000037919 */ /* 0x000e640000002100 */
[----:B-1----:R-:W-:-:S04]  /*218c0*/  SHF.R.U32.HI R3, RZ, 0x5, R3 ;  /* 0x00000005ff037819 */ /* 0x002fc80000011603 */
[----:B------:R-:W-:-:S05]  /*218d0*/  LOP3.LUT R3, R3, 0x3, RZ, 0xc0, !PT ;  /* 0x0000000303037812 */ /* 0x000fca00078ec0ff */
[----:B------:R1:W2:Y:S02]  /*218e0*/  SHFL.IDX PT, R14, R3, RZ, 0x1f ;  /* 0x00001fff030e7589 */ /* 0x0002a400000e0000 */
.L_x_829:
[----:B--2---:R-:W-:Y:S02]  /*218f0*/  ISETP.NE.AND P0, PT, R14, RZ, PT ;  /* 0x000000ff0e00720c */ /* 0x004fe40003f05270 */
[----:B------:R-:W-:-:S11]  /*21900*/  PLOP3.LUT P6, PT, PT, PT, PT, 0x8, 0x0 ;  /* 0x000000000000781c */ /* 0x000fd60003fce170 */
[----:B------:R-:W-:Y:S05]  /*21910*/  @P0 BRA `(.L_x_659) ;  /* 0x00000000000c0947 */ /* 0x000fea0003800000 */
[----:B------:R-:W-:-:S03]  /*21920*/  UMOV UR4, 0xffffffff ;  /* 0xffffffff00047882 */ /* 0x000fc60000000000 */
[----:B------:R-:W-:Y:S05]  /*21930*/  BRA.DIV UR4, `(.L_x_660) ;  /* 0x00000076041c7947 */ /* 0x000fea000b800000 */
[----:B------:R-:W-:-:S13]  /*21940*/  ELECT P6, URZ, PT ;  /* 0x00000000003f782f */ /* 0x000fda00038c0000 */
.L_x_659:
[----:B-1----:R-:W2:Y:S01]  /*21950*/  LDL R3, [R1+0x64] ;  /* 0x0000640001037983 */ /* 0x002ea20000100800 */
[----:B------:R-:W-:Y:S01]  /*21960*/  BSSY B1, `(.L_x_661) ;  /* 0x0000008000017945 */ /* 0x000fe20003800000 */
[----:B--2---:R-:W-:-:S05]  /*21970*/  VIADD R3, R3, 0x1 ;  /* 0x0000000103037836 */ /* 0x004fca0000000000 */
[----:B------:R-:W-:-:S04]  /*21980*/  LEA.HI R4, R3, R3, RZ, 0x1 ;  /* 0x0000000303047211 */ /* 0x000fc800078f08ff */
[----:B------:R-:W-:-:S04]  /*21990*/  LOP3.LUT R4, R4, 0xfffffffe, RZ, 0xc0, !PT ;  /* 0xfffffffe04047812 */ /* 0x000fc800078ec0ff */
[----:B------:R-:W-:-:S04]  /*219a0*/  IADD3 R3, R3, -R4, RZ ;  /* 0x8000000403037210 */ /* 0x000fc80007ffe0ff */
[----:B------:R-:W-:-:S04]  /*219b0*/  SHF.L.U32 R3, R3, 0x1f, RZ ;  /* 0x0000001f03037819 */ /* 0x000fc800000006ff */
[----:B------:R-:W1:Y:S02]  /*219c0*/  SYNCS.PHASECHK.TRANS64.TRYWAIT P0, [R18+URZ+0x36820], R3 ;  /* 0x03682003120075a7 */ /* 0x000e64000800017f */
[----:B-1----:R-:W-:Y:S05]  /*219d0*/  @!P0 BRA `(.L_x_662) ;  /* 0x0000007400148947 */ /* 0x002fea0003800000 */
.L_x_832:
[----:B------:R-:W-:Y:S05]  /*219e0*/  BSYNC B1 ;  /* 0x0000000000017941 */ /* 0x000fea0003800000 */
.L_x_661:
[----:B------:R-:W-:Y:S04]  /*219f0*/  BSSY B1, `(.L_x_663) ;  /* 0x000008e000017945 */ /* 0x000fe80003800000 */
[----:B------:R-:W-:Y:S05]  /*21a00*/  @!P6 BRA `(.L_x_664) ;  /* 0x000000080030e947 */ /* 0x000fea0003800000 */
[----:B------:R-:W2:Y:S04]  /*21a10*/  LDL R5, [R1+0x20] ;  /* 0x0000200001057983 */ /* 0x000ea80000100800 */
[----:B------:R-:W3:Y:S01]  /*21a20*/  LDL R6, [R1+0x24] ;  /* 0x0000240001067983 */ /* 0x000ee20000100800 */
[----:B------:R-:W-:Y:S01]  /*21a30*/  BSSY B2, `(.L_x_665) ;  /* 0x0000008000027945 */ /* 0x000fe20003800000 */
[----:B------:R-:W4:Y:S02]  /*21a40*/  S2R R4, SR_TID.X ;  /* 0x0000000000047919 */ /* 0x000f240000002100 */
[----:B----4-:R-:W-:-:S04]  /*21a50*/  LOP3.LUT R4, R4, 0x7f, RZ, 0xc0, !PT ;  /* 0x0000007f04047812 */ /* 0x010fc800078ec0ff */
[----:B------:R-:W-:Y:S01]  /*21a60*/  ISETP.NE.AND P2, PT, R4, RZ, PT ;  /* 0x000000ff0400720c */ /* 0x000fe20003f45270 */
[----:B--2---:R-:W-:Y:S01]  /*21a70*/  IMAD R5, R5, 0x8, R18 ;  /* 0x0000000805057824 */ /* 0x004fe200078e0212 */
[----:B---3--:R-:W-:-:S04]  /*21a80*/  SHF.L.U32 R9, R6, 0x1f, RZ ;  /* 0x0000001f06097819 */ /* 0x008fc800000006ff */
[----:B------:R-:W2:Y:S02]  /*21a90*/  SYNCS.PHASECHK.TRANS64.TRYWAIT P0, [R5+URZ+0x368a0], R9 ;  /* 0x0368a009050075a7 */ /* 0x000ea4000800017f */
[----:B--2---:R-:W-:Y:S05]  /*21aa0*/  @!P0 BRA `(.L_x_666) ;  /* 0x0000007000f48947 */ /* 0x004fea0003800000 */
.L_x_833:
[----:B------:R-:W-:Y:S05]  /*21ab0*/  BSYNC B2 ;  /* 0x0000000000027941 */ /* 0x000fea0003800000 */
.L_x_665:
[----:B------:R-:W-:Y:S04]  /*21ac0*/  BSSY B2, `(.L_x_667) ;  /* 0x0000009000027945 */ /* 0x000fe80003800000 */
[----:B------:R-:W-:Y:S05]  /*21ad0*/  @P2 BRA `(.L_x_668) ;  /* 0x00000000001c2947 */ /* 0x000fea0003800000 */
[----:B------:R-:W3:Y:S01]  /*21ae0*/  S2R R4, SR_TID.X ;  /* 0x0000000000047919 */ /* 0x000ee20000002100 */
[----:B-1----:R-:W-:-:S04]  /*21af0*/  IMAD.MOV.U32 R3, RZ, RZ, 0xa800 ;  /* 0x0000a800ff037424 */ /* 0x002fc800078e00ff */
[----:B------:R4:W-:Y:S01]  /*21b00*/  SYNCS.ARRIVE.TRANS64 RZ, [R5+URZ+0x36890], R3 ;  /* 0x0368900305ff79a7 */ /* 0x0009e2000800003f */
[----:B---3--:R-:W-:-:S04]  /*21b10*/  LOP3.LUT R4, R4, 0x1f, RZ, 0xc0, !PT ;  /* 0x0000001f04047812 */ /* 0x008fc800078ec0ff */
[----:B------:R-:W-:-:S13]  /*21b20*/  ISETP.NE.AND P0, PT, R4, RZ, PT ;  /* 0x000000ff0400720c */ /* 0x000fda0003f05270 */
[----:B----4-:R-:W-:Y:S05]  /*21b30*/  @!P0 BRA `(.L_x_668) ;  /* 0x0000000000048947 */ /* 0x010fea0003800000 */
[----:B------:R-:W-:Y:S01]  /*21b40*/  BPT.TRAP 0x1 ;  /* 0x000000040000795c */ /* 0x000fe20000300000 */
.L_x_668:
[----:B------:R-:W-:Y:S05]  /*21b50*/  BSYNC B2 ;  /* 0x0000000000027941 */ /* 0x000fea0003800000 */
.L_x_667:
[----:B-1----:R-:W3:Y:S01]  /*21b60*/  LDL R3, [R1+0x20] ;  /* 0x0000200001037983 */ /* 0x002ee20000100800 */
[----:B------:R-:W-:Y:S01]  /*21b70*/  IMAD.MOV.U32 R15, RZ, RZ, RZ ;  /* 0x000000ffff0f7224 */ /* 0x000fe200078e00ff */
[----:B------:R-:W-:Y:S01]  /*21b80*/  UIADD3 UR4, UP0, UR36, 0x570, URZ ;  /* 0x0000057024047890 */ /* 0x000fe2000ff1e03f */
[----:B------:R-:W-:Y:S01]  /*21b90*/  IMAD R4, R8, 0x70, R10 ;  /* 0x0000007008047824 */ /* 0x000fe200078e020a */
[----:B------:R-:W-:Y:S01]  /*21ba0*/  PLOP3.LUT P0, PT, PT, PT, PT, 0x80, 0x0 ;  /* 0x000000000000781c */ /* 0x000fe20003f0f070 */
[----:B------:R-:W-:Y:S01]  /*21bb0*/  UMOV UR6, 0x0 ;  /* 0x0000000000067882 */ /* 0x000fe20000000000 */
[----:B------:R-:W-:Y:S01]  /*21bc0*/  R2UR UR10, R15 ;  /* 0x000000000f0a72ca */ /* 0x000fe200000e0000 */
[----:B------:R-:W-:Y:S01]  /*21bd0*/  VIADD R4, R4, 0xffffff90 ;  /* 0xffffff9004047836 */ /* 0x000fe20000000000 */
[----:B------:R-:W-:Y:S01]  /*21be0*/  UIADD3.X UR5, URZ, UR37, URZ, UP0, !UPT ;  /* 0x000000253f057290 */ /* 0x000fe200087fe43f */
[----:B------:R-:W-:Y:S01]  /*21bf0*/  UMOV UR7, 0x12f00000 ;  /* 0x12f0000000077882 */ /* 0x000fe20000000000 */
[----:B---3--:R-:W-:Y:S01]  /*21c00*/  IMAD R7, R3, 0xa800, R18 ;  /* 0x0000a80003077824 */ /* 0x008fe200078e0212 */
[----:B------:R-:W-:-:S03]  /*21c10*/  IADD3 R3, R5, 0x36890, RZ ;  /* 0x0003689005037810 */ /* 0x000fc60007ffe0ff */
[----:B------:R-:W-:-:S07]  /*21c20*/  VIADD R6, R7, 0x21400 ;  /* 0x0002140007067836 */ /* 0x000fce0000000000 */
.L_x_669:
        /* <DEDUP_REMOVED lines=16> */
.L_x_670:
        /* <DEDUP_REMOVED lines=10> */
[----:B0-----:R-:W-:Y:S01]  /*21dd0*/  IMAD.MOV.U32 R11, RZ, RZ, 0x80 ;  /* 0x00000080ff0b7424 */ /* 0x001fe200078e00ff */
[----:B------:R-:W-:Y:S01]  /*21de0*/  PLOP3.LUT P0, PT, PT, PT, PT, 0x80, 0x0 ;  /* 0x000000000000781c */ /* 0x000fe20003f0f070 */
[----:B------:R-:W-:Y:S01]  /*21df0*/  UMOV UR6, 0x0 ;  /* 0x0000000000067882 */ /* 0x000fe20000000000 */
[----:B------:R-:W-:Y:S01]  /*21e00*/  IADD3 R6, R7, 0x28400, RZ ;  /* 0x0002840007067810 */ /* 0x000fe20007ffe0ff */
[----:B------:R-:W-:Y:S01]  /*21e10*/  UMOV UR7, 0x12f00000 ;  /* 0x12f0000000077882 */ /* 0x000fe20000000000 */
[----:B------:R-:W-:-:S15]  /*21e20*/  R2UR UR10, R11 ;  /* 0x000000000b0a72ca */ /* 0x000fde00000e0000 */
.L_x_671:
        /* <DEDUP_REMOVED lines=10> */
[----:B------:R-:W0:Y:S01]  /*21ed0*/  SYNCS.PHASECHK.TRANS64.TRYWAIT P0, [R5+URZ+0x368c0], R9 ;  /* 0x0368c009050075a7 */ /* 0x000e22000800017f */
[----:B------:R-:W-:Y:S04]  /*21ee0*/  BSSY B2, `(.L_x_672) ;  /* 0x0000002000027945 */ /* 0x000fe80003800000 */
[----:B0-----:R-:W-:Y:S05]  /*21ef0*/  @!P0 BRA `(.L_x_673) ;  /* 0x0000006c00f48947 */ /* 0x001fea0003800000 */
.L_x_834:
[----:B------:R-:W-:Y:S05]  /*21f00*/  BSYNC B2 ;  /* 0x0000000000027941 */ /* 0x000fea0003800000 */
.L_x_672:
[----:B------:R-:W-:Y:S01]  /*21f10*/  BSSY B2, `(.L_x_674) ;  /* 0x000000b000027945 */ /* 0x000fe20003800000 */
[----:B------:R-:W-:Y:S02]  /*21f20*/  IMAD.MOV.U32 R12, RZ, RZ, 0x0 ;  /* 0x00000000ff0c7424 */ /* 0x000fe400078e00ff */
[----:B------:R-:W-:Y:S01]  /*21f30*/  IMAD.MOV.U32 R13, RZ, RZ, 0x12f00000 ;  /* 0x12f00000ff0d7424 */ /* 0x000fe200078e00ff */
[----:B------:R-:W-:Y:S06]  /*21f40*/  @P2 BRA `(.L_x_675) ;  /* 0x00000000001c2947 */ /* 0x000fec0003800000 */
[----:B------:R-:W1:Y:S01]  /*21f50*/  S2R R6, SR_TID.X ;  /* 0x0000000000067919 */ /* 0x000e620000002100 */
[----:B------:R-:W-:-:S04]  /*21f60*/  IMAD.MOV.U32 R3, RZ, RZ, 0xa800 ;  /* 0x0000a800ff037424 */ /* 0x000fc800078e00ff */
[----:B------:R3:W-:Y:S01]  /*21f70*/  SYNCS.ARRIVE.TRANS64 RZ, [R5+URZ+0x368b0], R3 ;  /* 0x0368b00305ff79a7 */ /* 0x0007e2000800003f */
[----:B-1----:R-:W-:-:S04]  /*21f80*/  LOP3.LUT R6, R6, 0x1f, RZ, 0xc0, !PT ;  /* 0x0000001f06067812 */ /* 0x002fc800078ec0ff */
[----:B------:R-:W-:-:S13]  /*21f90*/  ISETP.NE.AND P0, PT, R6, RZ, PT ;  /* 0x000000ff0600720c */ /* 0x000fda0003f05270 */
[----:B---3--:R-:W-:Y:S05]  /*21fa0*/  @!P0 BRA `(.L_x_675) ;  /* 0x0000000000048947 */ /* 0x008fea0003800000 */
[----:B------:R-:W-:Y:S01]  /*21fb0*/  BPT.TRAP 0x1 ;  /* 0x000000040000795c */ /* 0x000fe20000300000 */
.L_x_675:
[----:B------:R-:W-:Y:S05]  /*21fc0*/  BSYNC B2 ;  /* 0x0000000000027941 */ /* 0x000fea0003800000 */
.L_x_674:
[----:B------:R-:W-:Y:S01]  /*21fd0*/  R2UR UR10, R15 ;  /* 0x000000000f0a72ca */ /* 0x000fe200000e0000 */
[----:B------:R-:W-:Y:S01]  /*21fe0*/  UIADD3 UR4, UP0, UR36, 0x670, URZ ;  /* 0x0000067024047890 */ /* 0x000fe2000ff1e03f */
[----:B------:R-:W-:Y:S01]  /*21ff0*/  R2UR UR6, R12 ;  /* 0x000000000c0672ca */ /* 0x000fe200000e0000 */
[----:B0-2---:R-:W-:Y:S01]  /*22000*/  VIADD R5, R5, 0x368b0 ;  /* 0x000368b005057836 */ /* 0x005fe20000000000 */
[----:B------:R-:W-:Y:S01]  /*22010*/  R2UR UR7, R13 ;  /* 0x000000000d0772ca */ /* 0x000fe200000e0000 */
[----:B------:R-:W-:Y:S01]  /*22020*/  UIADD3.X UR5, URZ, UR37, URZ, UP0, !UPT ;  /* 0x000000253f057290 */ /* 0x000fe200087fe43f */
[----:B------:R-:W-:Y:S02]  /*22030*/  PLOP3.LUT P0, PT, PT, PT, PT, 0x80, 0x0 ;  /* 0x000000000000781c */ /* 0x000fe40003f0f070 */
[----:B------:R-:W-:-:S11]  /*22040*/  IADD3 R3, R7, 0x400, RZ ;  /* 0x0000040007037810 */ /* 0x000fd60007ffe0ff */
.L_x_676:
        /* <DEDUP_REMOVED lines=15> */
.L_x_677:
        /* <DEDUP_REMOVED lines=15> */
.L_x_678:
        /* <DEDUP_REMOVED lines=10> */
.L_x_664:
[----:B------:R-:W-:Y:S05]  /*222d0*/  BSYNC B1 ;  /* 0x0000000000017941 */ /* 0x000fea0003800000 */
.L_x_663:
[----:B-1----:R-:W2:Y:S04]  /*222e0*/  LDL.LU R3, [R1+0x20] ;  /* 0x0000200001037983 */ /* 0x002ea80000300800 */
[----:B------:R-:W3:Y:S01]  /*222f0*/  LDL.LU R6, [R1+0x24] ;  /* 0x0000240001067983 */ /* 0x000ee20000300800 */
[----:B------:R-:W-:Y:S01]  /*22300*/  VIADD R8, R8, 0xfffffffe ;  /* 0xfffffffe08087836 */ /* 0x000fe20000000000 */
[----:B------:R-:W-:-:S04]  /*22310*/  PLOP3.LUT P0, PT, PT, PT, PT, 0x8, 0x0 ;  /* 0x000000000000781c */ /* 0x000fc80003f0e170 */
[----:B------:R-:W-:Y:S01]  /*22320*/  ISETP.GE.AND P3, PT, R8, R2, PT ;  /* 0x000000020800720c */ /* 0x000fe20003f66270 */
[----:B--2---:R-:W-:-:S05]  /*22330*/  VIADD R3, R3, 0x1 ;  /* 0x0000000103037836 */ /* 0x004fca0000000000 */
[----:B------:R-:W-:-:S04]  /*22340*/  ISETP.NE.AND P2, PT, R3, 0x2, PT ;  /* 0x000000020300780c */ /* 0x000fc80003f45270 */
[----:B------:R-:W-:Y:S02]  /*22350*/  SEL R4, RZ, 0x1, P2 ;  /* 0x00000001ff047807 */ /* 0x000fe40001000000 */
[----:B------:R-:W-:Y:S02]  /*22360*/  SEL R3, R3, RZ, P2 ;  /* 0x000000ff03037207 */ /* 0x000fe40001000000 */
[----:B---3--:R-:W-:-:S03]  /*22370*/  LOP3.LUT R6, R6, R4, RZ, 0x3c, !PT ;  /* 0x0000000406067212 */ /* 0x008fc600078e3cff */
[----:B------:R1:W-:Y:S04]  /*22380*/  STL [R1+0x20], R3 ;  /* 0x0000200301007387 */ /* 0x0003e80000100800 */
[----:B------:R1:W-:Y:S01]  /*22390*/  STL [R1+0x24], R6 ;  /* 0x0000240601007387 */ /* 0x0003e20000100800 */
[----:B------:R-:W-:Y:S05]  /*223a0*/  @!P3 BRA `(.L_x_657) ;  /* 0x00000008006cb947 */ /* 0x000fea0003800000 */
.L_x_695:
[----:B------:R-:W-:Y:S05]  /*223b0*/  YIELD ;  /* 0x0000000000007946 */ /* 0x000fea0003800000 */
[----:B------:R-:W-:Y:S04]  /*223c0*/  BSSY B1, `(.L_x_679) ;  /* 0x000008d000017945 */ /* 0x000fe80003800000 */
[----:B--2---:R-:W-:Y:S05]  /*223d0*/  @!P6 BRA `(.L_x_680) ;  /* 0x00000008002ce947 */ /* 0x004fea0003800000 */
[----:B------:R-:W2:Y:S04]  /*223e0*/  LDL R5, [R1+0x20] ;  /* 0x0000200001057983 */ /* 0x000ea80000100800 */
[----:B------:R-:W3:Y:S01]  /*223f0*/  LDL R4, [R1+0x24] ;  /* 0x0000240001047983 */ /* 0x000ee20000100800 */
[----:B------:R-:W-:Y:S01]  /*22400*/  BSSY B2, `(.L_x_681) ;  /* 0x0000008000027945 */ /* 0x000fe20003800000 */
[----:B-1----:R-:W1:Y:S02]  /*22410*/  S2R R3, SR_TID.X ;  /* 0x0000000000037919 */ /* 0x002e640000002100 */
[----:B-1----:R-:W-:-:S04]  /*22420*/  LOP3.LUT R3, R3, 0x7f, RZ, 0xc0, !PT ;  /* 0x0000007f03037812 */ /* 0x002fc800078ec0ff */
[----:B------:R-:W-:Y:S02]  /*22430*/  ISETP.NE.AND P3, PT, R3, RZ, PT ;  /* 0x000000ff0300720c */ /* 0x000fe40003f65270 */
[----:B--2---:R-:W-:Y:S02]  /*22440*/  LEA R7, R5, R18, 0x3 ;  /* 0x0000001205077211 */ /* 0x004fe400078e18ff */
[----:B---3--:R-:W-:-:S04]  /*22450*/  SHF.L.U32 R6, R4, 0x1f, RZ ;  /* 0x0000001f04067819 */ /* 0x008fc800000006ff */
[----:B------:R-:W1:Y:S02]  /*22460*/  SYNCS.PHASECHK.TRANS64.TRYWAIT P2, [R7+URZ+0x368a0], R6 ;  /* 0x0368a006070075a7 */ /* 0x000e64000804017f */
[----:B-1----:R-:W-:Y:S05]  /*22470*/  @!P2 BRA `(.L_x_682) ;  /* 0x0000006800a8a947 */ /* 0x002fea0003800000 */
.L_x_835:
[----:B------:R-:W-:Y:S05]  /*22480*/  BSYNC B2 ;  /* 0x0000000000027941 */ /* 0x000fea0003800000 */
.L_x_681:
[----:B------:R-:W-:Y:S04]  /*22490*/  BSSY B2, `(.L_x_683) ;  /* 0x0000009000027945 */ /* 0x000fe80003800000 */
[----:B------:R-:W-:Y:S05]  /*224a0*/  @P3 BRA `(.L_x_684) ;  /* 0x00000000001c3947 */ /* 0x000fea0003800000 */
[----:B------:R-:W2:Y:S01]  /*224b0*/  S2R R4, SR_TID.X ;  /* 0x0000000000047919 */ /* 0x000ea20000002100 */
[----:B------:R-:W-:-:S04]  /*224c0*/  IMAD.MOV.U32 R3, RZ, RZ, 0xa800 ;  /* 0x0000a800ff037424 */ /* 0x000fc800078e00ff */
[----:B------:R3:W-:Y:S01]  /*224d0*/  SYNCS.ARRIVE.TRANS64 RZ, [R7+URZ+0x36890], R3 ;  /* 0x0368900307ff79a7 */ /* 0x0007e2000800003f */
[----:B--2---:R-:W-:-:S04]  /*224e0*/  LOP3.LUT R4, R4, 0x1f, RZ, 0xc0, !PT ;  /* 0x0000001f04047812 */ /* 0x004fc800078ec0ff */
[----:B------:R-:W-:-:S13]  /*224f0*/  ISETP.NE.AND P2, PT, R4, RZ, PT ;  /* 0x000000ff0400720c */ /* 0x000fda0003f45270 */
[----:B---3--:R-:W-:Y:S05]  /*22500*/  @!P2 BRA `(.L_x_684) ;  /* 0x000000000004a947 */ /* 0x008fea0003800000 */
[----:B------:R-:W-:Y:S01]  /*22510*/  BPT.TRAP 0x1 ;  /* 0x000000040000795c */ /* 0x000fe20000300000 */
.L_x_684:
[----:B------:R-:W-:Y:S05]  /*22520*/  BSYNC B2 ;  /* 0x0000000000027941 */ /* 0x000fea0003800000 */
.L_x_683:
[----:B------:R-:W2:Y:S01]  /*22530*/  LDL R3, [R1+0x20] ;  /* 0x0000200001037983 */ /* 0x000ea20000100800 */
[----:B0-----:R-:W-:Y:S01]  /*22540*/  IMAD.MOV.U32 R11, RZ, RZ, RZ ;  /* 0x000000ffff0b7224 */ /* 0x001fe200078e00ff */
[----:B------:R-:W-:Y:S01]  /*22550*/  UIADD3 UR4, UP0, UR36, 0x570, URZ ;  /* 0x0000057024047890 */ /* 0x000fe2000ff1e03f */
[----:B------:R-:W-:Y:S01]  /*22560*/  PLOP3.LUT P2, PT, PT, PT, PT, 0x80, 0x0 ;  /* 0x000000000000781c */ /* 0x000fe20003f4f070 */
[----:B------:R-:W-:Y:S01]  /*22570*/  IMAD R4, R8, 0x70, R10 ;  /* 0x0000007008047824 */ /* 0x000fe200078e020a */
[----:B------:R-:W-:Y:S01]  /*22580*/  UMOV UR6, 0x0 ;  /* 0x0000000000067882 */ /* 0x000fe20000000000 */
[----:B------:R-:W-:Y:S01]  /*22590*/  R2UR UR10, R11 ;  /* 0x000000000b0a72ca */ /* 0x000fe200000e0000 */
[----:B------:R-:W-:Y:S01]  /*225a0*/  UIADD3.X UR5, URZ, UR37, URZ, UP0, !UPT ;  /* 0x000000253f057290 */ /* 0x000fe200087fe43f */
[----:B------:R-:W-:Y:S01]  /*225b0*/  UMOV UR7, 0x12f00000 ;  /* 0x12f0000000077882 */ /* 0x000fe20000000000 */
[----:B--2---:R-:W-:Y:S02]  /*225c0*/  IMAD R5, R3, 0xa800, R18 ;  /* 0x0000a80003057824 */ /* 0x004fe400078e0212 */
[----:B------:R-:W-:-:S02]  /*225d0*/  VIADD R3, R7, 0x36890 ;  /* 0x0003689007037836 */ /* 0x000fc40000000000 */
[----:B------:R-:W-:-:S08]  /*225e0*/  VIADD R9, R5, 0x21400 ;  /* 0x0002140005097836 */ /* 0x000fd00000000000 */
.L_x_685:
        /* <DEDUP_REMOVED lines=10> */
[----:B------:R-:W-:Y:S01]  /*22690*/  MOV R15, 0x40 ;  /* 0x00000040000f7802 */ /* 0x000fe20000000f00 */
[----:B------:R-:W-:Y:S01]  /*226a0*/  VIADD R9, R5, 0x24c00 ;  /* 0x00024c0005097836 */ /* 0x000fe20000000000 */
[----:B------:R-:W-:Y:S01]  /*226b0*/  PLOP3.LUT P2, PT, PT, PT, PT, 0x80, 0x0 ;  /* 0x000000000000781c */ /* 0x000fe20003f4f070 */
[----:B------:R-:W-:Y:S01]  /*226c0*/  UMOV UR6, 0x0 ;  /* 0x0000000000067882 */ /* 0x000fe20000000000 */
[----:B------:R-:W-:Y:S01]  /*226d0*/  R2UR UR10, R15 ;  /* 0x000000000f0a72ca */ /* 0x000fe200000e0000 */
[----:B------:R-:W-:-:S14]  /*226e0*/  UMOV UR7, 0x12f00000 ;  /* 0x12f0000000077882 */ /* 0x000fdc0000000000 */
.L_x_686:
        /* <DEDUP_REMOVED lines=16> */
.L_x_687:
        /* <DEDUP_REMOVED lines=13> */
.L_x_836:
[----:B------:R-:W-:Y:S05]  /*228c0*/  BSYNC B2 ;  /* 0x0000000000027941 */ /* 0x000fea0003800000 */
.L_x_688:
[----:B------:R-:W-:Y:S01]  /*228d0*/  BSSY B2, `(.L_x_690) ;  /* 0x000000b000027945 */ /* 0x000fe20003800000 */
[----:B------:R-:W-:Y:S01]  /*228e0*/  IMAD.MOV.U32 R12, RZ, RZ, 0x0 ;  /* 0x00000000ff0c7424 */ /* 0x000fe200078e00ff */
[----:B------:R-:W-:Y:S02]  /*228f0*/  MOV R13, 0x12f00000 ;  /* 0x12f00000000d7802 */ /* 0x000fe40000000f00 */
        /* <DEDUP_REMOVED lines=8> */
.L_x_691:
[----:B------:R-:W-:Y:S05]  /*22980*/  BSYNC B2 ;  /* 0x0000000000027941 */ /* 0x000fea0003800000 */
.L_x_690:
[----:B------:R-:W-:Y:S01]  /*22990*/  R2UR UR10, R11 ;  /* 0x000000000b0a72ca */ /* 0x000fe200000e0000 */
[----:B------:R-:W-:Y:S01]  /*229a0*/  UIADD3 UR4, UP0, UR36, 0x670, URZ ;  /* 0x0000067024047890 */ /* 0x000fe2000ff1e03f */
[----:B------:R-:W-:Y:S01]  /*229b0*/  R2UR UR6, R12 ;  /* 0x000000000c0672ca */ /* 0x000fe200000e0000 */
[----:B01----:R-:W-:Y:S01]  /*229c0*/  VIADD R7, R7, 0x368b0 ;  /* 0x000368b007077836 */ /* 0x003fe20000000000 */
[----:B------:R-:W-:Y:S01]  /*229d0*/  R2UR UR7, R13 ;  /* 0x000000000d0772ca */ /* 0x000fe200000e0000 */
[----:B------:R-:W-:Y:S01]  /*229e0*/  VIADD R3, R5, 0x400 ;  /* 0x0000040005037836 */ /* 0x000fe20000000000 */
[----:B------:R-:W-:Y:S01]  /*229f0*/  PLOP3.LUT P2, PT, PT, PT, PT, 0x80, 0x0 ;  /* 0x000000000000781c */ /* 0x000fe20003f4f070 */
[----:B------:R-:W-:-:S12]  /*22a00*/  UIADD3.X UR5, URZ, UR37, URZ, UP0, !UPT ;  /* 0x000000253f057290 */ /* 0x000fd800087fe43f */
.L_x_692:
        /* <DEDUP_REMOVED lines=15> */
.L_x_693:
        /* <DEDUP_REMOVED lines=10> */
[----:B------:R-:W-:Y:S02]  /*22ba0*/  R2UR UR10, R14 ;  /* 0x000000000e0a72ca */ /* 0x000fe400000e0000 */
[----:B------:R-:W-:Y:S02]  /*22bb0*/  R2UR UR6, R12 ;  /* 0x000000000c0672ca */ /* 0x000fe400000e0000 */
[----:B------:R-:W-:Y:S02]  /*22bc0*/  R2UR UR7, R13 ;  /* 0x000000000d0772ca */ /* 0x000fe400000e0000 */
[----:B------:R-:W-:Y:S02]  /*22bd0*/  PLOP3.LUT P2, PT, PT, PT, PT, 0x80, 0x0 ;  /* 0x000000000000781c */ /* 0x000fe40003f4f070 */
[----:B------:R-:W-:-:S11]  /*22be0*/  IADD3 R5, R5, 0x7400, RZ ;  /* 0x0000740005057810 */ /* 0x000fd60007ffe0ff */
.L_x_694:
        /* <DEDUP_REMOVED lines=10> */
.L_x_680:
[----:B------:R-:W-:Y:S05]  /*22c90*/  BSYNC B1 ;  /* 0x0000000000017941 */ /* 0x000fea0003800000 */
.L_x_679:
[----:B-1----:R-:W2:Y:S04]  /*22ca0*/  LDL.LU R3, [R1+0x20] ;  /* 0x0000200001037983 */ /* 0x002ea80000300800 */
[----:B------:R-:W3:Y:S01]  /*22cb0*/  LDL.LU R6, [R1+0x24] ;  /* 0x0000240001067983 */ /* 0x000ee20000300800 */
[C---:B------:R-:W-:Y:S01]  /*22cc0*/  ISETP.GT.AND P3, PT, R8.reuse, R2, PT ;  /* 0x000000020800720c */ /* 0x040fe20003f64270 */
[----:B------:R-:W-:Y:S02]  /*22cd0*/  VIADD R8, R8, 0xffffffff ;  /* 0xffffffff08087836 */ /* 0x000fe40000000000 */
[----:B--2---:R-:W-:-:S05]  /*22ce0*/  VIADD R3, R3, 0x1 ;  /* 0x0000000103037836 */ /* 0x004fca0000000000 */
[----:B------:R-:W-:-:S04]  /*22cf0*/  ISETP.NE.AND P2, PT, R3, 0x2, PT ;  /* 0x000000020300780c */ /* 0x000fc80003f45270 */
[----:B------:R-:W-:Y:S02]  /*22d00*/  SEL R4, RZ, 0x1, P2 ;  /* 0x00000001ff047807 */ /* 0x000fe40001000000 */
[----:B------:R-:W-:Y:S02]  /*22d10*/  SEL R3, R3, RZ, P2 ;  /* 0x000000ff03037207 */ /* 0x000fe40001000000 */
[----:B---3--:R-:W-:-:S05]  /*22d20*/  LOP3.LUT R6, R6, R4, RZ, 0x3c, !PT ;  /* 0x0000000406067212 */ /* 0x008fca00078e3cff */
[----:B------:R2:W-:Y:S04]  /*22d30*/  STL [R1+0x24], R6 ;  /* 0x0000240601007387 */ /* 0x0005e80000100800 */
[----:B------:R2:W-:Y:S01]  /*22d40*/  STL [R1+0x20], R3 ;  /* 0x0000200301007387 */ /* 0x0005e20000100800 */
[----:B------:R-:W-:Y:S05]  /*22d50*/  @P3 BRA `(.L_x_695) ;  /* 0xfffffff400943947 */ /* 0x000fea000383ffff */
.L_x_657:
[----:B------:R-:W-:Y:S05]  /*22d60*/  BSYNC B0 ;  /* 0x0000000000007941 */ /* 0x000fea0003800000 */
.L_x_656:
[----:B------:R3:W5:Y:S01]  /*22d70*/  LDL R7, [R1+0x40] ;  /* 0x0000400001077983 */ /* 0x0007620000100800 */
[----:B------:R-:W-:Y:S05]  /*22d80*/  @!P0 WARPSYNC.ALL ;  /* 0x0000000000008948 */ /* 0x000fea0003800000 */
[----:B------:R3:W-:Y:S01]  /*22d90*/  STL [R1+0x44], RZ ;  /* 0x000044ff01007387 */ /* 0x0007e20000100800 */
[----:B------:R-:W-:Y:S01]  /*22da0*/  BSSY B0, `(.L_x_696) ;  /* 0x0000020000007945 */ /* 0x000fe20003800000 */
[----:B------:R-:W-:Y:S06]  /*22db0*/  @!P0 BAR.SYNC.DEFER_BLOCKING 0xc, 0x180 ;  /* 0x0306000000008b1d */ /* 0x000fec0000010000 */
[----:B---3--:R-:W-:Y:S05]  /*22dc0*/  @!P1 BRA `(.L_x_697) ;  /* 0x0000000000749947 */ /* 0x008fea0003800000 */
[----:B------:R-:W-:-:S13]  /*22dd0*/  ISETP.NE.AND P0, PT, R17, RZ, PT ;  /* 0x000000ff1100720c */ /* 0x000fda0003f05270 */
[----:B------:R-:W3:Y:S02]  /*22de0*/  @!P0 LDC R17, c[0x0][0x9f0] ;  /* 0x00027c00ff118b82 */ /* 0x000ee40000000800 */
[----:B---3--:R-:W-:-:S04]  /*22df0*/  IABS R0, R17 ;  /* 0x0000001100007213 */ /* 0x008fc80000000000 */
[----:B------:R-:W3:Y:S08]  /*22e00*/  I2F.RP R2, R0 ;  /* 0x0000000000027306 */ /* 0x000ef00000209400 */
[----:B---3--:R-:W3:Y:S02]  /*22e10*/  MUFU.RCP R2, R2 ;  /* 0x0000000200027308 */ /* 0x008ee40000001000 */
[----:B---3--:R-:W-:-:S06]  /*22e20*/  VIADD R2, R2, 0xffffffe ;  /* 0x0ffffffe02027836 */ /* 0x008fcc0000000000 */
[----:B-12---:R-:W1:Y:S02]  /*22e30*/  F2I.FTZ.U32.TRUNC.NTZ R3, R2 ;  /* 0x0000000200037305 */ /* 0x006e64000021f000 */
[----:B-1----:R-:W-:-:S04]  /*22e40*/  IMAD.MOV R2, RZ, RZ, -R3 ;  /* 0x000000ffff027224 */ /* 0x002fc800078e0a03 */
[----:B------:R-:W-:Y:S01]  /*22e50*/  IMAD R4, R2, R0, RZ ;  /* 0x0000000002047224 */ /* 0x000fe200078e02ff */
[----:B------:R-:W-:-:S05]  /*22e60*/  MOV R2, RZ ;  /* 0x000000ff00027202 */ /* 0x000fca0000000f00 */
[----:B------:R-:W-:Y:S01]  /*22e70*/  IMAD.HI.U32 R6, R3, R4, R2 ;  /* 0x0000000403067227 */ /* 0x000fe200078e0002 */
[----:B------:R-:W-:Y:S02]  /*22e80*/  IABS R2, R17 ;  /* 0x0000001100027213 */ /* 0x000fe40000000000 */
[----:B-----5:R-:W-:-:S03]  /*22e90*/  IADD3 R4, R7, -0x1, R17 ;  /* 0xffffffff07047810 */ /* 0x020fc60007ffe011 */
        /* <DEDUP_REMOVED lines=14> */
[----:B------:R-:W-:-:S05]  /*22f80*/  @!P1 LOP3.LUT R2, RZ, R17, RZ, 0x33, !PT ;  /* 0x00000011ff029212 */ /* 0x000fca00078e33ff */
[----:B------:R3:W-:Y:S02]  /*22f90*/  STL [R1+0x44], R2 ;  /* 0x0000440201007387 */ /* 0x0007e40000100800 */
.L_x_697:
[----:B------:R-:W-:Y:S05]  /*22fa0*/  BSYNC B0 ;  /* 0x0000000000007941 */ /* 0x000fea0003800000 */
.L_x_696:
[----:B------:R-:W4:Y:S04]  /*22fb0*/  LDL R0, [R1+0x44] ;  /* 0x0000440001007983 */ /* 0x000f280000100800 */
[----:B---3--:R-:W4:Y:S01]  /*22fc0*/  LDL R2, [R1+0x60] ;  /* 0x0000600001027983 */ /* 0x008f220000100800 */
[----:B------:R-:W-:Y:S01]  /*22fd0*/  BSSY B7, `(.L_x_698) ;  /* 0x000044d000077945 */ /* 0x000fe20003800000 */
[----:B----4-:R-:W-:-:S05]  /*22fe0*/  IMAD R2, R2, R0, RZ ;  /* 0x0000000002027224 */ /* 0x010fca00078e02ff */
[----:B-----5:R-:W-:Y:S01]  /*22ff0*/  VIADDMNMX R0, R2, R0, R7, PT ;  /* 0x0000000002007246 */ /* 0x020fe20003800107 */
        /* <DEDUP_REMOVED lines=8> */
[----:B-12---:R-:W1:Y:S01]  /*23080*/  S2R R3, SR_LANEID ;  /* 0x0000000000037919 */ /* 0x006e620000000000 */
[----:B------:R-:W-:Y:S02]  /*23090*/  VOTEU.ANY UR4, UPT, PT ;  /* 0x0000000000047886 */ /* 0x000fe400038e0100 */
[----:B------:R-:W1:Y:S08]  /*230a0*/  FLO.U32 R0, UR4 ;  /* 0x0000000400007d00 */ /* 0x000e7000080e0000 */
[----:B------:R-:W2:Y:S01]  /*230b0*/  POPC R4, UR4 ;  /* 0x0000000400047d09 */ /* 0x000ea20008000000 */
[----:B-1----:R-:W-:-:S02]  /*230c0*/  ISETP.EQ.U32.AND P0, PT, R0, R3, PT ;  /* 0x000000030000720c */ /* 0x002fc40003f02070 */
[----:B------:R-:W2:Y:S11]  /*230d0*/  LDC.64 R2, c[0x0][0xc60] ;  /* 0x00031800ff027b82 */ /* 0x000eb60000000a00 */
[----:B--2---:R-:W2:Y:S01]  /*230e0*/  @P0 ATOMG.E.ADD.STRONG.GPU PT, R3, desc[UR60][R2.64], R4 ;  /* 0x00000004020309a8 */ /* 0x004ea200081ee1fc */
[----:B------:R-:W1:Y:S02]  /*230f0*/  S2R R5, SR_LTMASK ;  /* 0x0000000000057919 */ /* 0x000e640000003900 */
[----:B-1----:R-:W-:-:S06]  /*23100*/  LOP3.LUT R5, R5, UR4, RZ, 0xc0, !PT ;  /* 0x0000000405057c12 */ /* 0x002fcc000f8ec0ff */
[----:B------:R-:W1:Y:S01]  /*23110*/  POPC R5, R5 ;  /* 0x0000000500057309 */ /* 0x000e620000000000 */
[----:B--2---:R-:W1:Y:S02]  /*23120*/  SHFL.IDX PT, R0, R3, R0, 0x1f ;  /* 0x00001f0003007589 */ /* 0x004e6400000e0000 */
[----:B-1----:R-:W-:-:S05]  /*23130*/  IADD3 R0, R0, UR38, R5 ;  /* 0x0000002600007c10 */ /* 0x002fca000fffe005 */
[----:B------:R4:W-:Y:S01]  /*23140*/  STL [R1], R0 ;  /* 0x0000000001007387 */ /* 0x0009e20000100800 */
[----:B------:R-:W-:Y:S05]  /*23150*/  BRA `(.L_x_700) ;  /* 0x0000004000d07947 */ /* 0x000fea0003800000 */
.L_x_699:
        /* <DEDUP_REMOVED lines=8> */
[----:B------:R-:W-:Y:S01]  /*231e0*/  IMAD.U32 R4, RZ, RZ, UR6 ;  /* 0x00000006ff047e24 */ /* 0x000fe2000f8e00ff */
[----:B-12---:R-:W-:Y:S01]  /*231f0*/  MOV R6, UR8 ;  /* 0x0000000800067c02 */ /* 0x006fe20008000f00 */
[----:B------:R-:W1:Y:S01]  /*23200*/  LDC.64 R2, c[0x4][R2] ;  /* 0x0100000002027b82 */ /* 0x000e620000000a00 */
[----:B------:R-:W-:Y:S01]  /*23210*/  IMAD.U32 R5, RZ, RZ, UR7 ;  /* 0x00000007ff057e24 */ /* 0x000fe2000f8e00ff */
[----:B------:R-:W-:Y:S01]  /*23220*/  MOV R12, 0x1 ;  /* 0x00000001000c7802 */ /* 0x000fe20000000f00 */
[----:B------:R-:W-:Y:S02]  /*23230*/  IMAD.U32 R7, RZ, RZ, UR9 ;  /* 0x00000009ff077e24 */ /* 0x000fe4000f8e00ff */
[----:B------:R-:W-:-:S02]  /*23240*/  IMAD.U32 R10, RZ, RZ, UR4 ;  /* 0x00000004ff0a7e24 */ /* 0x000fc4000f8e00ff */
[----:B0-----:R-:W-:Y:S02]  /*23250*/  IMAD.U32 R11, RZ, RZ, UR5 ;  /* 0x00000005ff0b7e24 */ /* 0x001fe4000f8e00ff */
[----:B------:R-:W-:Y:S02]  /*23260*/  IMAD.MOV.U32 R8, RZ, RZ, 0x70 ;  /* 0x00000070ff087424 */ /* 0x000fe400078e00ff */
[----:B------:R-:W-:-:S07]  /*23270*/  IMAD.MOV.U32 R13, RZ, RZ, RZ ;  /* 0x000000ffff0d7224 */ /* 0x000fce00078e00ff */
[----:B------:R-:W-:-:S07]  /*23280*/  LEPC R20, `(.L_x_702) ;  /* 0x000000001014794e */ /* 0x000fce0000000000 */
[----:B-1----:R-:W-:Y:S05]  /*23290*/  CALL.ABS.NOINC R2 ;  /* 0x0000000002007343 */ /* 0x002fea0003c00000 */
.L_x_702:
[----:B------:R-:W-:Y:S05]  /*232a0*/  BSYNC B6 ;  /* 0x0000000000067941 */ /* 0x000fea0003800000 */
.L_x_701:
        /* <DEDUP_REMOVED lines=8> */
[----:B-12---:R1:W2:Y:S01]  /*23330*/  LDC.64 R2, c[0x4][R17] ;  /* 0x0100000011027b82 */ /* 0x0062a20000000a00 */
[----:B------:R-:W-:Y:S01]  /*23340*/  IMAD.U32 R4, RZ, RZ, UR6 ;  /* 0x00000006ff047e24 */ /* 0x000fe2000f8e00ff */
[----:B------:R-:W-:Y:S01]  /*23350*/  MOV R6, UR8 ;  /* 0x0000000800067c02 */ /* 0x000fe20008000f00 */
[----:B------:R-:W-:Y:S01]  /*23360*/  IMAD.U32 R5, RZ, RZ, UR7 ;  /* 0x00000007ff057e24 */ /* 0x000fe2000f8e00ff */
[----:B------:R-:W-:Y:S01]  /*23370*/  MOV R12, 0x1 ;  /* 0x00000001000c7802 */ /* 0x000fe20000000f00 */
[----:B------:R-:W-:Y:S02]  /*23380*/  IMAD.U32 R7, RZ, RZ, UR9 ;  /* 0x00000009ff077e24 */ /* 0x000fe4000f8e00ff */
[----:B------:R-:W-:-:S02]  /*23390*/  IMAD.U32 R10, RZ, RZ, UR4 ;  /* 0x00000004ff0a7e24 */ /* 0x000fc4000f8e00ff */
[----:B0-----:R-:W-:Y:S02]  /*233a0*/  IMAD.U32 R11, RZ, RZ, UR5 ;  /* 0x00000005ff0b7e24 */ /* 0x001fe4000f8e00ff */
[----:B------:R-:W-:Y:S02]  /*233b0*/  IMAD.MOV.U32 R8, RZ, RZ, 0x70 ;  /* 0x00000070ff087424 */ /* 0x000fe400078e00ff */
[----:B-1----:R-:W-:-:S07]  /*233c0*/  IMAD.MOV.U32 R13, RZ, RZ, RZ ;  /* 0x000000ffff0d7224 */ /* 0x002fce00078e00ff */
[----:B------:R-:W-:-:S07]  /*233d0*/  LEPC R20, `(.L_x_705) ;  /* 0x000000001014794e */ /* 0x000fce0000000000 */
[----:B--2---:R-:W-:Y:S05]  /*233e0*/  CALL.ABS.NOINC R2 ;  /* 0x0000000002007343 */ /* 0x004fea0003c00000 */
.L_x_705:
[----:B------:R0:W1:Y:S01]  /*233f0*/  LDC.64 R2, c[0x4][R17] ;  /* 0x0100000011027b82 */ /* 0x0000620000000a00 */
[----:B------:R-:W-:Y:S01]  /*23400*/  ULDC.64 UR4, c[0x4][0xa8] ;  /* 0x01002a0000047ab9 */ /* 0x000fe20000000a00 */
[----:B------:R-:W-:Y:S01]  /*23410*/  ULDC.64 UR6, c[0x4][0xb0] ;  /* 0x01002c0000067ab9 */ /* 0x000fe20000000a00 */
[----:B------:R-:W-:Y:S01]  /*23420*/  ULDC.64 UR8, c[0x4][0x18] ;  /* 0x0100060000087ab9 */ /* 0x000fe20000000a00 */
        /* <DEDUP_REMOVED lines=11> */
.L_x_704:
[----:B------:R-:W-:Y:S05]  /*234e0*/  BSYNC B6 ;  /* 0x0000000000067941 */ /* 0x000fea0003800000 */
.L_x_703:
[----:B------:R-:W3:Y:S01]  /*234f0*/  LDL.LU R2, [R1+0x28] ;  /* 0x0000280001027983 */ /* 0x000ee20000300800 */
[----:B------:R-:W-:-:S03]  /*23500*/  ULDC.64 UR4, c[0x0][0x9f8] ;  /* 0x00027e0000047ab9 */ /* 0x000fc60000000a00 */
[----:B------:R-:W1:Y:S04]  /*23510*/  LDL.LU R0, [R1+0x38] ;  /* 0x0000380001007983 */ /* 0x000e680000300800 */
[----:B------:R-:W4:Y:S01]  /*23520*/  LDL R7, [R1+0x14] ;  /* 0x0000140001077983 */ /* 0x000f220000100800 */
[----:B------:R-:W-:-:S03]  /*23530*/  ISETP.NE.U32.AND P0, PT, RZ, UR4, PT ;  /* 0x00000004ff007c0c */ /* 0x000fc6000bf05070 */
[----:B------:R-:W5:Y:S01]  /*23540*/  LDL R17, [R1+0x48] ;  /* 0x0000480001117983 */ /* 0x000f620000100800 */
[----:B------:R-:W-:-:S13]  /*23550*/  ISETP.NE.AND.EX P0, PT, RZ, UR5, PT, P0 ;  /* 0x00000005ff007c0c */ /* 0x000fda000bf05300 */
[----:B---3--:R-:W-:-:S04]  /*23560*/  @P0 IADD3 R2, P1, R2, UR4, RZ ;  /* 0x0000000402020c10 */ /* 0x008fc8000ff3e0ff */
[----:B-12---:R-:W-:Y:S01]  /*23570*/  @P0 IADD3.X R3, R0, UR5, RZ, P1, !PT ;  /* 0x0000000500030c10 */ /* 0x006fe20008ffe4ff */
[----:B------:R-:W-:-:S04]  /*23580*/  ULDC.64 UR4, c[0x0][0xa08] ;  /* 0x0002820000047ab9 */ /* 0x000fc80000000a00 */
[----:B----4-:R1:W2:Y:S02]  /*23590*/  @P0 LDG.E R7, desc[UR60][R2.64] ;  /* 0x0000003c02070981 */ /* 0x0102a4000c1e1900 */
[----:B-1----:R-:W1:Y:S01]  /*235a0*/  LDC.64 R2, c[0x0][0x418] ;  /* 0x00010600ff027b82 */ /* 0x002e620000000a00 */
[----:B-----5:R-:W-:Y:S01]  /*235b0*/  VIADD R0, R17, 0xffffffff ;  /* 0xffffffff11007836 */ /* 0x020fe20000000000 */
[----:B--2---:R-:W-:Y:S01]  /*235c0*/  SHF.R.S32.HI R8, RZ, 0x1f, R7 ;  /* 0x0000001fff087819 */ /* 0x004fe20000011407 */
[----:B------:R2:W-:Y:S04]  /*235d0*/  @P0 STL [R1+0x14], R7 ;  /* 0x0000140701000387 */ /* 0x0005e80000100800 */
[----:B------:R2:W-:Y:S01]  /*235e0*/  STL [R1+0x28], R8 ;  /* 0x0000280801007387 */ /* 0x0005e20000100800 */
[----:B-1----:R-:W-:Y:S01]  /*235f0*/  LOP3.LUT P0, RZ, R2, UR4, RZ, 0xfc, !PT ;  /* 0x0000000402ff7c12 */ /* 0x002fe2000f80fcff */
[----:B------:R-:W-:-:S03]  /*23600*/  UMOV UR4, 0xffffffff ;  /* 0xffffffff00047882 */ /* 0x000fc60000000000 */
[----:B------:R-:W-:-:S04]  /*23610*/  LOP3.LUT P0, RZ, R3, UR5, RZ, 0xfc, P0 ;  /* 0x0000000503ff7c12 */ /* 0x000fc8000800fcff */
[----:B------:R-:W-:Y:S01]  /*23620*/  SEL R17, R7, RZ, !P0 ;  /* 0x000000ff07117207 */ /* 0x000fe20004000000 */
[----:B--2---:R-:W-:Y:S08]  /*23630*/  BRA.DIV UR4, `(.L_x_706) ;  /* 0x0000005a04607947 */ /* 0x004ff0000b800000 */
[----:B------:R-:W1:Y:S02]  /*23640*/  S2R R4, SR_TID.X ;  /* 0x0000000000047919 */ /* 0x000e640000002100 */
[----:B-1----:R-:W-:-:S04]  /*23650*/  SHF.R.U32.HI R4, RZ, 0x5, R4 ;  /* 0x00000005ff047819 */ /* 0x002fc80000011604 */
[----:B------:R-:W-:-:S05]  /*23660*/  LOP3.LUT R4, R4, 0x3, RZ, 0xc0, !PT ;  /* 0x0000000304047812 */ /* 0x000fca00078ec0ff */
[----:B------:R1:W2:Y:S02]  /*23670*/  SHFL.IDX PT, R14, R4, RZ, 0x1f ;  /* 0x00001fff040e7589 */ /* 0x0002a400000e0000 */
.L_x_839:
[----:B-1----:R-:W3:Y:S01]  /*23680*/  LDL.LU R4, [R1+0x10] ;  /* 0x0000100001047983 */ /* 0x002ee20000300800 */
[----:B------:R-:W-:Y:S02]  /*23690*/  PLOP3.LUT P1, PT, PT, PT, PT, 0x8, 0x0 ;  /* 0x000000000000781c */ /* 0x000fe40003f2e170 */
[----:B--2---:R-:W-:Y:S01]  /*236a0*/  ISETP.NE.AND P0, PT, R14, RZ, PT ;  /* 0x000000ff0e00720c */ /* 0x004fe20003f05270 */
        /* <DEDUP_REMOVED lines=8> */
.L_x_842:
[----:B------:R-:W-:Y:S05]  /*23730*/  @!P6 BRA `(.L_x_707) ;  /* 0x000000040028e947 */ /* 0x000fea0003800000 */
[----:B------:R-:W-:-:S04]  /*23740*/  ISETP.NE.U32.AND P0, PT, R2, RZ, PT ;  /* 0x000000ff0200720c */ /* 0x000fc80003f05070 */
[----:B------:R-:W-:-:S13]  /*23750*/  ISETP.NE.AND.EX P0, PT, R3, RZ, PT, P0 ;  /* 0x000000ff0300720c */ /* 0x000fda0003f05300 */
[----:B------:R-:W-:Y:S05]  /*23760*/  @!P0 BRA `(.L_x_709) ;  /* 0x0000000000508947 */ /* 0x000fea0003800000 */
[----:B------:R-:W2:Y:S01]  /*23770*/  LDC R6, c[0x0][0x43c] ;  /* 0x00010f00ff067b82 */ /* 0x000ea20000000800 */
[----:B------:R-:W-:Y:S01]  /*23780*/  IMAD.MOV.U32 R9, RZ, RZ, R0 ;  /* 0x000000ffff097224 */ /* 0x000fe200078e0000 */
[----:B------:R-:W-:-:S03]  /*23790*/  ULDC.64 UR4, c[0x0][0x428] ;  /* 0x00010a0000047ab9 */ /* 0x000fc60000000a00 */
[----:B-1----:R-:W-:Y:S01]  /*237a0*/  IMAD.MOV.U32 R0, RZ, RZ, R9 ;  /* 0x000000ffff007224 */ /* 0x002fe200078e0009 */
[----:B--2---:R-:W-:-:S13]  /*237b0*/  ISETP.NE.AND P0, PT, R6, 0x1, PT ;  /* 0x000000010600780c */ /* 0x004fda0003f05270 */
[----:B------:R-:W1:Y:S02]  /*237c0*/  @P0 LDC.64 R4, c[0x0][0x440] ;  /* 0x00011000ff040b82 */ /* 0x000e640000000a00 */
[----:B-1----:R-:W-:-:S05]  /*237d0*/  @P0 IMAD.HI.U32 R4, R9, R4, RZ ;  /* 0x0000000409040227 */ /* 0x002fca00078e00ff */
[----:B------:R-:W-:-:S04]  /*237e0*/  @P0 SHF.R.U32.HI R0, RZ, R5, R4 ;  /* 0x00000005ff000219 */ /* 0x000fc80000011604 */
[--C-:B------:R-:W-:Y:S01]  /*237f0*/  SHF.R.S32.HI R5, RZ, 0x1f, R0.reuse ;  /* 0x0000001fff057819 */ /* 0x100fe20000011400 */
[----:B------:R-:W-:-:S04]  /*23800*/  IMAD.MOV R4, RZ, RZ, -R0 ;  /* 0x000000ffff047224 */ /* 0x000fc800078e0a00 */
[----:B------:R-:W-:Y:S01]  /*23810*/  IMAD R9, R6, R4, R9 ;  /* 0x0000000406097224 */ /* 0x000fe200078e0209 */
[----:B------:R-:W-:Y:S01]  /*23820*/  MOV R4, R0 ;  /* 0x0000000000047202 */ /* 0x000fe20000000f00 */
[----:B------:R-:W-:-:S03]  /*23830*/  IMAD R6, R8, UR4, RZ ;  /* 0x0000000408067c24 */ /* 0x000fc6000f8e02ff */
[----:B------:R2:W-:Y:S01]  /*23840*/  STL [R1+0x8], R9 ;  /* 0x0000080901007387 */ /* 0x0005e20000100800 */
[----:B------:R-:W-:-:S04]  /*23850*/  IMAD.WIDE.U32 R4, R7, UR4, R4 ;  /* 0x0000000407047c25 */ /* 0x000fc8000f8e0004 */
[----:B------:R-:W-:Y:S01]  /*23860*/  IMAD R0, R7, UR5, R6 ;  /* 0x0000000507007c24 */ /* 0x000fe2000f8e0206 */
[----:B------:R-:W-:-:S03]  /*23870*/  LEA R2, P0, R4, R2, 0x2 ;  /* 0x0000000204027211 */ /* 0x000fc600078010ff */
[----:B------:R-:W-:-:S05]  /*23880*/  IMAD.IADD R0, R5, 0x1, R0 ;  /* 0x0000000105007824 */ /* 0x000fca00078e0200 */
[----:B------:R-:W-:-:S05]  /*23890*/  LEA.HI.X R3, R4, R3, R0, 0x2, P0 ;  /* 0x0000000304037211 */ /* 0x000fca00000f1400 */
[----:B------:R2:W5:Y:S02]  /*238a0*/  LDG.E R17, desc[UR60][R2.64] ;  /* 0x0000003c02117981 */ /* 0x000564000c1e1900 */
.L_x_709:
[----:B--2---:R-:W2:Y:S01]  /*238b0*/  LDL R2, [R1+0x18] ;  /* 0x0000180001027983 */ /* 0x004ea20000100800 */
[----:B-1----:R-:W-:Y:S01]  /*238c0*/  IMAD R0, R19, 0x8, R18 ;  /* 0x0000000813007824 */ /* 0x002fe200078e0212 */
[----:B--2---:R-:W-:-:S04]  /*238d0*/  SHF.L.U32 R2, R2, 0x1f, RZ ;  /* 0x0000001f02027819 */ /* 0x004fc800000006ff */
[----:B------:R-:W1:Y:S02]  /*238e0*/  SYNCS.PHASECHK.TRANS64.TRYWAIT P0, [R0+URZ+0x36840], R2 ;  /* 0x03684002000075a7 */ /* 0x000e64000800017f */
[----:B-1----:R-:W-:Y:S05]  /*238f0*/  @!P0 BRA `(.L_x_710) ;  /* 0x0000005800048947 */ /* 0x002fea0003800000 */
.L_x_843:
[----:B------:R-:W2:Y:S02]  /*23900*/  S2R R3, SR_TID.X ;  /* 0x0000000000037919 */ /* 0x000ea40000002100 */
        /* <DEDUP_REMOVED lines=10> */
.L_x_711:
[----:B------:R-:W2:Y:S04]  /*239b0*/  LDL R4, [R1+0x8] ;  /* 0x0000080001047983 */ /* 0x000ea80000100800 */
[----:B------:R-:W3:Y:S04]  /*239c0*/  LDL R3, [R1+0x1c] ;  /* 0x00001c0001037983 */ /* 0x000ee80000100800 */
[----:B-1----:R-:W4:Y:S01]  /*239d0*/  LDL.LU R2, [R1+0x10] ;  /* 0x0000100001027983 */ /* 0x002f220000300800 */
        /* <DEDUP_REMOVED lines=17> */
[----:B--2---:R-:W-:Y:S02]  /*23af0*/  R2UR UR11, R4 ;  /* 0x00000000040b72ca */ /* 0x004fe400000e0000 */
[----:B---3--:R-:W-:Y:S02]  /*23b00*/  R2UR UR5, R3 ;  /* 0x00000000030572ca */ /* 0x008fe400000e0000 */
[----:B----4-:R-:W-:-:S04]  /*23b10*/  LOP3.LUT R2, R2, 0xfffffffe, RZ, 0xc0, !PT ;  /* 0xfffffffe02027812 */ /* 0x010fc800078ec0ff */
[----:B------:R-:W-:-:S07]  /*23b20*/  @P0 LOP3.LUT R2, R2, 0x1, RZ, 0xfc, !PT ;  /* 0x0000000102020812 */ /* 0x000fce00078efcff */
[----:B------:R-:W-:Y:S01]  /*23b30*/  UIMAD UR11, UR11, 0x70, UR5 ;  /* 0x000000700b0b78a4 */ /* 0x000fe2000f8e0205 */
[----:B------:R2:W-:Y:S01]  /*23b40*/  STL [R1+0x10], R2 ;  /* 0x0000100201007387 */ /* 0x0005e20000100800 */
[----:B------:R-:W-:-:S09]  /*23b50*/  UIADD3.X UR5, URZ, UR37, URZ, UP0, !UPT ;  /* 0x000000253f057290 */ /* 0x000fd200087fe43f */
[----:B------:R1:W-:Y:S02]  /*23b60*/  UTMALDG.4D [UR8], [UR4], desc[UR6] ;  /* 0x00000608040075b4 */ /* 0x0003e40008019000 */
[----:B-1----:R-:W-:Y:S01]  /*23b70*/  UMOV UR8, UR15 ;  /* 0x0000000f00087c82 */ /* 0x002fe20008000000 */
[----:B------:R-:W-:Y:S02]  /*23b80*/  UMOV UR10, UR17 ;  /* 0x00000011000a7c82 */ /* 0x000fe40008000000 */
[----:B------:R1:W-:Y:S02]  /*23b90*/  UTMALDG.4D [UR8], [UR4], desc[UR6] ;  /* 0x00000608040075b4 */ /* 0x0003e40008019000 */
[----:B-1----:R-:W-:Y:S01]  /*23ba0*/  UMOV UR8, UR16 ;  /* 0x0000001000087c82 */ /* 0x002fe20008000000 */
[----:B------:R-:W-:Y:S02]  /*23bb0*/  UMOV UR10, UR14 ;  /* 0x0000000e000a7c82 */ /* 0x000fe40008000000 */
[----:B------:R2:W-:Y:S02]  /*23bc0*/  UTMALDG.4D [UR8], [UR4], desc[UR6] ;  /* 0x00000608040075b4 */ /* 0x0005e40008019000 */
[----:B--2---:R-:W-:Y:S01]  /*23bd0*/  NOP ;  /* 0x0000000000007918 */ /* 0x004fe20000000000 */
.L_x_707:
[----:B------:R-:W2:Y:S04]  /*23be0*/  LDL.LU R3, [R1+0x4c] ;  /* 0x00004c0001037983 */ /* 0x000ea80000300800 */
[----:B------:R-:W3:Y:S04]  /*23bf0*/  LDL.LU R5, [R1+0x34] ;  /* 0x0000340001057983 */ /* 0x000ee80000300800 */
[----:B-1----:R-:W4:Y:S01]  /*23c00*/  LDL.LU R4, [R1+0x58] ;  /* 0x0000580001047983 */ /* 0x002f220000300800 */
[----:B------:R-:W-:Y:S05]  /*23c10*/  WARPSYNC.ALL ;  /* 0x0000000000007948 */ /* 0x000fea0003800000 */
[----:B------:R-:W-:Y:S01]  /*23c20*/  ULDC.64 UR4, c[0x0][0x298] ;  /* 0x0000a60000047ab9 */ /* 0x000fe20000000a00 */
[----:B------:R-:W-:Y:S01]  /*23c30*/  ULDC.64 UR6, c[0x0][0xa00] ;  /* 0x0002800000067ab9 */ /* 0x000fe20000000a00 */
[----:B------:R-:W-:Y:S01]  /*23c40*/  VIADD R2, R18, 0x15400 ;  /* 0x0001540012027836 */ /* 0x000fe20000000000 */
[----:B------:R-:W-:Y:S01]  /*23c50*/  BAR.SYNC.DEFER_BLOCKING 0x8, 0x180 ;  /* 0x0206000000007b1d */ /* 0x000fe20000010000 */
[----:B------:R-:W-:-:S03]  /*23c60*/  ISETP.NE.U32.AND P0, PT, RZ, UR6, PT ;  /* 0x00000006ff007c0c */ /* 0x000fc6000bf05070 */
[----:B------:R-:W-:Y:S02]  /*23c70*/  LOP3.LUT P1, RZ, R2, 0x3ff, RZ, 0xc0, !PT ;  /* 0x000003ff02ff7812 */ /* 0x000fe4000782c0ff */
[----:B------:R-:W-:Y:S01]  /*23c80*/  ISETP.NE.AND.EX P0, PT, RZ, UR7, PT, P0 ;  /* 0x00000007ff007c0c */ /* 0x000fe2000bf05300 */
[----:B------:R-:W-:Y:S01]  /*23c90*/  BSSY B6, `(.L_x_712) ;  /* 0x000001d000067945 */ /* 0x000fe20003800000 */
[----:B--2---:R-:W-:Y:S02]  /*23ca0*/  SHF.R.S32.HI R0, RZ, 0x1f, R3 ;  /* 0x0000001fff007819 */ /* 0x004fe40000011403 */
[----:B---3--:R-:W-:-:S03]  /*23cb0*/  SEL R5, R5, RZ, !P0 ;  /* 0x000000ff05057207 */ /* 0x008fc60004000000 */
[----:B------:R-:W-:Y:S01]  /*23cc0*/  IMAD R0, R0, UR4, RZ ;  /* 0x0000000400007c24 */ /* 0x000fe2000f8e02ff */
[----:B----4-:R-:W-:-:S03]  /*23cd0*/  SEL R4, R4, RZ, !P0 ;  /* 0x000000ff04047207 */ /* 0x010fc60004000000 */
[C---:B------:R-:W-:Y:S02]  /*23ce0*/  IMAD R0, R3.reuse, UR5, R0 ;  /* 0x0000000503007c24 */ /* 0x040fe4000f8e0200 */
[----:B------:R-:W-:-:S05]  /*23cf0*/  IMAD.WIDE.U32 R2, R3, UR4, RZ ;  /* 0x0000000403027c25 */ /* 0x000fca000f8e00ff */
[----:B------:R-:W-:Y:S01]  /*23d00*/  IADD3 R0, R3, R0, RZ ;  /* 0x0000000003007210 */ /* 0x000fe20007ffe0ff */
[----:B------:R1:W-:Y:S04]  /*23d10*/  STL.64 [R1+0x50], R2 ;  /* 0x0000500201007387 */ /* 0x0003e80000100a00 */
[----:B------:R1:W-:Y:S04]  /*23d20*/  STL [R1+0x34], R5 ;  /* 0x0000340501007387 */ /* 0x0003e80000100800 */
[----:B------:R1:W-:Y:S04]  /*23d30*/  STL [R1+0x4c], R4 ;  /* 0x00004c0401007387 */ /* 0x0003e80000100800 */
[----:B------:R1:W-:Y:S01]  /*23d40*/  STL [R1+0x38], R0 ;  /* 0x0000380001007387 */ /* 0x0003e20000100800 */
[----:B------:R-:W-:Y:S05]  /*23d50*/  @!P1 BRA `(.L_x_713) ;  /* 0x0000000000409947 */ /* 0x000fea0003800000 */
[----:B-1----:R-:W-:Y:S01]  /*23d60*/  MOV R2, 0x0 ;  /* 0x0000000000027802 */ /* 0x002fe20000000f00 */
[----:B------:R-:W-:Y:S01]  /*23d70*/  ULDC.64 UR4, c[0x4][0xa8] ;  /* 0x01002a0000047ab9 */ /* 0x000fe20000000a00 */
[----:B------:R-:W-:Y:S01]  /*23d80*/  ULDC.64 UR6, c[0x4][0xb0] ;  /* 0x01002c0000067ab9 */ /* 0x000fe20000000a00 */
[----:B------:R-:W-:Y:S01]  /*23d90*/  ULDC.64 UR8, c[0x4][0x20] ;  /* 0x0100080000087ab9 */ /* 0x000fe20000000a00 */
[----:B------:R-:W-:Y:S01]  /*23da0*/  IMAD.U32 R4, RZ, RZ, UR4 ;  /* 0x00000004ff047e24 */ /* 0x000fe2000f8e00ff */
[----:B------:R-:W-:Y:S01]  /*23db0*/  MOV R10, UR8 ;  /* 0x00000008000a7c02 */ /* 0x000fe20008000f00 */
[----:B------:R-:W1:Y:S01]  /*23dc0*/  LDC.64 R2, c[0x4][R2] ;  /* 0x0100000002027b82 */ /* 0x000e620000000a00 */
[----:B------:R-:W-:Y:S02]  /*23dd0*/  IMAD.U32 R5, RZ, RZ, UR5 ;  /* 0x00000005ff057e24 */ /* 0x000fe4000f8e00ff */
[----:B------:R-:W-:Y:S02]  /*23de0*/  IMAD.U32 R6, RZ, RZ, UR6 ;  /* 0x00000006ff067e24 */ /* 0x000fe4000f8e00ff */
[----:B------:R-:W-:-:S02]  /*23df0*/  IMAD.U32 R7, RZ, RZ, UR7 ;  /* 0x00000007ff077e24 */ /* 0x000fc4000f8e00ff */
[----:B0-----:R-:W-:Y:S02]  /*23e00*/  IMAD.U32 R11, RZ, RZ, UR9 ;  /* 0x00000009ff0b7e24 */ /* 0x001fe4000f8e00ff */
[----:B------:R-:W-:Y:S02]  /*23e10*/  IMAD.MOV.U32 R8, RZ, RZ, 0x70 ;  /* 0x00000070ff087424 */ /* 0x000fe400078e00ff */
[----:B------:R-:W-:Y:S02]  /*23e20*/  IMAD.MOV.U32 R12, RZ, RZ, 0x1 ;  /* 0x00000001ff0c7424 */ /* 0x000fe400078e00ff */
[----:B------:R-:W-:-:S07]  /*23e30*/  IMAD.MOV.U32 R13, RZ, RZ, RZ ;  /* 0x000000ffff0d7224 */ /* 0x000fce00078e00ff */
[----:B------:R-:W-:-:S07]  /*23e40*/  LEPC R20, `(.L_x_713) ;  /* 0x000000001014794e */ /* 0x000fce0000000000 */
[----:B-1----:R-:W-:Y:S05]  /*23e50*/  CALL.ABS.NOINC R2 ;  /* 0x0000000002007343 */ /* 0x002fea0003c00000 */
.L_x_713:
[----:B------:R-:W-:Y:S05]  /*23e60*/  BSYNC B6 ;  /* 0x0000000000067941 */ /* 0x000fea0003800000 */
.L_x_712:
[----:B-1----:R-:W2:Y:S01]  /*23e70*/  LDL.LU R0, [R1+0x4c] ;  /* 0x00004c0001007983 */ /* 0x002ea20000300800 */
[----:B------:R-:W-:Y:S01]  /*23e80*/  ULDC.64 UR4, c[0x0][0x2d8] ;  /* 0x0000b60000047ab9 */ /* 0x000fe20000000a00 */
[----:B------:R-:W1:Y:S01]  /*23e90*/  LDC R8, c[0x0][0x448] ;  /* 0x00011200ff087b82 */ /* 0x000e620000000800 */
[----:B------:R-:W-:Y:S01]  /*23ea0*/  ULDC.64 UR6, c[0x0][0x280] ;  /* 0x0000a00000067ab9 */ /* 0x000fe20000000a00 */
[----:B------:R-:W3:Y:S04]  /*23eb0*/  LDL.LU R5, [R1+0x38] ;  /* 0x0000380001057983 */ /* 0x000ee80000300800 */
[----:B------:R-:W3:Y:S04]  /*23ec0*/  LDL.LU.64 R2, [R1+0x50] ;  /* 0x0000500001027983 */ /* 0x000ee80000300a00 */
[----:B------:R-:W4:Y:S01]  /*23ed0*/  LDL.LU R4, [R1+0x34] ;  /* 0x0000340001047983 */ /* 0x000f220000300800 */
[----:B-1----:R-:W-:Y:S01]  /*23ee0*/  ISETP.NE.AND P0, PT, R8, 0x1, PT ;  /* 0x000000010800780c */ /* 0x002fe20003f05270 */
[----:B0-----:R-:W0:-:S12]  /*23ef0*/  S2R R11, SR_TID.X ;  /* 0x00000000000b7919 */ /* 0x001e180000002100 */
[----:B------:R-:W1:Y:S01]  /*23f00*/  @P0 LDC R7, c[0x0][0x450] ;  /* 0x00011400ff070b82 */ /* 0x000e620000000800 */
[----:B---3--:R-:W-:Y:S02]  /*23f10*/  MOV R3, R5 ;  /* 0x0000000500037202 */ /* 0x008fe40000000f00 */
[----:B------:R-:W3:Y:S01]  /*23f20*/  LDL.LU R5, [R1+0x4] ;  /* 0x0000040001057983 */ /* 0x000ee20000300800 */
[----:B0-----:R-:W-:Y:S02]  /*23f30*/  IMAD.SHL.U32 R11, R11, 0x8, RZ ;  /* 0x000000080b0b7824 */ /* 0x001fe400078e00ff */
[----:B------:R-:W-:-:S03]  /*23f40*/  IMAD.WIDE.U32 R2, R16, UR4, R2 ;  /* 0x0000000410027c25 */ /* 0x000fc6000f8e0002 */
[----:B------:R-:W-:Y:S01]  /*23f50*/  LOP3.LUT R11, R11, 0x38, RZ, 0xc0, !PT ;  /* 0x000000380b0b7812 */ /* 0x000fe200078ec0ff */
[----:B------:R-:W-:Y:S01]  /*23f60*/  IMAD R3, R16, UR5, R3 ;  /* 0x0000000510037c24 */ /* 0x000fe2000f8e0203 */
[----:B------:R-:W-:Y:S02]  /*23f70*/  ULDC.64 UR4, c[0x0][0x2e0] ;  /* 0x0000b80000047ab9 */ /* 0x000fe40000000a00 */
[----:B--2---:R-:W-:Y:S01]  /*23f80*/  IMAD R0, R0, UR4, RZ ;  /* 0x0000000400007c24 */ /* 0x004fe2000f8e02ff */
[C---:B------:R-:W-:Y:S01]  /*23f90*/  LOP3.LUT R10, R11.reuse, 0x40, RZ, 0xfc, !PT ;  /* 0x000000400b0a7812 */ /* 0x040fe200078efcff */
[----:B----4-:R-:W-:Y:S01]  /*23fa0*/  IMAD.WIDE.U32 R2, R4, UR4, R2 ;  /* 0x0000000404027c25 */ /* 0x010fe2000f8e0002 */
[----:B------:R-:W-:-:S03]  /*23fb0*/  LOP3.LUT R9, R11, 0x80, RZ, 0xfc, !PT ;  /* 0x000000800b097812 */ /* 0x000fc600078efcff */
[----:B------:R-:W-:Y:S01]  /*23fc0*/  IMAD R0, R4, UR5, R0 ;  /* 0x0000000504007c24 */ /* 0x000fe2000f8e0200 */
[----:B------:R-:W-:Y:S01]  /*23fd0*/  ULDC.64 UR4, c[0x0][0x2d0] ;  /* 0x0000b40000047ab9 */ /* 0x000fe20000000a00 */
[----:B------:R-:W0:Y:S02]  /*23fe0*/  S2R R4, SR_TID.X ;  /* 0x0000000000047919 */ /* 0x000e240000002100 */
[----:B------:R-:W-:Y:S01]  /*23ff0*/  IMAD.IADD R3, R3, 0x1, R0 ;  /* 0x0000000103037824 */ /* 0x000fe200078e0200 */
[----:B0-----:R-:W-:-:S04]  /*24000*/  LOP3.LUT R4, R4, 0x7f, RZ, 0xc0, !PT ;  /* 0x0000007f04047812 */ /* 0x001fc800078ec0ff */
[----:B------:R-:W-:Y:S02]  /*24010*/  SHF.R.U32.HI R6, RZ, 0x3, R4 ;  /* 0x00000003ff067819 */ /* 0x000fe40000011604 */
[----:B------:R-:W0:Y:S02]  /*24020*/  S2R R4, SR_TID.X ;  /* 0x0000000000047919 */ /* 0x000e240000002100 */
[----:B0-----:R-:W-:-:S05]  /*24030*/  IMAD.SHL.U32 R4, R4, 0x10, RZ ;  /* 0x0000001004047824 */ /* 0x001fca00078e00ff */
[----:B------:R-:W-:Y:S02]  /*24040*/  LOP3.LUT R4, R6, 0x70, R4, 0xf8, !PT ;  /* 0x0000007006047812 */ /* 0x000fe400078ef804 */
[----:B------:R-:W0:Y:S01]  /*24050*/  @P0 LDC R6, c[0x0][0x44c] ;  /* 0x00011300ff060b82 */ /* 0x000e220000000800 */
[----:B---3--:R-:W-:-:S05]  /*24060*/  IMAD.SHL.U32 R5, R5, 0x80, RZ ;  /* 0x0000008005057824 */ /* 0x008fca00078e00ff */
[----:B------:R-:W-:-:S05]  /*24070*/  LOP3.LUT R4, R4, R5, RZ, 0xfc, !PT ;  /* 0x0000000504047212 */ /* 0x000fca00078efcff */
[----:B0-----:R-:W-:-:S04]  /*24080*/  @P0 IMAD.HI.U32 R6, R4, R6, RZ ;  /* 0x0000000604060227 */ /* 0x001fc800078e00ff */
[----:B------:R-:W-:Y:S01]  /*24090*/  IMAD.MOV.U32 R0, RZ, RZ, R4 ;  /* 0x000000ffff007224 */ /* 0x000fe200078e0004 */
[----:B-1----:R-:W-:-:S04]  /*240a0*/  @P0 SHF.R.U32.HI R0, RZ, R7, R6 ;  /* 0x00000007ff000219 */ /* 0x002fc80000011606 */
[C---:B------:R-:W-:Y:S01]  /*240b0*/  IADD3 R6, -R0.reuse, RZ, RZ ;  /* 0x000000ff00067210 */ /* 0x040fe20007ffe1ff */
[----:B------:R-:W-:-:S04]  /*240c0*/  IMAD.WIDE.U32 R2, R0, UR4, R2 ;  /* 0x0000000400027c25 */ /* 0x000fc8000f8e0002 */
[----:B------:R-:W-:Y:S01]  /*240d0*/  IMAD R4, R8, R6, R4 ;  /* 0x0000000608047224 */ /* 0x000fe200078e0204 */
[----:B------:R-:W-:-:S05]  /*240e0*/  SHF.R.S32.HI R6, RZ, 0x1f, R0 ;  /* 0x0000001fff067819 */ /* 0x000fca0000011400 */
        /* <DEDUP_REMOVED lines=8> */
[----:B------:R-:W-:Y:S01]  /*24170*/  ISETP.GE.AND P1, PT, R10, UR4, PT ;  /* 0x000000040a007c0c */ /* 0x000fe2000bf26270 */
[----:B------:R-:W-:Y:S01]  /*24180*/  IMAD R0, R4, UR5, R0 ;  /* 0x0000000504007c24 */ /* 0x000fe2000f8e0200 */
[----:B------:R0:W5:Y:S01]  /*24190*/  LDL R10, [R1+0x2c] ;  /* 0x00002c00010a7983 */ /* 0x0001620000100800 */
[C---:B------:R-:W-:Y:S02]  /*241a0*/  LEA R4, P3, R2.reuse, UR6, 0x1 ;  /* 0x0000000602047c11 */ /* 0x040fe4000f8608ff */
[----:B------:R-:W-:Y:S01]  /*241b0*/  IMAD.IADD R0, R3, 0x1, R0 ;  /* 0x0000000103007824 */ /* 0x000fe200078e0200 */
[----:B------:R-:W-:Y:S02]  /*241c0*/  ISETP.GE.AND P2, PT, R11, UR4, PT ;  /* 0x000000040b007c0c */ /* 0x000fe4000bf46270 */
[----:B------:R-:W-:Y:S01]  /*241d0*/  ISETP.GE.AND P0, PT, R9, UR4, PT ;  /* 0x0000000409007c0c */ /* 0x000fe2000bf06270 */
[----:B------:R-:W-:Y:S01]  /*241e0*/  UMOV UR4, 0xffffffff ;  /* 0xffffffff00047882 */ /* 0x000fe20000000000 */
[----:B------:R-:W-:-:S02]  /*241f0*/  LEA.HI.X R3, R2, UR7, R0, 0x1, P3 ;  /* 0x0000000702037c11 */ /* 0x000fc400098f0c00 */
[----:B0-----:R-:W-:Y:S09]  /*24200*/  BRA.DIV UR4, `(.L_x_714) ;  /* 0x0000004e04d47947 */ /* 0x001ff2000b800000 */
[----:B------:R-:W0:Y:S02]  /*24210*/  S2R R6, SR_TID.X ;  /* 0x0000000000067919 */ /* 0x000e240000002100 */
[----:B0-----:R-:W-:-:S04]  /*24220*/  LOP3.LUT R6, R6, 0x7f, RZ, 0xc0, !PT ;  /* 0x0000007f06067812 */ /* 0x001fc800078ec0ff */
[----:B------:R-:W-:Y:S02]  /*24230*/  SHF.R.U32.HI R7, RZ, 0x3, R6 ;  /* 0x00000003ff077819 */ /* 0x000fe40000011606 */
[----:B------:R-:W2:Y:S03]  /*24240*/  LDL.LU R6, [R1+0x5c] ;  /* 0x00005c0001067983 */ /* 0x000ea60000300800 */
[----:B------:R-:W-:Y:S01]  /*24250*/  IMAD.IADD R0, R7, 0x1, R5 ;  /* 0x0000000107007824 */ /* 0x000fe200078e0205 */
[----:B------:R-:W0:Y:S01]  /*24260*/  S2R R11, SR_TID.X ;  /* 0x00000000000b7919 */ /* 0x000e220000002100 */
[----:B------:R-:W1:Y:S03]  /*24270*/  SHFL.IDX PT, R7, R4, RZ, 0x181f ;  /* 0x00181fff04077589 */ /* 0x000e6600000e0000 */
[----:B------:R-:W-:Y:S01]  /*24280*/  IADD3 R5, R0, 0x10, RZ ;  /* 0x0000001000057810 */ /* 0x000fe20007ffe0ff */
[----:B------:R-:W-:Y:S01]  /*24290*/  SHFL.IDX PT, R9, R3, 0x1, 0x181f ;  /* 0x00381f0003097f89 */ /* 0x000fe200000e0000 */
[----:B0-----:R-:W-:-:S05]  /*242a0*/  IMAD.SHL.U32 R11, R11, 0x8, RZ ;  /* 0x000000080b0b7824 */ /* 0x001fca00078e00ff */
[----:B------:R-:W-:Y:S01]  /*242b0*/  LOP3.LUT R11, R11, 0x38, RZ, 0xc0, !PT ;  /* 0x000000380b0b7812 */ /* 0x000fe200078ec0ff */
[----:B--2---:R-:W-:Y:S02]  /*242c0*/  IMAD R2, R6, R8, RZ ;  /* 0x0000000806027224 */ /* 0x004fe400078e02ff */
[----:B------:R-:W0:Y:S03]  /*242d0*/  SHFL.IDX PT, R6, R3, RZ, 0x181f ;  /* 0x00181fff03067589 */ /* 0x000e2600000e0000 */
[-C--:B------:R-:W-:Y:S02]  /*242e0*/  ISETP.GE.AND P4, PT, R0, R2.reuse, PT ;  /* 0x000000020000720c */ /* 0x080fe40003f86270 */
[----:B------:R-:W-:Y:S02]  /*242f0*/  ISETP.GE.AND P3, PT, R5, R2, PT ;  /* 0x000000020500720c */ /* 0x000fe40003f66270 */
[----:B------:R-:W2:Y:S09]  /*24300*/  SHFL.IDX PT, R5, R4, 0x1, 0x181f ;  /* 0x00381f0004057f89 */ /* 0x000eb200000e0000 */
[----:B-1----:R-:W-:-:S05]  /*24310*/  @!P4 LEA R7, P5, R11, R7, 0x1 ;  /* 0x000000070b07c211 */ /* 0x002fca00078a08ff */
[----:B0-----:R-:W-:-:S05]  /*24320*/  @!P4 IMAD.X R6, RZ, RZ, R6, P5 ;  /* 0x000000ffff06c224 */ /* 0x001fca00028e0606 */
[-C--:B------:R-:W-:Y:S02]  /*24330*/  @!P4 LOP3.LUT R7, R7, R6.reuse, RZ, 0x3c, !PT ;  /* 0x000000060707c212 */ /* 0x080fe400078e3cff */
[----:B--2---:R-:W-:Y:S02]  /*24340*/  @!P3 LEA R8, P5, R11, R5, 0x1 ;  /* 0x000000050b08b211 */ /* 0x004fe400078a08ff */
[----:B------:R-:W-:-:S03]  /*24350*/  @!P4 LOP3.LUT R6, R7, R6, RZ, 0x3c, !PT ;  /* 0x000000060706c212 */ /* 0x000fc600078e3cff */
[----:B------:R-:W-:Y:S01]  /*24360*/  @!P3 IMAD.X R5, RZ, RZ, R9, P5 ;  /* 0x000000ffff05b224 */ /* 0x000fe200028e0609 */
[----:B------:R-:W-:-:S05]  /*24370*/  @!P4 LOP3.LUT R7, R7, R6, RZ, 0x3c, !PT ;  /* 0x000000060707c212 */ /* 0x000fca00078e3cff */
[----:B-----5:R-:W-:Y:S04]  /*24380*/  @!P4 LDGSTS.E.BYPASS.LTC128B.128 [R10+0x15400], desc[UR60][R6.64], !P2 ;  /* 0x15400000060acfae */ /* 0x020fe8000d101d7c */
[----:B------:R-:W-:Y:S04]  /*24390*/  @!P4 LDGSTS.E.BYPASS.LTC128B.128 [R10+0x19400], desc[UR60][R6.64+0x80], !P1 ;  /* 0x19400080060acfae */ /* 0x000fe8000c901d7c */
[----:B------:R0:W-:Y:S02]  /*243a0*/  @!P4 LDGSTS.E.BYPASS.LTC128B.128 [R10+0x1d400], desc[UR60][R6.64+0x100], !P0 ;  /* 0x1d400100060acfae */ /* 0x0001e4000c101d7c */
[----:B0-----:R-:W-:Y:S01]  /*243b0*/  @!P3 IMAD.MOV.U32 R6, RZ, RZ, R8 ;  /* 0x000000ffff06b224 */ /* 0x001fe200078e0008 */
[----:B------:R-:W-:Y:S01]  /*243c0*/  @!P3 MOV R7, R5 ;  /* 0x000000050007b202 */ /* 0x000fe20000000f00 */
[----:B------:R-:W-:Y:S01]  /*243d0*/  VIADD R5, R0, 0x20 ;  /* 0x0000002000057836 */ /* 0x000fe20000000000 */
[----:B------:R-:W-:Y:S04]  /*243e0*/  SHFL.IDX PT, R8, R3, 0x2, 0x181f ;  /* 0x00581f0003087f89 */ /* 0x000fe800000e0000 */
[----:B------:R-:W-:Y:S04]  /*243f0*/  @!P3 LDGSTS.E.BYPASS.LTC128B.128 [R10+0x15c00], desc[UR60][R6.64], !P2 ;  /* 0x15c00000060abfae */ /* 0x000fe8000d101d7c */
[----:B------:R-:W-:Y:S04]  /*24400*/  @!P3 LDGSTS.E.BYPASS.LTC128B.128 [R10+0x19c00], desc[UR60][R6.64+0x80], !P1 ;  /* 0x19c00080060abfae */ /* 0x000fe8000c901d7c */
[----:B------:R0:W-:Y:S01]  /*24410*/  @!P3 LDGSTS.E.BYPASS.LTC128B.128 [R10+0x1dc00], desc[UR60][R6.64+0x100], !P0 ;  /* 0x1dc00100060abfae */ /* 0x0001e2000c101d7c */
[----:B------:R-:W-:-:S03]  /*24420*/  ISETP.GE.AND P3, PT, R5, R2, PT ;  /* 0x000000020500720c */ /* 0x000fc60003f66270 */
[----:B------:R-:W1:Y:S10]  /*24430*/  SHFL.IDX PT, R5, R4, 0x2, 0x181f ;  /* 0x00581f0004057f89 */ /* 0x000e7400000e0000 */
[----:B-1----:R-:W-:-:S05]  /*24440*/  @!P3 LEA R5, P4, R11, R5, 0x1 ;  /* 0x000000050b05b211 */ /* 0x002fca00078808ff */
[----:B0-----:R-:W-:-:S04]  /*24450*/  @!P3 IMAD.X R6, RZ, RZ, R8, P4 ;  /* 0x000000ffff06b224 */ /* 0x001fc800020e0608 */
[----:B------:R-:W-:Y:S02]  /*24460*/  @!P3 IMAD.MOV.U32 R7, RZ, RZ, R6 ;  /* 0x000000ffff07b224 */ /* 0x000fe400078e0006 */
[----:B------:R-:W-:Y:S01]  /*24470*/  @!P3 IMAD.MOV.U32 R6, RZ, RZ, R5 ;  /* 0x000000ffff06b224 */ /* 0x000fe200078e0005 */
[----:B------:R-:W-:-:S04]  /*24480*/  IADD3 R5, R0, 0x30, RZ ;  /* 0x0000003000057810 */ /* 0x000fc80007ffe0ff */
        /* <DEDUP_REMOVED lines=17> */
[----:B-1----:R-:W-:-:S04]  /*245a0*/  @!P3 LEA R5, P4, R11, R5, 0x1 ;  /* 0x000000050b05b211 */ /* 0x002fc800078808ff */
[----:B0-----:R-:W-:-:S05]  /*245b0*/  @!P3 IADD3.X R6, RZ, R6, RZ, P4, !PT ;  /* 0x00000006ff06b210 */ /* 0x001fca00027fe4ff */
        /* <DEDUP_REMOVED lines=10> */
[----:B0-----:R-:W-:-:S05]  /*24660*/  @!P3 IMAD.X R6, RZ, RZ, R6, P4 ;  /* 0x000000ffff06b224 */ /* 0x001fca00020e0606 */
[----:B------:R-:W-:Y:S01]  /*24670*/  @!P3 MOV R7, R6 ;  /* 0x000000060007b202 */ /* 0x000fe20000000f00 */
        /* <DEDUP_REMOVED lines=10> */
[----:B------:R-:W-:Y:S01]  /*24720*/  @!P4 IMAD.MOV.U32 R7, RZ, RZ, R6 ;  /* 0x000000ffff07c224 */ /* 0x000fe200078e0006 */
[----:B------:R-:W-:Y:S02]  /*24730*/  @!P4 MOV R6, R5 ;  /* 0x000000050006c202 */ /* 0x000fe40000000f00 */
[----:B------:R1:W2:Y:S04]  /*24740*/  SHFL.IDX PT, R5, R3, 0x7, 0x181f ;  /* 0x00f81f0003057f89 */ /* 0x0002a800000e0000 */
[----:B------:R1:W-:Y:S04]  /*24750*/  @!P4 LDGSTS.E.BYPASS.LTC128B.128 [R10+0x18400], desc[UR60][R6.64], !P2 ;  /* 0x18400000060acfae */ /* 0x0003e8000d101d7c */
[----:B------:R1:W-:Y:S04]  /*24760*/  @!P4 LDGSTS.E.BYPASS.LTC128B.128 [R10+0x1c400], desc[UR60][R6.64+0x80], !P1 ;  /* 0x1c400080060acfae */ /* 0x0003e8000c901d7c */
[----:B------:R1:W-:Y:S04]  /*24770*/  @!P4 LDGSTS.E.BYPASS.LTC128B.128 [R10+0x20400], desc[UR60][R6.64+0x100], !P0 ;  /* 0x20400100060acfae */ /* 0x0003e8000c101d7c */
[----:B------:R1:W3:Y:S02]  /*24780*/  SHFL.IDX PT, R3, R4, 0x7, 0x181f ;  /* 0x00f81f0004037f89 */ /* 0x0002e400000e0000 */
.L_x_860:
[----:B------:R-:W-:Y:S01]  /*24790*/  VIADD R0, R0, 0x70 ;  /* 0x0000007000007836 */ /* 0x000fe20000000000 */
[----:B------:R-:W-:Y:S04]  /*247a0*/  BSSY B0, `(.L_x_715) ;  /* 0x000000e000007945 */ /* 0x000fe80003800000 */
[----:B------:R-:W-:-:S13]  /*247b0*/  ISETP.GE.AND P3, PT, R0, R2, PT ;  /* 0x000000020000720c */ /* 0x000fda0003f66270 */
[----:B------:R-:W-:Y:S05]  /*247c0*/  @P3 BRA `(.L_x_716) ;  /* 0x00000000002c3947 */ /* 0x000fea0003800000 */
[----:B-1----:R-:W1:Y:S02]  /*247d0*/  S2R R4, SR_TID.X ;  /* 0x0000000000047919 */ /* 0x002e640000002100 */
[----:B-1----:R-:W-:-:S05]  /*247e0*/  IMAD.SHL.U32 R4, R4, 0x8, RZ ;  /* 0x0000000804047824 */ /* 0x002fca00078e00ff */
[----:B------:R-:W-:-:S04]  /*247f0*/  LOP3.LUT R4, R4, 0x38, RZ, 0xc0, !PT ;  /* 0x0000003804047812 */ /* 0x000fc800078ec0ff */
[----:B---3--:R-:W-:-:S05]  /*24800*/  LEA R2, P3, R4, R3, 0x1 ;  /* 0x0000000304027211 */ /* 0x008fca00078608ff */
[----:B--2---:R-:W-:-:S05]  /*24810*/  IMAD.X R3, RZ, RZ, R5, P3 ;  /* 0x000000ffff037224 */ /* 0x004fca00018e0605 */
[----:B------:R-:W-:Y:S01]  /*24820*/  @!PT LDS RZ, [RZ] ;  /* 0x00000000fffff984 */ /* 0x000fe20000000800 */
[----:B------:R-:W-:Y:S01]  /*24830*/  @!PT LDS RZ, [RZ] ;  /* 0x00000000fffff984 */ /* 0x000fe20000000800 */
[----:B------:R-:W-:Y:S01]  /*24840*/  @!PT LDS RZ, [RZ] ;  /* 0x00000000fffff984 */ /* 0x000fe20000000800 */
[----:B------:R4:W-:Y:S04]  /*24850*/  LDGSTS.E.BYPASS.LTC128B.128 [R10+0x18c00], desc[UR60][R2.64], !P2 ;  /* 0x18c00000020a7fae */ /* 0x0009e8000d101d7c */
[----:B------:R4:W-:Y:S04]  /*24860*/  LDGSTS.E.BYPASS.LTC128B.128 [R10+0x1cc00], desc[UR60][R2.64+0x80], !P1 ;  /* 0x1cc00080020a7fae */ /* 0x0009e8000c901d7c */
[----:B------:R4:W-:Y:S02]  /*24870*/  LDGSTS.E.BYPASS.LTC128B.128 [R10+0x20c00], desc[UR60][R2.64+0x100], !P0 ;  /* 0x20c00100020a7fae */ /* 0x0009e4000c101d7c */
.L_x_716:
[----:B------:R-:W-:Y:S05]  /*24880*/  BSYNC B0 ;  /* 0x0000000000007941 */ /* 0x000fea0003800000 */
.L_x_715:
[----:B------:R-:W-:Y:S01]  /*24890*/  NOP ;  /* 0x0000000000007918 */ /* 0x000fe20000000000 */
[----:B------:R-:W-:Y:S01]  /*248a0*/  PLOP3.LUT P0, PT, PT, PT, PT, 0x80, 0x0 ;  /* 0x000000000000781c */ /* 0x000fe20003f0f070 */
[----:B------:R-:W-:-:S12]  /*248b0*/  VIADD R11, R18, 0x36800 ;  /* 0x00036800120b7836 */ /* 0x000fd80000000000 */
.L_x_717:
[----:B------:R-:W-:Y:S02]  /*248c0*/  PLOP3.LUT P1, PT, P1, P0, PT, 0xa2, 0x0 ;  /* 0x000000000000781c */ /* 0x000fe40000f21472 */
[----:B------:R-:W-:-:S08]  /*248d0*/  @P0 R2UR P1, UR4, R18 ;  /* 0x00000000120402ca */ /* 0x000fd00000020000 */
[----:B------:R-:W-:-:S05]  /*248e0*/  @P0 PLOP3.LUT P0, PT, P1, PT, PT, 0x80, 0x0 ;  /* 0x000000000000081c */ /* 0x000fca0000f0f070 */
[----:B------:R-:W-:Y:S01]  /*248f0*/  @!P1 SYNCS.ARRIVE.TRANS64.RED.A0T1 RZ, [UR4+0x36800], RZ ;  /* 0x036800ffffff99a7 */ /* 0x000fe20008200404 */
[----:B------:R-:W-:Y:S07]  /*24900*/  @!P1 ARRIVES.LDGSTSBAR.64.TRANSCNT [UR4+0x36800] ;  /* 0x03680000ff0099b0 */ /* 0x000fee0008000a84 */
[----:B------:R-:W-:Y:S05]  /*24910*/  @P0 BRA.U.ANY `(.L_x_717) ;  /* 0xfffffffd00e80947 */ /* 0x000fea000393ffff */
[----:B----4-:R-:W4:Y:S02]  /*24920*/  LDL.LU R2, [R1+0x64] ;  /* 0x0000640001027983 */ /* 0x010f240000300800 */
[----:B----4-:R-:W-:-:S04]  /*24930*/  IADD3 R2, R2, 0x1, RZ ;  /* 0x0000000102027810 */ /* 0x010fc80007ffe0ff */
[----:B------:R-:W-:Y:S01]  /*24940*/  LEA.HI R0, R2, R2, RZ, 0x1 ;  /* 0x0000000202007211 */ /* 0x000fe200078f08ff */
[----:B------:R4:W-:Y:S03]  /*24950*/  STL [R1+0x64], R2 ;  /* 0x0000640201007387 */ /* 0x0009e60000100800 */
[----:B------:R-:W-:-:S05]  /*24960*/  LOP3.LUT R0, R0, 0xfffffffe, RZ, 0xc0, !PT ;  /* 0xfffffffe00007812 */ /* 0x000fca00078ec0ff */
[----:B------:R-:W-:-:S05]  /*24970*/  IMAD.IADD R0, R2, 0x1, -R0 ;  /* 0x0000000102007824 */ /* 0x000fca00078e0a00 */
[----:B------:R-:W-:Y:S01]  /*24980*/  SHF.L.U32 R0, R0, 0x1f, RZ ;  /* 0x0000001f00007819 */ /* 0x000fe200000006ff */
[----:B------:R-:W-:Y:S01]  /*24990*/  NOP ;  /* 0x0000000000007918 */ /* 0x000fe20000000000 */
[----:B------:R4:W-:Y:S01]  /*249a0*/  SYNCS.ARRIVE.TRANS64.A1T0 RZ, [R18+URZ+0x36800], RZ ;  /* 0x036800ff12ff79a7 */ /* 0x0009e2000810003f */
[----:B------:R-:W-:Y:S01]  /*249b0*/  BSSY B0, `(.L_x_718) ;  /* 0x0000003000007945 */ /* 0x000fe20003800000 */
[----:B------:R-:W5:Y:S03]  /*249c0*/  SYNCS.PHASECHK.TRANS64.TRYWAIT P0, [R18+URZ+0x36820], R0 ;  /* 0x03682000120075a7 */ /* 0x000f66000800017f */
[----:B----45:R-:W-:Y:S05]  /*249d0*/  @!P0 BRA `(.L_x_719) ;  /* 0x0000005000e48947 */ /* 0x030fea0003800000 */
.L_x_861:
[----:B------:R-:W-:Y:S05]  /*249e0*/  BSYNC B0 ;  /* 0x0000000000007941 */ /* 0x000fea0003800000 */
.L_x_718:
[----:B-1-3--:R-:W4:Y:S04]  /*249f0*/  LDL R3, [R1+0x48] ;  /* 0x0000480001037983 */ /* 0x00af280000100800 */
[----:B------:R-:W3:Y:S01]  /*24a00*/  LDL R2, [R1+0x30] ;  /* 0x0000300001027983 */ /* 0x000ee20000100800 */
[----:B------:R-:W-:Y:S01]  /*24a10*/  BSSY B0, `(.L_x_720) ;  /* 0x0000243000007945 */ /* 0x000fe20003800000 */
[----:B----4-:R-:W-:-:S05]  /*24a20*/  VIADD R0, R3, 0xfffffffe ;  /* 0xfffffffe03007836 */ /* 0x010fca0000000000 */
[----:B---3--:R-:W-:-:S13]  /*24a30*/  ISETP.GE.AND P0, PT, R0, R2, PT ;  /* 0x000000020000720c */ /* 0x008fda0003f06270 */
[----:B------:R-:W-:Y:S05]  /*24a40*/  @!P0 BRA `(.L_x_721) ;  /* 0x0000002000fc8947 */ /* 0x000fea0003800000 */
[----:B--2---:R-:W0:Y:S04]  /*24a50*/  LDL.LU R5, [R1+0x60] ;  /* 0x0000600001057983 */ /* 0x004e280000300800 */
[----:B------:R-:W2:Y:S04]  /*24a60*/  LDL.LU R4, [R1+0x44] ;  /* 0x0000440001047983 */ /* 0x000ea80000300800 */
[----:B------:R-:W3:Y:S01]  /*24a70*/  LDL.LU R3, [R1+0x40] ;  /* 0x0000400001037983 */ /* 0x000ee20000300800 */
[----:B------:R-:W-:Y:S01]  /*24a80*/  LOP3.LUT R2, RZ, R2, RZ, 0x33, !PT ;  /* 0x00000002ff027212 */ /* 0x000fe200078e33ff */
[----:B------:R-:W-:Y:S01]  /*24a90*/  BSSY B2, `(.L_x_722) ;  /* 0x00000c5000027945 */ /* 0x000fe20003800000 */
[----:B0-----:R-:W-:-:S04]  /*24aa0*/  VIADD R7, R5, 0x1 ;  /* 0x0000000105077836 */ /* 0x001fc80000000000 */
[----:B--2---:R-:W-:-:S05]  /*24ab0*/  IMAD R7, R7, R4, RZ ;  /* 0x0000000407077224 */ /* 0x004fca00078e02ff */
[----:B---3--:R-:W-:-:S05]  /*24ac0*/  VIMNMX R7, R3, R7, PT ;  /* 0x0000000703077248 */ /* 0x008fca0003fe0100 */
[----:B------:R-:W-:-:S05]  /*24ad0*/  IMAD.MOV R9, RZ, RZ, -R7 ;  /* 0x000000ffff097224 */ /* 0x000fca00078e0a07 */
[----:B------:R-:W-:-:S04]  /*24ae0*/  VIADDMNMX R9, R9, 0x1, R2, !PT ;  /* 0x0000000109097846 */ /* 0x000fc80007800102 */
[----:B------:R-:W-:-:S04]  /*24af0*/  IADD3 R2, R7, R9, RZ ;  /* 0x0000000907027210 */ /* 0x000fc80007ffe0ff */
        /* <DEDUP_REMOVED lines=32> */
[----:B------:R-:W-:-:S05]  /*24d00*/  IMAD.WIDE.U32 R2, R6, UR6, R2 ;  /* 0x0000000606027c25 */ /* 0x000fca000f8e0002 */
[----:B------:R-:W-:Y:S02]  /*24d10*/  IADD3 R3, R4, R3, RZ ;  /* 0x0000000304037210 */ /* 0x000fe40007ffe0ff */
[----:B------:R-:W-:-:S04]  /*24d20*/  LEA R4, P0, R2, UR4, 0x2 ;  /* 0x0000000402047c11 */ /* 0x000fc8000f8010ff */
[----:B------:R-:W-:-:S05]  /*24d30*/  LEA.HI.X R5, R2, UR5, R3, 0x2, P0 ;  /* 0x0000000502057c11 */ /* 0x000fca00080f1403 */
[----:B------:R0:W5:Y:S04]  /*24d40*/  LDG.E R4, desc[UR60][R4.64] ;  /* 0x0000003c04047981 */ /* 0x000168000c1e1900 */
.L_x_726:
[----:B------:R-:W-:Y:S01]  /*24d50*/  IMAD R3, R8, 0x8, R18 ;  /* 0x0000000808037824 */ /* 0x000fe200078e0212 */
[----:B------:R-:W-:Y:S01]  /*24d60*/  SHF.L.U32 R2, R10, 0x1f, RZ ;  /* 0x0000001f0a027819 */ /* 0x000fe200000006ff */
[----:B------:R-:W-:Y:S03]  /*24d70*/  BSSY B3, `(.L_x_727) ;  /* 0x0000003000037945 */ /* 0x000fe60003800000 */
[----:B------:R-:W1:Y:S02]  /*24d80*/  SYNCS.PHASECHK.TRANS64.TRYWAIT P0, [R3+URZ+0x36840], R2 ;  /* 0x03684002030075a7 */ /* 0x000e64000800017f */
[----:B-1----:R-:W-:Y:S05]  /*24d90*/  @!P0 BRA `(.L_x_728) ;  /* 0x0000005000088947 */ /* 0x002fea0003800000 */
.L_x_862:
[----:B------:R-:W-:Y:S05]  /*24da0*/  BSYNC B3 ;  /* 0x0000000000037941 */ /* 0x000fea0003800000 */
.L_x_727:
        /* <DEDUP_REMOVED lines=12> */
.L_x_730:
[----:B------:R-:W-:Y:S05]  /*24e70*/  BSYNC B3 ;  /* 0x0000000000037941 */ /* 0x000fea0003800000 */
.L_x_729:
[----:B-1----:R-:W2:Y:S01]  /*24e80*/  LDL R2, [R1+0x1c] ;  /* 0x00001c0001027983 */ /* 0x002ea20000100800 */
[----:B------:R-:W-:Y:S01]  /*24e90*/  IMAD.MOV.U32 R14, RZ, RZ, RZ ;  /* 0x000000ffff0e7224 */ /* 0x000fe200078e00ff */
[----:B------:R-:W-:Y:S01]  /*24ea0*/  UIADD3 UR4, UP0, UR36, 0x370, URZ ;  /* 0x0000037024047890 */ /* 0x000fe2000ff1e03f */
[----:B------:R-:W-:Y:S01]  /*24eb0*/  IMAD R6, R8, 0xa800, R18 ;  /* 0x0000a80008067824 */ /* 0x000fe200078e0212 */
[----:B------:R-:W-:Y:S01]  /*24ec0*/  PLOP3.LUT P0, PT, PT, PT, PT, 0x80, 0x0 ;  /* 0x000000000000781c */ /* 0x000fe20003f0f070 */
[----:B------:R-:W-:Y:S01]  /*24ed0*/  VIADD R3, R3, 0x36830 ;  /* 0x0003683003037836 */ /* 0x000fe20000000000 */
[----:B------:R-:W-:Y:S01]  /*24ee0*/  R2UR UR10, R14 ;  /* 0x000000000e0a72ca */ /* 0x000fe200000e0000 */
[----:B------:R-:W-:Y:S01]  /*24ef0*/  UIADD3.X UR5, URZ, UR37, URZ, UP0, !UPT ;  /* 0x000000253f057290 */ /* 0x000fe200087fe43f */
[----:B------:R-:W-:Y:S01]  /*24f00*/  IADD3 R5, R6, 0x21400, RZ ;  /* 0x0002140006057810 */ /* 0x000fe20007ffe0ff */
[----:B------:R-:W-:Y:S01]  /*24f10*/  UMOV UR6, 0x0 ;  /* 0x0000000000067882 */ /* 0x000fe20000000000 */
[----:B------:R-:W-:Y:S01]  /*24f20*/  UMOV UR7, 0x14f00000 ;  /* 0x14f0000000077882 */ /* 0x000fe20000000000 */
[----:B--2---:R-:W-:-:S10]  /*24f30*/  IMAD R2, R0, 0x70, R2 ;  /* 0x0000007000027824 */ /* 0x004fd400078e0202 */
.L_x_731:
        /* <DEDUP_REMOVED lines=16> */
.L_x_732:
        /* <DEDUP_REMOVED lines=16> */
.L_x_733:
        /* <DEDUP_REMOVED lines=11> */
[----:B------:R-:W-:Y:S01]  /*251f0*/  LEA R3, R19, R11, 0x3 ;  /* 0x0000000b13037211 */ /* 0x000fe200078e18ff */
[----:B------:R-:W-:Y:S01]  /*25200*/  BSSY B3, `(.L_x_734) ;  /* 0x0000004000037945 */ /* 0x000fe20003800000 */
[----:B--2---:R-:W-:-:S04]  /*25210*/  SHF.L.U32 R2, R6, 0x1f, RZ ;  /* 0x0000001f06027819 */ /* 0x004fc800000006ff */
[----:B------:R-:W0:Y:S02]  /*25220*/  SYNCS.PHASECHK.TRANS64.TRYWAIT P0, [R3+URZ+0x60], R2 ;  /* 0x00006002030075a7 */ /* 0x000e24000800017f */
[----:B0-----:R-:W-:Y:S05]  /*25230*/  @!P0 BRA `(.L_x_735) ;  /* 0x0000004800f48947 */ /* 0x001fea0003800000 */
.L_x_863:
[----:B------:R-:W-:Y:S05]  /*25240*/  BSYNC B3 ;  /* 0x0000000000037941 */ /* 0x000fea0003800000 */
.L_x_734:
[----:B------:R-:W-:Y:S01]  /*25250*/  BSSY B3, `(.L_x_736) ;  /* 0x000000c000037945 */ /* 0x000fe20003800000 */
[----:B------:R-:W-:Y:S02]  /*25260*/  IMAD.MOV.U32 R12, RZ, RZ, 0x0 ;  /* 0x00000000ff0c7424 */ /* 0x000fe400078e00ff */
[----:B------:R-:W-:Y:S01]  /*25270*/  IMAD.MOV.U32 R13, RZ, RZ, 0x14f00000 ;  /* 0x14f00000ff0d7424 */ /* 0x000fe200078e00ff */
[----:B------:R-:W-:Y:S06]  /*25280*/  @P1 BRA `(.L_x_737) ;  /* 0x0000000000201947 */ /* 0x000fec0003800000 */
[----:B------:R-:W1:Y:S01]  /*25290*/  S2R R5, SR_TID.X ;  /* 0x0000000000057919 */ /* 0x000e620000002100 */
[----:B0-----:R-:W-:Y:S02]  /*252a0*/  IMAD R2, R19, 0x8, R18 ;  /* 0x0000000813027824 */ /* 0x001fe400078e0212 */
[----:B------:R-:W-:-:S04]  /*252b0*/  IMAD.MOV.U32 R3, RZ, RZ, 0xa800 ;  /* 0x0000a800ff037424 */ /* 0x000fc800078e00ff */
[----:B------:R2:W-:Y:S01]  /*252c0*/  SYNCS.ARRIVE.TRANS64 RZ, [R2+URZ+0x36850], R3 ;  /* 0x0368500302ff79a7 */ /* 0x0005e2000800003f */
[----:B-1----:R-:W-:-:S04]  /*252d0*/  LOP3.LUT R5, R5, 0x1f, RZ, 0xc0, !PT ;  /* 0x0000001f05057812 */ /* 0x002fc800078ec0ff */
[----:B------:R-:W-:-:S13]  /*252e0*/  ISETP.NE.AND P0, PT, R5, RZ, PT ;  /* 0x000000ff0500720c */ /* 0x000fda0003f05270 */
[----:B--2---:R-:W-:Y:S05]  /*252f0*/  @!P0 BRA `(.L_x_737) ;  /* 0x0000000000048947 */ /* 0x004fea0003800000 */
[----:B------:R-:W-:Y:S01]  /*25300*/  BPT.TRAP 0x1 ;  /* 0x000000040000795c */ /* 0x000fe20000300000 */
.L_x_737:
[----:B------:R-:W-:Y:S05]  /*25310*/  BSYNC B3 ;  /* 0x0000000000037941 */ /* 0x000fea0003800000 */
.L_x_736:
[----:B------:R-:W2:Y:S04]  /*25320*/  LDL R6, [R1+0x1c] ;  /* 0x00001c0001067983 */ /* 0x000ea80000100800 */
[----:B------:R-:W2:Y:S01]  /*25330*/  LDL.LU R5, [R1+0x8] ;  /* 0x0000080001057983 */ /* 0x000ea20000300800 */
[----:B------:R-:W-:Y:S01]  /*25340*/  R2UR UR10, R14 ;  /* 0x000000000e0a72ca */ /* 0x000fe200000e0000 */
[----:B0-----:R-:W-:Y:S01]  /*25350*/  IMAD R2, R19, 0xa800, R18 ;  /* 0x0000a80013027824 */ /* 0x001fe200078e0212 */
[----:B------:R-:W-:Y:S01]  /*25360*/  R2UR UR6, R12 ;  /* 0x000000000c0672ca */ /* 0x000fe200000e0000 */
[----:B------:R-:W-:Y:S01]  /*25370*/  UIADD3 UR4, UP0, UR36, 0x470, URZ ;  /* 0x0000047024047890 */ /* 0x000fe2000ff1e03f */
[----:B------:R-:W-:Y:S02]  /*25380*/  R2UR UR7, R13 ;  /* 0x000000000d0772ca */ /* 0x000fe400000e0000 */
[----:B------:R-:W-:Y:S01]  /*25390*/  LEA R3, R19, R18, 0x3 ;  /* 0x0000001213037211 */ /* 0x000fe200078e18ff */
[----:B------:R-:W-:Y:S01]  /*253a0*/  UIADD3.X UR5, URZ, UR37, URZ, UP0, !UPT ;  /* 0x000000253f057290 */ /* 0x000fe200087fe43f */
[----:B------:R-:W-:-:S03]  /*253b0*/  PLOP3.LUT P0, PT, PT, PT, PT, 0x80, 0x0 ;  /* 0x000000000000781c */ /* 0x000fc60003f0f070 */
[----:B------:R-:W-:Y:S02]  /*253c0*/  VIADD R3, R3, 0x36850 ;  /* 0x0003685003037836 */ /* 0x000fe40000000000 */
[----:B--2---:R-:W-:Y:S02]  /*253d0*/  IMAD R5, R5, 0x70, R6 ;  /* 0x0000007005057824 */ /* 0x004fe400078e0206 */
[----:B------:R-:W-:-:S07]  /*253e0*/  VIADD R6, R2, 0x400 ;  /* 0x0000040002067836 */ /* 0x000fce0000000000 */
.L_x_738:
        /* <DEDUP_REMOVED lines=15> */
.L_x_739:
        /* <DEDUP_REMOVED lines=15> */
.L_x_740:
        /* <DEDUP_REMOVED lines=11> */
[----:B------:R-:W-:-:S07]  /*25680*/  MOV R17, R4 ;  /* 0x0000000400117202 */ /* 0x000fce0000000f00 */
.L_x_725:
[----:B------:R-:W-:Y:S05]  /*25690*/  BSYNC B1 ;  /* 0x0000000000017941 */ /* 0x000fea0003800000 */
.L_x_724:
[----:B0-----:R-:W2:Y:S01]  /*256a0*/  LDL.LU R0, [R1+0x48] ;  /* 0x0000480001007983 */ /* 0x001ea20000300800 */
[----:B------:R-:W-:-:S03]  /*256b0*/  IMAD.MOV.U32 R19, RZ, RZ, R8 ;  /* 0x000000ffff137224 */ /* 0x000fc600078e0008 */
[----:B------:R0:W-:Y:S02]  /*256c0*/  STL [R1+0x18], R10 ;  /* 0x0000180a01007387 */ /* 0x0001e40000100800 */
[----:B0-2---:R-:W-:-:S07]  /*256d0*/  VIADD R0, R0, 0xfffffffd ;  /* 0xfffffffd00007836 */ /* 0x005fce0000000000 */
.L_x_723:
[----:B------:R-:W-:Y:S05]  /*256e0*/  BSYNC B2 ;  /* 0x0000000000027941 */ /* 0x000fea0003800000 */
.L_x_722:
[----:B------:R-:W-:Y:S01]  /*256f0*/  VIADD R9, R9, 0xfffffffe ;  /* 0xfffffffe09097836 */ /* 0x000fe20000000000 */
[----:B------:R-:W-:-:S04]  /*25700*/  LOP3.LUT R7, RZ, R7, RZ, 0x33, !PT ;  /* 0x00000007ff077212 */ /* 0x000fc800078e33ff */
[----:B------:R-:W-:-:S13]  /*25710*/  ISETP.NE.AND P0, PT, R9, R7, PT ;  /* 0x000000070900720c */ /* 0x000fda0003f05270 */
[----:B------:R-:W-:Y:S05]  /*25720*/  @!P0 BRA `(.L_x_721) ;  /* 0x0000001400c48947 */ /* 0x000fea0003800000 */
[----:B------:R-:W-:-:S07]  /*25730*/  IMAD.MOV.U32 R9, RZ, RZ, R17 ;  /* 0x000000ffff097224 */ /* 0x000fce00078e0011 */
.L_x_775:
[----:B------:R-:W2:Y:S04]  /*25740*/  LDL R3, [R1+0x10] ;  /* 0x0000100001037983 */ /* 0x000ea80000100800 */
[----:B------:R-:W3:Y:S01]  /*25750*/  LDL R2, [R1+0x18] ;  /* 0x0000180001027983 */ /* 0x000ee20000100800 */
[----:B------:R-:W-:Y:S01]  /*25760*/  IADD3 R4, R19, 0x1, RZ ;  /* 0x0000000113047810 */ /* 0x000fe20007ffe0ff */
        /* <DEDUP_REMOVED lines=32> */
.L_x_743:
[----:B------:R-:W-:Y:S01]  /*25970*/  LEA R3, R4, R18, 0x3 ;  /* 0x0000001204037211 */ /* 0x000fe200078e18ff */
[----:B------:R-:W-:Y:S01]  /*25980*/  BSSY B2, `(.L_x_744) ;  /* 0x0000004000027945 */ /* 0x000fe20003800000 */
[----:B------:R-:W-:-:S04]  /*25990*/  SHF.L.U32 R2, R5, 0x1f, RZ ;  /* 0x0000001f05027819 */ /* 0x000fc800000006ff */
[----:B------:R-:W1:Y:S02]  /*259a0*/  SYNCS.PHASECHK.TRANS64.TRYWAIT P0, [R3+URZ+0x36840], R2 ;  /* 0x03684002030075a7 */ /* 0x000e64000800017f */
[----:B-1----:R-:W-:Y:S05]  /*259b0*/  @!P0 BRA `(.L_x_745) ;  /* 0x0000004400288947 */ /* 0x002fea0003800000 */
.L_x_864:
[----:B------:R-:W-:Y:S05]  /*259c0*/  BSYNC B2 ;  /* 0x0000000000027941 */ /* 0x000fea0003800000 */
.L_x_744:
        /* <DEDUP_REMOVED lines=12> */
.L_x_747:
[----:B------:R-:W-:Y:S05]  /*25a90*/  BSYNC B2 ;  /* 0x0000000000027941 */ /* 0x000fea0003800000 */
.L_x_746:
[----:B-1----:R-:W2:Y:S01]  /*25aa0*/  LDL R2, [R1+0x1c] ;  /* 0x00001c0001027983 */ /* 0x002ea20000100800 */
[----:B------:R-:W-:Y:S01]  /*25ab0*/  IMAD.MOV.U32 R10, RZ, RZ, RZ ;  /* 0x000000ffff0a7224 */ /* 0x000fe200078e00ff */
[----:B------:R-:W-:Y:S01]  /*25ac0*/  UIADD3 UR4, UP0, UR36, 0x370, URZ ;  /* 0x0000037024047890 */ /* 0x000fe2000ff1e03f */
[----:B------:R-:W-:Y:S01]  /*25ad0*/  IMAD R7, R4, 0xa800, R18 ;  /* 0x0000a80004077824 */ /* 0x000fe200078e0212 */
[----:B------:R-:W-:Y:S01]  /*25ae0*/  PLOP3.LUT P0, PT, PT, PT, PT, 0x80, 0x0 ;  /* 0x000000000000781c */ /* 0x000fe20003f0f070 */
[----:B------:R-:W-:Y:S01]  /*25af0*/  VIADD R3, R3, 0x36830 ;  /* 0x0003683003037836 */ /* 0x000fe20000000000 */
[----:B------:R-:W-:Y:S01]  /*25b00*/  R2UR UR10, R10 ;  /* 0x000000000a0a72ca */ /* 0x000fe200000e0000 */
[----:B0-----:R-:W-:Y:S01]  /*25b10*/  VIADD R8, R7, 0x21400 ;  /* 0x0002140007087836 */ /* 0x001fe20000000000 */
[----:B------:R-:W-:Y:S01]  /*25b20*/  UIADD3.X UR5, URZ, UR37, URZ, UP0, !UPT ;  /* 0x000000253f057290 */ /* 0x000fe200087fe43f */
[----:B------:R-:W-:Y:S01]  /*25b30*/  UMOV UR6, 0x0 ;  /* 0x0000000000067882 */ /* 0x000fe20000000000 */
[----:B------:R-:W-:Y:S01]  /*25b40*/  UMOV UR7, 0x14f00000 ;  /* 0x14f0000000077882 */ /* 0x000fe20000000000 */
[----:B--2---:R-:W-:-:S10]  /*25b50*/  IMAD R2, R6, 0x70, R2 ;  /* 0x0000007006027824 */ /* 0x004fd400078e0202 */
.L_x_748:
        /* <DEDUP_REMOVED lines=16> */
.L_x_749:
        /* <DEDUP_REMOVED lines=16> */
.L_x_750:
        /* <DEDUP_REMOVED lines=16> */
.L_x_865:
[----:B------:R-:W-:Y:S05]  /*25e60*/  BSYNC B2 ;  /* 0x0000000000027941 */ /* 0x000fea0003800000 */
.L_x_751:
[----:B------:R-:W-:Y:S01]  /*25e70*/  BSSY B2, `(.L_x_753) ;  /* 0x000000b000027945 */ /* 0x000fe20003800000 */
[----:B------:R-:W-:Y:S01]  /*25e80*/  MOV R12, 0x0 ;  /* 0x00000000000c7802 */ /* 0x000fe20000000f00 */
[----:B------:R-:W-:Y:S02]  /*25e90*/  IMAD.MOV.U32 R13, RZ, RZ, 0x14f00000 ;  /* 0x14f00000ff0d7424 */ /* 0x000fe400078e00ff */
[----:B------:R-:W-:Y:S05]  /*25ea0*/  @P1 BRA `(.L_x_754) ;  /* 0x00000000001c1947 */ /* 0x000fea0003800000 */
[----:B------:R-:W1:Y:S01]  /*25eb0*/  S2R R7, SR_TID.X ;  /* 0x0000000000077919 */ /* 0x000e620000002100 */
[----:B0-----:R-:W-:-:S04]  /*25ec0*/  IMAD.MOV.U32 R3, RZ, RZ, 0xa800 ;  /* 0x0000a800ff037424 */ /* 0x001fc800078e00ff */
[----:B------:R2:W-:Y:S01]  /*25ed0*/  SYNCS.ARRIVE.TRANS64 RZ, [R2+URZ+0x50], R3 ;  /* 0x0000500302ff79a7 */ /* 0x0005e2000800003f */
[----:B-1----:R-:W-:-:S04]  /*25ee0*/  LOP3.LUT R7, R7, 0x1f, RZ, 0xc0, !PT ;  /* 0x0000001f07077812 */ /* 0x002fc800078ec0ff */
[----:B------:R-:W-:-:S13]  /*25ef0*/  ISETP.NE.AND P0, PT, R7, RZ, PT ;  /* 0x000000ff0700720c */ /* 0x000fda0003f05270 */
[----:B--2---:R-:W-:Y:S05]  /*25f00*/  @!P0 BRA `(.L_x_754) ;  /* 0x0000000000048947 */ /* 0x004fea0003800000 */
[----:B------:R-:W-:Y:S01]  /*25f10*/  BPT.TRAP 0x1 ;  /* 0x000000040000795c */ /* 0x000fe20000300000 */
.L_x_754:
[----:B------:R-:W-:Y:S05]  /*25f20*/  BSYNC B2 ;  /* 0x0000000000027941 */ /* 0x000fea0003800000 */
.L_x_753:
        /* <DEDUP_REMOVED lines=12> */
.L_x_755:
        /* <DEDUP_REMOVED lines=15> */
.L_x_756:
        /* <DEDUP_REMOVED lines=15> */
.L_x_757:
        /* <DEDUP_REMOVED lines=12> */
.L_x_742:
[----:B------:R-:W-:Y:S05]  /*26290*/  BSYNC B1 ;  /* 0x0000000000017941 */ /* 0x000fea0003800000 */
.L_x_741:
        /* <DEDUP_REMOVED lines=12> */
[----:B------:R-:W-:Y:S02]  /*26360*/  MOV R7, R6 ;  /* 0x0000000600077202 */ /* 0x000fe40000000f00 */
[----:B------:R-:W-:-:S04]  /*26370*/  ISETP.NE.U32.AND P0, PT, RZ, UR4, PT ;  /* 0x00000004ff007c0c */ /* 0x000fc8000bf05070 */
[----:B------:R-:W-:-:S13]  /*26380*/  ISETP.NE.AND.EX P0, PT, RZ, UR5, PT, P0 ;  /* 0x00000005ff007c0c */ /* 0x000fda000bf05300 */
[----:B------:R-:W-:Y:S05]  /*26390*/  @!P0 BRA `(.L_x_760) ;  /* 0x00000000004c8947 */ /* 0x000fea0003800000 */
[----:B------:R-:W2:Y:S01]  /*263a0*/  LDL R13, [R1+0x28] ;  /* 0x00002800010d7983 */ /* 0x000ea20000100800 */
[----:B------:R-:W1:Y:S01]  /*263b0*/  LDC R8, c[0x0][0x43c] ;  /* 0x00010f00ff087b82 */ /* 0x000e620000000800 */
[----:B------:R-:W-:Y:S02]  /*263c0*/  ULDC.64 UR6, c[0x0][0x428] ;  /* 0x00010a0000067ab9 */ /* 0x000fe40000000a00 */
[----:B------:R-:W3:Y:S01]  /*263d0*/  LDL R12, [R1+0x14] ;  /* 0x00001400010c7983 */ /* 0x000ee20000100800 */
        /* <DEDUP_REMOVED lines=15> */
.L_x_760:
[----:B------:R-:W-:Y:S01]  /*264d0*/  IMAD R2, R19, 0x8, R18 ;  /* 0x0000000813027824 */ /* 0x000fe200078e0212 */
[----:B------:R-:W-:Y:S01]  /*264e0*/  SHF.L.U32 R3, R10, 0x1f, RZ ;  /* 0x0000001f0a037819 */ /* 0x000fe200000006ff */
[----:B------:R-:W-:Y:S03]  /*264f0*/  BSSY B2, `(.L_x_761) ;  /* 0x0000003000027945 */ /* 0x000fe60003800000 */
[----:B------:R-:W2:Y:S02]  /*26500*/  SYNCS.PHASECHK.TRANS64.TRYWAIT P0, [R2+URZ+0x36840], R3 ;  /* 0x03684003020075a7 */ /* 0x000ea4000800017f */
[----:B--2---:R-:W-:Y:S05]  /*26510*/  @!P0 BRA `(.L_x_762) ;  /* 0x0000003800788947 */ /* 0x004fea0003800000 */
.L_x_866:
[----:B------:R-:W-:Y:S05]  /*26520*/  BSYNC B2 ;  /* 0x0000000000027941 */ /* 0x000fea0003800000 */
.L_x_761:
[----:B-1----:R-:W1:Y:S01]  /*26530*/  S2R R8, SR_TID.X ;  /* 0x0000000000087919 */ /* 0x002e620000002100 */
[----:B------:R-:W-:Y:S01]  /*26540*/  BSSY B2, `(.L_x_763) ;  /* 0x000000b000027945 */ /* 0x000fe20003800000 */
[----:B-1----:R-:W-:-:S04]  /*26550*/  LOP3.LUT R8, R8, 0x7f, RZ, 0xc0, !PT ;  /* 0x0000007f08087812 */ /* 0x002fc800078ec0ff */
[----:B------:R-:W-:-:S13]  /*26560*/  ISETP.NE.AND P1, PT, R8, RZ, PT ;  /* 0x000000ff0800720c */ /* 0x000fda0003f25270 */
[----:B------:R-:W-:Y:S05]  /*26570*/  @P1 BRA `(.L_x_764) ;  /* 0x00000000001c1947 */ /* 0x000fea0003800000 */
[----:B------:R-:W1:Y:S01]  /*26580*/  S2R R8, SR_TID.X ;  /* 0x0000000000087919 */ /* 0x000e620000002100 */
[----:B--2---:R-:W-:-:S04]  /*26590*/  MOV R3, 0xa800 ;  /* 0x0000a80000037802 */ /* 0x004fc80000000f00 */
[----:B------:R3:W-:Y:S01]  /*265a0*/  SYNCS.ARRIVE.TRANS64 RZ, [R2+URZ+0x36830], R3 ;  /* 0x0368300302ff79a7 */ /* 0x0007e2000800003f */
[----:B-1----:R-:W-:-:S04]  /*265b0*/  LOP3.LUT R8, R8, 0x1f, RZ, 0xc0, !PT ;  /* 0x0000001f08087812 */ /* 0x002fc800078ec0ff */
[----:B------:R-:W-:-:S13]  /*265c0*/  ISETP.NE.AND P0, PT, R8, RZ, PT ;  /* 0x000000ff0800720c */ /* 0x000fda0003f05270 */
[----:B---3--:R-:W-:Y:S05]  /*265d0*/  @!P0 BRA `(.L_x_764) ;  /* 0x0000000000048947 */ /* 0x008fea0003800000 */
[----:B------:R-:W-:Y:S01]  /*265e0*/  BPT.TRAP 0x1 ;  /* 0x000000040000795c */ /* 0x000fe20000300000 */
.L_x_764:
[----:B------:R-:W-:Y:S05]  /*265f0*/  BSYNC B2 ;  /* 0x0000000000027941 */ /* 0x000fea0003800000 */
.L_x_763:
[----:B--2---:R-:W2:Y:S01]  /*26600*/  LDL R2, [R1+0x1c] ;  /* 0x00001c0001027983 */ /* 0x004ea20000100800 */
[----:B------:R-:W-:Y:S01]  /*26610*/  IMAD.MOV.U32 R14, RZ, RZ, RZ ;  /* 0x000000ffff0e7224 */ /* 0x000fe200078e00ff */
[----:B------:R-:W-:Y:S01]  /*26620*/  UIADD3 UR4, UP0, UR36, 0x370, URZ ;  /* 0x0000037024047890 */ /* 0x000fe2000ff1e03f */
[C---:B------:R-:W-:Y:S01]  /*26630*/  IMAD R3, R19.reuse, 0x8, R11 ;  /* 0x0000000813037824 */ /* 0x040fe200078e020b */
[----:B------:R-:W-:Y:S01]  /*26640*/  PLOP3.LUT P0, PT, PT, PT, PT, 0x80, 0x0 ;  /* 0x000000000000781c */ /* 0x000fe20003f0f070 */
[----:B------:R-:W-:Y:S01]  /*26650*/  IMAD R8, R19, 0xa800, R18 ;  /* 0x0000a80013087824 */ /* 0x000fe200078e0212 */
[----:B------:R-:W-:Y:S01]  /*26660*/  R2UR UR10, R14 ;  /* 0x000000000e0a72ca */ /* 0x000fe200000e0000 */
[----:B------:R-:W-:Y:S01]  /*26670*/  VIADD R3, R3, 0x30 ;  /* 0x0000003003037836 */ /* 0x000fe20000000000 */
[----:B------:R-:W-:Y:S01]  /*26680*/  UIADD3.X UR5, URZ, UR37, URZ, UP0, !UPT ;  /* 0x000000253f057290 */ /* 0x000fe200087fe43f */
[----:B0-----:R-:W-:Y:S01]  /*26690*/  VIADD R10, R8, 0x21400 ;  /* 0x00021400080a7836 */ /* 0x001fe20000000000 */
[----:B------:R-:W-:Y:S01]  /*266a0*/  UMOV UR6, 0x0 ;  /* 0x0000000000067882 */ /* 0x000fe20000000000 */
[----:B------:R-:W-:Y:S01]  /*266b0*/  UMOV UR7, 0x14f00000 ;  /* 0x14f0000000077882 */ /* 0x000fe20000000000 */
[----:B--2---:R-:W-:-:S09]  /*266c0*/  IMAD R2, R7, 0x70, R2 ;  /* 0x0000007007027824 */ /* 0x004fd200078e0202 */
.L_x_765:
        /* <DEDUP_REMOVED lines=16> */
.L_x_766:
        /* <DEDUP_REMOVED lines=16> */
.L_x_767:
        /* <DEDUP_REMOVED lines=15> */
.L_x_867:
[----:B------:R-:W-:Y:S05]  /*269c0*/  BSYNC B2 ;  /* 0x0000000000027941 */ /* 0x000fea0003800000 */
.L_x_768:
[----:B------:R-:W-:Y:S01]  /*269d0*/  BSSY B2, `(.L_x_770) ;  /* 0x000000b000027945 */ /* 0x000fe20003800000 */
[----:B------:R-:W-:Y:S01]  /*269e0*/  MOV R12, 0x0 ;  /* 0x00000000000c7802 */ /* 0x000fe20000000f00 */
[----:B------:R-:W-:Y:S02]  /*269f0*/  IMAD.MOV.U32 R13, RZ, RZ, 0x14f00000 ;  /* 0x14f00000ff0d7424 */ /* 0x000fe400078e00ff */
[----:B------:R-:W-:Y:S05]  /*26a00*/  @P1 BRA `(.L_x_771) ;  /* 0x00000000001c1947 */ /* 0x000fea0003800000 */
[----:B------:R-:W1:Y:S01]  /*26a10*/  S2R R8, SR_TID.X ;  /* 0x0000000000087919 */ /* 0x000e620000002100 */
[----:B------:R-:W-:-:S04]  /*26a20*/  IMAD.MOV.U32 R3, RZ, RZ, 0xa800 ;  /* 0x0000a800ff037424 */ /* 0x000fc800078e00ff */
[----:B------:R2:W-:Y:S01]  /*26a30*/  SYNCS.ARRIVE.TRANS64 RZ, [R2+URZ+0x50], R3 ;  /* 0x0000500302ff79a7 */ /* 0x0005e2000800003f */
[----:B-1----:R-:W-:-:S04]  /*26a40*/  LOP3.LUT R8, R8, 0x1f, RZ, 0xc0, !PT ;  /* 0x0000001f08087812 */ /* 0x002fc800078ec0ff */
[----:B------:R-:W-:-:S13]  /*26a50*/  ISETP.NE.AND P0, PT, R8, RZ, PT ;  /* 0x000000ff0800720c */ /* 0x000fda0003f05270 */
[----:B--2---:R-:W-:Y:S05]  /*26a60*/  @!P0 BRA `(.L_x_771) ;  /* 0x0000000000048947 */ /* 0x004fea0003800000 */
[----:B------:R-:W-:Y:S01]  /*26a70*/  BPT.TRAP 0x1 ;  /* 0x000000040000795c */ /* 0x000fe20000300000 */
.L_x_771:
[----:B------:R-:W-:Y:S05]  /*26a80*/  BSYNC B2 ;  /* 0x0000000000027941 */ /* 0x000fea0003800000 */
.L_x_770:
        /* <DEDUP_REMOVED lines=12> */
.L_x_772:
        /* <DEDUP_REMOVED lines=15> */
.L_x_773:
        /* <DEDUP_REMOVED lines=15> */
.L_x_774:
        /* <DEDUP_REMOVED lines=12> */
.L_x_759:
[----:B------:R-:W-:Y:S05]  /*26df0*/  BSYNC B1 ;  /* 0x0000000000017941 */ /* 0x000fea0003800000 */
.L_x_758:
[----:B------:R-:W2:Y:S01]  /*26e00*/  LDL R2, [R1+0x30] ;  /* 0x0000300001027983 */ /* 0x000ea20000100800 */
[----:B------:R-:W-:Y:S01]  /*26e10*/  VIADD R0, R0, 0xfffffffe ;  /* 0xfffffffe00007836 */ /* 0x000fe20000000000 */
[----:B--2---:R-:W-:-:S13]  /*26e20*/  ISETP.GT.AND P0, PT, R6, R2, PT ;  /* 0x000000020600720c */ /* 0x004fda0003f04270 */
[----:B------:R-:W-:Y:S05]  /*26e30*/  @P0 BRA `(.L_x_775) ;  /* 0xffffffe800400947 */ /* 0x000fea000383ffff */
.L_x_721:
[----:B------:R-:W-:Y:S05]  /*26e40*/  BSYNC B0 ;  /* 0x0000000000007941 */ /* 0x000fea0003800000 */
.L_x_720:
[----:B------:R-:W3:Y:S01]  /*26e50*/  S2R R3, SR_TID.X ;  /* 0x0000000000037919 */ /* 0x000ee20000002100 */
[----:B------:R-:W-:Y:S01]  /*26e60*/  BSSY B0, `(.L_x_776) ;  /* 0x0000011000007945 */ /* 0x000fe20003800000 */
[----:B---3--:R-:W-:-:S04]  /*26e70*/  LOP3.LUT R3, R3, 0x7f, RZ, 0xc0, !PT ;  /* 0x0000007f03037812 */ /* 0x008fc800078ec0ff */
[----:B------:R-:W-:-:S13]  /*26e80*/  ISETP.NE.AND P0, PT, R3, RZ, PT ;  /* 0x000000ff0300720c */ /* 0x000fda0003f05270 */
[----:B------:R-:W-:Y:S05]  /*26e90*/  @P0 BRA `(.L_x_777) ;  /* 0x0000000000340947 */ /* 0x000fea0003800000 */
[----:B------:R-:W3:Y:S01]  /*26ea0*/  S2R R2, SR_LANEID ;  /* 0x0000000000027919 */ /* 0x000ee20000000000 */
[----:B------:R-:W-:Y:S01]  /*26eb0*/  VOTEU.ANY UR4, UPT, PT ;  /* 0x0000000000047886 */ /* 0x000fe200038e0100 */
[----:B--2---:R-:W2:Y:S01]  /*26ec0*/  LDC.64 R4, c[0x0][0xc60] ;  /* 0x00031800ff047b82 */ /* 0x004ea20000000a00 */
[----:B------:R-:W3:Y:S02]  /*26ed0*/  FLO.U32 R0, UR4 ;  /* 0x0000000400007d00 */ /* 0x000ee400080e0000 */
[----:B---3--:R-:W-:-:S06]  /*26ee0*/  ISETP.EQ.U32.AND P0, PT, R0, R2, PT ;  /* 0x000000020000720c */ /* 0x008fcc0003f02070 */
[----:B------:R-:W2:Y:S07]  /*26ef0*/  POPC R2, UR4 ;  /* 0x0000000400027d09 */ /* 0x000eae0008000000 */
[----:B--2---:R-:W2:Y:S04]  /*26f00*/  @P0 ATOMG.E.ADD.STRONG.GPU PT, R2, desc[UR60][R4.64], R2 ;  /* 0x00000002040209a8 */ /* 0x004ea800081ee1fc */
[----:B--2---:R2:W3:Y:S02]  /*26f10*/  SHFL.IDX PT, R2, R2, R0, 0x1f ;  /* 0x00001f0002027589 */ /* 0x0044e400000e0000 */
[----:B--2---:R-:W2:Y:S02]  /*26f20*/  S2R R0, SR_LTMASK ;  /* 0x0000000000007919 */ /* 0x004ea40000003900 */
[----:B--2---:R-:W-:-:S06]  /*26f30*/  LOP3.LUT R0, R0, UR4, RZ, 0xc0, !PT ;  /* 0x0000000400007c12 */ /* 0x004fcc000f8ec0ff */
[----:B------:R-:W3:Y:S02]  /*26f40*/  POPC R0, R0 ;  /* 0x0000000000007309 */ /* 0x000ee40000000000 */
[----:B---3--:R-:W-:-:S05]  /*26f50*/  IADD3 R0, R2, UR38, R0 ;  /* 0x0000002602007c10 */ /* 0x008fca000fffe000 */
[----:B------:R3:W-:Y:S02]  /*26f60*/  STL [R1], R0 ;  /* 0x0000000001007387 */ /* 0x0007e40000100800 */
.L_x_777:
[----:B------:R-:W-:Y:S05]  /*26f70*/  BSYNC B0 ;  /* 0x0000000000007941 */ /* 0x000fea0003800000 */
.L_x_776:
[----:B---3--:R-:W3:Y:S01]  /*26f80*/  LDL R0, [R1+0x10] ;  /* 0x0000100001007983 */ /* 0x008ee20000100800 */
[----:B------:R-:W-:Y:S01]  /*26f90*/  BSSY B0, `(.L_x_778) ;  /* 0x0000049000007945 */ /* 0x000fe20003800000 */
[----:B---3--:R-:W-:-:S13]  /*26fa0*/  LOP3.LUT P0, RZ, R0, 0x1, RZ, 0xc0, !PT ;  /* 0x0000000100ff7812 */ /* 0x008fda000780c0ff */
[----:B------:R-:W-:Y:S05]  /*26fb0*/  @!P0 BRA `(.L_x_779) ;  /* 0x0000000400188947 */ /* 0x000fea0003800000 */
[----:B------:R-:W3:Y:S01]  /*26fc0*/  LDL R2, [R1+0x18] ;  /* 0x0000180001027983 */ /* 0x000ee20000100800 */
[----:B------:R-:W-:Y:S01]  /*26fd0*/  IMAD R0, R19, 0x8, R18 ;  /* 0x0000000813007824 */ /* 0x000fe200078e0212 */
[----:B------:R-:W-:Y:S01]  /*26fe0*/  BSSY B1, `(.L_x_780) ;  /* 0x0000005000017945 */ /* 0x000fe20003800000 */
[----:B------:R-:W-:Y:S02]  /*26ff0*/  ISETP.NE.AND P1, PT, R3, RZ, PT ;  /* 0x000000ff0300720c */ /* 0x000fe40003f25270 */
[----:B---3--:R-:W-:-:S04]  /*27000*/  SHF.L.U32 R2, R2, 0x1f, RZ ;  /* 0x0000001f02027819 */ /* 0x008fc800000006ff */
[----:B------:R-:W3:Y:S02]  /*27010*/  SYNCS.PHASECHK.TRANS64.TRYWAIT P0, [R0+URZ+0x36860], R2 ;  /* 0x03686002000075a7 */ /* 0x000ee4000800017f */
[----:B---3--:R-:W-:Y:S05]  /*27020*/  @!P0 BRA `(.L_x_781) ;  /* 0x0000002c00dc8947 */ /* 0x008fea0003800000 */
.L_x_868:
[----:B------:R-:W-:Y:S05]  /*27030*/  BSYNC B1 ;  /* 0x0000000000017941 */ /* 0x000fea0003800000 */
.L_x_780:
[----:B------:R-:W-:Y:S04]  /*27040*/  BSSY B1, `(.L_x_782) ;  /* 0x0000009000017945 */ /* 0x000fe80003800000 */
[----:B------:R-:W-:Y:S05]  /*27050*/  @P1 BRA `(.L_x_783) ;  /* 0x00000000001c1947 */ /* 0x000fea0003800000 */
[----:B------:R-:W4:Y:S01]  /*27060*/  S2R R3, SR_TID.X ;  /* 0x0000000000037919 */ /* 0x000f220000002100 */
[----:B---3--:R-:W-:-:S04]  /*27070*/  MOV R2, 0xa800 ;  /* 0x0000a80000027802 */ /* 0x008fc80000000f00 */
[----:B------:R3:W-:Y:S01]  /*27080*/  SYNCS.ARRIVE.TRANS64 RZ, [R0+URZ+0x36850], R2 ;  /* 0x0368500200ff79a7 */ /* 0x0007e2000800003f */
[----:B----4-:R-:W-:-:S04]  /*27090*/  LOP3.LUT R3, R3, 0x1f, RZ, 0xc0, !PT ;  /* 0x0000001f03037812 */ /* 0x010fc800078ec0ff */
[----:B------:R-:W-:-:S13]  /*270a0*/  ISETP.NE.AND P0, PT, R3, RZ, PT ;  /* 0x000000ff0300720c */ /* 0x000fda0003f05270 */
[----:B---3--:R-:W-:Y:S05]  /*270b0*/  @!P0 BRA `(.L_x_783) ;  /* 0x0000000000048947 */ /* 0x008fea0003800000 */
[----:B------:R-:W-:Y:S01]  /*270c0*/  BPT.TRAP 0x1 ;  /* 0x000000040000795c */ /* 0x000fe20000300000 */
.L_x_783:
[----:B------:R-:W-:Y:S05]  /*270d0*/  BSYNC B1 ;  /* 0x0000000000017941 */ /* 0x000fea0003800000 */
.L_x_782:
[----:B------:R-:W4:Y:S04]  /*270e0*/  LDL.LU R3, [R1+0x1c] ;  /* 0x00001c0001037983 */ /* 0x000f280000300800 */
[----:B---3--:R-:W4:Y:S01]  /*270f0*/  LDL.LU R2, [R1+0x8] ;  /* 0x0000080001027983 */ /* 0x008f220000300800 */
[----:B------:R-:W-:Y:S01]  /*27100*/  UIADD3 UR4, UP0, UR36, 0x470, URZ ;  /* 0x0000047024047890 */ /* 0x000fe2000ff1e03f */
[----:B------:R-:W-:Y:S01]  /*27110*/  PLOP3.LUT P0, PT, PT, PT, PT, 0x80, 0x0 ;  /* 0x000000000000781c */ /* 0x000fe20003f0f070 */
[----:B------:R-:W-:Y:S01]  /*27120*/  VIADD R0, R0, 0x36850 ;  /* 0x0003685000007836 */ /* 0x000fe20000000000 */
[----:B------:R-:W-:Y:S01]  /*27130*/  UMOV UR6, 0x0 ;  /* 0x0000000000067882 */ /* 0x000fe20000000000 */
[----:B------:R-:W-:Y:S01]  /*27140*/  UIADD3.X UR5, URZ, UR37, URZ, UP0, !UPT ;  /* 0x000000253f057290 */ /* 0x000fe200087fe43f */
[----:B------:R-:W-:Y:S01]  /*27150*/  UMOV UR7, 0x14f00000 ;  /* 0x14f0000000077882 */ /* 0x000fe20000000000 */
[----:B------:R-:W-:Y:S01]  /*27160*/  UMOV UR10, URZ ;  /* 0x0000003f000a7c82 */ /* 0x000fe20008000000 */
[----:B----4-:R-:W-:-:S02]  /*27170*/  IMAD R3, R2, 0x70, R3 ;  /* 0x0000007002037824 */ /* 0x010fc400078e0203 */
[----:B------:R-:W-:-:S04]  /*27180*/  IMAD R2, R19, 0xa800, R18 ;  /* 0x0000a80013027824 */ /* 0x000fc800078e0212 */
[----:B------:R-:W-:-:S07]  /*27190*/  VIADD R4, R2, 0x400 ;  /* 0x0000040002047836 */ /* 0x000fce0000000000 */
.L_x_784:
        /* <DEDUP_REMOVED lines=9> */
[----:B---3--:R-:W-:Y:S05]  /*27230*/  @P0 BRA.U.ANY `(.L_x_784) ;  /* 0xfffffffd00d80947 */ /* 0x008fea000393ffff */
[----:B------:R-:W-:Y:S01]  /*27240*/  PLOP3.LUT P0, PT, PT, PT, PT, 0x80, 0x0 ;  /* 0x000000000000781c */ /* 0x000fe20003f0f070 */
[----:B------:R-:W-:Y:S01]  /*27250*/  VIADD R4, R2, 0x3c00 ;  /* 0x00003c0002047836 */ /* 0x000fe20000000000 */
[----:B------:R-:W-:Y:S01]  /*27260*/  UMOV UR6, 0x0 ;  /* 0x0000000000067882 */ /* 0x000fe20000000000 */
[----:B------:R-:W-:Y:S01]  /*27270*/  UMOV UR7, 0x14f00000 ;  /* 0x14f0000000077882 */ /* 0x000fe20000000000 */
[----:B------:R-:W-:-:S09]  /*27280*/  UMOV UR10, 0x40 ;  /* 0x00000040000a7882 */ /* 0x000fd20000000000 */
.L_x_785:
        /* <DEDUP_REMOVED lines=15> */
.L_x_786:
        /* <DEDUP_REMOVED lines=10> */
.L_x_779:
[----:B------:R-:W-:Y:S05]  /*27420*/  BSYNC B0 ;  /* 0x0000000000007941 */ /* 0x000fea0003800000 */
.L_x_778:
[----:B------:R-:W3:Y:S01]  /*27430*/  LDL.LU R4, [R1+0x18] ;  /* 0x0000180001047983 */ /* 0x000ee20000300800 */
[----:B------:R-:W-:-:S04]  /*27440*/  IADD3 R19, R19, 0x1, RZ ;  /* 0x0000000113137810 */ /* 0x000fc80007ffe0ff */
[----:B------:R-:W-:-:S04]  /*27450*/  ISETP.NE.AND P0, PT, R19, 0x2, PT ;  /* 0x000000021300780c */ /* 0x000fc80003f05270 */
[----:B------:R-:W-:Y:S02]  /*27460*/  SEL R0, RZ, 0x1, P0 ;  /* 0x00000001ff007807 */ /* 0x000fe40000000000 */
[----:B------:R-:W-:Y:S02]  /*27470*/  SEL R19, R19, RZ, P0 ;  /* 0x000000ff13137207 */ /* 0x000fe40000000000 */
[----:B---3--:R-:W-:-:S05]  /*27480*/  LOP3.LUT R4, R4, R0, RZ, 0x3c, !PT ;  /* 0x0000000004047212 */ /* 0x008fca00078e3cff */
[----:B------:R3:W-:Y:S02]  /*27490*/  STL [R1+0x18], R4 ;  /* 0x0000180401007387 */ /* 0x0007e40000100800 */
.L_x_700:
[----:B------:R-:W-:Y:S05]  /*274a0*/  BSYNC B7 ;  /* 0x0000000000077941 */ /* 0x000fea0003800000 */
.L_x_698:
[----:B----4-:R-:W4:Y:S02]  /*274b0*/  LDL R0, [R1+0x10] ;  /* 0x0000100001007983 */ /* 0x010f240000100800 */
[----:B----4-:R-:W-:-:S13]  /*274c0*/  LOP3.LUT P0, RZ, R0, 0x2, RZ, 0xc0, !PT ;  /* 0x0000000200ff7812 */ /* 0x010fda000780c0ff */
[----:B------:R-:W-:Y:S05]  /*274d0*/  @!P0 BRA `(.L_x_787) ;  /* 0x00000000002c8947 */ /* 0x000fea0003800000 */
[----:B------:R-:W-:Y:S05]  /*274e0*/  WARPSYNC.ALL ;  /* 0x0000000000007948 */ /* 0x000fea0003800000 */
[----:B------:R-:W4:Y:S08]  /*274f0*/  S2UR UR5, SR_CgaCtaId ;  /* 0x00000000000579c3 */ /* 0x000f300000008800 */
[----:B------:R-:W-:Y:S06]  /*27500*/  BAR.SYNC.DEFER_BLOCKING 0x5, 0x180 ;  /* 0x0146000000007b1d */ /* 0x000fec0000010000 */
[----:B------:R-:W-:-:S02]  /*27510*/  UMOV UR4, 0x400 ;  /* 0x0000040000047882 */ /* 0x000fc40000000000 */
[----:B----4-:R-:W-:-:S06]  /*27520*/  ULEA UR4, UR5, UR4, 0x18 ;  /* 0x0000000405047291 */ /* 0x010fcc000f8ec03f */
[----:B------:R-:W-:-:S05]  /*27530*/  IMAD.U32 R18, RZ, RZ, UR4 ;  /* 0x00000004ff127e24 */ /* 0x000fca000f8e00ff */
[----:B0123--:R-:W0:Y:S04]  /*27540*/  LDS.128 R4, [R18+0x368d0] ;  /* 0x0368d00012047984 */ /* 0x00fe280000000c00 */
[----:B0-----:R0:W-:Y:S04]  /*27550*/  STL.64 [R1], R4 ;  /* 0x0000000401007387 */ /* 0x0011e80000100a00 */
[----:B------:R0:W-:Y:S01]  /*27560*/  STL.64 [R1+0x8], R6 ;  /* 0x0000080601007387 */ /* 0x0001e20000100a00 */
[----:B------:R-:W-:Y:S06]  /*27570*/  BAR.ARV 0x4, 0x180 ;  /* 0x0106000000007b1d */ /* 0x000fec0000002000 */
[----:B------:R-:W-:Y:S05]  /*27580*/  BRA `(.L_x_788) ;  /* 0x0000000c00207947 */ /* 0x000fea0003800000 */
.L_x_787:
[----:B------:R-:W4:Y:S01]  /*27590*/  S2R R16, SR_TID.X ;  /* 0x0000000000107919 */ /* 0x000f220000002100 */
[----:B------:R-:W-:Y:S01]  /*275a0*/  UMOV UR4, 0xffffffff ;  /* 0xffffffff00047882 */ /* 0x000fe20000000000 */
[----:B----4-:R-:W-:-:S04]  /*275b0*/  LOP3.LUT R16, R16, 0x1f, RZ, 0xc0, !PT ;  /* 0x0000001f10107812 */ /* 0x010fc800078ec0ff */
[----:B------:R-:W-:Y:S01]  /*275c0*/  ISETP.NE.AND P0, PT, R16, 0x1f, PT ;  /* 0x0000001f1000780c */ /* 0x000fe20003f05270 */
[----:B------:R-:W-:-:S12]  /*275d0*/  BRA.DIV UR4, `(.L_x_789) ;  /* 0x0000002a04847947 */ /* 0x000fd8000b800000 */
[----:B------:R-:W0:Y:S01]  /*275e0*/  LDL.LU R2, [R1] ;  /* 0x0000000001027983 */ /* 0x000e220000300800 */
[----:B------:R-:W-:-:S03]  /*275f0*/  ULDC UR4, c[0x0][0xc3c] ;  /* 0x00030f0000047ab9 */ /* 0x000fc60000000800 */
[----:B-12---:R-:W2:Y:S01]  /*27600*/  LDL R3, [R1+0xc] ;  /* 0x00000c0001037983 */ /* 0x006ea20000100800 */
[----:B0-----:R-:W-:Y:S02]  /*27610*/  IMAD.MOV.U32 R10, RZ, RZ, R2 ;  /* 0x000000ffff0a7224 */ /* 0x001fe400078e0002 */
[----:B--2---:R-:W-:-:S05]  /*27620*/  IMAD.IADD R0, R3, 0x1, R16 ;  /* 0x0000000103007824 */ /* 0x004fca00078e0210 */
[----:B------:R-:W-:-:S13]  /*27630*/  ISETP.GE.OR P1, PT, R0, UR4, !P0 ;  /* 0x0000000400007c0c */ /* 0x000fda000c726670 */
[----:B------:R-:W0:Y:S08]  /*27640*/  @!P1 LDC.64 R2, c[0x0][0xc80] ;  /* 0x00032000ff029b82 */ /* 0x000e300000000a00 */
[----:B------:R-:W1:Y:S01]  /*27650*/  @!P1 LDC.64 R6, c[0x0][0xc78] ;  /* 0x00031e00ff069b82 */ /* 0x000e620000000a00 */
[----:B0-----:R-:W-:-:S05]  /*27660*/  @!P1 IMAD.WIDE R2, R0, 0x4, R2 ;  /* 0x0000000400029825 */ /* 0x001fca00078e0202 */
[----:B------:R1:W2:Y:S02]  /*27670*/  @!P1 LDG.E R8, desc[UR60][R2.64] ;  /* 0x0000003c02089981 */ /* 0x0002a4000c1e1900 */
[----:B-1----:R-:W-:-:S06]  /*27680*/  @!P1 IMAD.WIDE R2, R0, 0x4, R6 ;  /* 0x0000000400029825 */ /* 0x002fcc00078e0206 */
[----:B------:R-:W4:Y:S01]  /*27690*/  @!P1 LDG.E R2, desc[UR60][R2.64] ;  /* 0x0000003c02029981 */ /* 0x000f22000c1e1900 */
[----:B---3--:R-:W-:Y:S01]  /*276a0*/  IMAD.MOV.U32 R4, RZ, RZ, RZ ;  /* 0x000000ffff047224 */ /* 0x008fe200078e00ff */
[C---:B------:R-:W-:Y:S01]  /*276b0*/  ISETP.GE.U32.AND P2, PT, R16.reuse, 0x2, PT ;  /* 0x000000021000780c */ /* 0x040fe20003f46070 */
[----:B------:R-:W-:Y:S01]  /*276c0*/  IMAD.MOV.U32 R6, RZ, RZ, RZ ;  /* 0x000000ffff067224 */ /* 0x000fe200078e00ff */
[C---:B------:R-:W-:Y:S01]  /*276d0*/  ISETP.GE.U32.AND P3, PT, R16.reuse, 0x4, PT ;  /* 0x000000041000780c */ /* 0x040fe20003f66070 */
[----:B------:R-:W-:Y:S01]  /*276e0*/  SHFL.IDX PT, R5, R10, RZ, 0x1f ;  /* 0x00001fff0a057589 */ /* 0x000fe200000e0000 */
[C---:B------:R-:W-:Y:S02]  /*276f0*/  ISETP.GE.U32.AND P4, PT, R16.reuse, 0x8, PT ;  /* 0x000000081000780c */ /* 0x040fe40003f86070 */
[----:B------:R-:W-:Y:S01]  /*27700*/  ISETP.GE.U32.AND P5, PT, R16, 0x10, PT ;  /* 0x000000101000780c */ /* 0x000fe20003fa6070 */
[----:B------:R-:W-:Y:S01]  /*27710*/  SHFL.IDX PT, R0, R10, 0x1, 0x1f ;  /* 0x00201f000a007f89 */ /* 0x000fe200000e0000 */
[----:B--2---:R-:W-:Y:S01]  /*27720*/  @!P1 MOV R4, R8 ;  /* 0x0000000800049202 */ /* 0x004fe20000000f00 */
[----:B------:R-:W-:-:S02]  /*27730*/  IMAD.MOV.U32 R8, RZ, RZ, RZ ;  /* 0x000000ffff087224 */ /* 0x000fc400078e00ff */
[----:B----4-:R-:W-:Y:S01]  /*27740*/  @!P1 IMAD.MOV.U32 R6, RZ, RZ, R2 ;  /* 0x000000ffff069224 */ /* 0x010fe200078e0002 */
        /* <DEDUP_REMOVED lines=17> */
[----:B------:R0:W1:Y:S02]  /*27860*/  SHFL.IDX PT, R9, R7, 0x1f, 0x1f ;  /* 0x03e01f0007097f89 */ /* 0x00006400000e0000 */
.L_x_878:
[----:B------:R-:W-:Y:S02]  /*27870*/  ULDC UR4, c[0x0][0xc38] ;  /* 0x00030e0000047ab9 */ /* 0x000fe40000000800 */
[----:B------:R-:W-:-:S04]  /*27880*/  IMAD.U32 R2, RZ, RZ, UR4 ;  /* 0x00000004ff027e24 */ /* 0x000fc8000f8e00ff */
[----:B-1----:R-:W-:-:S05]  /*27890*/  IMAD R9, R9, R2, RZ ;  /* 0x0000000209097224 */ /* 0x002fca00078e02ff */
[----:B------:R-:W-:-:S04]  /*278a0*/  IADD3 R0, R0, R9, RZ ;  /* 0x0000000900007210 */ /* 0x000fc80007ffe0ff */
[----:B------:R-:W-:-:S13]  /*278b0*/  ISETP.GT.AND P6, PT, R0, R5, PT ;  /* 0x000000050000720c */ /* 0x000fda0003fc4270 */
[----:B------:R-:W-:Y:S05]  /*278c0*/  @P6 BRA `(.L_x_790) ;  /* 0x0000000000ac6947 */ /* 0x000fea0003800000 */
.L_x_793:
[----:B------:R-:W2:Y:S01]  /*278d0*/  LDL.LU R3, [R1+0xc] ;  /* 0x00000c0001037983 */ /* 0x000ea20000300800 */
[----:B------:R-:W1:Y:S01]  /*278e0*/  LDC R2, c[0x0][0xc3c] ;  /* 0x00030f00ff027b82 */ /* 0x000e620000000800 */
[----:B--2---:R-:W-:-:S05]  /*278f0*/  VIADD R3, R3, 0x1f ;  /* 0x0000001f03037836 */ /* 0x004fca0000000000 */
[----:B-1----:R-:W-:-:S13]  /*27900*/  ISETP.GE.AND P6, PT, R3, R2, PT ;  /* 0x000000020300720c */ /* 0x002fda0003fc6270 */
[----:B------:R-:W-:Y:S05]  /*27910*/  @P6 BRA `(.L_x_791) ;  /* 0x0000000400d46947 */ /* 0x000fea0003800000 */
[----:B------:R-:W1:Y:S01]  /*27920*/  S2R R4, SR_TID.X ;  /* 0x0000000000047919 */ /* 0x000e620000002100 */
[----:B------:R2:W-:Y:S01]  /*27930*/  STL [R1+0xc], R3 ;  /* 0x00000c0301007387 */ /* 0x0005e20000100800 */
[----:B-1----:R-:W-:-:S05]  /*27940*/  LOP3.LUT R4, R4, 0x1f, RZ, 0xc0, !PT ;  /* 0x0000001f04047812 */ /* 0x002fca00078ec0ff */
[----:B------:R-:W-:Y:S02]  /*27950*/  IMAD.IADD R6, R3, 0x1, R4 ;  /* 0x0000000103067824 */ /* 0x000fe400078e0204 */
[----:B------:R-:W-:-:S03]  /*27960*/  IMAD.MOV.U32 R4, RZ, RZ, RZ ;  /* 0x000000ffff047224 */ /* 0x000fc600078e00ff */
[----:B------:R-:W-:-:S13]  /*27970*/  ISETP.GE.OR P6, PT, R6, R2, !P0 ;  /* 0x000000020600720c */ /* 0x000fda00047c6670 */
[----:B--2---:R-:W1:Y:S02]  /*27980*/  @!P6 LDC.64 R2, c[0x0][0xc80] ;  /* 0x00032000ff02eb82 */ /* 0x004e640000000a00 */
[----:B-1----:R-:W-:-:S05]  /*27990*/  @!P6 IMAD.WIDE R2, R6, 0x4, R2 ;  /* 0x000000040602e825 */ /* 0x002fca00078e0202 */
[----:B------:R1:W2:Y:S02]  /*279a0*/  @!P6 LDG.E R4, desc[UR60][R2.64] ;  /* 0x0000003c0204e981 */ /* 0x0002a4000c1e1900 */
[----:B-1----:R-:W1:Y:S02]  /*279b0*/  @!P6 LDC.64 R2, c[0x0][0xc78] ;  /* 0x00031e00ff02eb82 */ /* 0x002e640000000a00 */
[----:B-1----:R-:W-:-:S04]  /*279c0*/  @!P6 IMAD.WIDE R2, R6, 0x4, R2 ;  /* 0x000000040602e825 */ /* 0x002fc800078e0202 */
[----:B------:R-:W-:-:S06]  /*279d0*/  IMAD.MOV.U32 R6, RZ, RZ, RZ ;  /* 0x000000ffff067224 */ /* 0x000fcc00078e00ff */
[----:B------:R-:W2:Y:S01]  /*279e0*/  @!P6 LDG.E R6, desc[UR60][R2.64] ;  /* 0x0000003c0206e981 */ /* 0x000ea2000c1e1900 */
[----:B------:R-:W-:Y:S01]  /*279f0*/  UMOV UR4, 0xffffffff ;  /* 0xffffffff00047882 */ /* 0x000fe20000000000 */
[----:B--2---:R-:W-:Y:S02]  /*27a00*/  IMAD R2, R6, R4, RZ ;  /* 0x0000000406027224 */ /* 0x004fe400078e02ff */
[----:B------:R-:W-:Y:S05]  /*27a10*/  BRA.DIV UR4, `(.L_x_792) ;  /* 0x0000002a04d47947 */ /* 0x000fea000b800000 */
[----:B------:R-:W1:Y:S02]  /*27a20*/  SHFL.UP PT, R3, R2, 0x1, RZ ;  /* 0x0420000002037989 */ /* 0x000e6400000e00ff */
[----:B-1----:R-:W-:-:S04]  /*27a30*/  SEL R3, R3, RZ, P1 ;  /* 0x000000ff03037207 */ /* 0x002fc80000800000 */
[----:B------:R-:W-:-:S05]  /*27a40*/  IADD3 R2, R2, R3, RZ ;  /* 0x0000000302027210 */ /* 0x000fca0007ffe0ff */
        /* <DEDUP_REMOVED lines=11> */
[----:B0-----:R-:W-:-:S05]  /*27b00*/  IMAD.IADD R7, R2, 0x1, R3 ;  /* 0x0000000102077824 */ /* 0x001fca00078e0203 */
[----:B------:R0:W1:Y:S02]  /*27b10*/  SHFL.IDX PT, R9, R7, 0x1f, 0x1f ;  /* 0x03e01f0007097f89 */ /* 0x00006400000e0000 */
.L_x_886:
[----:B------:R-:W-:Y:S02]  /*27b20*/  ULDC UR4, c[0x0][0xc38] ;  /* 0x00030e0000047ab9 */ /* 0x000fe40000000800 */
[----:B------:R-:W-:-:S05]  /*27b30*/  MOV R2, UR4 ;  /* 0x0000000400027c02 */ /* 0x000fca0008000f00 */
[----:B-1----:R-:W-:-:S04]  /*27b40*/  IMAD R9, R9, R2, RZ ;  /* 0x0000000209097224 */ /* 0x002fc800078e02ff */
[----:B------:R-:W-:-:S05]  /*27b50*/  IMAD.IADD R0, R9, 0x1, R0 ;  /* 0x0000000109007824 */ /* 0x000fca00078e0200 */
[----:B------:R-:W-:-:S13]  /*27b60*/  ISETP.GT.AND P6, PT, R0, R5, PT ;  /* 0x000000050000720c */ /* 0x000fda0003fc4270 */
[----:B------:R-:W-:Y:S05]  /*27b70*/  @!P6 BRA `(.L_x_793) ;  /* 0xfffffffc0054e947 */ /* 0x000fea000383ffff */
.L_x_790:
        /* <DEDUP_REMOVED lines=9> */
.L_x_891:
[----:B------:R-:W-:-:S13]  /*27c10*/  ISETP.NE.AND P0, PT, R3, RZ, PT ;  /* 0x000000ff0300720c */ /* 0x000fda0003f05270 */
[----:B------:R-:W-:Y:S05]  /*27c20*/  @!P0 BRA `(.L_x_795) ;  /* 0x0000000000148947 */ /* 0x000fea0003800000 */
[----:B------:R-:W-:Y:S01]  /*27c30*/  UMOV UR4, 0xffffffff ;  /* 0xffffffff00047882 */ /* 0x000fe20000000000 */
[----:B------:R-:W-:Y:S02]  /*27c40*/  VIADD R12, R0, 0xffffffff ;  /* 0xffffffff000c7836 */ /* 0x000fe40000000000 */
[----:B------:R-:W-:Y:S05]  /*27c50*/  BRA.DIV UR4, `(.L_x_796) ;  /* 0x0000002e04787947 */ /* 0x000fea000b800000 */
[----:B0-----:R0:W4:Y:S02]  /*27c60*/  SHFL.IDX PT, R7, R7, R12, 0x1f ;  /* 0x00001f0c07077589 */ /* 0x00112400000e0000 */
.L_x_894:
[----:B----4-:R-:W-:-:S07]  /*27c70*/  IMAD.MOV.U32 R8, RZ, RZ, R7 ;  /* 0x000000ffff087224 */ /* 0x010fce00078e0007 */
.L_x_795:
[----:B------:R-:W4:Y:S01]  /*27c80*/  LDL.LU R10, [R1+0xc] ;  /* 0x00000c00010a7983 */ /* 0x000f220000300800 */
[----:B0-2---:R-:W-:Y:S01]  /*27c90*/  IABS R7, R4 ;  /* 0x0000000400077213 */ /* 0x005fe20000000000 */
[----:B------:R-:W-:-:S03]  /*27ca0*/  IMAD R9, R8, R2, R9 ;  /* 0x0000000208097224 */ /* 0x000fc600078e0209 */
[----:B------:R-:W0:Y:S01]  /*27cb0*/  I2F.RP R2, R7 ;  /* 0x0000000700027306 */ /* 0x000e220000209400 */
[----:B------:R-:W-:Y:S01]  /*27cc0*/  IMAD.IADD R5, R5, 0x1, -R9 ;  /* 0x0000000105057824 */ /* 0x000fe200078e0a09 */
[----:B------:R2:W-:Y:S02]  /*27cd0*/  STL [R1], R9 ;  /* 0x0000000901007387 */ /* 0x0005e40000100800 */
[----:B--2---:R-:W-:-:S04]  /*27ce0*/  IABS R9, R4 ;  /* 0x0000000400097213 */ /* 0x004fc80000000000 */
[----:B0-----:R-:W0:Y:S01]  /*27cf0*/  MUFU.RCP R2, R2 ;  /* 0x0000000200027308 */ /* 0x001e220000001000 */
[----:B------:R-:W-:Y:S01]  /*27d00*/  IMAD.MOV R9, RZ, RZ, -R9 ;  /* 0x000000ffff097224 */ /* 0x000fe200078e0a09 */
[----:B0-----:R-:W-:-:S06]  /*27d10*/  IADD3 R2, R2, 0xffffffe, RZ ;  /* 0x0ffffffe02027810 */ /* 0x001fcc0007ffe0ff */
        /* <DEDUP_REMOVED lines=9> */
[-C--:B------:R-:W-:Y:S01]  /*27db0*/  @!P1 IADD3 R3, R3, -R7.reuse, RZ ;  /* 0x8000000703039210 */ /* 0x080fe20007ffe0ff */
[----:B------:R-:W-:Y:S01]  /*27dc0*/  @!P1 VIADD R8, R8, 0x1 ;  /* 0x0000000108089836 */ /* 0x000fe20000000000 */
[----:B------:R-:W-:Y:S02]  /*27dd0*/  ISETP.NE.AND P1, PT, R4, RZ, PT ;  /* 0x000000ff0400720c */ /* 0x000fe40003f25270 */
[----:B------:R-:W-:Y:S02]  /*27de0*/  ISETP.GE.U32.AND P0, PT, R3, R7, PT ;  /* 0x000000070300720c */ /* 0x000fe40003f06070 */
[----:B---3--:R-:W-:-:S04]  /*27df0*/  IABS R7, R6 ;  /* 0x0000000600077213 */ /* 0x008fc80000000000 */
[----:B------:R-:W0:Y:S07]  /*27e00*/  I2F.RP R2, R7 ;  /* 0x0000000700027306 */ /* 0x000e2e0000209400 */
[----:B------:R-:W-:Y:S01]  /*27e10*/  @P0 IADD3 R8, R8, 0x1, RZ ;  /* 0x0000000108080810 */ /* 0x000fe20007ffe0ff */
        /* <DEDUP_REMOVED lines=15> */
[----:B------:R-:W-:Y:S01]  /*27f10*/  IMAD.HI.U32 R2, R2, R3, RZ ;  /* 0x0000000302027227 */ /* 0x000fe200078e00ff */
[----:B------:R-:W-:-:S03]  /*27f20*/  IADD3 R4, R5, -R4, RZ ;  /* 0x8000000405047210 */ /* 0x000fc60007ffe0ff */
        /* <DEDUP_REMOVED lines=8> */
[----:B------:R-:W-:-:S06]  /*27fb0*/  @P0 IADD3 R2, R2, 0x1, RZ ;  /* 0x0000000102020810 */ /* 0x000fcc0007ffe0ff */
[----:B------:R-:W-:Y:S01]  /*27fc0*/  @!P2 IMAD.MOV R2, RZ, RZ, -R2 ;  /* 0x000000ffff02a224 */ /* 0x000fe200078e0a02 */
[----:B------:R-:W-:-:S05]  /*27fd0*/  @!P1 LOP3.LUT R2, RZ, R6, RZ, 0x33, !PT ;  /* 0x00000006ff029212 */ /* 0x000fca00078e33ff */
[--C-:B------:R-:W-:Y:S02]  /*27fe0*/  IMAD.MOV R3, RZ, RZ, -R2.reuse ;  /* 0x000000ffff037224 */ /* 0x100fe400078e0a02 */
[C---:B------:R-:W-:Y:S02]  /*27ff0*/  IMAD R2, R6.reuse, 0x1000000, R2 ;  /* 0x0100000006027824 */ /* 0x040fe400078e0202 */
[----:B------:R-:W-:Y:S02]  /*28000*/  IMAD R3, R6, R3, R8 ;  /* 0x0000000306037224 */ /* 0x000fe400078e0208 */
[----:B----4-:R-:W-:Y:S02]  /*28010*/  IMAD.IADD R10, R0, 0x1, R10 ;  /* 0x00000001000a7824 */ /* 0x010fe400078e020a */
[----:B-1----:R-:W-:-:S05]  /*28020*/  IMAD R0, R3, 0x10000, R2 ;  /* 0x0001000003007824 */ /* 0x002fca00078e0202 */
[----:B------:R0:W-:Y:S04]  /*28030*/  STL [R1+0x8], R0 ;  /* 0x0000080001007387 */ /* 0x0001e80000100800 */
[----:B------:R0:W-:Y:S04]  /*28040*/  STL [R1+0xc], R10 ;  /* 0x00000c0a01007387 */ /* 0x0001e80000100800 */
[----:B------:R0:W-:Y:S01]  /*28050*/  STL [R1+0x4], R4 ;  /* 0x0000040401007387 */ /* 0x0001e20000100800 */
[----:B------:R-:W-:Y:S05]  /*28060*/  BRA `(.L_x_797) ;  /* 0x0000000000287947 */ /* 0x000fea0003800000 */
.L_x_791:
[----:B------:R-:W-:Y:S01]  /*28070*/  UMOV UR4, URZ ;  /* 0x0000003f00047c82 */ /* 0x000fe20008000000 */
[----:B------:R-:W-:Y:S01]  /*28080*/  ULDC UR6, c[0x0][0xc3c] ;  /* 0x00030f0000067ab9 */ /* 0x000fe20000000800 */
[----:B------:R-:W-:Y:S01]  /*28090*/  UMOV UR5, URZ ;  /* 0x0000003f00057c82 */ /* 0x000fe20008000000 */
[----:B------:R-:W-:Y:S01]  /*280a0*/  IMAD.U32 R3, RZ, RZ, UR4 ;  /* 0x00000004ff037e24 */ /* 0x000fe2000f8e00ff */
[----:B------:R1:W-:Y:S01]  /*280b0*/  STL [R1], R5 ;  /* 0x0000000501007387 */ /* 0x0003e20000100800 */
[----:B------:R-:W-:Y:S02]  /*280c0*/  IMAD.U32 R0, RZ, RZ, UR6 ;  /* 0x00000006ff007e24 */ /* 0x000fe4000f8e00ff */
[----:B------:R-:W-:Y:S01]  /*280d0*/  IMAD.U32 R2, RZ, RZ, UR5 ;  /* 0x00000005ff027e24 */ /* 0x000fe2000f8e00ff */
[----:B------:R1:W-:Y:S04]  /*280e0*/  STL [R1+0x4], R3 ;  /* 0x0000040301007387 */ /* 0x0003e80000100800 */
[----:B------:R1:W-:Y:S04]  /*280f0*/  STL [R1+0xc], R0 ;  /* 0x00000c0001007387 */ /* 0x0003e80000100800 */
[----:B------:R1:W-:Y:S02]  /*28100*/  STL [R1+0x8], R2 ;  /* 0x0000080201007387 */ /* 0x0003e40000100800 */
.L_x_797:
[----:B-1----:R-:W2:Y:S04]  /*28110*/  LDL R2, [R1+0xc] ;  /* 0x00000c0001027983 */ /* 0x002ea80000100800 */
[----:B------:R-:W3:Y:S04]  /*28120*/  LDL R3, [R1+0x8] ;  /* 0x0000080001037983 */ /* 0x000ee80000100800 */
[----:B------:R-:W4:Y:S04]  /*28130*/  LDL R5, [R1+0x4] ;  /* 0x0000040001057983 */ /* 0x000f280000100800 */
[----:B0-----:R-:W4:Y:S01]  /*28140*/  LDL R4, [R1] ;  /* 0x0000000001047983 */ /* 0x001f220000100800 */
[----:B------:R-:W0:Y:S01]  /*28150*/  S2R R0, SR_TID.X ;  /* 0x0000000000007919 */ /* 0x000e220000002100 */
[----:B------:R-:W-:Y:S05]  /*28160*/  WARPSYNC.ALL ;  /* 0x0000000000007948 */ /* 0x000fea0003800000 */
[----:B0-----:R-:W-:Y:S01]  /*28170*/  LOP3.LUT R0, R0, 0x1f, RZ, 0xc0, !PT ;  /* 0x0000001f00007812 */ /* 0x001fe200078ec0ff */
[----:B------:R-:W-:Y:S03]  /*28180*/  BAR.SYNC.DEFER_BLOCKING 0x4, 0x180 ;  /* 0x0106000000007b1d */ /* 0x000fe60000010000 */
[----:B------:R-:W-:-:S13]  /*28190*/  ISETP.NE.AND P0, PT, R0, RZ, PT ;  /* 0x000000ff0000720c */ /* 0x000fda0003f05270 */
[----:B------:R-:W0:Y:S01]  /*281a0*/  @!P0 S2R R0, SR_CgaCtaId ;  /* 0x0000000000008919 */ /* 0x000e220000008800 */
[----:B--2---:R-:W-:Y:S01]  /*281b0*/  IMAD.MOV.U32 R7, RZ, RZ, R2 ;  /* 0x000000ffff077224 */ /* 0x004fe200078e0002 */
[----:B------:R-:W-:Y:S02]  /*281c0*/  @!P0 MOV R2, 0x400 ;  /* 0x0000040000028802 */ /* 0x000fe40000000f00 */
[----:B---3--:R-:W-:Y:S02]  /*281d0*/  MOV R6, R3 ;  /* 0x0000000300067202 */ /* 0x008fe40000000f00 */
[----:B0-----:R-:W-:-:S05]  /*281e0*/  @!P0 LEA R18, R0, R2, 0x18 ;  /* 0x0000000200128211 */ /* 0x001fca00078ec0ff */
[----:B----4-:R1:W-:Y:S01]  /*281f0*/  @!P0 STS.128 [R18+0x368d0], R4 ;  /* 0x0368d00412008388 */ /* 0x0103e20000000c00 */
[----:B------:R-:W-:Y:S06]  /*28200*/  BAR.ARV 0x5, 0x180 ;  /* 0x0146000000007b1d */ /* 0x000fec0000002000 */
.L_x_788:
[----:B------:R-:W2:Y:S01]  /*28210*/  LDL R0, [R1+0xc] ;  /* 0x00000c0001007983 */ /* 0x000ea20000100800 */
[----:B------:R-:W-:Y:S02]  /*28220*/  ULDC UR4, c[0x0][0xc3c] ;  /* 0x00030f0000047ab9 */ /* 0x000fe40000000800 */
[----:B--2---:R-:W-:-:S13]  /*28230*/  ISETP.GE.AND P0, PT, R0, UR4, PT ;  /* 0x0000000400007c0c */ /* 0x004fda000bf06270 */
[----:B------:R-:W-:Y:S05]  /*28240*/  @!P0 BRA `(.L_x_798) ;  /* 0xffffff8c00208947 */ /* 0x000fea000383ffff */
[----:B------:R-:W-:Y:S05]  /*28250*/  BSYNC B8 ;  /* 0x0000000000087941 */ /* 0x000fea0003800000 */
.L_x_650:
[----:B--2---:R-:W2:Y:S01]  /*28260*/  LDL.LU R0, [R1+0x64] ;  /* 0x0000640001007983 */ /* 0x004ea20000300800 */
[----:B------:R-:W-:Y:S01]  /*28270*/  BSSY B0, `(.L_x_799) ;  /* 0x000000b000007945 */ /* 0x000fe20003800000 */
[----:B01----:R-:W0:Y:S01]  /*28280*/  S2R R5, SR_CgaCtaId ;  /* 0x0000000000057919 */ /* 0x003e220000008800 */
[----:B--2---:R-:W-:-:S05]  /*28290*/  VIADD R0, R0, 0x1 ;  /* 0x0000000100007836 */ /* 0x004fca0000000000 */
        /* <DEDUP_REMOVED lines=8> */
.L_x_895:
[----:B------:R-:W-:Y:S05]  /*28320*/  BSYNC B0 ;  /* 0x0000000000007941 */ /* 0x000fea0003800000 */
.L_x_799:
[----:B------:R-:W-:-:S03]  /*28330*/  UMOV UR4, 0xffffffff ;  /* 0xffffffff00047882 */ /* 0x000fc60000000000 */
[----:B------:R-:W-:Y:S05]  /*28340*/  BRA.DIV UR4, `(.L_x_801) ;  /* 0x0000002604f87947 */ /* 0x000fea000b800000 */
[----:B------:R-:W1:Y:S02]  /*28350*/  S2R R2, SR_TID.X ;  /* 0x0000000000027919 */ /* 0x000e640000002100 */
[----:B-1----:R-:W-:-:S04]  /*28360*/  SHF.R.U32.HI R2, RZ, 0x5, R2 ;  /* 0x00000005ff027819 */ /* 0x002fc80000011602 */
[----:B------:R-:W-:-:S05]  /*28370*/  LOP3.LUT R2, R2, 0x3, RZ, 0xc0, !PT ;  /* 0x0000000302027812 */ /* 0x000fca00078ec0ff */
[----:B------:R1:W2:Y:S02]  /*28380*/  SHFL.IDX PT, R14, R2, RZ, 0x1f ;  /* 0x00001fff020e7589 */ /* 0x0002a400000e0000 */
.L_x_898:
[----:B--2---:R-:W-:-:S13]  /*28390*/  ISETP.NE.AND P0, PT, R14, RZ, PT ;  /* 0x000000ff0e00720c */ /* 0x004fda0003f05270 */
[----:B------:R-:W-:Y:S05]  /*283a0*/  @P0 BRA `(.L_x_430) ;  /* 0x0000000000940947 */ /* 0x000fea0003800000 */
[----:B------:R-:W-:-:S03]  /*283b0*/  UMOV UR4, 0xffffffff ;  /* 0xffffffff00047882 */ /* 0x000fc60000000000 */
[----:B------:R-:W-:Y:S05]  /*283c0*/  BRA.DIV UR4, `(.L_x_802) ;  /* 0x0000002a040c7947 */ /* 0x000fea000b800000 */
[----:B------:R-:W-:-:S13]  /*283d0*/  ELECT P6, URZ, PT ;  /* 0x00000000003f782f */ /* 0x000fda00038c0000 */
.L_x_901:
        /* <DEDUP_REMOVED lines=8> */
.L_x_803:
[----:B------:R-:W2:Y:S01]  /*28460*/  LDL.LU R7, [R1+0x18] ;  /* 0x0000180001077983 */ /* 0x000ea20000300800 */
[----:B------:R-:W-:Y:S01]  /*28470*/  IADD3 R2, R0, 0x36840, RZ ;  /* 0x0003684000027810 */ /* 0x000fe20007ffe0ff */
[----:B0-----:R-:W-:-:S04]  /*28480*/  VIADD R3, R19, 0x1 ;  /* 0x0000000113037836 */ /* 0x001fc80000000000 */
[----:B------:R-:W-:Y:S01]  /*28490*/  IMAD R6, R19, 0x8, R2 ;  /* 0x0000000813067824 */ /* 0x000fe200078e0202 */
        /* <DEDUP_REMOVED lines=9> */
.L_x_902:
[----:B------:R-:W1:Y:S02]  /*28530*/  SYNCS.PHASECHK.TRANS64.TRYWAIT P0, [R7+URZ], R2 ;  /* 0x00000002070075a7 */ /* 0x000e64000800017f */
[----:B-1----:R-:W-:Y:S05]  /*28540*/  @!P0 BRA `(.L_x_805) ;  /* 0x0000002400e08947 */ /* 0x002fea0003800000 */
.L_x_903:
[----:B------:R-:W-:Y:S05]  /*28550*/  @!P2 BRA `(.L_x_806) ;  /* 0x000000000004a947 */ /* 0x000fea0003800000 */
[----:B------:R-:W-:Y:S01]  /*28560*/  BPT.TRAP 0x1 ;  /* 0x000000040000795c */ /* 0x000fe20000300000 */
.L_x_806:
[----:B------:R-:W-:-:S05]  /*28570*/  VIADD R0, R0, 0x36860 ;  /* 0x0003686000007836 */ /* 0x000fca0000000000 */
[----:B------:R-:W-:-:S04]  /*28580*/  LEA R4, R19, R0, 0x3 ;  /* 0x0000000013047211 */ /* 0x000fc800078e18ff */
[----:B------:R-:W2:Y:S02]  /*28590*/  SYNCS.PHASECHK.TRANS64.TRYWAIT P0, [R4+URZ], R5 ;  /* 0x00000005040075a7 */ /* 0x000ea4000800017f */
[----:B--2---:R-:W-:Y:S05]  /*285a0*/  @!P0 BRA `(.L_x_807) ;  /* 0x0000002400dc8947 */ /* 0x004fea0003800000 */
.L_x_904:
[----:B------:R-:W-:-:S07]  /*285b0*/  IMAD R3, R3, 0x8, R0 ;  /* 0x0000000803037824 */ /* 0x000fce00078e0200 */
.L_x_808:
[----:B---3--:R3:W4:Y:S02]  /*285c0*/  SYNCS.PHASECHK.TRANS64.TRYWAIT P0, [R3+URZ], R2 ;  /* 0x00000002030075a7 */ /* 0x008724000800017f */
[----:B----4-:R-:W-:Y:S05]  /*285d0*/  @!P0 NANOSLEEP.SYNCS 0x989680 ;  /* 0x009896800000895d */ /* 0x010fea0003900000 */
[----:B------:R-:W4:Y:S02]  /*285e0*/  @!P0 SYNCS.PHASECHK.TRANS64 P0, [R3+URZ], R2 ;  /* 0x00000002030085a7 */ /* 0x000f24000800007f */
[----:B----4-:R-:W-:Y:S05]  /*285f0*/  @!P0 BRA `(.L_x_808) ;  /* 0xfffffffc00f08947 */ /* 0x010fea000383ffff */
.L_x_430:
[----:B------:R-:W-:Y:S05]  /*28600*/  BSYNC B9 ;  /* 0x0000000000097941 */ /* 0x000fea0003800000 */
.L_x_427:
[----:B------:R-:W-:Y:S05]  /*28610*/  EXIT ;  /* 0x000000000000794d */ /* 0x000fea0003800000 */
.L_x_450:
[----:B0-----:R0:W1:Y:S02]  /*28620*/  SYNCS.PHASECHK.TRANS64.TRYWAIT P5, [R97+URZ+0x36890], R98 ;  /* 0x03689062610075a7 */ /* 0x00106400080a017f */
[----:B-1----:R-:W-:Y:S05]  /*28630*/  @!P5 NANOSLEEP.SYNCS 0x989680 ;  /* 0x009896800000d95d */ /* 0x002fea0003900000 */
[----:B------:R-:W1:Y:S02]  /*28640*/  @!P5 SYNCS.PHASECHK.TRANS64 P5, [R97+URZ+0x36890], R98 ;  /* 0x036890626100d5a7 */ /* 0x000e6400080a007f */
[----:B-1----:R-:W-:Y:S05]  /*28650*/  @!P5 BRA `(.L_x_450) ;  /* 0xfffffffc00f0d947 */ /* 0x002fea000383ffff */
[----:B------:R-:W-:Y:S05]  /*28660*/  BRA `(.L_x_809) ;  /* 0xfffffdb000d47947 */ /* 0x000fea000383ffff */
.L_x_504:
[----:B-1----:R1:W2:Y:S02]  /*28670*/  SYNCS.PHASECHK.TRANS64.TRYWAIT P5, [R97+URZ+0x36890], R98 ;  /* 0x03689062610075a7 */ /* 0x0022a400080a017f */
[----:B--2---:R-:W-:Y:S05]  /*28680*/  @!P5 NANOSLEEP.SYNCS 0x989680 ;  /* 0x009896800000d95d */ /* 0x004fea0003900000 */
[----:B------:R-:W2:Y:S02]  /*28690*/  @!P5 SYNCS.PHASECHK.TRANS64 P5, [R97+URZ+0x36890], R98 ;  /* 0x036890626100d5a7 */ /* 0x000ea400080a007f */
[----:B--2---:R-:W-:Y:S05]  /*286a0*/  @!P5 BRA `(.L_x_504) ;  /* 0xfffffffc00f0d947 */ /* 0x004fea000383ffff */
[----:B------:R-:W-:Y:S05]  /*286b0*/  BRA `(.L_x_810) ;  /* 0xfffffde400b47947 */ /* 0x000fea000383ffff */
.L_x_529:
[----:B-1----:R1:W2:Y:S02]  /*286c0*/  SYNCS.PHASECHK.TRANS64.TRYWAIT P3, [R97+URZ+0x36890], R98 ;  /* 0x03689062610075a7 */ /* 0x0022a4000806017f */
[----:B--2---:R-:W-:Y:S05]  /*286d0*/  @!P3 NANOSLEEP.SYNCS 0x989680 ;  /* 0x009896800000b95d */ /* 0x004fea0003900000 */
[----:B------:R-:W2:Y:S02]  /*286e0*/  @!P3 SYNCS.PHASECHK.TRANS64 P3, [R97+URZ+0x36890], R98 ;  /* 0x036890626100b5a7 */ /* 0x000ea4000806007f */
[----:B--2---:R-:W-:Y:S05]  /*286f0*/  @!P3 BRA `(.L_x_529) ;  /* 0xfffffffc00f0b947 */ /* 0x004fea000383ffff */
[----:B------:R-:W-:Y:S05]  /*28700*/  BRA `(.L_x_811) ;  /* 0xfffffe1400dc7947 */ /* 0x000fea000383ffff */
.L_x_535:
[----:B-1----:R1:W2:Y:S02]  /*28710*/  SYNCS.PHASECHK.TRANS64.TRYWAIT P2, [R97+URZ+0x368b0], R98 ;  /* 0x0368b062610075a7 */ /* 0x0022a4000804017f */
[----:B--2---:R-:W-:Y:S05]  /*28720*/  @!P2 NANOSLEEP.SYNCS 0x989680 ;  /* 0x009896800000a95d */ /* 0x004fea0003900000 */
[----:B------:R-:W2:Y:S02]  /*28730*/  @!P2 SYNCS.PHASECHK.TRANS64 P2, [R97+URZ+0x368b0], R98 ;  /* 0x0368b0626100a5a7 */ /* 0x000ea4000804007f */
[----:B--2---:R-:W-:Y:S05]  /*28740*/  @!P2 BRA `(.L_x_535) ;  /* 0xfffffffc00f0a947 */ /* 0x004fea000383ffff */
[----:B------:R-:W-:Y:S05]  /*28750*/  BRA `(.L_x_812) ;  /* 0xfffffe1800f87947 */ /* 0x000fea000383ffff */
.L_x_555:
[----:B------:R-:W-:Y:S01]  /*28760*/  BSSY B1, `(.L_x_813) ;  /* 0x0000008000017945 */ /* 0x000fe20003800000 */
[----:B------:R-:W-:Y:S01]  /*28770*/  IMAD.MOV.U32 R13, RZ, RZ, R25 ;  /* 0x000000ffff0d7224 */ /* 0x000fe200078e0019 */
[----:B------:R-:W-:Y:S01]  /*28780*/  MOV R15, 0xffffffff ;  /* 0xffffffff000f7802 */ /* 0x000fe20000000f00 */
[----:B------:R-:W-:Y:S02]  /*28790*/  IMAD.MOV.U32 R12, RZ, RZ, RZ ;  /* 0x000000ffff0c7224 */ /* 0x000fe400078e00ff */
[----:B------:R-:W-:-:S07]  /*287a0*/  IMAD.MOV.U32 R11, RZ, RZ, 0x1c1f ;  /* 0x00001c1fff0b7424 */ /* 0x000fce00078e00ff */
[----:B------:R-:W-:Y:S05]  /*287b0*/  WARPSYNC.COLLECTIVE R15, `(.L_x_814) ;  /* 0x000000000f087348 */ /* 0x000fea0003c00000 */
[----:B------:R0:W1:Y:S02]  /*287c0*/  SHFL.IDX P6, R14, R13, R12, R11 ;  /* 0x0000000c0d0e7389 */ /* 0x00006400000c000b */
[----:B01----:R-:W-:Y:S01]  /*287d0*/  ENDCOLLECTIVE ;  /* 0x000000000000791b */ /* 0x003fe20003800000 */
.L_x_814:
[----:B------:R-:W-:Y:S05]  /*287e0*/  BSYNC B1 ;  /* 0x0000000000017941 */ /* 0x000fea0003800000 */
.L_x_813:
[----:B------:R-:W-:Y:S01]  /*287f0*/  IMAD.MOV.U32 R13, RZ, RZ, R24 ;  /* 0x000000ffff0d7224 */ /* 0x000fe200078e0018 */
[----:B------:R-:W-:Y:S01]  /*28800*/  MOV R15, 0xffffffff ;  /* 0xffffffff000f7802 */ /* 0x000fe20000000f00 */
[----:B------:R-:W-:Y:S02]  /*28810*/  IMAD.MOV.U32 R12, RZ, RZ, RZ ;  /* 0x000000ffff0c7224 */ /* 0x000fe400078e00ff */
[----:B------:R-:W-:Y:S02]  /*28820*/  IMAD.MOV.U32 R11, RZ, RZ, 0x1c1f ;  /* 0x00001c1fff0b7424 */ /* 0x000fe400078e00ff */
[----:B------:R-:W-:-:S07]  /*28830*/  IMAD.MOV.U32 R3, RZ, RZ, R14 ;  /* 0x000000ffff037224 */ /* 0x000fce00078e000e */
[----:B------:R-:W-:Y:S05]  /*28840*/  WARPSYNC.COLLECTIVE R15, `(.L_x_815) ;  /* 0x000000000f087348 */ /* 0x000fea0003c00000 */
[----:B------:R0:W1:Y:S02]  /*28850*/  SHFL.IDX P6, R14, R13, R12, R11 ;  /* 0x0000000c0d0e7389 */ /* 0x00006400000c000b */
[----:B01----:R-:W-:Y:S01]  /*28860*/  ENDCOLLECTIVE ;  /* 0x000000000000791b */ /* 0x003fe20003800000 */
.L_x_815:
[----:B------:R-:W-:Y:S02]  /*28870*/  IMAD.MOV.U32 R13, RZ, RZ, R27 ;  /* 0x000000ffff0d7224 */ /* 0x000fe400078e001b */
[----:B------:R-:W-:-:S07]  /*28880*/  IMAD.MOV.U32 R0, RZ, RZ, R14 ;  /* 0x000000ffff007224 */ /* 0x000fce00078e000e */
[----:B------:R-:W-:Y:S05]  /*28890*/  WARPSYNC.COLLECTIVE R15, `(.L_x_816) ;  /* 0x000000000f087348 */ /* 0x000fea0003c00000 */
[----:B------:R0:W1:Y:S02]  /*288a0*/  SHFL.IDX P6, R14, R13, R12, R11 ;  /* 0x0000000c0d0e7389 */ /* 0x00006400000c000b */
[----:B01----:R-:W-:Y:S01]  /*288b0*/  ENDCOLLECTIVE ;  /* 0x000000000000791b */ /* 0x003fe20003800000 */
.L_x_816:
[----:B------:R-:W-:Y:S02]  /*288c0*/  IMAD.MOV.U32 R13, RZ, RZ, R26 ;  /* 0x000000ffff0d7224 */ /* 0x000fe400078e001a */
[----:B------:R-:W-:-:S07]  /*288d0*/  IMAD.MOV.U32 R5, RZ, RZ, R14 ;  /* 0x000000ffff057224 */ /* 0x000fce00078e000e */
[----:B------:R-:W-:Y:S05]  /*288e0*/  WARPSYNC.COLLECTIVE R15, `(.L_x_817) ;  /* 0x000000000f087348 */ /* 0x000fea0003c00000 */
[----:B------:R0:W1:Y:S02]  /*288f0*/  SHFL.IDX P6, R14, R13, R12, R11 ;  /* 0x0000000c0d0e7389 */ /* 0x00006400000c000b */
[----:B01----:R-:W-:Y:S01]  /*28900*/  ENDCOLLECTIVE ;  /* 0x000000000000791b */ /* 0x003fe20003800000 */
.L_x_817:
[----:B------:R-:W-:Y:S05]  /*28910*/  BRA `(.L_x_818) ;  /* 0xfffffe2c00107947 */ /* 0x000fea000383ffff */
.L_x_559:
[----:B0-----:R0:W1:Y:S02]  /*28920*/  SYNCS.PHASECHK.TRANS64.TRYWAIT P0, [R16+URZ+0x36800], R5 ;  /* 0x03680005100075a7 */ /* 0x001064000800017f */
[----:B-1----:R-:W-:Y:S05]  /*28930*/  @!P0 NANOSLEEP.SYNCS 0x989680 ;  /* 0x009896800000895d */ /* 0x002fea0003900000 */
[----:B------:R-:W1:Y:S02]  /*28940*/  @!P0 SYNCS.PHASECHK.TRANS64 P0, [R16+URZ+0x36800], R5 ;  /* 0x03680005100085a7 */ /* 0x000e64000800007f */
[----:B-1----:R-:W-:Y:S05]  /*28950*/  @!P0 BRA `(.L_x_559) ;  /* 0xfffffffc00f08947 */ /* 0x002fea000383ffff */
[----:B------:R-:W-:Y:S05]  /*28960*/  BRA `(.L_x_819) ;  /* 0xfffffe3400dc7947 */ /* 0x000fea000383ffff */
.L_x_583:
[----:B------:R-:W-:Y:S01]  /*28970*/  BSSY B1, `(.L_x_820) ;  /* 0x0000008000017945 */ /* 0x000fe20003800000 */
[----:B------:R-:W-:Y:S01]  /*28980*/  MOV R13, R25 ;  /* 0x00000019000d7202 */ /* 0x000fe20000000f00 */
[----:B------:R-:W-:Y:S02]  /*28990*/  IMAD.MOV.U32 R12, RZ, RZ, RZ ;  /* 0x000000ffff0c7224 */ /* 0x000fe400078e00ff */
[----:B------:R-:W-:Y:S02]  /*289a0*/  IMAD.MOV.U32 R11, RZ, RZ, 0x1c1f ;  /* 0x00001c1fff0b7424 */ /* 0x000fe400078e00ff */
[----:B------:R-:W-:-:S07]  /*289b0*/  IMAD.MOV.U32 R15, RZ, RZ, -0x1 ;  /* 0xffffffffff0f7424 */ /* 0x000fce00078e00ff */
[----:B------:R-:W-:Y:S05]  /*289c0*/  WARPSYNC.COLLECTIVE R15, `(.L_x_821) ;  /* 0x000000000f087348 */ /* 0x000fea0003c00000 */
[----:B------:R0:W1:Y:S02]  /*289d0*/  SHFL.IDX P6, R14, R13, R12, R11 ;  /* 0x0000000c0d0e7389 */ /* 0x00006400000c000b */
[----:B01----:R-:W-:Y:S01]  /*289e0*/  ENDCOLLECTIVE ;  /* 0x000000000000791b */ /* 0x003fe20003800000 */
.L_x_821:
[----:B------:R-:W-:Y:S05]  /*289f0*/  BSYNC B1 ;  /* 0x0000000000017941 */ /* 0x000fea0003800000 */
.L_x_820:
[----:B------:R-:W-:Y:S01]  /*28a00*/  MOV R13, R24 ;  /* 0x00000018000d7202 */ /* 0x000fe20000000f00 */
[----:B------:R-:W-:Y:S02]  /*28a10*/  IMAD.MOV.U32 R12, RZ, RZ, RZ ;  /* 0x000000ffff0c7224 */ /* 0x000fe400078e00ff */
[----:B------:R-:W-:Y:S02]  /*28a20*/  IMAD.MOV.U32 R11, RZ, RZ, 0x1c1f ;  /* 0x00001c1fff0b7424 */ /* 0x000fe400078e00ff */
[----:B------:R-:W-:Y:S02]  /*28a30*/  IMAD.MOV.U32 R15, RZ, RZ, -0x1 ;  /* 0xffffffffff0f7424 */ /* 0x000fe400078e00ff */
[----:B------:R-:W-:-:S07]  /*28a40*/  IMAD.MOV.U32 R3, RZ, RZ, R14 ;  /* 0x000000ffff037224 */ /* 0x000fce00078e000e */
[----:B------:R-:W-:Y:S05]  /*28a50*/  WARPSYNC.COLLECTIVE R15, `(.L_x_822) ;  /* 0x000000000f087348 */ /* 0x000fea0003c00000 */
[----:B------:R0:W1:Y:S02]  /*28a60*/  SHFL.IDX P6, R14, R13, R12, R11 ;  /* 0x0000000c0d0e7389 */ /* 0x00006400000c000b */
[----:B01----:R-:W-:Y:S01]  /*28a70*/  ENDCOLLECTIVE ;  /* 0x000000000000791b */ /* 0x003fe20003800000 */
.L_x_822:
[----:B------:R-:W-:Y:S01]  /*28a80*/  IMAD.MOV.U32 R21, RZ, RZ, R3 ;  /* 0x000000ffff157224 */ /* 0x000fe200078e0003 */
[----:B------:R-:W-:Y:S01]  /*28a90*/  MOV R13, R27 ;  /* 0x0000001b000d7202 */ /* 0x000fe20000000f00 */
[----:B------:R-:W-:-:S07]  /*28aa0*/  IMAD.MOV.U32 R0, RZ, RZ, R14 ;  /* 0x000000ffff007224 */ /* 0x000fce00078e000e */
[----:B------:R-:W-:Y:S05]  /*28ab0*/  WARPSYNC.COLLECTIVE R15, `(.L_x_823) ;  /* 0x000000000f087348 */ /* 0x000fea0003c00000 */
[----:B------:R0:W1:Y:S02]  /*28ac0*/  SHFL.IDX P6, R14, R13, R12, R11 ;  /* 0x0000000c0d0e7389 */ /* 0x00006400000c000b */
[----:B01----:R-:W-:Y:S01]  /*28ad0*/  ENDCOLLECTIVE ;  /* 0x000000000000791b */ /* 0x003fe20003800000 */
.L_x_823:
[----:B------:R-:W-:Y:S02]  /*28ae0*/  IMAD.MOV.U32 R20, RZ, RZ, R0 ;  /* 0x000000ffff147224 */ /* 0x000fe400078e0000 */
[----:B------:R-:W-:Y:S02]  /*28af0*/  IMAD.MOV.U32 R13, RZ, RZ, R26 ;  /* 0x000000ffff0d7224 */ /* 0x000fe400078e001a */
[----:B------:R-:W-:-:S07]  /*28b00*/  IMAD.MOV.U32 R5, RZ, RZ, R14 ;  /* 0x000000ffff057224 */ /* 0x000fce00078e000e */
[----:B------:R-:W-:Y:S05]  /*28b10*/  WARPSYNC.COLLECTIVE R15, `(.L_x_824) ;  /* 0x000000000f087348 */ /* 0x000fea0003c00000 */
[----:B------:R0:W1:Y:S02]  /*28b20*/  SHFL.IDX P6, R14, R13, R12, R11 ;  /* 0x0000000c0d0e7389 */ /* 0x00006400000c000b */
[----:B01----:R-:W-:Y:S01]  /*28b30*/  ENDCOLLECTIVE ;  /* 0x000000000000791b */ /* 0x003fe20003800000 */
.L_x_824:
[----:B------:R-:W-:Y:S05]  /*28b40*/  BRA `(.L_x_825) ;  /* 0xfffffe54007c7947 */ /* 0x000fea000383ffff */
.L_x_587:
[----:B0-----:R0:W1:Y:S02]  /*28b50*/  SYNCS.PHASECHK.TRANS64.TRYWAIT P0, [R16+URZ+0x36800], R5 ;  /* 0x03680005100075a7 */ /* 0x001064000800017f */
[----:B-1----:R-:W-:Y:S05]  /*28b60*/  @!P0 NANOSLEEP.SYNCS 0x989680 ;  /* 0x009896800000895d */ /* 0x002fea0003900000 */
[----:B------:R-:W1:Y:S02]  /*28b70*/  @!P0 SYNCS.PHASECHK.TRANS64 P0, [R16+URZ+0x36800], R5 ;  /* 0x03680005100085a7 */ /* 0x000e64000800007f */
[----:B-1----:R-:W-:Y:S05]  /*28b80*/  @!P0 BRA `(.L_x_587) ;  /* 0xfffffffc00f08947 */ /* 0x002fea000383ffff */
[----:B------:R-:W-:Y:S05]  /*28b90*/  BRA `(.L_x_826) ;  /* 0xfffffe5c009c7947 */ /* 0x000fea000383ffff */
.L_x_601:
[----:B-1----:R1:W2:Y:S02]  /*28ba0*/  SYNCS.PHASECHK.TRANS64.TRYWAIT P2, [R3+URZ+0x36830], R0 ;  /* 0x03683000030075a7 */ /* 0x0022a4000804017f */
[----:B--2---:R-:W-:Y:S05]  /*28bb0*/  @!P2 NANOSLEEP.SYNCS 0x989680 ;  /* 0x009896800000a95d */ /* 0x004fea0003900000 */
[----:B------:R-:W2:Y:S02]  /*28bc0*/  @!P2 SYNCS.PHASECHK.TRANS64 P2, [R3+URZ+0x36830], R0 ;  /* 0x036830000300a5a7 */ /* 0x000ea4000804007f */
[----:B--2---:R-:W-:Y:S05]  /*28bd0*/  @!P2 BRA `(.L_x_601) ;  /* 0xfffffffc00f0a947 */ /* 0x004fea000383ffff */
[----:B------:R-:W-:Y:S05]  /*28be0*/  BRA `(.L_x_600) ;  /* 0xfffffe8400907947 */ /* 0x000fea000383ffff */
.L_x_608:
[----:B-1----:R1:W2:Y:S02]  /*28bf0*/  SYNCS.PHASECHK.TRANS64.TRYWAIT P2, [R11+URZ+0x36830], R4 ;  /* 0x036830040b0075a7 */ /* 0x0022a4000804017f */
[----:B--2---:R-:W-:Y:S05]  /*28c00*/  @!P2 NANOSLEEP.SYNCS 0x989680 ;  /* 0x009896800000a95d */ /* 0x004fea0003900000 */
[----:B------:R-:W2:Y:S02]  /*28c10*/  @!P2 SYNCS.PHASECHK.TRANS64 P2, [R11+URZ+0x36830], R4 ;  /* 0x036830040b00a5a7 */ /* 0x000ea4000804007f */
[----:B--2---:R-:W-:Y:S05]  /*28c20*/  @!P2 BRA `(.L_x_608) ;  /* 0xfffffffc00f0a947 */ /* 0x004fea000383ffff */
[----:B------:R-:W-:Y:S05]  /*28c30*/  BRA `(.L_x_607) ;  /* 0xfffffed800747947 */ /* 0x000fea000383ffff */
.L_x_613:
[----:B-1----:R1:W2:Y:S02]  /*28c40*/  SYNCS.PHASECHK.TRANS64.TRYWAIT P2, [R9+URZ+0x36850], R0 ;  /* 0x03685000090075a7 */ /* 0x0022a4000804017f */
[----:B--2---:R-:W-:Y:S05]  /*28c50*/  @!P2 NANOSLEEP.SYNCS 0x989680 ;  /* 0x009896800000a95d */ /* 0x004fea0003900000 */
[----:B------:R-:W2:Y:S02]  /*28c60*/  @!P2 SYNCS.PHASECHK.TRANS64 P2, [R9+URZ+0x36850], R0 ;  /* 0x036850000900a5a7 */ /* 0x000ea4000804007f */
[----:B--2---:R-:W-:Y:S05]  /*28c70*/  @!P2 BRA `(.L_x_613) ;  /* 0xfffffffc00f0a947 */ /* 0x004fea000383ffff */
[----:B------:R-:W-:Y:S05]  /*28c80*/  BRA `(.L_x_612) ;  /* 0xffffff1000107947 */ /* 0x000fea000383ffff */
.L_x_619:
[----:B-1----:R1:W2:Y:S02]  /*28c90*/  SYNCS.PHASECHK.TRANS64.TRYWAIT P0, [R6+URZ+0x36850], R3 ;  /* 0x03685003060075a7 */ /* 0x0022a4000800017f */
[----:B--2---:R-:W-:Y:S05]  /*28ca0*/  @!P0 NANOSLEEP.SYNCS 0x989680 ;  /* 0x009896800000895d */ /* 0x004fea0003900000 */
[----:B------:R-:W2:Y:S02]  /*28cb0*/  @!P0 SYNCS.PHASECHK.TRANS64 P0, [R6+URZ+0x36850], R3 ;  /* 0x03685003060085a7 */ /* 0x000ea4000800007f */
[----:B--2---:R-:W-:Y:S05]  /*28cc0*/  @!P0 BRA `(.L_x_619) ;  /* 0xfffffffc00f08947 */ /* 0x004fea000383ffff */
[----:B------:R-:W-:Y:S05]  /*28cd0*/  BRA `(.L_x_618) ;  /* 0xffffff2c00087947 */ /* 0x000fea000383ffff */
.L_x_658:
[----:B------:R-:W1:Y:S01]  /*28ce0*/  S2R R7, SR_TID.X ;  /* 0x0000000000077919 */ /* 0x000e620000002100 */
[----:B------:R-:W-:Y:S01]  /*28cf0*/  BSSY B1, `(.L_x_827) ;  /* 0x000000a000017945 */ /* 0x000fe20003800000 */
[----:B------:R-:W-:Y:S02]  /*28d00*/  IMAD.MOV.U32 R12, RZ, RZ, RZ ;  /* 0x000000ffff0c7224 */ /* 0x000fe400078e00ff */
[----:B0-----:R-:W-:Y:S02]  /*28d10*/  IMAD.MOV.U32 R11, RZ, RZ, 0x1f ;  /* 0x0000001fff0b7424 */ /* 0x001fe400078e00ff */
[----:B------:R-:W-:Y:S01]  /*28d20*/  IMAD.MOV.U32 R15, RZ, RZ, -0x1 ;  /* 0xffffffffff0f7424 */ /* 0x000fe200078e00ff */
[----:B-1----:R-:W-:-:S04]  /*28d30*/  SHF.R.U32.HI R7, RZ, 0x5, R7 ;  /* 0x00000005ff077819 */ /* 0x002fc80000011607 */
[----:B------:R-:W-:-:S04]  /*28d40*/  LOP3.LUT R7, R7, 0x3, RZ, 0xc0, !PT ;  /* 0x0000000307077812 */ /* 0x000fc800078ec0ff */
[----:B------:R-:W-:-:S07]  /*28d50*/  MOV R13, R7 ;  /* 0x00000007000d7202 */ /* 0x000fce0000000f00 */
[----:B------:R-:W-:Y:S05]  /*28d60*/  WARPSYNC.COLLECTIVE R15, `(.L_x_828) ;  /* 0x000000000f087348 */ /* 0x000fea0003c00000 */
[----:B------:R0:W1:Y:S02]  /*28d70*/  SHFL.IDX P6, R14, R13, R12, R11 ;  /* 0x0000000c0d0e7389 */ /* 0x00006400000c000b */
[----:B01----:R-:W-:Y:S01]  /*28d80*/  ENDCOLLECTIVE ;  /* 0x000000000000791b */ /* 0x003fe20003800000 */
.L_x_828:
[----:B------:R-:W-:Y:S05]  /*28d90*/  BSYNC B1 ;  /* 0x0000000000017941 */ /* 0x000fea0003800000 */
.L_x_827:
[----:B------:R-:W-:Y:S05]  /*28da0*/  BRA `(.L_x_829) ;  /* 0xffffff8800d07947 */ /* 0x000fea000383ffff */
.L_x_660:
[----:B------:R-:W-:Y:S01]  /*28db0*/  BSSY B1, `(.L_x_830) ;  /* 0x0000006000017945 */ /* 0x000fe20003800000 */
[----:B------:R-:W-:-:S07]  /*28dc0*/  IMAD.MOV.U32 R15, RZ, RZ, -0x1 ;  /* 0xffffffffff0f7424 */ /* 0x000fce00078e00ff */
[----:B01----:R-:W-:Y:S05]  /*28dd0*/  WARPSYNC.COLLECTIVE R15, `(.L_x_831) ;  /* 0x000000000f0c7348 */ /* 0x003fea0003c00000 */
[----:B------:R-:W-:Y:S02]  /*28de0*/  ELECT P6, UR62, PT ;  /* 0x00000000003e782f */ /* 0x000fe400038c0000 */
[----:B------:R-:W-:Y:S01]  /*28df0*/  MOV R14, UR62 ;  /* 0x0000003e000e7c02 */ /* 0x000fe20008000f00 */
[----:B01----:R-:W-:Y:S10]  /*28e00*/  ENDCOLLECTIVE ;  /* 0x000000000000791b */ /* 0x003ff40003800000 */
.L_x_831:
[----:B------:R-:W-:Y:S05]  /*28e10*/  BSYNC B1 ;  /* 0x0000000000017941 */ /* 0x000fea0003800000 */
.L_x_830:
[----:B------:R-:W-:Y:S05]  /*28e20*/  BRA `(.L_x_659) ;  /* 0xffffff8800c87947 */ /* 0x000fea000383ffff */
.L_x_662:
[----:B-1----:R1:W2:Y:S02]  /*28e30*/  SYNCS.PHASECHK.TRANS64.TRYWAIT P0, [R18+URZ+0x36820], R3 ;  /* 0x03682003120075a7 */ /* 0x0022a4000800017f */
[----:B--2---:R-:W-:Y:S05]  /*28e40*/  @!P0 NANOSLEEP.SYNCS 0x989680 ;  /* 0x009896800000895d */ /* 0x004fea0003900000 */
[----:B------:R-:W2:Y:S02]  /*28e50*/  @!P0 SYNCS.PHASECHK.TRANS64 P0, [R18+URZ+0x36820], R3 ;  /* 0x03682003120085a7 */ /* 0x000ea4000800007f */
[----:B--2---:R-:W-:Y:S05]  /*28e60*/  @!P0 BRA `(.L_x_662) ;  /* 0xfffffffc00f08947 */ /* 0x004fea000383ffff */
[----:B------:R-:W-:Y:S05]  /*28e70*/  BRA `(.L_x_832) ;  /* 0xffffff8800d87947 */ /* 0x000fea000383ffff */
.L_x_666:
[----:B--2---:R2:W3:Y:S02]  /*28e80*/  SYNCS.PHASECHK.TRANS64.TRYWAIT P0, [R5+URZ+0x368a0], R9 ;  /* 0x0368a009050075a7 */ /* 0x0044e4000800017f */
[----:B---3--:R-:W-:Y:S05]  /*28e90*/  @!P0 NANOSLEEP.SYNCS 0x989680 ;  /* 0x009896800000895d */ /* 0x008fea0003900000 */
[----:B------:R-:W3:Y:S02]  /*28ea0*/  @!P0 SYNCS.PHASECHK.TRANS64 P0, [R5+URZ+0x368a0], R9 ;  /* 0x0368a009050085a7 */ /* 0x000ee4000800007f */
[----:B---3--:R-:W-:Y:S05]  /*28eb0*/  @!P0 BRA `(.L_x_666) ;  /* 0xfffffffc00f08947 */ /* 0x008fea000383ffff */
[----:B------:R-:W-:Y:S05]  /*28ec0*/  BRA `(.L_x_833) ;  /* 0xffffff8800f87947 */ /* 0x000fea000383ffff */
.L_x_673:
[----:B0-----:R0:W1:Y:S02]  /*28ed0*/  SYNCS.PHASECHK.TRANS64.TRYWAIT P0, [R5+URZ+0x368c0], R9 ;  /* 0x0368c009050075a7 */ /* 0x001064000800017f */
[----:B-1----:R-:W-:Y:S05]  /*28ee0*/  @!P0 NANOSLEEP.SYNCS 0x989680 ;  /* 0x009896800000895d */ /* 0x002fea0003900000 */
[----:B------:R-:W1:Y:S02]  /*28ef0*/  @!P0 SYNCS.PHASECHK.TRANS64 P0, [R5+URZ+0x368c0], R9 ;  /* 0x0368c009050085a7 */ /* 0x000e64000800007f */
[----:B-1----:R-:W-:Y:S05]  /*28f00*/  @!P0 BRA `(.L_x_673) ;  /* 0xfffffffc00f08947 */ /* 0x002fea000383ffff */
[----:B------:R-:W-:Y:S05]  /*28f10*/  BRA `(.L_x_834) ;  /* 0xffffff8c00f87947 */ /* 0x000fea000383ffff */
.L_x_682:
[----:B-1----:R1:W2:Y:S02]  /*28f20*/  SYNCS.PHASECHK.TRANS64.TRYWAIT P2, [R7+URZ+0x368a0], R6 ;  /* 0x0368a006070075a7 */ /* 0x0022a4000804017f */
[----:B--2---:R-:W-:Y:S05]  /*28f30*/  @!P2 NANOSLEEP.SYNCS 0x989680 ;  /* 0x009896800000a95d */ /* 0x004fea0003900000 */
[----:B------:R-:W2:Y:S02]  /*28f40*/  @!P2 SYNCS.PHASECHK.TRANS64 P2, [R7+URZ+0x368a0], R6 ;  /* 0x0368a0060700a5a7 */ /* 0x000ea4000804007f */
[----:B--2---:R-:W-:Y:S05]  /*28f50*/  @!P2 BRA `(.L_x_682) ;  /* 0xfffffffc00f0a947 */ /* 0x004fea000383ffff */
[----:B------:R-:W-:Y:S05]  /*28f60*/  BRA `(.L_x_835) ;  /* 0xffffff9400447947 */ /* 0x000fea000383ffff */
.L_x_689:
[----:B0-----:R0:W2:Y:S02]  /*28f70*/  SYNCS.PHASECHK.TRANS64.TRYWAIT P2, [R7+URZ+0x368c0], R6 ;  /* 0x0368c006070075a7 */ /* 0x0010a4000804017f */
[----:B--2---:R-:W-:Y:S05]  /*28f80*/  @!P2 NANOSLEEP.SYNCS 0x989680 ;  /* 0x009896800000a95d */ /* 0x004fea0003900000 */
[----:B------:R-:W2:Y:S02]  /*28f90*/  @!P2 SYNCS.PHASECHK.TRANS64 P2, [R7+URZ+0x368c0], R6 ;  /* 0x0368c0060700a5a7 */ /* 0x000ea4000804007f */
[----:B--2---:R-:W-:Y:S05]  /*28fa0*/  @!P2 BRA `(.L_x_689) ;  /* 0xfffffffc00f0a947 */ /* 0x004fea000383ffff */
[----:B------:R-:W-:Y:S05]  /*28fb0*/  BRA `(.L_x_836) ;  /* 0xffffff9800407947 */ /* 0x000fea000383ffff */
.L_x_706:
        /* <DEDUP_REMOVED lines=11> */
.L_x_838:
[----:B------:R-:W-:Y:S05]  /*29070*/  BSYNC B0 ;  /* 0x0000000000007941 */ /* 0x000fea0003800000 */
.L_x_837:
[----:B------:R-:W-:Y:S05]  /*29080*/  BRA `(.L_x_839) ;  /* 0xffffffa4007c7947 */ /* 0x000fea000383ffff */
.L_x_708:
[----:B------:R-:W-:Y:S01]  /*29090*/  BSSY B0, `(.L_x_840) ;  /* 0x0000006000007945 */ /* 0x000fe20003800000 */
[----:B------:R-:W-:-:S07]  /*290a0*/  IMAD.MOV.U32 R15, RZ, RZ, -0x1 ;  /* 0xffffffffff0f7424 */ /* 0x000fce00078e00ff */
[----:B01----:R-:W-:Y:S05]  /*290b0*/  WARPSYNC.COLLECTIVE R15, `(.L_x_841) ;  /* 0x000000000f0c7348 */ /* 0x003fea0003c00000 */
[----:B------:R-:W-:Y:S02]  /*290c0*/  ELECT P6, UR62, PT ;  /* 0x00000000003e782f */ /* 0x000fe400038c0000 */
[----:B------:R-:W-:Y:S01]  /*290d0*/  MOV R14, UR62 ;  /* 0x0000003e000e7c02 */ /* 0x000fe20008000f00 */
[----:B01----:R-:W-:Y:S10]  /*290e0*/  ENDCOLLECTIVE ;  /* 0x000000000000791b */ /* 0x003ff40003800000 */
.L_x_841:
[----:B------:R-:W-:Y:S05]  /*290f0*/  BSYNC B0 ;  /* 0x0000000000007941 */ /* 0x000fea0003800000 */
.L_x_840:
[----:B------:R-:W-:Y:S05]  /*29100*/  BRA `(.L_x_842) ;  /* 0xffffffa400887947 */ /* 0x000fea000383ffff */
.L_x_710:
[----:B-1----:R1:W2:Y:S02]  /*29110*/  SYNCS.PHASECHK.TRANS64.TRYWAIT P0, [R0+URZ+0x36840], R2 ;  /* 0x03684002000075a7 */ /* 0x0022a4000800017f */
[----:B--2---:R-:W-:Y:S05]  /*29120*/  @!P0 NANOSLEEP.SYNCS 0x989680 ;  /* 0x009896800000895d */ /* 0x004fea0003900000 */
[----:B------:R-:W2:Y:S02]  /*29130*/  @!P0 SYNCS.PHASECHK.TRANS64 P0, [R0+URZ+0x36840], R2 ;  /* 0x03684002000085a7 */ /* 0x000ea4000800007f */
[----:B--2---:R-:W-:Y:S05]  /*29140*/  @!P0 BRA `(.L_x_710) ;  /* 0xfffffffc00f08947 */ /* 0x004fea000383ffff */
[----:B------:R-:W-:Y:S05]  /*29150*/  BRA `(.L_x_843) ;  /* 0xffffffa400e87947 */ /* 0x000fea000383ffff */
.L_x_714:
[----:B------:R0:W5:Y:S01]  /*29160*/  LDL.LU R9, [R1+0x5c] ;  /* 0x00005c0001097983 */ /* 0x0001620000300800 */
[----:B------:R-:W-:Y:S01]  /*29170*/  MOV R13, R3 ;  /* 0x00000003000d7202 */ /* 0x000fe20000000f00 */
[----:B------:R-:W-:Y:S02]  /*29180*/  IMAD.MOV.U32 R12, RZ, RZ, RZ ;  /* 0x000000ffff0c7224 */ /* 0x000fe400078e00ff */
[----:B------:R-:W-:Y:S02]  /*29190*/  IMAD.MOV.U32 R11, RZ, RZ, 0x181f ;  /* 0x0000181fff0b7424 */ /* 0x000fe400078e00ff */
[----:B------:R-:W-:-:S07]  /*291a0*/  IMAD.MOV.U32 R15, RZ, RZ, -0x1 ;  /* 0xffffffffff0f7424 */ /* 0x000fce00078e00ff */
[----:B0----5:R-:W-:Y:S05]  /*291b0*/  WARPSYNC.COLLECTIVE R15, `(.L_x_844) ;  /* 0x000000000f087348 */ /* 0x021fea0003c00000 */
[----:B------:R1:W2:Y:S02]  /*291c0*/  SHFL.IDX P6, R14, R13, R12, R11 ;  /* 0x0000000c0d0e7389 */ /* 0x0002a400000c000b */
[----:B012--5:R-:W-:Y:S01]  /*291d0*/  ENDCOLLECTIVE ;  /* 0x000000000000791b */ /* 0x027fe20003800000 */
.L_x_844:
[----:B------:R-:W-:Y:S01]  /*291e0*/  MOV R13, R4 ;  /* 0x00000004000d7202 */ /* 0x000fe20000000f00 */
[----:B------:R-:W-:-:S07]  /*291f0*/  IMAD.MOV.U32 R6, RZ, RZ, R14 ;  /* 0x000000ffff067224 */ /* 0x000fce00078e000e */
[----:B------:R-:W-:Y:S05]  /*29200*/  WARPSYNC.COLLECTIVE R15, `(.L_x_845) ;  /* 0x000000000f087348 */ /* 0x000fea0003c00000 */
[----:B------:R0:W1:Y:S02]  /*29210*/  SHFL.IDX P6, R14, R13, R12, R11 ;  /* 0x0000000c0d0e7389 */ /* 0x00006400000c000b */
[----:B01----:R-:W-:Y:S01]  /*29220*/  ENDCOLLECTIVE ;  /* 0x000000000000791b */ /* 0x003fe20003800000 */
.L_x_845:
[----:B------:R-:W-:Y:S02]  /*29230*/  IMAD.MOV.U32 R13, RZ, RZ, R3 ;  /* 0x000000ffff0d7224 */ /* 0x000fe400078e0003 */
[----:B------:R-:W-:Y:S02]  /*29240*/  IMAD.MOV.U32 R12, RZ, RZ, 0x1 ;  /* 0x00000001ff0c7424 */ /* 0x000fe400078e00ff */
[----:B------:R-:W-:-:S07]  /*29250*/  IMAD.MOV.U32 R7, RZ, RZ, R14 ;  /* 0x000000ffff077224 */ /* 0x000fce00078e000e */
[----:B------:R-:W-:Y:S05]  /*29260*/  WARPSYNC.COLLECTIVE R15, `(.L_x_846) ;  /* 0x000000000f087348 */ /* 0x000fea0003c00000 */
[----:B------:R0:W1:Y:S02]  /*29270*/  SHFL.IDX P6, R14, R13, R12, R11 ;  /* 0x0000000c0d0e7389 */ /* 0x00006400000c000b */
[----:B01----:R-:W-:Y:S01]  /*29280*/  ENDCOLLECTIVE ;  /* 0x000000000000791b */ /* 0x003fe20003800000 */
.L_x_846:
[----:B------:R-:W-:Y:S02]  /*29290*/  IMAD.MOV.U32 R13, RZ, RZ, R4 ;  /* 0x000000ffff0d7224 */ /* 0x000fe400078e0004 */
[----:B------:R-:W-:Y:S02]  /*292a0*/  IMAD R2, R9, R8, RZ ;  /* 0x0000000809027224 */ /* 0x000fe400078e02ff */
[----:B------:R-:W0:Y:S01]  /*292b0*/  S2R R9, SR_TID.X ;  /* 0x0000000000097919 */ /* 0x000e220000002100 */
[----:B------:R-:W1:Y:S01]  /*292c0*/  S2R R8, SR_TID.X ;  /* 0x0000000000087919 */ /* 0x000e620000002100 */
[----:B0-----:R-:W-:-:S04]  /*292d0*/  LOP3.LUT R9, R9, 0x7f, RZ, 0xc0, !PT ;  /* 0x0000007f09097812 */ /* 0x001fc800078ec0ff */
[----:B------:R-:W-:Y:S01]  /*292e0*/  SHF.R.U32.HI R9, RZ, 0x3, R9 ;  /* 0x00000003ff097819 */ /* 0x000fe20000011609 */
[----:B-1----:R-:W-:-:S04]  /*292f0*/  IMAD.SHL.U32 R8, R8, 0x8, RZ ;  /* 0x0000000808087824 */ /* 0x002fc800078e00ff */
[----:B------:R-:W-:Y:S01]  /*29300*/  IMAD.IADD R0, R9, 0x1, R5 ;  /* 0x0000000109007824 */ /* 0x000fe200078e0205 */
[----:B------:R-:W-:Y:S01]  /*29310*/  LOP3.LUT R8, R8, 0x38, RZ, 0xc0, !PT ;  /* 0x0000003808087812 */ /* 0x000fe200078ec0ff */
[----:B------:R-:W-:-:S07]  /*29320*/  IMAD.MOV.U32 R9, RZ, RZ, R14 ;  /* 0x000000ffff097224 */ /* 0x000fce00078e000e */
[----:B------:R-:W-:Y:S05]  /*29330*/  WARPSYNC.COLLECTIVE R15, `(.L_x_847) ;  /* 0x000000000f087348 */ /* 0x000fea0003c00000 */
[----:B------:R0:W1:Y:S02]  /*29340*/  SHFL.IDX P6, R14, R13, R12, R11 ;  /* 0x0000000c0d0e7389 */ /* 0x00006400000c000b */
[----:B01----:R-:W-:Y:S01]  /*29350*/  ENDCOLLECTIVE ;  /* 0x000000000000791b */ /* 0x003fe20003800000 */
.L_x_847:
[C---:B------:R-:W-:Y:S02]  /*29360*/  ISETP.GE.AND P3, PT, R0.reuse, R2, PT ;  /* 0x000000020000720c */ /* 0x040fe40003f66270 */
[----:B------:R-:W-:-:S11]  /*29370*/  IADD3 R5, R0, 0x10, RZ ;  /* 0x0000001000057810 */ /* 0x000fd60007ffe0ff */
[----:B------:R-:W-:Y:S01]  /*29380*/  @!P3 LEA R7, P5, R8, R7, 0x1 ;  /* 0x000000070807b211 */ /* 0x000fe200078a08ff */
[----:B------:R-:W-:Y:S01]  /*29390*/  IMAD.MOV.U32 R12, RZ, RZ, 0x2 ;  /* 0x00000002ff0c7424 */ /* 0x000fe200078e00ff */
[----:B------:R-:W-:-:S03]  /*293a0*/  MOV R13, R3 ;  /* 0x00000003000d7202 */ /* 0x000fc60000000f00 */
        /* <DEDUP_REMOVED lines=10> */
[----:B------:R-:W-:Y:S02]  /*29450*/  ISETP.GE.AND P3, PT, R5, R2, PT ;  /* 0x000000020500720c */ /* 0x000fe40003f66270 */
[----:B------:R-:W-:-:S11]  /*29460*/  MOV R5, R14 ;  /* 0x0000000e00057202 */ /* 0x000fd60000000f00 */
[----:B0-----:R-:W-:Y:S05]  /*29470*/  WARPSYNC.COLLECTIVE R15, `(.L_x_848) ;  /* 0x000000000f087348 */ /* 0x001fea0003c00000 */
[----:B------:R1:W2:Y:S02]  /*29480*/  SHFL.IDX P6, R14, R13, R12, R11 ;  /* 0x0000000c0d0e7389 */ /* 0x0002a400000c000b */
[----:B012---:R-:W-:Y:S01]  /*29490*/  ENDCOLLECTIVE ;  /* 0x000000000000791b */ /* 0x007fe20003800000 */
.L_x_848:
[----:B------:R-:W-:-:S05]  /*294a0*/  @!P3 LEA R8, P5, R8, R5, 0x1 ;  /* 0x000000050808b211 */ /* 0x000fca00078a08ff */
[----:B------:R-:W-:Y:S02]  /*294b0*/  @!P3 IMAD.X R5, RZ, RZ, R9, P5 ;  /* 0x000000ffff05b224 */ /* 0x000fe400028e0609 */
[----:B------:R-:W0:Y:S01]  /*294c0*/  S2R R9, SR_TID.X ;  /* 0x0000000000097919 */ /* 0x000e220000002100 */
[----:B------:R-:W-:Y:S02]  /*294d0*/  IMAD.MOV.U32 R13, RZ, RZ, R4 ;  /* 0x000000ffff0d7224 */ /* 0x000fe400078e0004 */
[----:B------:R-:W-:Y:S02]  /*294e0*/  @!P3 IMAD.MOV.U32 R6, RZ, RZ, R8 ;  /* 0x000000ffff06b224 */ /* 0x000fe400078e0008 */
[----:B------:R-:W-:Y:S02]  /*294f0*/  @!P3 IMAD.MOV.U32 R7, RZ, RZ, R5 ;  /* 0x000000ffff07b224 */ /* 0x000fe400078e0005 */
[----:B------:R-:W-:Y:S02]  /*29500*/  VIADD R5, R0, 0x20 ;  /* 0x0000002000057836 */ /* 0x000fe40000000000 */
[----:B------:R-:W-:Y:S01]  /*29510*/  IMAD.MOV.U32 R8, RZ, RZ, R14 ;  /* 0x000000ffff087224 */ /* 0x000fe200078e000e */
[----:B------:R-:W-:Y:S01]  /*29520*/  @!PT LDS RZ, [RZ] ;  /* 0x00000000fffff984 */ /* 0x000fe20000000800 */
[----:B------:R-:W-:Y:S01]  /*29530*/  @!PT LDS RZ, [RZ] ;  /* 0x00000000fffff984 */ /* 0x000fe20000000800 */
[----:B------:R-:W-:Y:S01]  /*29540*/  @!PT LDS RZ, [RZ] ;  /* 0x00000000fffff984 */ /* 0x000fe20000000800 */
[----:B------:R1:W-:Y:S06]  /*29550*/  @!P3 LDGSTS.E.BYPASS.LTC128B.128 [R10+0x15c00], desc[UR60][R6.64], !P2 ;  /* 0x15c00000060abfae */ /* 0x0003ec000d101d7c */
[----:B01----:R-:W-:Y:S05]  /*29560*/  WARPSYNC.COLLECTIVE R15, `(.L_x_849) ;  /* 0x000000000f087348 */ /* 0x003fea0003c00000 */
[----:B------:R2:W3:Y:S02]  /*29570*/  SHFL.IDX P6, R14, R13, R12, R11 ;  /* 0x0000000c0d0e7389 */ /* 0x0004e400000c000b */
[----:B0123--:R-:W-:Y:S01]  /*29580*/  ENDCOLLECTIVE ;  /* 0x000000000000791b */ /* 0x00ffe20003800000 */
.L_x_849:
[----:B------:R-:W-:Y:S01]  /*29590*/  @!PT LDS RZ, [RZ] ;  /* 0x00000000fffff984 */ /* 0x000fe20000000800 */
[----:B------:R-:W-:Y:S01]  /*295a0*/  @!PT LDS RZ, [RZ] ;  /* 0x00000000fffff984 */ /* 0x000fe20000000800 */
[----:B------:R-:W-:Y:S01]  /*295b0*/  @!PT LDS RZ, [RZ] ;  /* 0x00000000fffff984 */ /* 0x000fe20000000800 */
[----:B------:R0:W-:Y:S04]  /*295c0*/  @!P3 LDGSTS.E.BYPASS.LTC128B.128 [R10+0x19c00], desc[UR60][R6.64+0x80], !P1 ;  /* 0x19c00080060abfae */ /* 0x0001e8000c901d7c */
[----:B------:R0:W-:Y:S01]  /*295d0*/  @!P3 LDGSTS.E.BYPASS.LTC128B.128 [R10+0x1dc00], desc[UR60][R6.64+0x100], !P0 ;  /* 0x1dc00100060abfae */ /* 0x0001e2000c101d7c */
[----:B------:R-:W-:Y:S02]  /*295e0*/  ISETP.GE.AND P3, PT, R5, R2, PT ;  /* 0x000000020500720c */ /* 0x000fe40003f66270 */
[----:B------:R-:W-:Y:S01]  /*295f0*/  MOV R13, R3 ;  /* 0x00000003000d7202 */ /* 0x000fe20000000f00 */
[----:B------:R-:W-:Y:S02]  /*29600*/  IMAD.MOV.U32 R12, RZ, RZ, 0x3 ;  /* 0x00000003ff0c7424 */ /* 0x000fe400078e00ff */
[----:B------:R-:W-:-:S05]  /*29610*/  IMAD.SHL.U32 R9, R9, 0x8, RZ ;  /* 0x0000000809097824 */ /* 0x000fca00078e00ff */
[----:B------:R-:W-:Y:S02]  /*29620*/  LOP3.LUT R9, R9, 0x38, RZ, 0xc0, !PT ;  /* 0x0000003809097812 */ /* 0x000fe400078ec0ff */
[----:B0-----:R-:W-:-:S07]  /*29630*/  MOV R5, R14 ;  /* 0x0000000e00057202 */ /* 0x001fce0000000f00 */
[----:B------:R-:W-:Y:S05]  /*29640*/  WARPSYNC.COLLECTIVE R15, `(.L_x_850) ;  /* 0x000000000f087348 */ /* 0x000fea0003c00000 */
[----:B------:R0:W1:Y:S02]  /*29650*/  SHFL.IDX P6, R14, R13, R12, R11 ;  /* 0x0000000c0d0e7389 */ /* 0x00006400000c000b */
[----:B01----:R-:W-:Y:S01]  /*29660*/  ENDCOLLECTIVE ;  /* 0x000000000000791b */ /* 0x003fe20003800000 */
.L_x_850:
[----:B------:R-:W-:-:S05]  /*29670*/  @!P3 LEA R5, P4, R9, R5, 0x1 ;  /* 0x000000050905b211 */ /* 0x000fca00078808ff */
[----:B------:R-:W-:-:S04]  /*29680*/  @!P3 IMAD.X R6, RZ, RZ, R8, P4 ;  /* 0x000000ffff06b224 */ /* 0x000fc800020e0608 */
[----:B------:R-:W-:Y:S02]  /*29690*/  @!P3 IMAD.MOV.U32 R7, RZ, RZ, R6 ;  /* 0x000000ffff07b224 */ /* 0x000fe400078e0006 */
[----:B------:R-:W-:Y:S02]  /*296a0*/  @!P3 IMAD.MOV.U32 R6, RZ, RZ, R5 ;  /* 0x000000ffff06b224 */ /* 0x000fe400078e0005 */
[----:B------:R-:W-:Y:S02]  /*296b0*/  IMAD.MOV.U32 R13, RZ, RZ, R4 ;  /* 0x000000ffff0d7224 */ /* 0x000fe400078e0004 */
[----:B------:R-:W-:Y:S01]  /*296c0*/  VIADD R5, R0, 0x30 ;  /* 0x0000003000057836 */ /* 0x000fe20000000000 */
[----:B------:R-:W-:Y:S01]  /*296d0*/  @!PT LDS RZ, [RZ] ;  /* 0x00000000fffff984 */ /* 0x000fe20000000800 */
[----:B------:R-:W-:Y:S01]  /*296e0*/  @!PT LDS RZ, [RZ] ;  /* 0x00000000fffff984 */ /* 0x000fe20000000800 */
[----:B------:R-:W-:Y:S01]  /*296f0*/  @!PT LDS RZ, [RZ] ;  /* 0x00000000fffff984 */ /* 0x000fe20000000800 */
[----:B------:R-:W-:Y:S04]  /*29700*/  @!P3 LDGSTS.E.BYPASS.LTC128B.128 [R10+0x16400], desc[UR60][R6.64], !P2 ;  /* 0x16400000060abfae */ /* 0x000fe8000d101d7c */
[----:B------:R-:W-:Y:S04]  /*29710*/  @!P3 LDGSTS.E.BYPASS.LTC128B.128 [R10+0x1a400], desc[UR60][R6.64+0x80], !P1 ;  /* 0x1a400080060abfae */ /* 0x000fe8000c901d7c */
[----:B------:R0:W-:Y:S01]  /*29720*/  @!P3 LDGSTS.E.BYPASS.LTC128B.128 [R10+0x1e400], desc[UR60][R6.64+0x100], !P0 ;  /* 0x1e400100060abfae */ /* 0x0001e2000c101d7c */
[----:B------:R-:W-:Y:S01]  /*29730*/  ISETP.GE.AND P3, PT, R5, R2, PT ;  /* 0x000000020500720c */ /* 0x000fe20003f66270 */
[----:B0-----:R-:W-:-:S12]  /*29740*/  IMAD.MOV.U32 R6, RZ, RZ, R14 ;  /* 0x000000ffff067224 */ /* 0x001fd800078e000e */
[----:B------:R-:W-:Y:S05]  /*29750*/  WARPSYNC.COLLECTIVE R15, `(.L_x_851) ;  /* 0x000000000f087348 */ /* 0x000fea0003c00000 */
[----:B------:R0:W1:Y:S02]  /*29760*/  SHFL.IDX P6, R14, R13, R12, R11 ;  /* 0x0000000c0d0e7389 */ /* 0x00006400000c000b */
[----:B01----:R-:W-:Y:S01]  /*29770*/  ENDCOLLECTIVE ;  /* 0x000000000000791b */ /* 0x003fe20003800000 */
.L_x_851:
[----:B------:R-:W-:Y:S01]  /*29780*/  IMAD.MOV.U32 R13, RZ, RZ, R3 ;  /* 0x000000ffff0d7224 */ /* 0x000fe200078e0003 */
[----:B------:R-:W-:Y:S01]  /*29790*/  MOV R12, 0x4 ;  /* 0x00000004000c7802 */ /* 0x000fe20000000f00 */
[----:B------:R-:W-:-:S07]  /*297a0*/  IMAD.MOV.U32 R5, RZ, RZ, R14 ;  /* 0x000000ffff057224 */ /* 0x000fce00078e000e */
[----:B------:R-:W-:Y:S05]  /*297b0*/  WARPSYNC.COLLECTIVE R15, `(.L_x_852) ;  /* 0x000000000f087348 */ /* 0x000fea0003c00000 */
[----:B------:R0:W1:Y:S02]  /*297c0*/  SHFL.IDX P6, R14, R13, R12, R11 ;  /* 0x0000000c0d0e7389 */ /* 0x00006400000c000b */
[----:B01----:R-:W-:Y:S01]  /*297d0*/  ENDCOLLECTIVE ;  /* 0x000000000000791b */ /* 0x003fe20003800000 */
.L_x_852:
[----:B------:R-:W-:-:S04]  /*297e0*/  @!P3 LEA R5, P4, R9, R5, 0x1 ;  /* 0x000000050905b211 */ /* 0x000fc800078808ff */
[----:B------:R-:W-:-:S05]  /*297f0*/  @!P3 IADD3.X R6, RZ, R6, RZ, P4, !PT ;  /* 0x00000006ff06b210 */ /* 0x000fca00027fe4ff */
        /* <DEDUP_REMOVED lines=15> */
.L_x_853:
[----:B------:R-:W-:Y:S02]  /*298f0*/  IMAD.MOV.U32 R13, RZ, RZ, R3 ;  /* 0x000000ffff0d7224 */ /* 0x000fe400078e0003 */
[----:B------:R-:W-:Y:S02]  /*29900*/  IMAD.MOV.U32 R12, RZ, RZ, 0x5 ;  /* 0x00000005ff0c7424 */ /* 0x000fe400078e00ff */
[----:B------:R-:W-:-:S07]  /*29910*/  IMAD.MOV.U32 R5, RZ, RZ, R14 ;  /* 0x000000ffff057224 */ /* 0x000fce00078e000e */
[----:B------:R-:W-:Y:S05]  /*29920*/  WARPSYNC.COLLECTIVE R15, `(.L_x_854) ;  /* 0x000000000f087348 */ /* 0x000fea0003c00000 */
[----:B------:R0:W1:Y:S02]  /*29930*/  SHFL.IDX P6, R14, R13, R12, R11 ;  /* 0x0000000c0d0e7389 */ /* 0x00006400000c000b */
[----:B01----:R-:W-:Y:S01]  /*29940*/  ENDCOLLECTIVE ;  /* 0x000000000000791b */ /* 0x003fe20003800000 */
.L_x_854:
[----:B------:R-:W-:-:S05]  /*29950*/  @!P3 LEA R5, P4, R9, R5, 0x1 ;  /* 0x000000050905b211 */ /* 0x000fca00078808ff */
[----:B------:R-:W-:-:S05]  /*29960*/  @!P3 IMAD.X R6, RZ, RZ, R6, P4 ;  /* 0x000000ffff06b224 */ /* 0x000fca00020e0606 */
[----:B------:R-:W-:Y:S01]  /*29970*/  @!P3 MOV R7, R6 ;  /* 0x000000060007b202 */ /* 0x000fe20000000f00 */
        /* <DEDUP_REMOVED lines=9> */
[----:B------:R-:W-:-:S02]  /*29a10*/  ISETP.GE.AND P3, PT, R5, R2, PT ;  /* 0x000000020500720c */ /* 0x000fc40003f66270 */
[----:B0-----:R-:W-:-:S11]  /*29a20*/  MOV R6, R14 ;  /* 0x0000000e00067202 */ /* 0x001fd60000000f00 */
[----:B------:R-:W-:Y:S05]  /*29a30*/  WARPSYNC.COLLECTIVE R15, `(.L_x_855) ;  /* 0x000000000f087348 */ /* 0x000fea0003c00000 */
[----:B------:R0:W1:Y:S02]  /*29a40*/  SHFL.IDX P6, R14, R13, R12, R11 ;  /* 0x0000000c0d0e7389 */ /* 0x00006400000c000b */
[----:B01----:R-:W-:Y:S01]  /*29a50*/  ENDCOLLECTIVE ;  /* 0x000000000000791b */ /* 0x003fe20003800000 */
.L_x_855:
[----:B------:R-:W-:Y:S02]  /*29a60*/  IMAD.MOV.U32 R13, RZ, RZ, R3 ;  /* 0x000000ffff0d7224 */ /* 0x000fe400078e0003 */
[----:B------:R-:W-:Y:S02]  /*29a70*/  IMAD.MOV.U32 R12, RZ, RZ, 0x6 ;  /* 0x00000006ff0c7424 */ /* 0x000fe400078e00ff */
[----:B------:R-:W-:-:S07]  /*29a80*/  IMAD.MOV.U32 R5, RZ, RZ, R14 ;  /* 0x000000ffff057224 */ /* 0x000fce00078e000e */
[----:B------:R-:W-:Y:S05]  /*29a90*/  WARPSYNC.COLLECTIVE R15, `(.L_x_856) ;  /* 0x000000000f087348 */ /* 0x000fea0003c00000 */
[----:B------:R0:W1:Y:S02]  /*29aa0*/  SHFL.IDX P6, R14, R13, R12, R11 ;  /* 0x0000000c0d0e7389 */ /* 0x00006400000c000b */
[----:B01----:R-:W-:Y:S01]  /*29ab0*/  ENDCOLLECTIVE ;  /* 0x000000000000791b */ /* 0x003fe20003800000 */
.L_x_856:
[----:B------:R-:W-:-:S05]  /*29ac0*/  @!P3 LEA R5, P4, R9, R5, 0x1 ;  /* 0x000000050905b211 */ /* 0x000fca00078808ff */
[----:B------:R-:W-:-:S04]  /*29ad0*/  @!P3 IMAD.X R6, RZ, RZ, R6, P4 ;  /* 0x000000ffff06b224 */ /* 0x000fc800020e0606 */
[----:B------:R-:W-:Y:S01]  /*29ae0*/  @!P3 IMAD.MOV.U32 R7, RZ, RZ, R6 ;  /* 0x000000ffff07b224 */ /* 0x000fe200078e0006 */
[----:B------:R-:W-:Y:S01]  /*29af0*/  @!P3 MOV R6, R5 ;  /* 0x000000050006b202 */ /* 0x000fe20000000f00 */
[----:B------:R-:W-:-:S04]  /*29b00*/  IMAD.MOV.U32 R13, RZ, RZ, R4 ;  /* 0x000000ffff0d7224 */ /* 0x000fc800078e0004 */
[----:B------:R-:W-:Y:S01]  /*29b10*/  @!PT LDS RZ, [RZ] ;  /* 0x00000000fffff984 */ /* 0x000fe20000000800 */
[----:B------:R-:W-:Y:S01]  /*29b20*/  @!PT LDS RZ, [RZ] ;  /* 0x00000000fffff984 */ /* 0x000fe20000000800 */
[----:B------:R-:W-:Y:S01]  /*29b30*/  @!PT LDS RZ, [RZ] ;  /* 0x00000000fffff984 */ /* 0x000fe20000000800 */
[----:B------:R-:W-:Y:S04]  /*29b40*/  @!P3 LDGSTS.E.BYPASS.LTC128B.128 [R10+0x17c00], desc[UR60][R6.64], !P2 ;  /* 0x17c00000060abfae */ /* 0x000fe8000d101d7c */
[----:B------:R-:W-:Y:S04]  /*29b50*/  @!P3 LDGSTS.E.BYPASS.LTC128B.128 [R10+0x1bc00], desc[UR60][R6.64+0x80], !P1 ;  /* 0x1bc00080060abfae */ /* 0x000fe8000c901d7c */
[----:B------:R0:W-:Y:S02]  /*29b60*/  @!P3 LDGSTS.E.BYPASS.LTC128B.128 [R10+0x1fc00], desc[UR60][R6.64+0x100], !P0 ;  /* 0x1fc00100060abfae */ /* 0x0001e4000c101d7c */
[----:B0-----:R-:W-:-:S07]  /*29b70*/  IMAD.MOV.U32 R6, RZ, RZ, R14 ;  /* 0x000000ffff067224 */ /* 0x001fce00078e000e */
[----:B------:R-:W-:Y:S05]  /*29b80*/  WARPSYNC.COLLECTIVE R15, `(.L_x_857) ;  /* 0x000000000f087348 */ /* 0x000fea0003c00000 */
[----:B------:R0:W1:Y:S02]  /*29b90*/  SHFL.IDX P6, R14, R13, R12, R11 ;  /* 0x0000000c0d0e7389 */ /* 0x00006400000c000b */
[----:B01----:R-:W-:Y:S01]  /*29ba0*/  ENDCOLLECTIVE ;  /* 0x000000000000791b */ /* 0x003fe20003800000 */
.L_x_857:
[----:B------:R-:W-:-:S05]  /*29bb0*/  VIADD R7, R0, 0x60 ;  /* 0x0000006000077836 */ /* 0x000fca0000000000 */
[----:B------:R-:W-:Y:S02]  /*29bc0*/  ISETP.GE.AND P4, PT, R7, R2, PT ;  /* 0x000000020700720c */ /* 0x000fe40003f86270 */
[----:B------:R-:W-:Y:S01]  /*29bd0*/  MOV R13, R3 ;  /* 0x00000003000d7202 */ /* 0x000fe20000000f00 */
[----:B------:R-:W-:Y:S01]  /*29be0*/  IMAD.MOV.U32 R12, RZ, RZ, 0x7 ;  /* 0x00000007ff0c7424 */ /* 0x000fe200078e00ff */
[----:B------:R-:W-:-:S09]  /*29bf0*/  MOV R5, R14 ;  /* 0x0000000e00057202 */ /* 0x000fd20000000f00 */
[----:B------:R-:W-:Y:S05]  /*29c00*/  WARPSYNC.COLLECTIVE R15, `(.L_x_858) ;  /* 0x000000000f087348 */ /* 0x000fea0003c00000 */
[----:B------:R0:W1:Y:S02]  /*29c10*/  SHFL.IDX P6, R14, R13, R12, R11 ;  /* 0x0000000c0d0e7389 */ /* 0x00006400000c000b */
[----:B01----:R-:W-:Y:S01]  /*29c20*/  ENDCOLLECTIVE ;  /* 0x000000000000791b */ /* 0x003fe20003800000 */
.L_x_858:
[----:B------:R-:W-:-:S05]  /*29c30*/  @!P4 LEA R5, P3, R9, R5, 0x1 ;  /* 0x000000050905c211 */ /* 0x000fca00078608ff */
[----:B------:R-:W-:-:S04]  /*29c40*/  @!P4 IMAD.X R6, RZ, RZ, R6, P3 ;  /* 0x000000ffff06c224 */ /* 0x000fc800018e0606 */
[----:B------:R-:W-:Y:S02]  /*29c50*/  @!P4 IMAD.MOV.U32 R7, RZ, RZ, R6 ;  /* 0x000000ffff07c224 */ /* 0x000fe400078e0006 */
[----:B------:R-:W-:Y:S02]  /*29c60*/  @!P4 IMAD.MOV.U32 R6, RZ, RZ, R5 ;  /* 0x000000ffff06c224 */ /* 0x000fe400078e0005 */
[----:B------:R-:W-:-:S03]  /*29c70*/  IMAD.MOV.U32 R13, RZ, RZ, R4 ;  /* 0x000000ffff0d7224 */ /* 0x000fc600078e0004 */
[----:B------:R-:W-:Y:S01]  /*29c80*/  @!PT LDS RZ, [RZ] ;  /* 0x00000000fffff984 */ /* 0x000fe20000000800 */
[----:B------:R-:W-:Y:S01]  /*29c90*/  @!PT LDS RZ, [RZ] ;  /* 0x00000000fffff984 */ /* 0x000fe20000000800 */
[----:B------:R-:W-:Y:S01]  /*29ca0*/  @!PT LDS RZ, [RZ] ;  /* 0x00000000fffff984 */ /* 0x000fe20000000800 */
[----:B------:R0:W-:Y:S04]  /*29cb0*/  @!P4 LDGSTS.E.BYPASS.LTC128B.128 [R10+0x18400], desc[UR60][R6.64], !P2 ;  /* 0x18400000060acfae */ /* 0x0001e8000d101d7c */
[----:B------:R0:W-:Y:S01]  /*29cc0*/  @!P4 LDGSTS.E.BYPASS.LTC128B.128 [R10+0x1c400], desc[UR60][R6.64+0x80], !P1 ;  /* 0x1c400080060acfae */ /* 0x0001e2000c901d7c */
[----:B------:R-:W-:-:S07]  /*29cd0*/  IMAD.MOV.U32 R5, RZ, RZ, R14 ;  /* 0x000000ffff057224 */ /* 0x000fce00078e000e */
[----:B0-----:R-:W-:Y:S05]  /*29ce0*/  WARPSYNC.COLLECTIVE R15, `(.L_x_859) ;  /* 0x000000000f087348 */ /* 0x001fea0003c00000 */
[----:B------:R1:W2:Y:S02]  /*29cf0*/  SHFL.IDX P6, R14, R13, R12, R11 ;  /* 0x0000000c0d0e7389 */ /* 0x0002a400000c000b */
[----:B012---:R-:W-:Y:S01]  /*29d00*/  ENDCOLLECTIVE ;  /* 0x000000000000791b */ /* 0x007fe20003800000 */
.L_x_859:
[----:B------:R-:W-:Y:S01]  /*29d10*/  @!PT LDS RZ, [RZ] ;  /* 0x00000000fffff984 */ /* 0x000fe20000000800 */
[----:B------:R-:W-:Y:S01]  /*29d20*/  @!PT LDS RZ, [RZ] ;  /* 0x00000000fffff984 */ /* 0x000fe20000000800 */
[----:B------:R-:W-:Y:S01]  /*29d30*/  @!PT LDS RZ, [RZ] ;  /* 0x00000000fffff984 */ /* 0x000fe20000000800 */
[----:B------:R0:W-:Y:S01]  /*29d40*/  @!P4 LDGSTS.E.BYPASS.LTC128B.128 [R10+0x20400], desc[UR60][R6.64+0x100], !P0 ;  /* 0x20400100060acfae */ /* 0x0001e2000c101d7c */
[----:B------:R-:W-:Y:S01]  /*29d50*/  IMAD.MOV.U32 R3, RZ, RZ, R14 ;  /* 0x000000ffff037224 */ /* 0x000fe200078e000e */
[----:B------:R-:W-:Y:S06]  /*29d60*/  BRA `(.L_x_860) ;  /* 0xffffffa800887947 */ /* 0x000fec000383ffff */
.L_x_719:
[----:B----4-:R4:W0:Y:S02]  /*29d70*/  SYNCS.PHASECHK.TRANS64.TRYWAIT P0, [R18+URZ+0x36820], R0 ;  /* 0x03682000120075a7 */ /* 0x010824000800017f */
[----:B0-----:R-:W-:Y:S05]  /*29d80*/  @!P0 NANOSLEEP.SYNCS 0x989680 ;  /* 0x009896800000895d */ /* 0x001fea0003900000 */
[----:B------:R-:W0:Y:S02]  /*29d90*/  @!P0 SYNCS.PHASECHK.TRANS64 P0, [R18+URZ+0x36820], R0 ;  /* 0x03682000120085a7 */ /* 0x000e24000800007f */
[----:B0-----:R-:W-:Y:S05]  /*29da0*/  @!P0 BRA `(.L_x_719) ;  /* 0xfffffffc00f08947 */ /* 0x001fea000383ffff */
[----:B------:R-:W-:Y:S05]  /*29db0*/  BRA `(.L_x_861) ;  /* 0xffffffac00087947 */ /* 0x000fea000383ffff */
.L_x_728:
[----:B-1----:R1:W2:Y:S02]  /*29dc0*/  SYNCS.PHASECHK.TRANS64.TRYWAIT P0, [R3+URZ+0x36840], R2 ;  /* 0x03684002030075a7 */ /* 0x0022a4000800017f */
[----:B--2---:R-:W-:Y:S05]  /*29dd0*/  @!P0 NANOSLEEP.SYNCS 0x989680 ;  /* 0x009896800000895d */ /* 0x004fea0003900000 */
[----:B------:R-:W2:Y:S02]  /*29de0*/  @!P0 SYNCS.PHASECHK.TRANS64 P0, [R3+URZ+0x36840], R2 ;  /* 0x03684002030085a7 */ /* 0x000ea4000800007f */
[----:B--2---:R-:W-:Y:S05]  /*29df0*/  @!P0 BRA `(.L_x_728) ;  /* 0xfffffffc00f08947 */ /* 0x004fea000383ffff */
[----:B------:R-:W-:Y:S05]  /*29e00*/  BRA `(.L_x_862) ;  /* 0xffffffac00e47947 */ /* 0x000fea000383ffff */
.L_x_735:
[----:B0-----:R0:W1:Y:S02]  /*29e10*/  SYNCS.PHASECHK.TRANS64.TRYWAIT P0, [R3+URZ+0x60], R2 ;  /* 0x00006002030075a7 */ /* 0x001064000800017f */
[----:B-1----:R-:W-:Y:S05]  /*29e20*/  @!P0 NANOSLEEP.SYNCS 0x989680 ;  /* 0x009896800000895d */ /* 0x002fea0003900000 */
[----:B------:R-:W1:Y:S02]  /*29e30*/  @!P0 SYNCS.PHASECHK.TRANS64 P0, [R3+URZ+0x60], R2 ;  /* 0x00006002030085a7 */ /* 0x000e64000800007f */
[----:B-1----:R-:W-:Y:S05]  /*29e40*/  @!P0 BRA `(.L_x_735) ;  /* 0xfffffffc00f08947 */ /* 0x002fea000383ffff */
[----:B------:R-:W-:Y:S05]  /*29e50*/  BRA `(.L_x_863) ;  /* 0xffffffb000f87947 */ /* 0x000fea000383ffff */
.L_x_745:
[----:B-1----:R1:W2:Y:S02]  /*29e60*/  SYNCS.PHASECHK.TRANS64.TRYWAIT P0, [R3+URZ+0x36840], R2 ;  /* 0x03684002030075a7 */ /* 0x0022a4000800017f */
[----:B--2---:R-:W-:Y:S05]  /*29e70*/  @!P0 NANOSLEEP.SYNCS 0x989680 ;  /* 0x009896800000895d */ /* 0x004fea0003900000 */
[----:B------:R-:W2:Y:S02]  /*29e80*/  @!P0 SYNCS.PHASECHK.TRANS64 P0, [R3+URZ+0x36840], R2 ;  /* 0x03684002030085a7 */ /* 0x000ea4000800007f */
[----:B--2---:R-:W-:Y:S05]  /*29e90*/  @!P0 BRA `(.L_x_745) ;  /* 0xfffffffc00f08947 */ /* 0x004fea000383ffff */
[----:B------:R-:W-:Y:S05]  /*29ea0*/  BRA `(.L_x_864) ;  /* 0xffffffb800c47947 */ /* 0x000fea000383ffff */
.L_x_752:
[----:B0-----:R0:W1:Y:S02]  /*29eb0*/  SYNCS.PHASECHK.TRANS64.TRYWAIT P0, [R2+URZ+0x60], R3 ;  /* 0x00006003020075a7 */ /* 0x001064000800017f */
[----:B-1----:R-:W-:Y:S05]  /*29ec0*/  @!P0 NANOSLEEP.SYNCS 0x989680 ;  /* 0x009896800000895d */ /* 0x002fea0003900000 */
[----:B------:R-:W1:Y:S02]  /*29ed0*/  @!P0 SYNCS.PHASECHK.TRANS64 P0, [R2+URZ+0x60], R3 ;  /* 0x00006003020085a7 */ /* 0x000e64000800007f */
[----:B-1----:R-:W-:Y:S05]  /*29ee0*/  @!P0 BRA `(.L_x_752) ;  /* 0xfffffffc00f08947 */ /* 0x002fea000383ffff */
[----:B------:R-:W-:Y:S05]  /*29ef0*/  BRA `(.L_x_865) ;  /* 0xffffffbc00d87947 */ /* 0x000fea000383ffff */
.L_x_762:
[----:B--2---:R2:W3:Y:S02]  /*29f00*/  SYNCS.PHASECHK.TRANS64.TRYWAIT P0, [R2+URZ+0x36840], R3 ;  /* 0x03684003020075a7 */ /* 0x0044e4000800017f */
[----:B---3--:R-:W-:Y:S05]  /*29f10*/  @!P0 NANOSLEEP.SYNCS 0x989680 ;  /* 0x009896800000895d */ /* 0x008fea0003900000 */
[----:B------:R-:W3:Y:S02]  /*29f20*/  @!P0 SYNCS.PHASECHK.TRANS64 P0, [R2+URZ+0x36840], R3 ;  /* 0x03684003020085a7 */ /* 0x000ee4000800007f */
[----:B---3--:R-:W-:Y:S05]  /*29f30*/  @!P0 BRA `(.L_x_762) ;  /* 0xfffffffc00f08947 */ /* 0x008fea000383ffff */
[----:B------:R-:W-:Y:S05]  /*29f40*/  BRA `(.L_x_866) ;  /* 0xffffffc400747947 */ /* 0x000fea000383ffff */
.L_x_769:
[----:B0-----:R0:W1:Y:S02]  /*29f50*/  SYNCS.PHASECHK.TRANS64.TRYWAIT P0, [R2+URZ+0x60], R5 ;  /* 0x00006005020075a7 */ /* 0x001064000800017f */
[----:B-1----:R-:W-:Y:S05]  /*29f60*/  @!P0 NANOSLEEP.SYNCS 0x989680 ;  /* 0x009896800000895d */ /* 0x002fea0003900000 */
[----:B------:R-:W1:Y:S02]  /*29f70*/  @!P0 SYNCS.PHASECHK.TRANS64 P0, [R2+URZ+0x60], R5 ;  /* 0x00006005020085a7 */ /* 0x000e64000800007f */
[----:B-1----:R-:W-:Y:S05]  /*29f80*/  @!P0 BRA `(.L_x_769) ;  /* 0xfffffffc00f08947 */ /* 0x002fea000383ffff */
[----:B------:R-:W-:Y:S05]  /*29f90*/  BRA `(.L_x_867) ;  /* 0xffffffc800887947 */ /* 0x000fea000383ffff */
.L_x_781:
[----:B---3--:R3:W4:Y:S02]  /*29fa0*/  SYNCS.PHASECHK.TRANS64.TRYWAIT P0, [R0+URZ+0x36860], R2 ;  /* 0x03686002000075a7 */ /* 0x008724000800017f */
[----:B----4-:R-:W-:Y:S05]  /*29fb0*/  @!P0 NANOSLEEP.SYNCS 0x989680 ;  /* 0x009896800000895d */ /* 0x010fea0003900000 */
[----:B------:R-:W4:Y:S02]  /*29fc0*/  @!P0 SYNCS.PHASECHK.TRANS64 P0, [R0+URZ+0x36860], R2 ;  /* 0x03686002000085a7 */ /* 0x000f24000800007f */
[----:B----4-:R-:W-:Y:S05]  /*29fd0*/  @!P0 BRA `(.L_x_781) ;  /* 0xfffffffc00f08947 */ /* 0x010fea000383ffff */
[----:B------:R-:W-:Y:S05]  /*29fe0*/  BRA `(.L_x_868) ;  /* 0xffffffd000107947 */ /* 0x000fea000383ffff */
.L_x_789:
[----:B------:R-:W4:Y:S01]  /*29ff0*/  LDL R0, [R1] ;  /* 0x0000000001007983 */ /* 0x000f220000100800 */
[----:B------:R-:W-:Y:S01]  /*2a000*/  BSSY B0, `(.L_x_869) ;  /* 0x0000008000007945 */ /* 0x000fe20003800000 */
[----:B------:R-:W-:Y:S02]  /*2a010*/  IMAD.MOV.U32 R12, RZ, RZ, RZ ;  /* 0x000000ffff0c7224 */ /* 0x000fe400078e00ff */
[----:B0-----:R-:W-:Y:S02]  /*2a020*/  IMAD.MOV.U32 R11, RZ, RZ, 0x1f ;  /* 0x0000001fff0b7424 */ /* 0x001fe400078e00ff */
[----:B------:R-:W-:Y:S01]  /*2a030*/  IMAD.MOV.U32 R15, RZ, RZ, -0x1 ;  /* 0xffffffffff0f7424 */ /* 0x000fe200078e00ff */
[----:B----4-:R-:W-:-:S07]  /*2a040*/  MOV R13, R0 ;  /* 0x00000000000d7202 */ /* 0x010fce0000000f00 */
[----:B-123--:R-:W-:Y:S05]  /*2a050*/  WARPSYNC.COLLECTIVE R15, `(.L_x_870) ;  /* 0x000000000f087348 */ /* 0x00efea0003c00000 */
[----:B------:R0:W4:Y:S02]  /*2a060*/  SHFL.IDX P6, R14, R13, R12, R11 ;  /* 0x0000000c0d0e7389 */ /* 0x00012400000c000b */
[----:B01234-:R-:W-:Y:S01]  /*2a070*/  ENDCOLLECTIVE ;  /* 0x000000000000791b */ /* 0x01ffe20003800000 */
.L_x_870:
[----:B------:R-:W-:Y:S05]  /*2a080*/  BSYNC B0 ;  /* 0x0000000000007941 */ /* 0x000fea0003800000 */
.L_x_869:
[----:B------:R0:W5:Y:S01]  /*2a090*/  LDL R2, [R1+0xc] ;  /* 0x00000c0001027983 */ /* 0x0001620000100800 */
[----:B------:R-:W-:Y:S01]  /*2a0a0*/  MOV R13, R0 ;  /* 0x00000000000d7202 */ /* 0x000fe20000000f00 */
[----:B------:R-:W-:Y:S02]  /*2a0b0*/  IMAD.MOV.U32 R12, RZ, RZ, 0x1 ;  /* 0x00000001ff0c7424 */ /* 0x000fe400078e00ff */
[----:B------:R-:W-:Y:S02]  /*2a0c0*/  IMAD.MOV.U32 R11, RZ, RZ, 0x1f ;  /* 0x0000001fff0b7424 */ /* 0x000fe400078e00ff */
[----:B------:R-:W-:Y:S02]  /*2a0d0*/  IMAD.MOV.U32 R15, RZ, RZ, -0x1 ;  /* 0xffffffffff0f7424 */ /* 0x000fe400078e00ff */
[----:B0-----:R-:W-:-:S07]  /*2a0e0*/  IMAD.MOV.U32 R5, RZ, RZ, R14 ;  /* 0x000000ffff057224 */ /* 0x001fce00078e000e */
[----:B-----5:R-:W-:Y:S05]  /*2a0f0*/  WARPSYNC.COLLECTIVE R15, `(.L_x_871) ;  /* 0x000000000f087348 */ /* 0x020fea0003c00000 */
[----:B------:R0:W1:Y:S02]  /*2a100*/  SHFL.IDX P6, R14, R13, R12, R11 ;  /* 0x0000000c0d0e7389 */ /* 0x00006400000c000b */
[----:B01---5:R-:W-:Y:S01]  /*2a110*/  ENDCOLLECTIVE ;  /* 0x000000000000791b */ /* 0x023fe20003800000 */
.L_x_871:
[----:B------:R-:W-:Y:S01]  /*2a120*/  ULDC UR4, c[0x0][0xc3c] ;  /* 0x00030f0000047ab9 */ /* 0x000fe20000000800 */
[----:B------:R-:W-:Y:S01]  /*2a130*/  IADD3 R4, R2, R16, RZ ;  /* 0x0000001002047210 */ /* 0x000fe20007ffe0ff */
        /* <DEDUP_REMOVED lines=10> */
[C---:B------:R-:W-:Y:S01]  /*2a1e0*/  ISETP.GE.U32.AND P2, PT, R16.reuse, 0x2, PT ;  /* 0x000000021000780c */ /* 0x040fe20003f46070 */
[----:B------:R-:W-:Y:S01]  /*2a1f0*/  IMAD.MOV.U32 R6, RZ, RZ, RZ ;  /* 0x000000ffff067224 */ /* 0x000fe200078e00ff */
[C---:B------:R-:W-:Y:S02]  /*2a200*/  ISETP.GE.U32.AND P3, PT, R16.reuse, 0x4, PT ;  /* 0x000000041000780c */ /* 0x040fe40003f66070 */
[C---:B------:R-:W-:Y:S02]  /*2a210*/  ISETP.GE.U32.AND P4, PT, R16.reuse, 0x8, PT ;  /* 0x000000081000780c */ /* 0x040fe40003f86070 */
[----:B------:R-:W-:Y:S01]  /*2a220*/  ISETP.GE.U32.AND P5, PT, R16, 0x10, PT ;  /* 0x000000101000780c */ /* 0x000fe20003fa6070 */
[----:B--2---:R-:W-:Y:S02]  /*2a230*/  @!P1 IMAD.MOV.U32 R4, RZ, RZ, R8 ;  /* 0x000000ffff049224 */ /* 0x004fe400078e0008 */
[----:B------:R-:W-:-:S02]  /*2a240*/  IMAD.MOV.U32 R8, RZ, RZ, RZ ;  /* 0x000000ffff087224 */ /* 0x000fc400078e00ff */
[----:B---3--:R-:W-:Y:S01]  /*2a250*/  @!P1 IMAD.MOV.U32 R6, RZ, RZ, R2 ;  /* 0x000000ffff069224 */ /* 0x008fe200078e0002 */
[----:B------:R-:W-:-:S03]  /*2a260*/  ISETP.NE.AND P1, PT, R16, RZ, PT ;  /* 0x000000ff1000720c */ /* 0x000fc60003f25270 */
[----:B------:R-:W-:-:S05]  /*2a270*/  IMAD R2, R6, R4, RZ ;  /* 0x0000000406027224 */ /* 0x000fca00078e02ff */
[----:B------:R-:W-:-:S07]  /*2a280*/  MOV R13, R2 ;  /* 0x00000002000d7202 */ /* 0x000fce0000000f00 */
[----:B------:R-:W-:Y:S05]  /*2a290*/  WARPSYNC.COLLECTIVE R15, `(.L_x_872) ;  /* 0x000000000f087348 */ /* 0x000fea0003c00000 */
[----:B------:R0:W1:Y:S02]  /*2a2a0*/  SHFL.UP P6, R14, R13, R12, R11 ;  /* 0x0400000c0d0e7389 */ /* 0x00006400000c000b */
[----:B01----:R-:W-:Y:S01]  /*2a2b0*/  ENDCOLLECTIVE ;  /* 0x000000000000791b */ /* 0x003fe20003800000 */
.L_x_872:
[----:B------:R-:W-:Y:S01]  /*2a2c0*/  MOV R12, 0x2 ;  /* 0x00000002000c7802 */ /* 0x000fe20000000f00 */
[----:B------:R-:W-:-:S05]  /*2a2d0*/  IMAD.MOV.U32 R3, RZ, RZ, R14 ;  /* 0x000000ffff037224 */ /* 0x000fca00078e000e */
[----:B------:R-:W-:-:S05]  /*2a2e0*/  SEL R3, R3, RZ, P1 ;  /* 0x000000ff03037207 */ /* 0x000fca0000800000 */
[----:B------:R-:W-:-:S04]  /*2a2f0*/  IMAD.IADD R2, R2, 0x1, R3 ;  /* 0x0000000102027824 */ /* 0x000fc800078e0203 */
[----:B------:R-:W-:-:S07]  /*2a300*/  IMAD.MOV.U32 R13, RZ, RZ, R2 ;  /* 0x000000ffff0d7224 */ /* 0x000fce00078e0002 */
[----:B------:R-:W-:Y:S05]  /*2a310*/  WARPSYNC.COLLECTIVE R15, `(.L_x_873) ;  /* 0x000000000f087348 */ /* 0x000fea0003c00000 */
[----:B------:R0:W1:Y:S02]  /*2a320*/  SHFL.UP P6, R14, R13, R12, R11 ;  /* 0x0400000c0d0e7389 */ /* 0x00006400000c000b */
[----:B01----:R-:W-:Y:S01]  /*2a330*/  ENDCOLLECTIVE ;  /* 0x000000000000791b */ /* 0x003fe20003800000 */
.L_x_873:
        /* <DEDUP_REMOVED lines=8> */
.L_x_874:
[----:B------:R-:W-:Y:S01]  /*2a3c0*/  IMAD.MOV.U32 R12, RZ, RZ, 0x8 ;  /* 0x00000008ff0c7424 */ /* 0x000fe200078e00ff */
[----:B------:R-:W-:-:S04]  /*2a3d0*/  MOV R3, R14 ;  /* 0x0000000e00037202 */ /* 0x000fc80000000f00 */
[----:B------:R-:W-:-:S05]  /*2a3e0*/  SEL R3, R3, RZ, P3 ;  /* 0x000000ff03037207 */ /* 0x000fca0001800000 */
[----:B------:R-:W-:-:S04]  /*2a3f0*/  IMAD.IADD R2, R2, 0x1, R3 ;  /* 0x0000000102027824 */ /* 0x000fc800078e0203 */
[----:B------:R-:W-:-:S07]  /*2a400*/  IMAD.MOV.U32 R13, RZ, RZ, R2 ;  /* 0x000000ffff0d7224 */ /* 0x000fce00078e0002 */
[----:B------:R-:W-:Y:S05]  /*2a410*/  WARPSYNC.COLLECTIVE R15, `(.L_x_875) ;  /* 0x000000000f087348 */ /* 0x000fea0003c00000 */
[----:B------:R0:W1:Y:S02]  /*2a420*/  SHFL.UP P6, R14, R13, R12, R11 ;  /* 0x0400000c0d0e7389 */ /* 0x00006400000c000b */
[----:B01----:R-:W-:Y:S01]  /*2a430*/  ENDCOLLECTIVE ;  /* 0x000000000000791b */ /* 0x003fe20003800000 */
.L_x_875:
[----:B------:R-:W-:Y:S02]  /*2a440*/  IMAD.MOV.U32 R12, RZ, RZ, 0x10 ;  /* 0x00000010ff0c7424 */ /* 0x000fe400078e00ff */
[----:B------:R-:W-:-:S05]  /*2a450*/  IMAD.MOV.U32 R3, RZ, RZ, R14 ;  /* 0x000000ffff037224 */ /* 0x000fca00078e000e */
[----:B------:R-:W-:-:S04]  /*2a460*/  SEL R3, R3, RZ, P4 ;  /* 0x000000ff03037207 */ /* 0x000fc80002000000 */
[----:B------:R-:W-:-:S05]  /*2a470*/  IADD3 R2, R2, R3, RZ ;  /* 0x0000000302027210 */ /* 0x000fca0007ffe0ff */
[----:B------:R-:W-:-:S07]  /*2a480*/  IMAD.MOV.U32 R13, RZ, RZ, R2 ;  /* 0x000000ffff0d7224 */ /* 0x000fce00078e0002 */
[----:B------:R-:W-:Y:S05]  /*2a490*/  WARPSYNC.COLLECTIVE R15, `(.L_x_876) ;  /* 0x000000000f087348 */ /* 0x000fea0003c00000 */
[----:B------:R0:W1:Y:S02]  /*2a4a0*/  SHFL.UP P6, R14, R13, R12, R11 ;  /* 0x0400000c0d0e7389 */ /* 0x00006400000c000b */
[----:B01----:R-:W-:Y:S01]  /*2a4b0*/  ENDCOLLECTIVE ;  /* 0x000000000000791b */ /* 0x003fe20003800000 */
.L_x_876:
[----:B------:R-:W-:Y:S02]  /*2a4c0*/  IMAD.MOV.U32 R12, RZ, RZ, 0x1f ;  /* 0x0000001fff0c7424 */ /* 0x000fe400078e00ff */
[----:B------:R-:W-:Y:S02]  /*2a4d0*/  IMAD.MOV.U32 R11, RZ, RZ, 0x1f ;  /* 0x0000001fff0b7424 */ /* 0x000fe400078e00ff */
[----:B------:R-:W-:-:S05]  /*2a4e0*/  IMAD.MOV.U32 R3, RZ, RZ, R14 ;  /* 0x000000ffff037224 */ /* 0x000fca00078e000e */
[----:B------:R-:W-:-:S05]  /*2a4f0*/  SEL R3, R3, RZ, P5 ;  /* 0x000000ff03037207 */ /* 0x000fca0002800000 */
[----:B------:R-:W-:-:S05]  /*2a500*/  IMAD.IADD R7, R2, 0x1, R3 ;  /* 0x0000000102077824 */ /* 0x000fca00078e0203 */
[----:B------:R-:W-:-:S07]  /*2a510*/  MOV R13, R7 ;  /* 0x00000007000d7202 */ /* 0x000fce0000000f00 */
[----:B------:R-:W-:Y:S05]  /*2a520*/  WARPSYNC.COLLECTIVE R15, `(.L_x_877) ;  /* 0x000000000f087348 */ /* 0x000fea0003c00000 */
[----:B------:R0:W1:Y:S02]  /*2a530*/  SHFL.IDX P6, R14, R13, R12, R11 ;  /* 0x0000000c0d0e7389 */ /* 0x00006400000c000b */
[----:B01----:R-:W-:Y:S01]  /*2a540*/  ENDCOLLECTIVE ;  /* 0x000000000000791b */ /* 0x003fe20003800000 */
.L_x_877:
[----:B------:R-:W-:Y:S01]  /*2a550*/  IMAD.MOV.U32 R9, RZ, RZ, R14 ;  /* 0x000000ffff097224 */ /* 0x000fe200078e000e */
[----:B------:R-:W-:Y:S06]  /*2a560*/  BRA `(.L_x_878) ;  /* 0xffffffd000c07947 */ /* 0x000fec000383ffff */
.L_x_792:
[----:B------:R-:W-:Y:S01]  /*2a570*/  BSSY B0, `(.L_x_879) ;  /* 0x0000008000007945 */ /* 0x000fe20003800000 */
[----:B------:R-:W-:Y:S01]  /*2a580*/  MOV R13, R2 ;  /* 0x00000002000d7202 */ /* 0x000fe20000000f00 */
[----:B------:R-:W-:Y:S02]  /*2a590*/  IMAD.MOV.U32 R12, RZ, RZ, 0x1 ;  /* 0x00000001ff0c7424 */ /* 0x000fe400078e00ff */
[----:B------:R-:W-:Y:S02]  /*2a5a0*/  IMAD.MOV.U32 R11, RZ, RZ, RZ ;  /* 0x000000ffff0b7224 */ /* 0x000fe400078e00ff */
[----:B------:R-:W-:-:S07]  /*2a5b0*/  IMAD.MOV.U32 R15, RZ, RZ, -0x1 ;  /* 0xffffffffff0f7424 */ /* 0x000fce00078e00ff */
[----:B0-----:R-:W-:Y:S05]  /*2a5c0*/  WARPSYNC.COLLECTIVE R15, `(.L_x_880) ;  /* 0x000000000f087348 */ /* 0x001fea0003c00000 */
[----:B------:R1:W2:Y:S02]  /*2a5d0*/  SHFL.UP P6, R14, R13, R12, R11 ;  /* 0x0400000c0d0e7389 */ /* 0x0002a400000c000b */
[----:B012---:R-:W-:Y:S01]  /*2a5e0*/  ENDCOLLECTIVE ;  /* 0x000000000000791b */ /* 0x007fe20003800000 */
.L_x_880:
[----:B------:R-:W-:Y:S05]  /*2a5f0*/  BSYNC B0 ;  /* 0x0000000000007941 */ /* 0x000fea0003800000 */
.L_x_879:
[----:B------:R-:W-:Y:S02]  /*2a600*/  IMAD.MOV.U32 R3, RZ, RZ, R14 ;  /* 0x000000ffff037224 */ /* 0x000fe400078e000e */
[----:B------:R-:W-:Y:S02]  /*2a610*/  IMAD.MOV.U32 R12, RZ, RZ, 0x2 ;  /* 0x00000002ff0c7424 */ /* 0x000fe400078e00ff */
[----:B------:R-:W-:Y:S01]  /*2a620*/  IMAD.MOV.U32 R11, RZ, RZ, RZ ;  /* 0x000000ffff0b7224 */ /* 0x000fe200078e00ff */
[----:B------:R-:W-:Y:S01]  /*2a630*/  SEL R3, R3, RZ, P1 ;  /* 0x000000ff03037207 */ /* 0x000fe20000800000 */
[----:B------:R-:W-:-:S03]  /*2a640*/  IMAD.MOV.U32 R15, RZ, RZ, -0x1 ;  /* 0xffffffffff0f7424 */ /* 0x000fc600078e00ff */
[----:B------:R-:W-:-:S05]  /*2a650*/  IADD3 R2, R2, R3, RZ ;  /* 0x0000000302027210 */ /* 0x000fca0007ffe0ff */
[----:B------:R-:W-:-:S07]  /*2a660*/  IMAD.MOV.U32 R13, RZ, RZ, R2 ;  /* 0x000000ffff0d7224 */ /* 0x000fce00078e0002 */
[----:B------:R-:W-:Y:S05]  /*2a670*/  WARPSYNC.COLLECTIVE R15, `(.L_x_881) ;  /* 0x000000000f087348 */ /* 0x000fea0003c00000 */
[----:B------:R0:W1:Y:S02]  /*2a680*/  SHFL.UP P6, R14, R13, R12, R11 ;  /* 0x0400000c0d0e7389 */ /* 0x00006400000c000b */
[----:B01----:R-:W-:Y:S01]  /*2a690*/  ENDCOLLECTIVE ;  /* 0x000000000000791b */ /* 0x003fe20003800000 */
.L_x_881:
        /* <DEDUP_REMOVED lines=8> */
.L_x_882:
        /* <DEDUP_REMOVED lines=8> */
.L_x_883:
[----:B------:R-:W-:Y:S02]  /*2a7a0*/  IMAD.MOV.U32 R12, RZ, RZ, 0x10 ;  /* 0x00000010ff0c7424 */ /* 0x000fe400078e00ff */
[----:B------:R-:W-:-:S05]  /*2a7b0*/  IMAD.MOV.U32 R3, RZ, RZ, R14 ;  /* 0x000000ffff037224 */ /* 0x000fca00078e000e */
[----:B------:R-:W-:-:S05]  /*2a7c0*/  SEL R3, R3, RZ, P4 ;  /* 0x000000ff03037207 */ /* 0x000fca0002000000 */
[----:B------:R-:W-:-:S05]  /*2a7d0*/  IMAD.IADD R2, R2, 0x1, R3 ;  /* 0x0000000102027824 */ /* 0x000fca00078e0203 */
[----:B------:R-:W-:-:S07]  /*2a7e0*/  MOV R13, R2 ;  /* 0x00000002000d7202 */ /* 0x000fce0000000f00 */
[----:B------:R-:W-:Y:S05]  /*2a7f0*/  WARPSYNC.COLLECTIVE R15, `(.L_x_884) ;  /* 0x000000000f087348 */ /* 0x000fea0003c00000 */
[----:B------:R0:W1:Y:S02]  /*2a800*/  SHFL.UP P6, R14, R13, R12, R11 ;  /* 0x0400000c0d0e7389 */ /* 0x00006400000c000b */
[----:B01----:R-:W-:Y:S01]  /*2a810*/  ENDCOLLECTIVE ;  /* 0x000000000000791b */ /* 0x003fe20003800000 */
.L_x_884:
[----:B------:R-:W-:Y:S01]  /*2a820*/  MOV R12, 0x1f ;  /* 0x0000001f000c7802 */ /* 0x000fe20000000f00 */
        /* <DEDUP_REMOVED lines=8> */
.L_x_885:
[----:B------:R-:W-:Y:S01]  /*2a8b0*/  IMAD.MOV.U32 R9, RZ, RZ, R14 ;  /* 0x000000ffff097224 */ /* 0x000fe200078e000e */
[----:B------:R-:W-:Y:S06]  /*2a8c0*/  BRA `(.L_x_886) ;  /* 0xffffffd000947947 */ /* 0x000fec000383ffff */
.L_x_794:
[----:B------:R-:W-:Y:S01]  /*2a8d0*/  BSSY B0, `(.L_x_887) ;  /* 0x0000006000007945 */ /* 0x000fe20003800000 */
[----:B------:R-:W-:Y:S01]  /*2a8e0*/  PLOP3.LUT P6, PT, P6, PT, PT, 0x8, 0x0 ;  /* 0x000000000000781c */ /* 0x000fe200037ce170 */
[----:B------:R-:W-:-:S12]  /*2a8f0*/  IMAD.MOV.U32 R15, RZ, RZ, -0x1 ;  /* 0xffffffffff0f7424 */ /* 0x000fd800078e00ff */
[----:B0-----:R-:W-:Y:S05]  /*2a900*/  WARPSYNC.COLLECTIVE R15, `(.L_x_888) ;  /* 0x000000000f087348 */ /* 0x001fea0003c00000 */
[----:B------:R-:W-:Y:S01]  /*2a910*/  VOTE.ANY R14, PT, P6 ;  /* 0x00000000000e7806 */ /* 0x000fe200030e0100 */
[----:B0-----:R-:W-:Y:S06]  /*2a920*/  ENDCOLLECTIVE ;  /* 0x000000000000791b */ /* 0x001fec0003800000 */
.L_x_888:
[----:B------:R-:W-:Y:S05]  /*2a930*/  BSYNC B0 ;  /* 0x0000000000007941 */ /* 0x000fea0003800000 */
.L_x_887:
[----:B------:R-:W-:Y:S01]  /*2a940*/  IMAD.MOV.U32 R3, RZ, RZ, R14 ;  /* 0x000000ffff037224 */ /* 0x000fe200078e000e */
[----:B------:R-:W-:Y:S01]  /*2a950*/  MOV R13, R4 ;  /* 0x00000004000d7202 */ /* 0x000fe20000000f00 */
[----:B------:R-:W-:Y:S02]  /*2a960*/  IMAD.MOV.U32 R11, RZ, RZ, 0x1f ;  /* 0x0000001fff0b7424 */ /* 0x000fe400078e00ff */
[----:B------:R-:W0:Y:S01]  /*2a970*/  POPC R0, R3 ;  /* 0x0000000300007309 */ /* 0x000e220000000000 */
[----:B------:R-:W-:Y:S02]  /*2a980*/  IMAD.MOV.U32 R15, RZ, RZ, -0x1 ;  /* 0xffffffffff0f7424 */ /* 0x000fe400078e00ff */
[----:B0-----:R-:W-:-:S07]  /*2a990*/  IMAD.MOV.U32 R12, RZ, RZ, R0 ;  /* 0x000000ffff0c7224 */ /* 0x001fce00078e0000 */
[----:B------:R-:W-:Y:S05]  /*2a9a0*/  WARPSYNC.COLLECTIVE R15, `(.L_x_889) ;  /* 0x000000000f087348 */ /* 0x000fea0003c00000 */
[----:B------:R0:W1:Y:S02]  /*2a9b0*/  SHFL.IDX P6, R14, R13, R12, R11 ;  /* 0x0000000c0d0e7389 */ /* 0x00006400000c000b */
[----:B01----:R-:W-:Y:S01]  /*2a9c0*/  ENDCOLLECTIVE ;  /* 0x000000000000791b */ /* 0x003fe20003800000 */
.L_x_889:
[----:B------:R-:W-:Y:S01]  /*2a9d0*/  MOV R13, R6 ;  /* 0x00000006000d7202 */ /* 0x000fe20000000f00 */
[----:B------:R-:W-:-:S07]  /*2a9e0*/  IMAD.MOV.U32 R4, RZ, RZ, R14 ;  /* 0x000000ffff047224 */ /* 0x000fce00078e000e */
[----:B------:R-:W-:Y:S05]  /*2a9f0*/  WARPSYNC.COLLECTIVE R15, `(.L_x_890) ;  /* 0x000000000f087348 */ /* 0x000fea0003c00000 */
[----:B------:R0:W1:Y:S02]  /*2aa00*/  SHFL.IDX P6, R14, R13, R12, R11 ;  /* 0x0000000c0d0e7389 */ /* 0x00006400000c000b */
[----:B01----:R-:W-:Y:S01]  /*2aa10*/  ENDCOLLECTIVE ;  /* 0x000000000000791b */ /* 0x003fe20003800000 */
.L_x_890:
[----:B------:R-:W-:Y:S01]  /*2aa20*/  IMAD.MOV.U32 R6, RZ, RZ, R14 ;  /* 0x000000ffff067224 */ /* 0x000fe200078e000e */
[----:B------:R-:W-:Y:S06]  /*2aa30*/  BRA `(.L_x_891) ;  /* 0xffffffd000747947 */ /* 0x000fec000383ffff */
.L_x_796:
[----:B------:R-:W-:Y:S01]  /*2aa40*/  BSSY B0, `(.L_x_892) ;  /* 0x0000007000007945 */ /* 0x000fe20003800000 */
[----:B------:R-:W-:Y:S01]  /*2aa50*/  IMAD.MOV.U32 R13, RZ, RZ, R7 ;  /* 0x000000ffff0d7224 */ /* 0x000fe200078e0007 */
[----:B------:R-:W-:Y:S01]  /*2aa60*/  MOV R15, 0xffffffff ;  /* 0xffffffff000f7802 */ /* 0x000fe20000000f00 */
[----:B------:R-:W-:-:S07]  /*2aa70*/  IMAD.MOV.U32 R11, RZ, RZ, 0x1f ;  /* 0x0000001fff0b7424 */ /* 0x000fce00078e00ff */
[----:B0123--:R-:W-:Y:S05]  /*2aa80*/  WARPSYNC.COLLECTIVE R15, `(.L_x_893) ;  /* 0x000000000f087348 */ /* 0x00ffea0003c00000 */
[----:B------:R4:W0:Y:S02]  /*2aa90*/  SHFL.IDX P6, R14, R13, R12, R11 ;  /* 0x0000000c0d0e7389 */ /* 0x00082400000c000b */
[----:B01234-:R-:W-:Y:S01]  /*2aaa0*/  ENDCOLLECTIVE ;  /* 0x000000000000791b */ /* 0x01ffe20003800000 */
.L_x_893:
[----:B------:R-:W-:Y:S05]  /*2aab0*/  BSYNC B0 ;  /* 0x0000000000007941 */ /* 0x000fea0003800000 */
.L_x_892:
[----:B------:R-:W-:Y:S01]  /*2aac0*/  IMAD.MOV.U32 R7, RZ, RZ, R14 ;  /* 0x000000ffff077224 */ /* 0x000fe200078e000e */
[----:B------:R-:W-:Y:S06]  /*2aad0*/  BRA `(.L_x_894) ;  /* 0xffffffd000647947 */ /* 0x000fec000383ffff */
.L_x_800:
[----:B0-----:R0:W1:Y:S02]  /*2aae0*/  SYNCS.PHASECHK.TRANS64.TRYWAIT P0, [R0+URZ+0x36820], R3 ;  /* 0x03682003000075a7 */ /* 0x001064000800017f */
[----:B-1----:R-:W-:Y:S05]  /*2aaf0*/  @!P0 NANOSLEEP.SYNCS 0x989680 ;  /* 0x009896800000895d */ /* 0x002fea0003900000 */
[----:B------:R-:W1:Y:S02]  /*2ab00*/  @!P0 SYNCS.PHASECHK.TRANS64 P0, [R0+URZ+0x36820], R3 ;  /* 0x03682003000085a7 */ /* 0x000e64000800007f */
[----:B-1----:R-:W-:Y:S05]  /*2ab10*/  @!P0 BRA `(.L_x_800) ;  /* 0xfffffffc00f08947 */ /* 0x002fea000383ffff */
[----:B------:R-:W-:Y:S05]  /*2ab20*/  BRA `(.L_x_895) ;  /* 0xffffffd400fc7947 */ /* 0x000fea000383ffff */
.L_x_801:
[----:B------:R-:W1:Y:S01]  /*2ab30*/  S2R R2, SR_TID.X ;  /* 0x0000000000027919 */ /* 0x000e620000002100 */
[----:B------:R-:W-:Y:S01]  /*2ab40*/  BSSY B0, `(.L_x_896) ;  /* 0x000000a000007945 */ /* 0x000fe20003800000 */
[----:B------:R-:W-:Y:S01]  /*2ab50*/  IMAD.MOV.U32 R12, RZ, RZ, RZ ;  /* 0x000000ffff0c7224 */ /* 0x000fe200078e00ff */
[----:B------:R-:W-:Y:S01]  /*2ab60*/  MOV R11, 0x1f ;  /* 0x0000001f000b7802 */ /* 0x000fe20000000f00 */
[----:B------:R-:W-:Y:S01]  /*2ab70*/  IMAD.MOV.U32 R15, RZ, RZ, -0x1 ;  /* 0xffffffffff0f7424 */ /* 0x000fe200078e00ff */
[----:B-1----:R-:W-:-:S04]  /*2ab80*/  SHF.R.U32.HI R2, RZ, 0x5, R2 ;  /* 0x00000005ff027819 */ /* 0x002fc80000011602 */
[----:B------:R-:W-:-:S05]  /*2ab90*/  LOP3.LUT R2, R2, 0x3, RZ, 0xc0, !PT ;  /* 0x0000000302027812 */ /* 0x000fca00078ec0ff */
[----:B------:R-:W-:-:S07]  /*2aba0*/  IMAD.MOV.U32 R13, RZ, RZ, R2 ;  /* 0x000000ffff0d7224 */ /* 0x000fce00078e0002 */
[----:B0-----:R-:W-:Y:S05]  /*2abb0*/  WARPSYNC.COLLECTIVE R15, `(.L_x_897) ;  /* 0x000000000f087348 */ /* 0x001fea0003c00000 */
[----:B------:R1:W2:Y:S02]  /*2abc0*/  SHFL.IDX P6, R14, R13, R12, R11 ;  /* 0x0000000c0d0e7389 */ /* 0x0002a400000c000b */
[----:B012---:R-:W-:Y:S01]  /*2abd0*/  ENDCOLLECTIVE ;  /* 0x000000000000791b */ /* 0x007fe20003800000 */
.L_x_897:
[----:B------:R-:W-:Y:S05]  /*2abe0*/  BSYNC B0 ;  /* 0x0000000000007941 */ /* 0x000fea0003800000 */
.L_x_896:
[----:B------:R-:W-:Y:S05]  /*2abf0*/  BRA `(.L_x_898) ;  /* 0xffffffd400e47947 */ /* 0x000fea000383ffff */
.L_x_802:
[----:B------:R-:W-:Y:S01]  /*2ac00*/  BSSY B0, `(.L_x_899) ;  /* 0x0000006000007945 */ /* 0x000fe20003800000 */
[----:B------:R-:W-:-:S07]  /*2ac10*/  IMAD.MOV.U32 R15, RZ, RZ, -0x1 ;  /* 0xffffffffff0f7424 */ /* 0x000fce00078e00ff */
[----:B01----:R-:W-:Y:S05]  /*2ac20*/  WARPSYNC.COLLECTIVE R15, `(.L_x_900) ;  /* 0x000000000f0c7348 */ /* 0x003fea0003c00000 */
[----:B------:R-:W-:Y:S02]  /*2ac30*/  ELECT P6, UR62, PT ;  /* 0x00000000003e782f */ /* 0x000fe400038c0000 */
[----:B------:R-:W-:Y:S01]  /*2ac40*/  MOV R14, UR62 ;  /* 0x0000003e000e7c02 */ /* 0x000fe20008000f00 */
[----:B01----:R-:W-:Y:S10]  /*2ac50*/  ENDCOLLECTIVE ;  /* 0x000000000000791b */ /* 0x003ff40003800000 */
.L_x_900:
[----:B------:R-:W-:Y:S05]  /*2ac60*/  BSYNC B0 ;  /* 0x0000000000007941 */ /* 0x000fea0003800000 */
.L_x_899:
[----:B------:R-:W-:Y:S05]  /*2ac70*/  BRA `(.L_x_901) ;  /* 0xffffffd400d87947 */ /* 0x000fea000383ffff */
.L_x_804:
[----:B0-----:R0:W1:Y:S02]  /*2ac80*/  SYNCS.PHASECHK.TRANS64.TRYWAIT P0, [R6+URZ], R5 ;  /* 0x00000005060075a7 */ /* 0x001064000800017f */
[----:B-1----:R-:W-:Y:S05]  /*2ac90*/  @!P0 NANOSLEEP.SYNCS 0x989680 ;  /* 0x009896800000895d */ /* 0x002fea0003900000 */
[----:B------:R-:W1:Y:S02]  /*2aca0*/  @!P0 SYNCS.PHASECHK.TRANS64 P0, [R6+URZ], R5 ;  /* 0x00000005060085a7 */ /* 0x000e64000800007f */
[----:B-1----:R-:W-:Y:S05]  /*2acb0*/  @!P0 BRA `(.L_x_804) ;  /* 0xfffffffc00f08947 */ /* 0x002fea000383ffff */
[----:B------:R-:W-:Y:S05]  /*2acc0*/  BRA `(.L_x_902) ;  /* 0xffffffd800187947 */ /* 0x000fea000383ffff */
.L_x_805:
[----:B-1----:R1:W2:Y:S02]  /*2acd0*/  SYNCS.PHASECHK.TRANS64.TRYWAIT P0, [R7+URZ], R2 ;  /* 0x00000002070075a7 */ /* 0x0022a4000800017f */
[----:B--2---:R-:W-:Y:S05]  /*2ace0*/  @!P0 NANOSLEEP.SYNCS 0x989680 ;  /* 0x009896800000895d */ /* 0x004fea0003900000 */
[----:B------:R-:W2:Y:S02]  /*2acf0*/  @!P0 SYNCS.PHASECHK.TRANS64 P0, [R7+URZ], R2 ;  /* 0x00000002070085a7 */ /* 0x000ea4000800007f */
[----:B--2---:R-:W-:Y:S05]  /*2ad00*/  @!P0 BRA `(.L_x_805) ;  /* 0xfffffffc00f08947 */ /* 0x004fea000383ffff */
[----:B------:R-:W-:Y:S05]  /*2ad10*/  BRA `(.L_x_903) ;  /* 0xffffffd8000c7947 */ /* 0x000fea000383ffff */
.L_x_807:
[----:B--2---:R2:W3:Y:S02]  /*2ad20*/  SYNCS.PHASECHK.TRANS64.TRYWAIT P0, [R4+URZ], R5 ;  /* 0x00000005040075a7 */ /* 0x0044e4000800017f */
[----:B---3--:R-:W-:Y:S05]  /*2ad30*/  @!P0 NANOSLEEP.SYNCS 0x989680 ;  /* 0x009896800000895d */ /* 0x008fea0003900000 */
[----:B------:R-:W3:Y:S02]  /*2ad40*/  @!P0 SYNCS.PHASECHK.TRANS64 P0, [R4+URZ], R5 ;  /* 0x00000005040085a7 */ /* 0x000ee4000800007f */
[----:B---3--:R-:W-:Y:S05]  /*2ad50*/  @!P0 BRA `(.L_x_807) ;  /* 0xfffffffc00f08947 */ /* 0x008fea000383ffff */
[----:B------:R-:W-:Y:S05]  /*2ad60*/  BRA `(.L_x_904) ;  /* 0xffffffd800107947 */ /* 0x000fea000383ffff */
.L_x_905:
        /* <DEDUP_REMOVED lines=9> */
.L_x_3024:


//--------------------- .text._ZN7cutlass13device_kernelIN5flash11enable_sm90INS1_16FlashAttnFwdSm90INS1_25CollectiveMainloopFwdSm90ILi2EN4cute5tupleIJNS5_1CILi1EEES8_S8_EEENS6_IJNS7_ILi128EEENS7_ILi96EEENS7_ILi192EEEEEELi192ENS_6half_tEfNS_4arch4Sm90ELb0ELb1ELb0ELb0ELb0ELb0ELb0ELb1ELb1ELb1ELb1ELb0EEENS1_21CollectiveEpilogueFwdINS6_IJSA_SC_SB_EEES9_SE_SG_Li256ELb0ELb1ELb1ELb0EEENS1_19SingleTileSchedulerILb0ELb1ELb1ELi128EEEEEEEEEvNT_6ParamsE --------------------------
	.section	.text._ZN7cutlass13device_kernelIN5flash11enable_sm90INS1_16FlashAttnFwdSm90INS1_25CollectiveMainloopFwdSm90ILi2EN4cute5tupleIJNS5_1CILi1EEES8_S8_EEENS6_IJNS7_ILi128EEENS7_ILi96EEENS7_ILi192EEEEEELi192ENS_6half_tEfNS_4arch4Sm90ELb0ELb1ELb0ELb0ELb0ELb0ELb0ELb1ELb1ELb1ELb1ELb0EEENS1_21CollectiveEpilogueFwdINS6_IJSA_SC_SB_EEES9_SE_SG_Li256ELb0ELb1ELb1ELb0EEENS1_19SingleTileSchedulerILb0ELb1ELb1ELi128EEEEEEEEEvNT_6ParamsE,"ax",@progbits
	.align	128
.text._ZN7cutlass13device_kernelIN5flash11enable_sm90INS1_16FlashAttnFwdSm90INS1_25CollectiveMainloopFwdSm90ILi2EN4cute5tupleIJNS5_1CILi1EEES8_S8_EEENS6_IJNS7_ILi128EEENS7_ILi96EEENS7_ILi192EEEEEELi192ENS_6half_tEfNS_4arch4Sm90ELb0ELb1ELb0ELb0ELb0ELb0ELb0ELb1ELb1ELb1ELb1ELb0EEENS1_21CollectiveEpilogueFwdINS6_IJSA_SC_SB_EEES9_SE_SG_Li256ELb0ELb1ELb1ELb0EEENS1_19SingleTileSchedulerILb0ELb1ELb1ELi128EEEEEEEEEvNT_6ParamsE:
        .type           _ZN7cutlass13device_kernelIN5flash11enable_sm90INS1_16FlashAttnFwdSm90INS1_25CollectiveMainloopFwdSm90ILi2EN4cute5tupleIJNS5_1CILi1EEES8_S8_EEENS6_IJNS7_ILi128EEENS7_ILi96EEENS7_ILi192EEEEEELi192ENS_6half_tEfNS_4arch4Sm90ELb0ELb1ELb0ELb0ELb0ELb0ELb0ELb1ELb1ELb1ELb1ELb0EEENS1_21CollectiveEpilogueFwdINS6_IJSA_SC_SB_EEES9_SE_SG_Li256ELb0ELb1ELb1ELb0EEENS1_19SingleTileSchedulerILb0ELb1ELb1ELi128EEEEEEEEEvNT_6ParamsE,@function
        .size           _ZN7cutlass13device_kernelIN5flash11enable_sm90INS1_16FlashAttnFwdSm90INS1_25CollectiveMainloopFwdSm90ILi2EN4cute5tupleIJNS5_1CILi1EEES8_S8_EEENS6_IJNS7_ILi128EEENS7_ILi96EEENS7_ILi192EEEEEELi192ENS_6half_tEfNS_4arch4Sm90ELb0ELb1ELb0ELb0ELb0ELb0ELb0ELb1ELb1ELb1ELb1ELb0EEENS1_21CollectiveEpilogueFwdINS6_IJSA_SC_SB_EEES9_SE_SG_Li256ELb0ELb1ELb1ELb0EEENS1_19SingleTileSchedulerILb0ELb1ELb1ELi128EEEEEEEEEvNT_6ParamsE,(.L_x_3025 - _ZN7cutlass13device_kernelIN5flash11enable_sm90INS1_16FlashAttnFwdSm90INS1_25CollectiveMainloopFwdSm90ILi2EN4cute5tupleIJNS5_1CILi1EEES8_S8_EEENS6_IJNS7_ILi128EEENS7_ILi96EEENS7_ILi192EEEEEELi192ENS_6half_tEfNS_4arch4Sm90ELb0ELb1ELb0ELb0ELb0ELb0ELb0ELb1ELb1ELb1ELb1ELb0EEENS1_21CollectiveEpilogueFwdINS6_IJSA_SC_SB_EEES9_SE_SG_Li256ELb0ELb1ELb1ELb0EEENS1_19SingleTileSchedulerILb0ELb1ELb1ELi128EEEEEEEEEvNT_6ParamsE)
        .other          _ZN7cutlass13device_kernelIN5flash11enable_sm90INS1_16FlashAttnFwdSm90INS1_25CollectiveMainloopFwdSm90ILi2EN4cute5tupleIJNS5_1CILi1EEES8_S8_EEENS6_IJNS7_ILi128EEENS7_ILi96EEENS7_ILi192EEEEEELi192ENS_6half_tEfNS_4arch4Sm90ELb0ELb1ELb0ELb0ELb0ELb0ELb0ELb1ELb1ELb1ELb1ELb0EEENS1_21CollectiveEpilogueFwdINS6_IJSA_SC_SB_EEES9_SE_SG_Li256ELb0ELb1ELb1ELb0EEENS1_19SingleTileSchedulerILb0ELb1ELb1ELi128EEEEEEEEEvNT_6ParamsE,@"STO_CUDA_ENTRY STV_DEFAULT"
_ZN7cutlass13device_kernelIN5flash11enable_sm90INS1_16FlashAttnFwdSm90INS1_25CollectiveMainloopFwdSm90ILi2EN4cute5tupleIJNS5_1CILi1EEES8_S8_EEENS6_IJNS7_ILi128EEENS7_ILi96EEENS7_ILi192EEEEEELi192ENS_6half_tEfNS_4arch4Sm90ELb0ELb1ELb0ELb0ELb0ELb0ELb0ELb1ELb1ELb1ELb1ELb0EEENS1_21CollectiveEpilogueFwdINS6_IJSA_SC_SB_EEES9_SE_SG_Li256ELb0ELb1ELb1ELb0EEENS1_19SingleTileSchedulerILb0ELb1ELb1ELi128EEEEEEEEEvNT_6ParamsE:
        /* <DEDUP_REMOVED lines=18> */
.L_x_907:
[----:B------:R-:W-:Y:S05]  /*0120*/  BSYNC B0 ;  /* 0x0000000000007941 */ /* 0x000fea0003800000 */
.L_x_906:
        /* <DEDUP_REMOVED lines=41> */
.L_x_908:
        /* <DEDUP_REMOVED lines=22> */
.L_x_909:
        /* <DEDUP_REMOVED lines=18> */
.L_x_910:
        /* <DEDUP_REMOVED lines=22> */
.L_x_911:
        /* <DEDUP_REMOVED lines=22> */
.L_x_912:
        /* <DEDUP_REMOVED lines=9> */
.L_x_915:
        /* <DEDUP_REMOVED lines=19> */
[----:B0-----:R-:W0:Y:S01]  /*0ac0*/  LDC.64 R2, c[0x0][0x418] ;  /* 0x00010600ff027b82 */ /* 0x001e220000000a00 */
[----:B------:R-:W-:Y:S01]  /*0ad0*/  ULDC UR4, c[0x0][0x448] ;  /* 0x0001120000047ab9 */ /* 0x000fe20000000800 */
[----:B------:R-:W1:Y:S01]  /*0ae0*/  S2R R0, SR_TID.X ;  /* 0x0000000000007919 */ /* 0x000e620000002100 */
[----:B------:R-:W-:-:S03]  /*0af0*/  UISETP.NE.AND UP0, UPT, UR4, 0x1, UPT ;  /* 0x000000010400788c */ /* 0x000fc6000bf05270 */
[----:B------:R-:W-:Y:S02]  /*0b00*/  ULDC.64 UR4, c[0x0][0x9e0] ;  /* 0x0002780000047ab9 */ /* 0x000fe40000000a00 */
[----:B------:R-:W2:Y:S01]  /*0b10*/  LDC R22, c[0x0][0x288] ;  /* 0x0000a200ff167b82 */ /* 0x000ea20000000800 */
[----:B------:R-:W-:-:S05]  /*0b20*/  UISETP.GE.AND UP1, UPT, UR5, 0x1, UPT ;  /* 0x000000010500788c */ /* 0x000fca000bf26270 */
[----:B------:R-:W-:Y:S01]  /*0b30*/  @UP0 ULDC UR9, c[0x0][0x44c] ;  /* 0x0001130000090ab9 */ /* 0x000fe20000000800 */
[----:B------:R-:W-:Y:S01]  /*0b40*/  @UP0 ULDC UR11, c[0x0][0x450] ;  /* 0x00011400000b0ab9 */ /* 0x000fe20000000800 */
[----:B------:R-:W3:Y:S01]  /*0b50*/  LDC R16, c[0x0][0x424] ;  /* 0x00010900ff107b82 */ /* 0x000ee20000000800 */
[----:B------:R-:W-:-:S07]  /*0b60*/  PLOP3.LUT P1, PT, PT, PT, UP1, 0x80, 0x0 ;  /* 0x000000000000781c */ /* 0x000fce0003f2f018 */
[----:B------:R-:W4:Y:S01]  /*0b70*/  LDC R5, c[0x0][0x2f0] ;  /* 0x0000bc00ff057b82 */ /* 0x000f220000000800 */
[----:B0-----:R-:W-:-:S04]  /*0b80*/  ISETP.NE.U32.AND P0, PT, R2, RZ, PT ;  /* 0x000000ff0200720c */ /* 0x001fc80003f05070 */
[----:B------:R-:W-:-:S03]  /*0b90*/  ISETP.NE.AND.EX P0, PT, R3, RZ, PT, P0 ;  /* 0x000000ff0300720c */ /* 0x000fc60003f05300 */
[----:B------:R-:W0:Y:S01]  /*0ba0*/  S2UR UR38, SR_CTAID.X ;  /* 0x00000000002679c3 */ /* 0x000e220000002500 */
[----:B--2---:R-:W-:Y:S01]  /*0bb0*/  IADD3 R3, -R22, 0x1, RZ ;  /* 0x0000000116037810 */ /* 0x004fe20007ffe1ff */
[----:B-1----:R-:W-:Y:S01]  /*0bc0*/  VIADD R120, R0, 0xffffff80 ;  /* 0xffffff8000787836 */ /* 0x002fe20000000000 */
[----:B---3--:R-:W-:-:S05]  /*0bd0*/  SEL R16, R16, 0x1, P0 ;  /* 0x0000000110107807 */ /* 0x008fca0000000000 */
[CC--:B----4-:R-:W-:Y:S02]  /*0be0*/  IMAD R3, R16.reuse, R5.reuse, R3 ;  /* 0x0000000510037224 */ /* 0x0d0fe400078e0203 */
[----:B------:R-:W-:-:S03]  /*0bf0*/  IMAD R18, R16, R5, RZ ;  /* 0x0000000510127224 */ /* 0x000fc600078e02ff */
[----:B------:R-:W-:Y:S01]  /*0c00*/  R2UR UR10, R3 ;  /* 0x00000000030a72ca */ /* 0x000fe200000e0000 */
[----:B0-----:R-:W-:-:S04]  /*0c10*/  USHF.L.U32 UR38, UR38, 0x7, URZ ;  /* 0x0000000726267899 */ /* 0x001fc8000800063f */
[----:B------:R-:W-:Y:S02]  /*0c20*/  @UP0 UIADD3 UR8, UR38, 0x7f, URZ ;  /* 0x0000007f26080890 */ /* 0x000fe4000fffe03f */
[----:B------:R-:W-:Y:S02]  /*0c30*/  UIADD3 UR7, UR38, 0x7f, URZ ;  /* 0x0000007f26077890 */ /* 0x000fe4000fffe03f */
[----:B------:R-:W-:-:S04]  /*0c40*/  UIMAD.WIDE.U32 UR8, UR8, UR9, URZ ;  /* 0x00000009080872a5 */ /* 0x000fc8000f8e003f */
[----:B------:R-:W-:-:S04]  /*0c50*/  @UP0 USHF.R.U32.HI UR7, URZ, UR11, UR9 ;  /* 0x0000000b3f070299 */ /* 0x000fc80008011609 */
[----:B------:R-:W-:-:S04]  /*0c60*/  UIADD3 UR7, UR10, UR7, URZ ;  /* 0x000000070a077290 */ /* 0x000fc8000fffe03f */
[----:B------:R-:W-:-:S06]  /*0c70*/  UIADD3 UR4, UR7, UR4, URZ ;  /* 0x0000000407047290 */ /* 0x000fcc000fffe03f */
[----:B------:R-:W-:Y:S01]  /*0c80*/  IMAD.U32 R0, RZ, RZ, UR4 ;  /* 0x00000004ff007e24 */ /* 0x000fe2000f8e00ff */
[----:B------:R-:W-:Y:S06]  /*0c90*/  @!P1 BRA `(.L_x_917) ;  /* 0x0000000000409947 */ /* 0x000fec0003800000 */
[----:B------:R-:W-:Y:S01]  /*0ca0*/  ISETP.LT.AND P0, PT, RZ, UR7, PT ;  /* 0x00000007ff007c0c */ /* 0x000fe2000bf01270 */
[----:B------:R-:W-:-:S12]  /*0cb0*/  UIADD3 UR4, UR7, -0x1, URZ ;  /* 0xffffffff07047890 */ /* 0x000fd8000fffe03f */
[----:B------:R-:W-:Y:S05]  /*0cc0*/  @P0 BRA `(.L_x_918) ;  /* 0x00000000001c0947 */ /* 0x000fea0003800000 */
[----:B------:R-:W-:Y:S02]  /*0cd0*/  UISETP.NE.AND UP1, UPT, UR5, 0x1, UPT ;  /* 0x000000010500788c */ /* 0x000fe4000bf25270 */
[----:B------:R-:W-:-:S09]  /*0ce0*/  UIADD3 UR4, -UR7, URZ, URZ ;  /* 0x0000003f07047290 */ /* 0x000fd2000fffe13f */
[----:B------:R-:W-:Y:S02]  /*0cf0*/  @UP1 ULDC.64 UR10, c[0x0][0x9e8] ;  /* 0x00027a00000a1ab9 */ /* 0x000fe40000000a00 */
[----:B------:R-:W-:-:S04]  /*0d00*/  UIMAD.WIDE.U32 UR8, UR4, UR10, URZ ;  /* 0x0000000a040872a5 */ /* 0x000fc8000f8e003f */
[----:B------:R-:W-:-:S04]  /*0d10*/  @UP1 USHF.R.U32.HI UR4, URZ, UR11, UR9 ;  /* 0x0000000b3f041299 */ /* 0x000fc80008011609 */
[----:B------:R-:W-:Y:S01]  /*0d20*/  ULOP3.LUT UR4, URZ, UR4, URZ, 0x33, !UPT ;  /* 0x000000043f047292 */ /* 0x000fe2000f8e333f */
[----:B------:R-:W-:Y:S11]  /*0d30*/  BRA `(.L_x_919) ;  /* 0x0000000000107947 */ /* 0x000ff60003800000 */
.L_x_918:
[----:B------:R-:W-:-:S11]  /*0d40*/  UISETP.NE.AND UP1, UPT, UR5, 0x1, UPT ;  /* 0x000000010500788c */ /* 0x000fd6000bf25270 */
[----:B------:R-:W-:Y:S02]  /*0d50*/  @UP1 ULDC.64 UR10, c[0x0][0x9e8] ;  /* 0x00027a00000a1ab9 */ /* 0x000fe40000000a00 */
[----:B------:R-:W-:-:S04]  /*0d60*/  UIMAD.WIDE.U32 UR8, UR4, UR10, URZ ;  /* 0x0000000a040872a5 */ /* 0x000fc8000f8e003f */
[----:B------:R-:W-:-:S12]  /*0d70*/  @UP1 USHF.R.U32.HI UR4, URZ, UR11, UR9 ;  /* 0x0000000b3f041299 */ /* 0x000fd80008011609 */
.L_x_919:
[----:B------:R-:W-:-:S06]  /*0d80*/  UIMAD UR4, UR4, UR5, UR5 ;  /* 0x00000005040472a4 */ /* 0x000fcc000f8e0205 */
[----:B------:R-:W-:-:S07]  /*0d90*/  VIMNMX R0, R0, UR4, PT ;  /* 0x0000000400007c48 */ /* 0x000fce000bfe0100 */
.L_x_917:
[-C--:B------:R-:W-:Y:S01]  /*0da0*/  IMAD R22, R16, R5.reuse, -R22 ;  /* 0x0000000510167224 */ /* 0x080fe200078e0a16 */
[----:B------:R-:W-:Y:S01]  /*0db0*/  @UP0 ULDC UR8, c[0x0][0x44c] ;  /* 0x0001130000080ab9 */ /* 0x000fe20000000800 */
[----:B------:R-:W-:Y:S01]  /*0dc0*/  VIADD R2, R0, 0x5f ;  /* 0x0000005f00027836 */ /* 0x000fe20000000000 */
[----:B------:R-:W-:Y:S01]  /*0dd0*/  UIMAD.WIDE.U32 UR8, UR38, UR8, URZ ;  /* 0x00000008260872a5 */ /* 0x000fe2000f8e003f */
[----:B------:R-:W-:Y:S01]  /*0de0*/  IMAD R0, R16, R5, 0x5f ;  /* 0x0000005f10007424 */ /* 0x000fe200078e0205 */
[----:B------:R-:W-:Y:S01]  /*0df0*/  R2UR UR7, R22 ;  /* 0x00000000160772ca */ /* 0x000fe200000e0000 */
[----:B------:R-:W-:Y:S01]  /*0e00*/  @UP0 ULDC UR10, c[0x0][0x450] ;  /* 0x00011400000a0ab9 */ /* 0x000fe20000000800 */
[----:B------:R-:W-:Y:S01]  /*0e10*/  IMAD.HI R2, R2, 0x2aaaaaab, RZ ;  /* 0x2aaaaaab02027827 */ /* 0x000fe200078e02ff */
[----:B------:R-:W-:Y:S01]  /*0e20*/  UMOV UR4, UR38 ;  /* 0x0000002600047c82 */ /* 0x000fe20008000000 */
[----:B------:R-:W-:Y:S02]  /*0e30*/  @UP0 USHF.R.U32.HI UR4, URZ, UR10, UR9 ;  /* 0x0000000a3f040299 */ /* 0x000fe40008011609 */
[----:B------:R-:W-:Y:S01]  /*0e40*/  IMAD.HI R0, R0, 0x2aaaaaab, RZ ;  /* 0x2aaaaaab00007827 */ /* 0x000fe200078e02ff */
[----:B------:R-:W-:-:S04]  /*0e50*/  SHF.R.U32.HI R5, RZ, 0x1f, R2 ;  /* 0x0000001fff057819 */ /* 0x000fc80000011602 */
[----:B------:R-:W-:Y:S02]  /*0e60*/  SHF.R.U32.HI R3, RZ, 0x1f, R0 ;  /* 0x0000001fff037819 */ /* 0x000fe40000011600 */
[----:B------:R-:W-:Y:S01]  /*0e70*/  UIADD3 UR4, UR7, UR4, URZ ;  /* 0x0000000407047290 */ /* 0x000fe2000fffe03f */
[----:B------:R-:W-:Y:S02]  /*0e80*/  LEA.HI.SX32 R2, R2, R5, 0x1c ;  /* 0x0000000502027211 */ /* 0x000fe400078fe2ff */
[----:B------:R-:W-:Y:S01]  /*0e90*/  ULDC UR7, c[0x0][0x9dc] ;  /* 0x0002770000077ab9 */ /* 0x000fe20000000800 */
[----:B------:R-:W-:Y:S01]  /*0ea0*/  LEA.HI.SX32 R3, R0, R3, 0x1c ;  /* 0x0000000300037211 */ /* 0x000fe200078fe2ff */
[----:B------:R-:W-:-:S03]  /*0eb0*/  UIADD3 UR7, UR4, -UR7, URZ ;  /* 0x8000000704077290 */ /* 0x000fc6000fffe03f */
[----:B------:R-:W-:Y:S01]  /*0ec0*/  VIMNMX R23, R3, R2, PT ;  /* 0x0000000203177248 */ /* 0x000fe20003fe0100 */
[----:B------:R-:W-:Y:S08]  /*0ed0*/  @!P1 BRA `(.L_x_920) ;  /* 0x0000000000449947 */ /* 0x000ff00003800000 */
[----:B------:R-:W-:-:S06]  /*0ee0*/  UISETP.GT.AND UP0, UPT, UR4, -0x1, UPT ;  /* 0xffffffff0400788c */ /* 0x000fcc000bf04270 */
[----:B------:R-:W-:-:S13]  /*0ef0*/  PLOP3.LUT P0, PT, PT, PT, UP0, 0x80, 0x0 ;  /* 0x000000000000781c */ /* 0x000fda0003f0f008 */
[----:B------:R-:W-:Y:S05]  /*0f00*/  @P0 BRA `(.L_x_921) ;  /* 0x00000000001c0947 */ /* 0x000fea0003800000 */
[----:B------:R-:W-:Y:S02]  /*0f10*/  UISETP.NE.AND UP0, UPT, UR5, 0x1, UPT ;  /* 0x000000010500788c */ /* 0x000fe4000bf05270 */
[----:B------:R-:W-:-:S09]  /*0f20*/  ULOP3.LUT UR4, URZ, UR4, URZ, 0x33, !UPT ;  /* 0x000000043f047292 */ /* 0x000fd2000f8e333f */
[----:B------:R-:W-:Y:S02]  /*0f30*/  @UP0 ULDC.64 UR10, c[0x0][0x9e8] ;  /* 0x00027a00000a0ab9 */ /* 0x000fe40000000a00 */
[----:B------:R-:W-:-:S04]  /*0f40*/  UIMAD.WIDE.U32 UR8, UR4, UR10, URZ ;  /* 0x0000000a040872a5 */ /* 0x000fc8000f8e003f */
[----:B------:R-:W-:-:S04]  /*0f50*/  @UP0 USHF.R.U32.HI UR4, URZ, UR11, UR9 ;  /* 0x0000000b3f040299 */ /* 0x000fc80008011609 */
[----:B------:R-:W-:Y:S01]  /*0f60*/  ULOP3.LUT UR4, URZ, UR4, URZ, 0x33, !UPT ;  /* 0x000000043f047292 */ /* 0x000fe2000f8e333f */
[----:B------:R-:W-:Y:S11]  /*0f70*/  BRA `(.L_x_922) ;  /* 0x0000000000107947 */ /* 0x000ff60003800000 */
.L_x_921:
[----:B------:R-:W-:-:S11]  /*0f80*/  UISETP.NE.AND UP0, UPT, UR5, 0x1, UPT ;  /* 0x000000010500788c */ /* 0x000fd6000bf05270 */
[----:B------:R-:W-:Y:S02]  /*0f90*/  @UP0 ULDC.64 UR10, c[0x0][0x9e8] ;  /* 0x00027a00000a0ab9 */ /* 0x000fe40000000a00 */
[----:B------:R-:W-:-:S04]  /*0fa0*/  UIMAD.WIDE.U32 UR8, UR4, UR10, URZ ;  /* 0x0000000a040872a5 */ /* 0x000fc8000f8e003f */
[----:B------:R-:W-:-:S12]  /*0fb0*/  @UP0 USHF.R.U32.HI UR4, URZ, UR11, UR9 ;  /* 0x0000000b3f040299 */ /* 0x000fd80008011609 */
.L_x_922:
[----:B------:R-:W-:-:S04]  /*0fc0*/  UIMAD UR4, UR4, UR5, URZ ;  /* 0x00000005040472a4 */ /* 0x000fc8000f8e023f */
[----:B------:R-:W-:-:S04]  /*0fd0*/  UISETP.LT.AND UP0, UPT, UR7, UR4, UPT ;  /* 0x000000040700728c */ /* 0x000fc8000bf01270 */
[----:B------:R-:W-:-:S12]  /*0fe0*/  USEL UR7, UR7, UR4, !UP0 ;  /* 0x0000000407077287 */ /* 0x000fd8000c000000 */
.L_x_920:
[----:B------:R-:W-:Y:S02]  /*0ff0*/  UIMAD.WIDE UR4, UR7, 0x2aaaaaab, URZ ;  /* 0x2aaaaaab070478a5 */ /* 0x000fe4000f8e023f */
[----:B------:R-:W-:Y:S02]  /*1000*/  USHF.R.U32.HI UR11, URZ, 0x10, UR6 ;  /* 0x000000103f0b7899 */ /* 0x000fe40008011606 */
[----:B------:R-:W-:Y:S02]  /*1010*/  USHF.R.U32.HI UR4, URZ, 0x1f, UR5 ;  /* 0x0000001f3f047899 */ /* 0x000fe40008011605 */
[----:B------:R-:W-:Y:S02]  /*1020*/  ULOP3.LUT UR7, UR6, 0xffff, URZ, 0xc0, !UPT ;  /* 0x0000ffff06077892 */ /* 0x000fe4000f8ec03f */
[----:B------:R-:W-:-:S04]  /*1030*/  ULEA.HI.SX32 UR4, UR5, UR4, 0x1c ;  /* 0x0000000405047291 */ /* 0x000fc8000f8fe23f */
[----:B------:R-:W-:-:S04]  /*1040*/  UISETP.LT.AND UP0, UPT, URZ, UR4, UPT ;  /* 0x000000043f00728c */ /* 0x000fc8000bf01270 */
[----:B------:R-:W-:Y:S02]  /*1050*/  USEL UR10, URZ, UR4, !UP0 ;  /* 0x000000043f0a7287 */ /* 0x000fe4000c000000 */
[----:B------:R-:W-:Y:S01]  /*1060*/  UISETP.NE.AND UP0, UPT, UR11, URZ, UPT ;  /* 0x0000003f0b00728c */ /* 0x000fe2000bf05270 */
[----:B------:R-:W-:-:S03]  /*1070*/  UMOV UR4, URZ ;  /* 0x0000003f00047c82 */ /* 0x000fc60008000000 */
[----:B------:R-:W-:-:S07]  /*1080*/  ISETP.GT.AND P0, PT, R23, UR10, PT ;  /* 0x0000000a17007c0c */ /* 0x000fce000bf04270 */
[----:B------:R-:W-:-:S06]  /*1090*/  @!UP0 ULDC UR11, c[0x0][0x9f0] ;  /* 0x00027c00000b8ab9 */ /* 0x000fcc0000000800 */
[----:B------:R-:W-:Y:S05]  /*10a0*/  @!P0 BRA `(.L_x_923) ;  /* 0x00000000008c8947 */ /* 0x000fea0003800000 */
[----:B------:R-:W-:Y:S01]  /*10b0*/  IMAD.U32 R4, RZ, RZ, UR11 ;  /* 0x0000000bff047e24 */ /* 0x000fe2000f8e00ff */
[----:B------:R-:W-:-:S04]  /*10c0*/  UMOV UR4, URZ ;  /* 0x0000003f00047c82 */ /* 0x000fc80008000000 */
[----:B------:R-:W-:-:S04]  /*10d0*/  IABS R0, R4 ;  /* 0x0000000400007213 */ /* 0x000fc80000000000 */
[----:B------:R-:W-:Y:S02]  /*10e0*/  R2UR UR12, R0 ;  /* 0x00000000000c72ca */ /* 0x000fe400000e0000 */
[----:B------:R-:W-:Y:S02]  /*10f0*/  IADD3 R0, R4, -0x1, R23 ;  /* 0xffffffff04007810 */ /* 0x000fe40007ffe017 */
[----:B------:R-:W-:Y:S02]  /*1100*/  IABS R4, R4 ;  /* 0x0000000400047213 */ /* 0x000fe40000000000 */
[----:B------:R-:W-:-:S03]  /*1110*/  R2UR UR6, R0 ;  /* 0x00000000000672ca */ /* 0x000fc600000e0000 */
[----:B------:R-:W-:-:S04]  /*1120*/  IMAD.MOV R4, RZ, RZ, -R4 ;  /* 0x000000ffff047224 */ /* 0x000fc800078e0a04 */
[----:B------:R-:W0:Y:S06]  /*1130*/  I2F.RP R2, UR12 ;  /* 0x0000000c00027d06 */ /* 0x000e2c0008209400 */
[----:B------:R-:W-:-:S06]  /*1140*/  UIADD3 UR6, -UR10, UR6, URZ ;  /* 0x000000060a067290 */ /* 0x000fcc000fffe13f */
[----:B------:R-:W-:Y:S01]  /*1150*/  IMAD.U32 R0, RZ, RZ, UR6 ;  /* 0x00000006ff007e24 */ /* 0x000fe2000f8e00ff */
[----:B------:R-:W-:Y:S01]  /*1160*/  ULOP3.LUT UR6, UR6, UR11, URZ, 0x3c, !UPT ;  /* 0x0000000b06067292 */ /* 0x000fe2000f8e3c3f */
[----:B0-----:R-:W0:Y:S03]  /*1170*/  MUFU.RCP R2, R2 ;  /* 0x0000000200027308 */ /* 0x001e260000001000 */
[----:B------:R-:W-:-:S04]  /*1180*/  IABS R0, R0 ;  /* 0x0000000000007213 */ /* 0x000fc80000000000 */
[----:B------:R-:W-:Y:S01]  /*1190*/  R2UR UR9, R0 ;  /* 0x00000000000972ca */ /* 0x000fe200000e0000 */
[----:B------:R-:W-:Y:S02]  /*11a0*/  IMAD.MOV.U32 R0, RZ, RZ, R4 ;  /* 0x000000ffff007224 */ /* 0x000fe400078e0004 */
[----:B0-----:R-:W-:-:S06]  /*11b0*/  VIADD R3, R2, 0xffffffe ;  /* 0x0ffffffe02037836 */ /* 0x001fcc0000000000 */
        /* <DEDUP_REMOVED lines=18> */
.L_x_923:
[----:B------:R-:W-:Y:S02]  /*12e0*/  UIMAD UR5, UR7, UR4, UR10 ;  /* 0x00000004070572a4 */ /* 0x000fe4000f8e020a */
[----:B------:R-:W-:Y:S01]  /*12f0*/  IMAD.U32 R0, RZ, RZ, UR4 ;  /* 0x00000004ff007e24 */ /* 0x000fe2000f8e00ff */
[----:B------:R-:W-:Y:S02]  /*1300*/  PLOP3.LUT P0, PT, PT, PT, PT, 0x80, 0x0 ;  /* 0x000000000000781c */ /* 0x000fe40003f0f070 */
[----:B------:R-:W-:Y:S02]  /*1310*/  CS2R R2, SRZ ;  /* 0x0000000000027805 */ /* 0x000fe4000001ff00 */
[----:B------:R-:W-:Y:S02]  /*1320*/  CS2R R118, SRZ ;  /* 0x0000000000767805 */ /* 0x000fe4000001ff00 */
[----:B------:R-:W-:Y:S02]  /*1330*/  CS2R R116, SRZ ;  /* 0x0000000000747805 */ /* 0x000fe4000001ff00 */
[----:B------:R-:W-:Y:S01]  /*1340*/  VIADDMNMX R23, R0, UR5, R23, PT ;  /* 0x0000000500177c46 */ /* 0x000fe2000b800117 */
[----:B------:R-:W-:Y:S01]  /*1350*/  IMAD.U32 R17, RZ, RZ, UR5 ;  /* 0x00000005ff117e24 */ /* 0x000fe2000f8e00ff */
[----:B------:R-:W-:-:S02]  /*1360*/  CS2R R114, SRZ ;  /* 0x0000000000727805 */ /* 0x000fc4000001ff00 */
[----:B------:R-:W-:Y:S02]  /*1370*/  CS2R R112, SRZ ;  /* 0x0000000000707805 */ /* 0x000fe4000001ff00 */
[----:B------:R-:W-:Y:S02]  /*1380*/  ISETP.GT.AND P1, PT, R23, UR5, PT ;  /* 0x0000000517007c0c */ /* 0x000fe4000bf24270 */
        /* <DEDUP_REMOVED lines=49> */
[----:B------:R-:W-:-:S05]  /*16a0*/  SHF.R.S32.HI R74, RZ, 0x7, R72 ;  /* 0x00000007ff4a7819 */ /* 0x000fca0000011448 */
[----:B------:R-:W1:Y:S01]  /*16b0*/  SHFL.IDX PT, R0, R74, RZ, 0x1f ;  /* 0x00001fff4a007589 */ /* 0x000e6200000e0000 */
[----:B0-----:R-:W-:-:S04]  /*16c0*/  ULEA UR57, UR6, UR57, 0x18 ;  /* 0x0000003906397291 */ /* 0x001fc8000f8ec03f */
[----:B------:R-:W-:-:S04]  /*16d0*/  UIADD3 UR6, UR57, 0x12400, URZ ;  /* 0x0001240039067890 */ /* 0x000fc8000fffe03f */
        /* <DEDUP_REMOVED lines=26> */
.L_x_925:
[----:B------:R-:W-:-:S04]  /*1880*/  SHF.L.U32 R0, RZ, 0x1f, RZ ;  /* 0x0000001fff007819 */ /* 0x000fc800000006ff */
[----:B------:R-:W0:Y:S02]  /*1890*/  SYNCS.PHASECHK.TRANS64.TRYWAIT P0, [UR57+0x30800], R0 ;  /* 0x03080000ff0075a7 */ /* 0x000e240008000179 */
[----:B0-----:R-:W-:Y:S05]  /*18a0*/  @!P0 BRA `(.L_x_926) ;  /* 0x0000012400808947 */ /* 0x001fea0003800000 */
.L_x_1093:
[----:B------:R-:W2:Y:S02]  /*18b0*/  LDL R2, [R1+0x8] ;  /* 0x0000080001027983 */ /* 0x000ea40000100800 */
[----:B--2---:R-:W-:-:S13]  /*18c0*/  R2UR UR4, R2 ;  /* 0x00000000020472ca */ /* 0x004fda00000e0000 */
[----:B------:R-:W-:-:S06]  /*18d0*/  ULOP3.LUT UR4, UR4, 0x1, URZ, 0xfc, !UPT ;  /* 0x0000000104047892 */ /* 0x000fcc000f8efc3f */
[----:B------:R-:W-:-:S05]  /*18e0*/  IMAD.U32 R2, RZ, RZ, UR4 ;  /* 0x00000004ff027e24 */ /* 0x000fca000f8e00ff */
[----:B------:R-:W-:-:S13]  /*18f0*/  ISETP.NE.AND P0, PT, R2, 0x3, PT ;  /* 0x000000030200780c */ /* 0x000fda0003f05270 */
[----:B------:R-:W-:Y:S05]  /*1900*/  @!P0 BRA `(.L_x_927) ;  /* 0x0000000000048947 */ /* 0x000fea0003800000 */
[----:B------:R-:W-:Y:S01]  /*1910*/  BPT.TRAP 0x1 ;  /* 0x000000040000795c */ /* 0x000fe20000300000 */
.L_x_927:
[----:B------:R1:W2:Y:S01]  /*1920*/  SYNCS.PHASECHK.TRANS64.TRYWAIT P2, [UR57+0x30830], R0 ;  /* 0x03083000ff0075a7 */ /* 0x0002a20008040179 */
[----:B------:R-:W-:Y:S05]  /*1930*/  @!P0 BRA `(.L_x_928) ;  /* 0x0000000000048947 */ /* 0x000fea0003800000 */
[----:B------:R-:W-:Y:S01]  /*1940*/  BPT.TRAP 0x1 ;  /* 0x000000040000795c */ /* 0x000fe20000300000 */
.L_x_928:
[----:B------:R-:W3:Y:S01]  /*1950*/  S2R R2, SR_TID.X ;  /* 0x0000000000027919 */ /* 0x000ee20000002100 */
[----:B------:R-:W-:-:S05]  /*1960*/  IMAD.U32 R6, RZ, RZ, UR36 ;  /* 0x00000024ff067e24 */ /* 0x000fca000f8e00ff */
[----:B------:R-:W-:Y:S02]  /*1970*/  LOP3.LUT R6, R6, 0x10000, RZ, 0xfc, !PT ;  /* 0x0001000006067812 */ /* 0x000fe400078efcff */
[----:B---3--:R-:W-:-:S04]  /*1980*/  LOP3.LUT R2, R2, 0x7f, RZ, 0xc0, !PT ;  /* 0x0000007f02027812 */ /* 0x008fc800078ec0ff */
[----:B------:R-:W-:Y:S01]  /*1990*/  ISETP.NE.AND P1, PT, R2, RZ, PT ;  /* 0x000000ff0200720c */ /* 0x000fe20003f25270 */
[----:B--2---:R-:W-:-:S12]  /*19a0*/  @P2 BRA `(.L_x_929) ;  /* 0x0000000000082947 */ /* 0x004fd80003800000 */
[----:B------:R-:W2:Y:S02]  /*19b0*/  SYNCS.PHASECHK.TRANS64.TRYWAIT P2, [UR57+0x30830], R0 ;  /* 0x03083000ff0075a7 */ /* 0x000ea40008040179 */
[----:B--2---:R-:W-:Y:S05]  /*19c0*/  @!P2 BRA `(.L_x_930) ;  /* 0x000001240050a947 */ /* 0x004fea0003800000 */
.L_x_929:
[----:B------:R-:W-:Y:S05]  /*19d0*/  WARPSYNC.ALL ;  /* 0x0000000000007948 */ /* 0x000fea0003800000 */
[----:B------:R-:W-:Y:S01]  /*19e0*/  IMAD.MOV.U32 R7, RZ, RZ, 0x40000040 ;  /* 0x40000040ff077424 */ /* 0x000fe200078e00ff */
[----:B------:R-:W-:Y:S01]  /*19f0*/  UIADD3 UR4, UR57, 0x1e400, URZ ;  /* 0x0001e40039047890 */ /* 0x000fe2000fffe03f */
[----:B------:R-:W-:Y:S01]  /*1a00*/  R2UR UR8, R6 ;  /* 0x00000000060872ca */ /* 0x000fe200000e0000 */
[----:B------:R-:W-:Y:S02]  /*1a10*/  WARPGROUP.ARRIVE ;  /* 0x00000000000079c5 */ /* 0x000fe40000000000 */
[----:B------:R-:W-:Y:S01]  /*1a20*/  R2UR UR9, R7 ;  /* 0x00000000070972ca */ /* 0x000fe200000e0000 */
[----:B------:R-:W-:Y:S01]  /*1a30*/  USHF.R.U32.HI UR4, URZ, 0x4, UR4 ;  /* 0x000000043f047899 */ /* 0x000fe20008011604 */
[----:B0-----:R-:W-:Y:S01]  /*1a40*/  LOP3.LUT R3, R72, 0xffffff80, RZ, 0xc0, !PT ;  /* 0xffffff8048037812 */ /* 0x001fe200078ec0ff */
[----:B------:R-:W-:Y:S01]  /*1a50*/  UMOV UR11, 0x40000040 ;  /* 0x40000040000b7882 */ /* 0x000fe20000000000 */
[----:B------:R-:W-:Y:S01]  /*1a60*/  UMOV UR7, 0x40000040 ;  /* 0x4000004000077882 */ /* 0x000fe20000000000 */
[----:B------:R-:W-:Y:S01]  /*1a70*/  ULOP3.LUT UR4, UR4, 0x3fff, URZ, 0xc0, !UPT ;  /* 0x00003fff04047892 */ /* 0x000fe2000f8ec03f */
[----:B------:R-:W-:Y:S01]  /*1a80*/  LEA.HI R73, R73, R120, RZ, 0x2 ;  /* 0x0000007849497211 */ /* 0x000fe200078f10ff */
[----:B------:R-:W-:Y:S01]  /*1a90*/  UMOV UR13, 0x40000040 ;  /* 0x40000040000d7882 */ /* 0x000fe20000000000 */
[----:B------:R-:W-:Y:S01]  /*1aa0*/  UMOV UR15, 0x40000040 ;  /* 0x40000040000f7882 */ /* 0x000fe20000000000 */
[----:B------:R-:W-:Y:S01]  /*1ab0*/  ULOP3.LUT UR59, UR4, 0x10000, URZ, 0xfc, !UPT ;  /* 0x00010000043b7892 */ /* 0x000fe2000f8efc3f */
[----:B------:R-:W-:Y:S01]  /*1ac0*/  IMAD.IADD R3, R120, 0x1, -R3 ;  /* 0x0000000178037824 */ /* 0x000fe200078e0a03 */
[----:B------:R-:W-:Y:S01]  /*1ad0*/  UMOV UR17, 0x40000040 ;  /* 0x4000004000117882 */ /* 0x000fe20000000000 */
[----:B------:R-:W-:Y:S01]  /*1ae0*/  UMOV UR19, 0x40000040 ;  /* 0x4000004000137882 */ /* 0x000fe20000000000 */
[----:B------:R-:W-:Y:S01]  /*1af0*/  UIADD3 UR6, UR59, 0x2, URZ ;  /* 0x000000023b067890 */ /* 0x000fe2000fffe03f */
[----:B------:R-:W-:Y:S01]  /*1b00*/  LOP3.LUT R73, R73, 0xfffffffc, RZ, 0xc0, !PT ;  /* 0xfffffffc49497812 */ /* 0x000fe200078ec0ff */
[----:B------:R-:W-:Y:S01]  /*1b10*/  UIADD3 UR14, UR59, 0x4, URZ ;  /* 0x000000043b0e7890 */ /* 0x000fe2000fffe03f */
[----:B-1----:R-:W-:Y:S01]  /*1b20*/  SHF.R.S32.HI R0, RZ, 0x1f, R3 ;  /* 0x0000001fff007819 */ /* 0x002fe20000011403 */
[----:B------:R-:W-:Y:S01]  /*1b30*/  UMOV UR10, UR59 ;  /* 0x0000003b000a7c82 */ /* 0x000fe20008000000 */
[----:B------:R-:W-:Y:S01]  /*1b40*/  UIADD3 UR18, UR59, 0x6, URZ ;  /* 0x000000063b127890 */ /* 0x000fe2000fffe03f */
[----:B------:R-:W-:Y:S01]  /*1b50*/  HGMMA.64x96x16.F32 R24, gdesc[UR8], RZ, !UPT, gsb0 ;  /* 0x01600000081879f0 */ /* 0x000fe2000c0008ff */
[----:B------:R-:W-:Y:S01]  /*1b60*/  R2UR UR10, R6 ;  /* 0x00000000060a72ca */ /* 0x000fe200000e0000 */
[----:B------:R-:W-:Y:S01]  /*1b70*/  UMOV UR9, 0x40000040 ;  /* 0x4000004000097882 */ /* 0x000fe20000000000 */
[----:B------:R-:W-:Y:S01]  /*1b80*/  UIADD3 UR22, UR59, 0x300, URZ ;  /* 0x000003003b167890 */ /* 0x000fe2000fffe03f */
[CC--:B------:R-:W-:Y:S01]  /*1b90*/  LEA.HI R2, R0.reuse, R3.reuse, RZ, 0x2 ;  /* 0x0000000300027211 */ /* 0x0c0fe200078f10ff */
[----:B------:R-:W-:Y:S01]  /*1ba0*/  UMOV UR5, UR9 ;  /* 0x0000000900057c82 */ /* 0x000fe20008000000 */
[----:B------:R-:W-:Y:S01]  /*1bb0*/  UMOV UR21, 0x40000040 ;  /* 0x4000004000157882 */ /* 0x000fe20000000000 */
[----:B------:R-:W-:Y:S01]  /*1bc0*/  UMOV UR23, 0x40000040 ;  /* 0x4000004000177882 */ /* 0x000fe20000000000 */
[----:B------:R-:W-:Y:S01]  /*1bd0*/  UIADD3 UR26, UR59, 0x302, URZ ;  /* 0x000003023b1a7890 */ /* 0x000fe2000fffe03f */
[----:B------:R-:W-:Y:S01]  /*1be0*/  LEA.HI R4, R0, R3, RZ, 0x5 ;  /* 0x0000000300047211 */ /* 0x000fe200078f28ff */
[----:B------:R-:W-:Y:S01]  /*1bf0*/  UMOV UR25, 0x40000040 ;  /* 0x4000004000197882 */ /* 0x000fe20000000000 */
[----:B------:R-:W-:Y:S01]  /*1c00*/  UMOV UR27, 0x40000040 ;  /* 0x40000040001b7882 */ /* 0x000fe20000000000 */
[----:B------:R-:W-:Y:S01]  /*1c10*/  UIADD3 UR30, UR59, 0x304, URZ ;  /* 0x000003043b1e7890 */ /* 0x000fe2000fffe03f */
[--C-:B------:R-:W-:Y:S01]  /*1c20*/  SHF.R.S32.HI R0, RZ, 0x2, R2.reuse ;  /* 0x00000002ff007819 */ /* 0x100fe20000011402 */
[----:B------:R-:W-:Y:S01]  /*1c30*/  UIADD3 UR8, UR10, 0x2, URZ ;  /* 0x000000020a087890 */ /* 0x000fe2000fffe03f */
[----:B------:R-:W-:Y:S01]  /*1c40*/  SHF.R.S32.HI R5, RZ, 0x1f, R2 ;  /* 0x0000001fff057819 */ /* 0x000fe20000011402 */
[----:B------:R-:W-:Y:S01]  /*1c50*/  UIADD3 UR12, UR10, 0x4, URZ ;  /* 0x000000040a0c7890 */ /* 0x000fe2000fffe03f */
[----:B------:R-:W-:Y:S01]  /*1c60*/  LEA.HI R8, R74, R74, RZ, 0x1 ;  /* 0x0000004a4a087211 */ /* 0x000fe200078f08ff */
[----:B------:R-:W-:Y:S01]  /*1c70*/  UIADD3 UR16, UR10, 0x6, URZ ;  /* 0x000000060a107890 */ /* 0x000fe2000fffe03f */
[----:B------:R-:W-:Y:S01]  /*1c80*/  IMAD.IADD R73, R120, 0x1, -R73 ;  /* 0x0000000178497824 */ /* 0x000fe200078e0a49 */
[----:B------:R-:W-:Y:S01]  /*1c90*/  UIADD3 UR20, UR10, 0x400, URZ ;  /* 0x000004000a147890 */ /* 0x000fe2000fffe03f */
[----:B------:R-:W-:Y:S01]  /*1ca0*/  SHF.R.S32.HI R4, RZ, 0x5, R4 ;  /* 0x00000005ff047819 */ /* 0x000fe20000011404 */
[----:B------:R-:W-:Y:S01]  /*1cb0*/  UMOV UR4, UR8 ;  /* 0x0000000800047c82 */ /* 0x000fe20008000000 */
[----:B------:R-:W-:Y:S01]  /*1cc0*/  UIADD3 UR24, UR10, 0x402, URZ ;  /* 0x000004020a187890 */ /* 0x000fe2000fffe03f */
[-C--:B------:R-:W-:Y:S01]  /*1cd0*/  LEA.HI R5, R5, R0.reuse, RZ, 0x3 ;  /* 0x0000000005057211 */ /* 0x080fe200078f18ff */
[----:B------:R-:W-:Y:S01]  /*1ce0*/  UIADD3 UR28, UR10, 0x404, URZ ;  /* 0x000004040a1c7890 */ /* 0x000fe2000fffe03f */
[----:B------:R-:W-:Y:S01]  /*1cf0*/  LOP3.LUT R9, R8, 0x3fffffe, RZ, 0xc0, !PT ;  /* 0x03fffffe08097812 */ /* 0x000fe200078ec0ff */
[----:B------:R-:W-:Y:S01]  /*1d00*/  UMOV UR29, 0x40000040 ;  /* 0x40000040001d7882 */ /* 0x000fe20000000000 */
[----:B------:R-:W-:Y:S01]  /*1d10*/  UMOV UR31, 0x40000040 ;  /* 0x40000040001f7882 */ /* 0x000fe20000000000 */
[----:B------:R-:W-:Y:S01]  /*1d20*/  UIADD3 UR32, UR10, 0x406, URZ ;  /* 0x000004060a207890 */ /* 0x000fe2000fffe03f */
[----:B------:R-:W-:Y:S01]  /*1d30*/  LEA R8, R4, UR38, 0x4 ;  /* 0x0000002604087c11 */ /* 0x000fe2000f8e20ff */
[----:B------:R-:W-:Y:S01]  /*1d40*/  UIADD3 UR34, UR59, 0x306, URZ ;  /* 0x000003063b227890 */ /* 0x000fe2000fffe03f */
[----:B------:R-:W-:Y:S01]  /*1d50*/  LOP3.LUT R5, R5, 0xfffffff8, RZ, 0xc0, !PT ;  /* 0xfffffff805057812 */ /* 0x000fe200078ec0ff */
[----:B------:R-:W-:Y:S01]  /*1d60*/  UMOV UR33, 0x40000040 ;  /* 0x4000004000217882 */ /* 0x000fe20000000000 */
[----:B------:R-:W-:Y:S01]  /*1d70*/  UMOV UR35, 0x40000040 ;  /* 0x4000004000237882 */ /* 0x000fe20000000000 */
[----:B------:R-:W-:Y:S01]  /*1d80*/  UIADD3 UR36, UR10, 0x800, URZ ;  /* 0x000008000a247890 */ /* 0x000fe2000fffe03f */
[C---:B------:R-:W-:Y:S01]  /*1d90*/  LEA.HI R4, R73.reuse, R73, RZ, 0x1 ;  /* 0x0000004949047211 */ /* 0x040fe200078f08ff */
[----:B------:R-:W-:Y:S01]  /*1da0*/  UMOV UR37, 0x40000040 ;  /* 0x4000004000257882 */ /* 0x000fe20000000000 */
[----:B------:R-:W-:Y:S01]  /*1db0*/  UIADD3 UR40, UR10, 0x802, URZ ;  /* 0x000008020a287890 */ /* 0x000fe2000fffe03f */
[----:B------:R-:W-:Y:S01]  /*1dc0*/  IADD3 R8, R8, R0, -R5 ;  /* 0x0000000008087210 */ /* 0x000fe20007ffe805 */
[----:B------:R-:W-:Y:S01]  /*1dd0*/  UMOV UR41, 0x40000040 ;  /* 0x4000004000297882 */ /* 0x000fe20000000000 */
[----:B------:R-:W-:Y:S01]  /*1de0*/  UIADD3 UR44, UR10, 0x804, URZ ;  /* 0x000008040a2c7890 */ /* 0x000fe2000fffe03f */
[----:B------:R-:W-:Y:S01]  /*1df0*/  LOP3.LUT R4, R4, 0x1ffffffe, RZ, 0xc0, !PT ;  /* 0x1ffffffe04047812 */ /* 0x000fe200078ec0ff */
[----:B------:R-:W-:Y:S01]  /*1e00*/  UMOV UR45, 0x40000040 ;  /* 0x40000040002d7882 */ /* 0x000fe20000000000 */
[----:B------:R-:W-:Y:S01]  /*1e10*/  UIADD3 UR48, UR10, 0x806, URZ ;  /* 0x000008060a307890 */ /* 0x000fe2000fffe03f */
[----:B------:R-:W-:Y:S01]  /*1e20*/  IMAD.IADD R9, R74, 0x1, -R9 ;  /* 0x000000014a097824 */ /* 0x000fe200078e0a09 */
[----:B------:R-:W-:Y:S01]  /*1e30*/  UMOV UR49, 0x40000040 ;  /* 0x4000004000317882 */ /* 0x000fe20000000000 */
[----:B------:R-:W-:Y:S01]  /*1e40*/  IMAD.IADD R4, R73, 0x1, -R4 ;  /* 0x0000000149047824 */ /* 0x000fe200078e0a04 */
[----:B------:R-:W-:Y:S01]  /*1e50*/  LOP3.LUT R2, R2, 0x7ffffffc, RZ, 0xc0, !PT ;  /* 0x7ffffffc02027812 */ /* 0x000fe200078ec0ff */
[----:B------:R-:W-:Y:S01]  /*1e60*/  IMAD R9, R9, 0x40, R8 ;  /* 0x0000004009097824 */ /* 0x000fe200078e0208 */
[----:B------:R-:W-:Y:S01]  /*1e70*/  ULDC UR10, c[0x0][0x288] ;  /* 0x0000a200000a7ab9 */ /* 0x000fe20000000800 */
[----:B------:R-:W-:-:S02]  /*1e80*/  IMAD.U32 R0, RZ, RZ, UR57 ;  /* 0x00000039ff007e24 */ /* 0x000fc4000f8e00ff */
[----:B------:R-:W-:Y:S02]  /*1e90*/  IMAD R10, R4, 0x8, R9 ;  /* 0x00000008040a7824 */ /* 0x000fe400078e0209 */
[----:B------:R-:W-:Y:S02]  /*1ea0*/  @!P1 VIADD R0, R0, 0x30840 ;  /* 0x0003084000009836 */ /* 0x000fe40000000000 */
[----:B------:R-:W-:Y:S02]  /*1eb0*/  IMAD.MOV.U32 R4, RZ, RZ, R10 ;  /* 0x000000ffff047224 */ /* 0x000fe400078e000a */
[----:B------:R-:W-:Y:S01]  /*1ec0*/  IMAD.MOV.U32 R8, RZ, RZ, -0x60 ;  /* 0xffffffa0ff087424 */ /* 0x000fe200078e00ff */
[----:B------:R-:W-:Y:S01]  /*1ed0*/  @!P1 PRMT R0, RZ, 0x654, R0 ;  /* 0x00000654ff009816 */ /* 0x000fe20000000000 */
[----:B------:R-:W-:Y:S02]  /*1ee0*/  IMAD.IADD R11, R3, 0x1, -R2 ;  /* 0x00000001030b7824 */ /* 0x000fe400078e0a02 */
[----:B------:R-:W-:-:S04]  /*1ef0*/  IMAD R2, R23, R8, 0x61 ;  /* 0x0000006117027424 */ /* 0x000fc800078e0208 */
[----:B------:R-:W-:Y:S02]  /*1f00*/  IMAD R3, R11, -0x2, R2 ;  /* 0xfffffffe0b037824 */ /* 0x000fe400078e0202 */
[----:B------:R-:W-:Y:S02]  /*1f10*/  VIADD R13, R2, 0xffffffff ;  /* 0xffffffff020d7836 */ /* 0x000fe40000000000 */
[----:B------:R-:W-:Y:S01]  /*1f20*/  VIADD R14, R3, 0xffffffff ;  /* 0xffffffff030e7836 */ /* 0x000fe20000000000 */
[----:B------:R-:W-:Y:S02]  /*1f30*/  WARPGROUP.DEPBAR.LE gsb0, 0x0 ;  /* 0x00008000000079c5 */ /* 0x000fe40000010000 */
[----:B------:R-:W-:-:S06]  /*1f40*/  WARPGROUP.ARRIVE ;  /* 0x00000000000079c5 */ /* 0x000fcc0000000000 */
[----:B------:R-:W-:Y:S01]  /*1f50*/  HGMMA.64x96x16.F32 R24, gdesc[UR4], R24, gsb0 ;  /* 0x01600000041879f0 */ /* 0x000fe20008000818 */
[----:B------:R-:W-:Y:S01]  /*1f60*/  UIADD3 UR6, UR59, 0x600, URZ ;  /* 0x000006003b067890 */ /* 0x000fe2000fffe03f */
[----:B------:R-:W-:Y:S01]  /*1f70*/  UMOV UR4, UR36 ;  /* 0x0000002400047c82 */ /* 0x000fe20008000000 */
[----:B------:R-:W-:Y:S01]  /*1f80*/  UMOV UR5, UR37 ;  /* 0x0000002500057c82 */ /* 0x000fe20008000000 */
[----:B------:R-:W-:Y:S01]  /*1f90*/  UMOV UR7, 0x40000040 ;  /* 0x4000004000077882 */ /* 0x000fe20000000000 */
[----:B------:R-:W-:Y:S02]  /*1fa0*/  WARPGROUP.DEPBAR.LE gsb0, 0x0 ;  /* 0x00008000000079c5 */ /* 0x000fe40000010000 */
[----:B------:R-:W-:-:S06]  /*1fb0*/  WARPGROUP.ARRIVE ;  /* 0x00000000000079c5 */ /* 0x000fcc0000000000 */
[----:B------:R-:W-:Y:S03]  /*1fc0*/  HGMMA.64x96x16.F32 R24, gdesc[UR12], R24, gsb0 ;  /* 0x016000000c1879f0 */ /* 0x000fe60008000818 */
        /* <DEDUP_REMOVED lines=39> */
[----:B------:R-:W-:Y:S01]  /*2240*/  ULDC UR4, c[0x0][0x448] ;  /* 0x0001120000047ab9 */ /* 0x000fe20000000800 */
[----:B------:R-:W-:Y:S01]  /*2250*/  ULDC UR6, c[0x0][0x9dc] ;  /* 0x0002770000067ab9 */ /* 0x000fe20000000800 */
[----:B------:R-:W-:Y:S02]  /*2260*/  UISETP.NE.AND UP0, UPT, UR4, 0x1, UPT ;  /* 0x000000010400788c */ /* 0x000fe4000bf05270 */
[----:B------:R-:W-:-:S04]  /*2270*/  ULOP3.LUT UR39, URZ, UR6, URZ, 0x33, !UPT ;  /* 0x000000063f277292 */ /* 0x000fc8000f8e333f */
[----:B------:R-:W-:Y:S02]  /*2280*/  PLOP3.LUT P2, PT, PT, PT, UP0, 0x80, 0x0 ;  /* 0x000000000000781c */ /* 0x000fe40003f4f008 */
[----:B------:R-:W-:Y:S01]  /*2290*/  PLOP3.LUT P3, PT, PT, PT, UP0, 0x80, 0x0 ;  /* 0x000000000000781c */ /* 0x000fe20003f6f008 */
[----:B------:R-:W-:Y:S02]  /*22a0*/  IMAD.U32 R12, RZ, RZ, UR39 ;  /* 0x00000027ff0c7e24 */ /* 0x000fe4000f8e00ff */
[----:B------:R-:W-:-:S08]  /*22b0*/  @UP0 ULDC UR4, c[0x0][0x44c] ;  /* 0x0001130000040ab9 */ /* 0x000fd00000000800 */
[----:B------:R-:W-:Y:S01]  /*22c0*/  @P2 IMAD.HI.U32 R5, R10, UR4, RZ ;  /* 0x000000040a052c27 */ /* 0x000fe2000f8e00ff */
[----:B------:R-:W-:-:S04]  /*22d0*/  @UP0 ULDC UR4, c[0x0][0x450] ;  /* 0x0001140000040ab9 */ /* 0x000fc80000000800 */
[----:B------:R-:W-:Y:S01]  /*22e0*/  @P3 SHF.R.U32.HI R4, RZ, UR4, R5 ;  /* 0x00000004ff043c19 */ /* 0x000fe20008011605 */
[----:B------:R-:W-:Y:S01]  /*22f0*/  ULDC.64 UR4, c[0x0][0x9e0] ;  /* 0x0002780000047ab9 */ /* 0x000fe20000000a00 */
[----:B------:R-:W-:Y:S01]  /*2300*/  IADD3 R5, R3, -UR10, R18 ;  /* 0x8000000a03057c10 */ /* 0x000fe2000fffe012 */
[----:B------:R-:W-:Y:S02]  /*2310*/  UISETP.GE.AND UP1, UPT, UR5, 0x1, UPT ;  /* 0x000000010500788c */ /* 0x000fe4000bf26270 */
[----:B------:R-:W0:Y:S02]  /*2320*/  SHFL.IDX PT, R15, R4, RZ, 0x1c1f ;  /* 0x001c1fff040f7589 */ /* 0x000e2400000e0000 */
[C---:B------:R-:W-:Y:S02]  /*2330*/  VIADD R9, R5.reuse, UR4 ;  /* 0x0000000405097c36 */ /* 0x040fe40008000000 */
[----:B------:R-:W-:Y:S01]  /*2340*/  PLOP3.LUT P2, PT, PT, PT, UP1, 0x40, 0x0 ;  /* 0x000000000000781c */ /* 0x000fe20003f4e818 */
[----:B------:R-:W-:-:S04]  /*2350*/  VIADD R5, R5, UR39 ;  /* 0x0000002705057c36 */ /* 0x000fc80008000000 */
[----:B0-----:R-:W-:Y:S01]  /*2360*/  IMAD.IADD R2, R5, 0x1, R15 ;  /* 0x0000000105027824 */ /* 0x001fe200078e020f */
[----:B------:R-:W-:Y:S02]  /*2370*/  WARPGROUP.DEPBAR.LE gsb0, 0x0 ;  /* 0x00008000000079c5 */ /* 0x000fe40000010000 */
[----:B------:R0:W-:Y:S02]  /*2380*/  @!P1 SYNCS.ARRIVE.TRANS64.RED.A1T0 RZ, [R0+URZ], RZ ;  /* 0x000000ff00ff99a7 */ /* 0x0001e4000810043f */
[----:B0-----:R-:W-:-:S04]  /*2390*/  IMAD R0, R23, -0x60, R18 ;  /* 0xffffffa017007824 */ /* 0x001fc800078e0212 */
[----:B------:R-:W-:-:S04]  /*23a0*/  VIADD R0, R0, 0x60 ;  /* 0x0000006000007836 */ /* 0x000fc80000000000 */
[----:B------:R-:W-:-:S05]  /*23b0*/  IMAD R8, R11, -0x2, R0 ;  /* 0xfffffffe0b087824 */ /* 0x000fca00078e0200 */
[----:B------:R-:W-:Y:S01]  /*23c0*/  VIADDMNMX R0, R15, R9, R8, PT ;  /* 0x000000090f007246 */ /* 0x000fe20003800108 */
[----:B------:R-:W-:Y:S06]  /*23d0*/  @P2 BRA `(.L_x_931) ;  /* 0x0000000000542947 */ /* 0x000fec0003800000 */
[----:B------:R-:W-:Y:S01]  /*23e0*/  IADD3 R3, R18, -UR10, R15 ;  /* 0x8000000a12037c10 */ /* 0x000fe2000fffe00f */
[----:B------:R-:W-:Y:S03]  /*23f0*/  BSSY B0, `(.L_x_932) ;  /* 0x0000010000007945 */ /* 0x000fe60003800000 */
[----:B------:R-:W-:-:S13]  /*2400*/  ISETP.GT.AND P2, PT, R3, -0x1, PT ;  /* 0xffffffff0300780c */ /* 0x000fda0003f44270 */
[----:B------:R-:W-:Y:S05]  /*2410*/  @P2 BRA `(.L_x_933) ;  /* 0x0000000000202947 */ /* 0x000fea0003800000 */
[----:B------:R-:W-:Y:S01]  /*2420*/  UISETP.NE.AND UP2, UPT, UR5, 0x1, UPT ;  /* 0x000000010500788c */ /* 0x000fe2000bf45270 */
[----:B------:R-:W-:-:S05]  /*2430*/  LOP3.LUT R3, RZ, R3, RZ, 0x33, !PT ;  /* 0x00000003ff037212 */ /* 0x000fca00078e33ff */
[----:B------:R-:W-:-:S05]  /*2440*/  PLOP3.LUT P2, PT, PT, PT, UP2, 0x80, 0x0 ;  /* 0x000000000000781c */ /* 0x000fca0003f4f028 */
[----:B------:R-:W-:-:S08]  /*2450*/  @UP2 ULDC.64 UR6, c[0x0][0x9e8] ;  /* 0x00027a0000062ab9 */ /* 0x000fd00000000a00 */
[----:B------:R-:W-:-:S05]  /*2460*/  @P2 IMAD.HI.U32 R15, R3, UR6, RZ ;  /* 0x00000006030f2c27 */ /* 0x000fca000f8e00ff */
[----:B------:R-:W-:-:S04]  /*2470*/  @P2 SHF.R.U32.HI R3, RZ, UR7, R15 ;  /* 0x00000007ff032c19 */ /* 0x000fc8000801160f */
[----:B------:R-:W-:Y:S01]  /*2480*/  LOP3.LUT R3, RZ, R3, RZ, 0x33, !PT ;  /* 0x00000003ff037212 */ /* 0x000fe200078e33ff */
[----:B------:R-:W-:Y:S06]  /*2490*/  BRA `(.L_x_934) ;  /* 0x0000000000147947 */ /* 0x000fec0003800000 */
.L_x_933:
[----:B------:R-:W-:-:S06]  /*24a0*/  UISETP.NE.AND UP2, UPT, UR5, 0x1, UPT ;  /* 0x000000010500788c */ /* 0x000fcc000bf45270 */
[----:B------:R-:W-:-:S05]  /*24b0*/  PLOP3.LUT P2, PT, PT, PT, UP2, 0x80, 0x0 ;  /* 0x000000000000781c */ /* 0x000fca0003f4f028 */
[----:B------:R-:W-:-:S08]  /*24c0*/  @UP2 ULDC.64 UR6, c[0x0][0x9e8] ;  /* 0x00027a0000062ab9 */ /* 0x000fd00000000a00 */
[----:B------:R-:W-:-:S05]  /*24d0*/  @P2 IMAD.HI.U32 R15, R3, UR6, RZ ;  /* 0x00000006030f2c27 */ /* 0x000fca000f8e00ff */
[----:B------:R-:W-:-:S07]  /*24e0*/  @P2 SHF.R.U32.HI R3, RZ, UR7, R15 ;  /* 0x00000007ff032c19 */ /* 0x000fce000801160f */
.L_x_934:
[----:B------:R-:W-:Y:S05]  /*24f0*/  BSYNC B0 ;  /* 0x0000000000007941 */ /* 0x000fea0003800000 */
.L_x_932:
[----:B------:R-:W-:-:S05]  /*2500*/  IMAD R3, R3, UR5, R14 ;  /* 0x0000000503037c24 */ /* 0x000fca000f8e020e */
[----:B------:R-:W-:Y:S02]  /*2510*/  VIMNMX R2, R2, R3, !PT ;  /* 0x0000000302027248 */ /* 0x000fe40007fe0100 */
[----:B------:R-:W-:-:S07]  /*2520*/  VIADDMNMX R0, R3, UR5, R0, PT ;  /* 0x0000000503007c46 */ /* 0x000fce000b800100 */
.L_x_931:
[C---:B------:R-:W-:Y:S02]  /*2530*/  ISETP.GE.AND P2, PT, R13.reuse, 0x2, PT ;  /* 0x000000020d00780c */ /* 0x040fe40003f46270 */
[C---:B------:R-:W-:Y:S02]  /*2540*/  ISETP.GE.AND P6, PT, R13.reuse, 0xa, PT ;  /* 0x0000000a0d00780c */ /* 0x040fe40003fc6270 */
[----:B------:R-:W-:Y:S02]  /*2550*/  ISETP.GT.AND P4, PT, R2, 0x1, !P2 ;  /* 0x000000010200780c */ /* 0x000fe40005784270 */
[----:B------:R-:W-:Y:S02]  /*2560*/  ISETP.GE.AND P3, PT, R13, 0x9, PT ;  /* 0x000000090d00780c */ /* 0x000fe40003f66270 */
[----:B------:R-:W-:Y:S02]  /*2570*/  ISETP.LT.OR P4, PT, R0, 0x2, P4 ;  /* 0x000000020000780c */ /* 0x000fe40002781670 */
[----:B------:R-:W-:-:S02]  /*2580*/  P2R R15, PR, RZ, 0x40 ;  /* 0x00000040ff0f7803 */ /* 0x000fc40000000000 */
[----:B------:R-:W-:Y:S02]  /*2590*/  FSEL R20, R25, -INF , !P4 ;  /* 0xff80000019147808 */ /* 0x000fe40006000000 */
[C---:B------:R-:W-:Y:S02]  /*25a0*/  ISETP.GT.AND P4, PT, R2.reuse, 0x9, !P6 ;  /* 0x000000090200780c */ /* 0x040fe40007784270 */
[----:B------:R-:W-:Y:S02]  /*25b0*/  ISETP.GT.AND P5, PT, R2, 0x8, !P3 ;  /* 0x000000080200780c */ /* 0x000fe40005fa4270 */
[----:B------:R-:W-:Y:S02]  /*25c0*/  ISETP.LT.OR P4, PT, R0, 0xa, P4 ;  /* 0x0000000a0000780c */ /* 0x000fe40002781670 */
[----:B------:R-:W-:Y:S02]  /*25d0*/  ISETP.GE.AND P6, PT, R13, 0x11, PT ;  /* 0x000000110d00780c */ /* 0x000fe40003fc6270 */
[----:B------:R-:W-:-:S02]  /*25e0*/  FSEL R72, R29, -INF , !P4 ;  /* 0xff8000001d487808 */ /* 0x000fc40006000000 */
[----:B------:R-:W-:Y:S02]  /*25f0*/  ISETP.LT.OR P5, PT, R0, 0x9, P5 ;  /* 0x000000090000780c */ /* 0x000fe40002fa1670 */
[----:B------:R-:W-:Y:S02]  /*2600*/  ISETP.GT.AND P4, PT, R2, 0x10, !P6 ;  /* 0x000000100200780c */ /* 0x000fe40007784270 */
[----:B------:R-:W-:Y:S02]  /*2610*/  FSEL R28, R28, -INF , !P5 ;  /* 0xff8000001c1c7808 */ /* 0x000fe40006800000 */
[----:B------:R-:W-:Y:S02]  /*2620*/  ISETP.LT.OR P4, PT, R0, 0x11, P4 ;  /* 0x000000110000780c */ /* 0x000fe40002781670 */
[----:B------:R-:W-:Y:S02]  /*2630*/  ISETP.GE.AND P5, PT, R13, 0x12, PT ;  /* 0x000000120d00780c */ /* 0x000fe40003fa6270 */
[----:B------:R-:W-:-:S02]  /*2640*/  FSEL R32, R32, -INF , !P4 ;  /* 0xff80000020207808 */ /* 0x000fc40006000000 */
[----:B------:R-:W-:Y:S02]  /*2650*/  ISETP.GT.AND P4, PT, R2, 0x11, !P5 ;  /* 0x000000110200780c */ /* 0x000fe40006f84270 */
[----:B------:R-:W-:Y:S02]  /*2660*/  P2R R29, PR, RZ, 0x20 ;  /* 0x00000020ff1d7803 */ /* 0x000fe40000000000 */
[----:B------:R-:W-:Y:S02]  /*2670*/  ISETP.LT.OR P4, PT, R0, 0x12, P4 ;  /* 0x000000120000780c */ /* 0x000fe40002781670 */
[----:B------:R-:W-:Y:S02]  /*2680*/  ISETP.GE.AND P5, PT, R13, 0x19, PT ;  /* 0x000000190d00780c */ /* 0x000fe40003fa6270 */
[----:B------:R-:W-:Y:S02]  /*2690*/  FSEL R74, R33, -INF , !P4 ;  /* 0xff800000214a7808 */ /* 0x000fe40006000000 */
[----:B------:R-:W-:-:S02]  /*26a0*/  ISETP.GT.AND P4, PT, R2, 0x18, !P5 ;  /* 0x000000180200780c */ /* 0x000fc40006f84270 */
[----:B------:R-:W-:Y:S02]  /*26b0*/  P2R R33, PR, RZ, 0x20 ;  /* 0x00000020ff217803 */ /* 0x000fe40000000000 */
[----:B------:R-:W-:Y:S02]  /*26c0*/  ISETP.LT.OR P4, PT, R0, 0x19, P4 ;  /* 0x000000190000780c */ /* 0x000fe40002781670 */
[----:B------:R-:W-:Y:S02]  /*26d0*/  ISETP.GE.AND P5, PT, R13, 0x1a, PT ;  /* 0x0000001a0d00780c */ /* 0x000fe40003fa6270 */
[----:B------:R-:W-:Y:S02]  /*26e0*/  FSEL R36, R36, -INF , !P4 ;  /* 0xff80000024247808 */ /* 0x000fe40006000000 */
[----:B------:R-:W-:Y:S02]  /*26f0*/  ISETP.GT.AND P4, PT, R2, 0x19, !P5 ;  /* 0x000000190200780c */ /* 0x000fe40006f84270 */
[----:B------:R-:W-:-:S02]  /*2700*/  P2R R73, PR, RZ, 0x20 ;  /* 0x00000020ff497803 */ /* 0x000fc40000000000 */
[----:B------:R-:W-:Y:S02]  /*2710*/  ISETP.LT.OR P4, PT, R0, 0x1a, P4 ;  /* 0x0000001a0000780c */ /* 0x000fe40002781670 */
[----:B------:R-:W-:Y:S02]  /*2720*/  ISETP.GE.AND P5, PT, R13, 0x21, PT ;  /* 0x000000210d00780c */ /* 0x000fe40003fa6270 */
[----:B------:R-:W-:Y:S02]  /*2730*/  FSEL R76, R37, -INF , !P4 ;  /* 0xff800000254c7808 */ /* 0x000fe40006000000 */
[----:B------:R-:W-:Y:S02]  /*2740*/  ISETP.GT.AND P4, PT, R2, 0x20, !P5 ;  /* 0x000000200200780c */ /* 0x000fe40006f84270 */
[----:B------:R-:W-:Y:S02]  /*2750*/  P2R R37, PR, RZ, 0x20 ;  /* 0x00000020ff257803 */ /* 0x000fe40000000000 */
[----:B------:R-:W-:-:S02]  /*2760*/  ISETP.LT.OR P4, PT, R0, 0x21, P4 ;  /* 0x000000210000780c */ /* 0x000fc40002781670 */
[C---:B------:R-:W-:Y:S02]  /*2770*/  ISETP.GE.AND P5, PT, R13.reuse, 0x22, PT ;  /* 0x000000220d00780c */ /* 0x040fe40003fa6270 */
[----:B------:R-:W-:Y:S02]  /*2780*/  FSEL R40, R40, -INF , !P4 ;  /* 0xff80000028287808 */ /* 0x000fe40006000000 */
[----:B------:R-:W-:Y:S02]  /*2790*/  ISETP.GT.AND P4, PT, R2, 0x21, !P5 ;  /* 0x000000210200780c */ /* 0x000fe40006f84270 */
[----:B------:R-:W-:Y:S02]  /*27a0*/  P2R R75, PR, RZ, 0x20 ;  /* 0x00000020ff4b7803 */ /* 0x000fe40000000000 */
[----:B------:R-:W-:Y:S02]  /*27b0*/  ISETP.LT.OR P4, PT, R0, 0x22, P4 ;  /* 0x000000220000780c */ /* 0x000fe40002781670 */
[----:B------:R-:W-:-:S02]  /*27c0*/  ISETP.GE.AND P5, PT, R13, 0x29, PT ;  /* 0x000000290d00780c */ /* 0x000fc40003fa6270 */
[----:B------:R-:W-:Y:S02]  /*27d0*/  FSEL R78, R41, -INF , !P4 ;  /* 0xff800000294e7808 */ /* 0x000fe40006000000 */
[----:B------:R-:W-:Y:S02]  /*27e0*/  ISETP.GT.AND P4, PT, R2, 0x28, !P5 ;  /* 0x000000280200780c */ /* 0x000fe40006f84270 */
[----:B------:R-:W-:Y:S02]  /*27f0*/  P2R R41, PR, RZ, 0x20 ;  /* 0x00000020ff297803 */ /* 0x000fe40000000000 */
        /* <DEDUP_REMOVED lines=51> */
[----:B------:R-:W-:Y:S02]  /*2b30*/  P2R R21, PR, RZ, 0x40 ;  /* 0x00000040ff157803 */ /* 0x000fe40000000000 */
[----:B------:R-:W-:Y:S02]  /*2b40*/  FSEL R64, R64, -INF , !P4 ;  /* 0xff80000040407808 */ /* 0x000fe40006000000 */
[----:B------:R-:W-:-:S04]  /*2b50*/  ISETP.GE.AND P4, PT, R13, 0x52, PT ;  /* 0x000000520d00780c */ /* 0x000fc80003f86270 */
[----:B------:R-:W-:-:S04]  /*2b60*/  ISETP.GT.AND P5, PT, R2, 0x51, !P4 ;  /* 0x000000510200780c */ /* 0x000fc800067a4270 */
[----:B------:R-:W-:-:S04]  /*2b70*/  ISETP.LT.OR P5, PT, R0, 0x52, P5 ;  /* 0x000000520000780c */ /* 0x000fc80002fa1670 */
[----:B------:R-:W-:Y:S02]  /*2b80*/  FSEL R90, R65, -INF , !P5 ;  /* 0xff800000415a7808 */ /* 0x000fe40006800000 */
[----:B------:R-:W-:-:S04]  /*2b90*/  ISETP.GE.AND P5, PT, R13, 0x59, PT ;  /* 0x000000590d00780c */ /* 0x000fc80003fa6270 */
[----:B------:R-:W-:-:S04]  /*2ba0*/  ISETP.GT.AND P6, PT, R2, 0x58, !P5 ;  /* 0x000000580200780c */ /* 0x000fc80006fc4270 */
[----:B------:R-:W-:-:S04]  /*2bb0*/  ISETP.LT.OR P6, PT, R0, 0x59, P6 ;  /* 0x000000590000780c */ /* 0x000fc800037c1670 */
[----:B------:R-:W-:Y:S02]  /*2bc0*/  FSEL R68, R68, -INF , !P6 ;  /* 0xff80000044447808 */ /* 0x000fe40007000000 */
[----:B------:R-:W-:-:S04]  /*2bd0*/  ISETP.GE.AND P6, PT, R13, 0x1, PT ;  /* 0x000000010d00780c */ /* 0x000fc80003fc6270 */
[----:B------:R-:W-:Y:S02]  /*2be0*/  P2R R25, PR, RZ, 0x40 ;  /* 0x00000040ff197803 */ /* 0x000fe40000000000 */
[----:B------:R-:W-:-:S04]  /*2bf0*/  ISETP.GT.AND P6, PT, R2, RZ, !P6 ;  /* 0x000000ff0200720c */ /* 0x000fc800077c4270 */
[----:B------:R-:W-:-:S04]  /*2c00*/  ISETP.LT.OR P6, PT, R0, 0x1, P6 ;  /* 0x000000010000780c */ /* 0x000fc800037c1670 */
[----:B------:R-:W-:Y:S02]  /*2c10*/  FSEL R24, R24, -INF , !P6 ;  /* 0xff80000018187808 */ /* 0x000fe40007000000 */
[----:B------:R-:W-:-:S04]  /*2c20*/  ISETP.GE.AND P6, PT, R13, 0x5a, PT ;  /* 0x0000005a0d00780c */ /* 0x000fc80003fc6270 */
[----:B------:R-:W-:Y:S02]  /*2c30*/  P2R R65, PR, RZ, 0x40 ;  /* 0x00000040ff417803 */ /* 0x000fe40000000000 */
[----:B------:R-:W-:-:S04]  /*2c40*/  ISETP.GT.AND P6, PT, R2, 0x59, !P6 ;  /* 0x000000590200780c */ /* 0x000fc800077c4270 */
[----:B------:R-:W-:Y:S02]  /*2c50*/  ISETP.LT.OR P6, PT, R0, 0x5a, P6 ;  /* 0x0000005a0000780c */ /* 0x000fe400037c1670 */
[----:B------:R-:W0:Y:S02]  /*2c60*/  SHFL.IDX PT, R0, R4, 0x1, 0x1c1f ;  /* 0x003c1f0004007f89 */ /* 0x000e2400000e0000 */
[----:B------:R-:W-:Y:S02]  /*2c70*/  FSEL R92, R69, -INF , !P6 ;  /* 0xff800000455c7808 */ /* 0x000fe40007000000 */
[----:B------:R-:W-:Y:S02]  /*2c80*/  PLOP3.LUT P6, PT, PT, PT, UP1, 0x40, 0x0 ;  /* 0x000000000000781c */ /* 0x000fe40003fce818 */
[----:B0-----:R-:W-:Y:S01]  /*2c90*/  VIADDMNMX R2, R0, R9, R8, PT ;  /* 0x0000000900027246 */ /* 0x001fe20003800108 */
[----:B------:R-:W-:-:S10]  /*2ca0*/  IMAD.IADD R3, R5, 0x1, R0 ;  /* 0x0000000105037824 */ /* 0x000fd400078e0200 */
[----:B------:R-:W-:Y:S05]  /*2cb0*/  @P6 BRA `(.L_x_935) ;  /* 0x00000000005c6947 */ /* 0x000fea0003800000 */
        /* <DEDUP_REMOVED lines=8> */
[----:B------:R-:W-:Y:S01]  /*2d40*/  @P6 IMAD.HI.U32 R4, R0, UR6, RZ ;  /* 0x0000000600046c27 */ /* 0x000fe2000f8e00ff */
[----:B------:R-:W-:-:S13]  /*2d50*/  PLOP3.LUT P6, PT, PT, PT, UP2, 0x80, 0x0 ;  /* 0x000000000000781c */ /* 0x000fda0003fcf028 */
[----:B------:R-:W-:-:S04]  /*2d60*/  @P6 SHF.R.U32.HI R0, RZ, UR7, R4 ;  /* 0x00000007ff006c19 */ /* 0x000fc80008011604 */
[----:B------:R-:W-:Y:S01]  /*2d70*/  LOP3.LUT R0, RZ, R0, RZ, 0x33, !PT ;  /* 0x00000000ff007212 */ /* 0x000fe200078e33ff */
[----:B------:R-:W-:Y:S06]  /*2d80*/  BRA `(.L_x_938) ;  /* 0x0000000000187947 */ /* 0x000fec0003800000 */
.L_x_937:
[----:B------:R-:W-:-:S06]  /*2d90*/  UISETP.NE.AND UP2, UPT, UR5, 0x1, UPT ;  /* 0x000000010500788c */ /* 0x000fcc000bf45270 */
[----:B------:R-:W-:-:S05]  /*2da0*/  PLOP3.LUT P6, PT, PT, PT, UP2, 0x80, 0x0 ;  /* 0x000000000000781c */ /* 0x000fca0003fcf028 */
[----:B------:R-:W-:-:S08]  /*2db0*/  @UP2 ULDC.64 UR6, c[0x0][0x9e8] ;  /* 0x00027a0000062ab9 */ /* 0x000fd00000000a00 */
[----:B------:R-:W-:Y:S01]  /*2dc0*/  @P6 IMAD.HI.U32 R4, R0, UR6, RZ ;  /* 0x0000000600046c27 */ /* 0x000fe2000f8e00ff */
[----:B------:R-:W-:-:S13]  /*2dd0*/  PLOP3.LUT P6, PT, PT, PT, UP2, 0x80, 0x0 ;  /* 0x000000000000781c */ /* 0x000fda0003fcf028 */
[----:B------:R-:W-:-:S07]  /*2de0*/  @P6 SHF.R.U32.HI R0, RZ, UR7, R4 ;  /* 0x00000007ff006c19 */ /* 0x000fce0008011604 */
.L_x_938:
[----:B------:R-:W-:Y:S05]  /*2df0*/  BSYNC B0 ;  /* 0x0000000000007941 */ /* 0x000fea0003800000 */
.L_x_936:
[----:B------:R-:W-:-:S05]  /*2e00*/  IMAD R0, R0, UR5, R14 ;  /* 0x0000000500007c24 */ /* 0x000fca000f8e020e */
[----:B------:R-:W-:Y:S02]  /*2e10*/  VIMNMX R3, R3, R0, !PT ;  /* 0x0000000003037248 */ /* 0x000fe40007fe0100 */
[----:B------:R-:W-:-:S07]  /*2e20*/  VIADDMNMX R2, R0, UR5, R2, PT ;  /* 0x0000000500027c46 */ /* 0x000fce000b800102 */
.L_x_935:
[C---:B------:R-:W-:Y:S01]  /*2e30*/  ISETP.GT.AND P2, PT, R3.reuse, 0x1, !P2 ;  /* 0x000000010300780c */ /* 0x040fe20005744270 */
[----:B------:R-:W-:Y:S01]  /*2e40*/  ULDC UR6, c[0x0][0x988] ;  /* 0x0002620000067ab9 */ /* 0x000fe20000000800 */
[----:B------:R-:W-:Y:S01]  /*2e50*/  ISETP.GT.AND P3, PT, R3, 0x8, !P3 ;  /* 0x000000080300780c */ /* 0x000fe20005f64270 */
[----:B------:R-:W-:Y:S01]  /*2e60*/  @UP0 ULDC UR14, c[0x0][0x450] ;  /* 0x00011400000e0ab9 */ /* 0x000fe20000000800 */
[C---:B------:R-:W-:Y:S02]  /*2e70*/  ISETP.LT.OR P2, PT, R2.reuse, 0x2, P2 ;  /* 0x000000020200780c */ /* 0x040fe40001741670 */
[----:B------:R-:W-:Y:S02]  /*2e80*/  ISETP.LT.OR P3, PT, R2, 0x9, P3 ;  /* 0x000000090200780c */ /* 0x000fe40001f61670 */
[----:B------:R-:W-:Y:S02]  /*2e90*/  FSEL R27, R27, -INF , !P2 ;  /* 0xff8000001b1b7808 */ /* 0x000fe40005000000 */
[----:B------:R-:W-:-:S02]  /*2ea0*/  ISETP.NE.AND P2, PT, R15, RZ, PT ;  /* 0x000000ff0f00720c */ /* 0x000fc40003f45270 */
[----:B------:R-:W-:Y:S02]  /*2eb0*/  FSEL R13, R30, -INF , !P3 ;  /* 0xff8000001e0d7808 */ /* 0x000fe40005800000 */
[----:B------:R-:W-:Y:S02]  /*2ec0*/  ISETP.GT.AND P2, PT, R3, 0x9, !P2 ;  /* 0x000000090300780c */ /* 0x000fe40005744270 */
[----:B------:R-:W-:Y:S02]  /*2ed0*/  ISETP.NE.AND P3, PT, R33, RZ, PT ;  /* 0x000000ff2100720c */ /* 0x000fe40003f65270 */
[----:B------:R-:W-:Y:S02]  /*2ee0*/  ISETP.LT.OR P2, PT, R2, 0xa, P2 ;  /* 0x0000000a0200780c */ /* 0x000fe40001741670 */
[----:B------:R-:W-:Y:S02]  /*2ef0*/  ISETP.NE.AND P6, PT, R73, RZ, PT ;  /* 0x000000ff4900720c */ /* 0x000fe40003fc5270 */
[----:B------:R-:W-:-:S02]  /*2f00*/  FSEL R31, R31, -INF , !P2 ;  /* 0xff8000001f1f7808 */ /* 0x000fc40005000000 */
[----:B------:R-:W-:Y:S02]  /*2f10*/  ISETP.NE.AND P2, PT, R21, RZ, PT ;  /* 0x000000ff1500720c */ /* 0x000fe40003f45270 */
[----:B------:R-:W-:Y:S02]  /*2f20*/  FMNMX.FTZ R0, R24, R20, !PT ;  /* 0x0000001418007209 */ /* 0x000fe40007810000 */
[----:B------:R-:W-:Y:S02]  /*2f30*/  ISETP.GT.AND P2, PT, R3, 0x10, !P2 ;  /* 0x000000100300780c */ /* 0x000fe40005744270 */
[----:B------:R-:W-:Y:S02]  /*2f40*/  FMNMX.FTZ R0, R28, R0, !PT ;  /* 0x000000001c007209 */ /* 0x000fe40007810000 */
[----:B------:R-:W-:Y:S02]  /*2f50*/  ISETP.LT.OR P2, PT, R2, 0x11, P2 ;  /* 0x000000110200780c */ /* 0x000fe40001741670 */
[----:B------:R-:W-:-:S02]  /*2f60*/  FMNMX.FTZ R0, R72, R0, !PT ;  /* 0x0000000048007209 */ /* 0x000fc40007810000 */
[----:B------:R-:W-:Y:S02]  /*2f70*/  FSEL R15, R34, -INF , !P2 ;  /* 0xff800000220f7808 */ /* 0x000fe40005000000 */
[----:B------:R-:W-:Y:S02]  /*2f80*/  ISETP.NE.AND P2, PT, R29, RZ, PT ;  /* 0x000000ff1d00720c */ /* 0x000fe40003f45270 */
[----:B------:R-:W-:Y:S02]  /*2f90*/  FMNMX.FTZ R0, R32, R0, !PT ;  /* 0x0000000020007209 */ /* 0x000fe40007810000 */
[----:B------:R-:W-:Y:S02]  /*2fa0*/  ISETP.GT.AND P2, PT, R3, 0x11, !P2 ;  /* 0x000000110300780c */ /* 0x000fe40005744270 */
[----:B------:R-:W-:Y:S02]  /*2fb0*/  FMNMX.FTZ R0, R74, R0, !PT ;  /* 0x000000004a007209 */ /* 0x000fe40007810000 */
[----:B------:R-:W-:-:S02]  /*2fc0*/  ISETP.LT.OR P2, PT, R2, 0x12, P2 ;  /* 0x000000120200780c */ /* 0x000fc40001741670 */
[----:B------:R-:W-:Y:S02]  /*2fd0*/  FMNMX.FTZ R0, R36, R0, !PT ;  /* 0x0000000024007209 */ /* 0x000fe40007810000 */
[----:B------:R-:W-:Y:S02]  /*2fe0*/  FSEL R35, R35, -INF , !P2 ;  /* 0xff80000023237808 */ /* 0x000fe40005000000 */
[----:B------:R-:W-:Y:S02]  /*2ff0*/  ISETP.GT.AND P2, PT, R3, 0x18, !P3 ;  /* 0x000000180300780c */ /* 0x000fe40005f44270 */
[----:B------:R-:W-:Y:S02]  /*3000*/  FMNMX.FTZ R0, R76, R0, !PT ;  /* 0x000000004c007209 */ /* 0x000fe40007810000 */
[----:B------:R-:W-:Y:S02]  /*3010*/  ISETP.LT.OR P2, PT, R2, 0x19, P2 ;  /* 0x000000190200780c */ /* 0x000fe40001741670 */
[----:B------:R-:W-:-:S02]  /*3020*/  FMNMX.FTZ R0, R40, R0, !PT ;  /* 0x0000000028007209 */ /* 0x000fc40007810000 */
[----:B------:R-:W-:Y:S02]  /*3030*/  FSEL R21, R38, -INF , !P2 ;  /* 0xff80000026157808 */ /* 0x000fe40005000000 */
[----:B------:R-:W-:Y:S02]  /*3040*/  ISETP.GT.AND P2, PT, R3, 0x19, !P6 ;  /* 0x000000190300780c */ /* 0x000fe40007744270 */
[----:B------:R-:W-:Y:S02]  /*3050*/  ISETP.NE.AND P6, PT, R25, RZ, PT ;  /* 0x000000ff1900720c */ /* 0x000fe40003fc5270 */
[----:B------:R-:W-:Y:S02]  /*3060*/  ISETP.LT.OR P2, PT, R2, 0x1a, P2 ;  /* 0x0000001a0200780c */ /* 0x000fe40001741670 */
[----:B------:R-:W-:Y:S02]  /*3070*/  FMNMX.FTZ R0, R78, R0, !PT ;  /* 0x000000004e007209 */ /* 0x000fe40007810000 */
        /* <DEDUP_REMOVED lines=15> */
[----:B------:R-:W-:Y:S02]  /*3170*/  ISETP.NE.AND P2, PT, R41, RZ, PT ;  /* 0x000000ff2900720c */ /* 0x000fe40003f45270 */
[----:B------:R-:W-:Y:S02]  /*3180*/  FMNMX.FTZ R0, R56, R0, !PT ;  /* 0x0000000038007209 */ /* 0x000fe40007810000 */
[----:B------:R-:W-:Y:S02]  /*3190*/  ISETP.GT.AND P2, PT, R3, 0x28, !P2 ;  /* 0x000000280300780c */ /* 0x000fe40005744270 */
[----:B------:R-:W-:-:S02]  /*31a0*/  FMNMX.FTZ R0, R86, R0, !PT ;  /* 0x0000000056007209 */ /* 0x000fc40007810000 */
[----:B------:R-:W-:Y:S02]  /*31b0*/  ISETP.LT.OR P2, PT, R2, 0x29, P2 ;  /* 0x000000290200780c */ /* 0x000fe40001741670 */
[----:B------:R-:W-:Y:S02]  /*31c0*/  FMNMX.FTZ R0, R60, R0, !PT ;  /* 0x000000003c007209 */ /* 0x000fe40007810000 */
[----:B------:R-:W-:Y:S02]  /*31d0*/  FSEL R29, R46, -INF , !P2 ;  /* 0xff8000002e1d7808 */ /* 0x000fe40005000000 */
[----:B------:R-:W-:Y:S02]  /*31e0*/  ISETP.NE.AND P2, PT, R77, RZ, PT ;  /* 0x000000ff4d00720c */ /* 0x000fe40003f45270 */
[----:B------:R-:W-:Y:S02]  /*31f0*/  FMNMX.FTZ R0, R88, R0, !PT ;  /* 0x0000000058007209 */ /* 0x000fe40007810000 */
[----:B------:R-:W-:-:S02]  /*3200*/  ISETP.GT.AND P2, PT, R3, 0x29, !P2 ;  /* 0x000000290300780c */ /* 0x000fc40005744270 */
[----:B------:R-:W-:Y:S02]  /*3210*/  FMNMX.FTZ R0, R64, R0, !PT ;  /* 0x0000000040007209 */ /* 0x000fe40007810000 */
[----:B------:R-:W-:Y:S02]  /*3220*/  ISETP.LT.OR P2, PT, R2, 0x2a, P2 ;  /* 0x0000002a0200780c */ /* 0x000fe40001741670 */
[----:B------:R-:W-:Y:S02]  /*3230*/  FMNMX.FTZ R0, R90, R0, !PT ;  /* 0x000000005a007209 */ /* 0x000fe40007810000 */
[----:B------:R-:W-:Y:S02]  /*3240*/  FSEL R47, R47, -INF , !P2 ;  /* 0xff8000002f2f7808 */ /* 0x000fe40005000000 */
[----:B------:R-:W-:Y:S02]  /*3250*/  ISETP.NE.AND P2, PT, R45, RZ, PT ;  /* 0x000000ff2d00720c */ /* 0x000fe40003f45270 */
[----:B------:R-:W-:-:S02]  /*3260*/  FMNMX.FTZ R0, R68, R0, !PT ;  /* 0x0000000044007209 */ /* 0x000fc40007810000 */
[----:B------:R-:W-:Y:S02]  /*3270*/  ISETP.GT.AND P2, PT, R3, 0x30, !P2 ;  /* 0x000000300300780c */ /* 0x000fe40005744270 */
[----:B------:R-:W-:Y:S01]  /*3280*/  FMNMX.FTZ R4, R92, R0, !PT ;  /* 0x000000005c047209 */ /* 0x000fe20007810000 */
[----:B------:R-:W-:Y:S01]  /*3290*/  IMAD.U32 R0, RZ, RZ, UR6 ;  /* 0x00000006ff007e24 */ /* 0x000fe2000f8e00ff */
[----:B------:R-:W-:Y:S01]  /*32a0*/  ISETP.LT.OR P2, PT, R2, 0x31, P2 ;  /* 0x000000310200780c */ /* 0x000fe20001741670 */
[----:B------:R-:W-:Y:S01]  /*32b0*/  @UP0 ULDC UR6, c[0x0][0x44c] ;  /* 0x0001130000060ab9 */ /* 0x000fe20000000800 */
[----:B------:R-:W-:Y:S01]  /*32c0*/  ISETP.NE.AND P3, PT, R83, RZ, PT ;  /* 0x000000ff5300720c */ /* 0x000fe20003f65270 */
[----:B------:R-:W0:Y:S01]  /*32d0*/  SHFL.BFLY PT, R5, R4, 0x2, 0x1f ;  /* 0x0c401f0004057f89 */ /* 0x000e2200000e0000 */
[----:B------:R-:W-:Y:S01]  /*32e0*/  FSEL R33, R50, -INF , !P2 ;  /* 0xff80000032217808 */ /* 0x000fe20005000000 */
[----:B------:R-:W-:Y:S01]  /*32f0*/  UIMAD.WIDE.U32 UR6, UR38, UR6, URZ ;  /* 0x00000006260672a5 */ /* 0x000fe2000f8e003f */
[----:B------:R-:W-:-:S02]  /*3300*/  ISETP.NE.AND P2, PT, R79, RZ, PT ;  /* 0x000000ff4f00720c */ /* 0x000fc40003f45270 */
[C---:B------:R-:W-:Y:S01]  /*3310*/  ISETP.GT.AND P4, PT, R3.reuse, 0x51, !P4 ;  /* 0x000000510300780c */ /* 0x040fe20006784270 */
[----:B------:R-:W-:Y:S01]  /*3320*/  @UP0 USHF.R.U32.HI UR38, URZ, UR14, UR7 ;  /* 0x0000000e3f260299 */ /* 0x000fe20008011607 */
[C---:B------:R-:W-:Y:S02]  /*3330*/  ISETP.GT.AND P2, PT, R3.reuse, 0x31, !P2 ;  /* 0x000000310300780c */ /* 0x040fe40005744270 */
[----:B------:R-:W-:Y:S02]  /*3340*/  ISETP.GT.AND P5, PT, R3, 0x58, !P5 ;  /* 0x000000580300780c */ /* 0x000fe40006fa4270 */
[C---:B------:R-:W-:Y:S02]  /*3350*/  ISETP.LT.OR P2, PT, R2.reuse, 0x32, P2 ;  /* 0x000000320200780c */ /* 0x040fe40001741670 */
[----:B------:R-:W-:Y:S02]  /*3360*/  ISETP.LT.OR P4, PT, R2, 0x52, P4 ;  /* 0x000000520200780c */ /* 0x000fe40002781670 */
[----:B------:R-:W-:-:S02]  /*3370*/  FSEL R51, R51, -INF , !P2 ;  /* 0xff80000033337808 */ /* 0x000fc40005000000 */
[----:B------:R-:W-:Y:S02]  /*3380*/  ISETP.NE.AND P2, PT, R49, RZ, PT ;  /* 0x000000ff3100720c */ /* 0x000fe40003f45270 */
[C---:B------:R-:W-:Y:S02]  /*3390*/  ISETP.LT.OR P5, PT, R2.reuse, 0x59, P5 ;  /* 0x000000590200780c */ /* 0x040fe40002fa1670 */
[----:B------:R-:W-:Y:S02]  /*33a0*/  ISETP.GT.AND P2, PT, R3, 0x38, !P2 ;  /* 0x000000380300780c */ /* 0x000fe40005744270 */
[----:B------:R-:W-:Y:S02]  /*33b0*/  FSEL R67, R67, -INF , !P4 ;  /* 0xff80000043437808 */ /* 0x000fe40006000000 */
[----:B------:R-:W-:Y:S02]  /*33c0*/  ISETP.LT.OR P2, PT, R2, 0x39, P2 ;  /* 0x000000390200780c */ /* 0x000fe40001741670 */
[----:B0-----:R-:W-:-:S02]  /*33d0*/  FMNMX.FTZ R8, R4, R5, !PT ;  /* 0x0000000504087209 */ /* 0x001fc40007810000 */
[----:B------:R-:W-:Y:S02]  /*33e0*/  FSEL R37, R54, -INF , !P2 ;  /* 0xff80000036257808 */ /* 0x000fe40005000000 */
[----:B------:R-:W-:Y:S01]  /*33f0*/  ISETP.NE.AND P2, PT, R81, RZ, PT ;  /* 0x000000ff5100720c */ /* 0x000fe20003f45270 */
[----:B------:R-:W0:Y:S01]  /*3400*/  SHFL.BFLY PT, R5, R8, 0x1, 0x1f ;  /* 0x0c201f0008057f89 */ /* 0x000e2200000e0000 */
[----:B------:R-:W-:Y:S02]  /*3410*/  FSEL R49, R70, -INF , !P5 ;  /* 0xff80000046317808 */ /* 0x000fe40006800000 */
[----:B------:R-:W-:Y:S02]  /*3420*/  ISETP.GT.AND P2, PT, R3, 0x39, !P2 ;  /* 0x000000390300780c */ /* 0x000fe40005744270 */
[----:B------:R-:W-:Y:S02]  /*3430*/  R2UR UR11, R22 ;  /* 0x00000000160b72ca */ /* 0x000fe400000e0000 */
[----:B------:R-:W-:-:S04]  /*3440*/  ISETP.LT.OR P2, PT, R2, 0x3a, P2 ;  /* 0x0000003a0200780c */ /* 0x000fc80001741670 */
[----:B------:R-:W-:Y:S02]  /*3450*/  FSEL R55, R55, -INF , !P2 ;  /* 0xff80000037377808 */ /* 0x000fe40005000000 */
[----:B------:R-:W-:-:S04]  /*3460*/  ISETP.NE.AND P2, PT, R53, RZ, PT ;  /* 0x000000ff3500720c */ /* 0x000fc80003f45270 */
[----:B------:R-:W-:Y:S01]  /*3470*/  ISETP.GT.AND P2, PT, R3, 0x40, !P2 ;  /* 0x000000400300780c */ /* 0x000fe20005744270 */
[----:B------:R-:W-:-:S03]  /*3480*/  UIADD3 UR38, UR11, UR38, URZ ;  /* 0x000000260b267290 */ /* 0x000fc6000fffe03f */
[----:B------:R-:W-:Y:S01]  /*3490*/  ISETP.LT.OR P2, PT, R2, 0x41, P2 ;  /* 0x000000410200780c */ /* 0x000fe20001741670 */
[----:B------:R-:W-:Y:S01]  /*34a0*/  UIADD3 UR4, UR38, UR4, URZ ;  /* 0x0000000426047290 */ /* 0x000fe2000fffe03f */
[----:B0-----:R-:W-:Y:S02]  /*34b0*/  FMNMX.FTZ R5, R8, R5, !PT ;  /* 0x0000000508057209 */ /* 0x001fe40007810000 */
[----:B------:R-:W-:Y:S02]  /*34c0*/  FSEL R41, R58, -INF , !P2 ;  /* 0xff8000003a297808 */ /* 0x000fe40005000000 */
[----:B------:R-:W-:Y:S01]  /*34d0*/  ISETP.GT.AND P2, PT, R3, 0x41, !P3 ;  /* 0x000000410300780c */ /* 0x000fe20005f44270 */
[----:B------:R-:W-:Y:S01]  /*34e0*/  FMUL.FTZ R14, R5, R0 ;  /* 0x00000000050e7220 */ /* 0x000fe20000410000 */
[----:B------:R-:W-:Y:S02]  /*34f0*/  ISETP.NE.AND P3, PT, R61, RZ, PT ;  /* 0x000000ff3d00720c */ /* 0x000fe40003f65270 */
[----:B------:R-:W-:-:S02]  /*3500*/  ISETP.LT.OR P2, PT, R2, 0x42, P2 ;  /* 0x000000420200780c */ /* 0x000fc40001741670 */
[----:B------:R-:W-:Y:S02]  /*3510*/  ISETP.GT.AND P3, PT, R3, 0x50, !P3 ;  /* 0x000000500300780c */ /* 0x000fe40005f64270 */
[----:B------:R-:W-:Y:S02]  /*3520*/  FSEL R59, R59, -INF , !P2 ;  /* 0xff8000003b3b7808 */ /* 0x000fe40005000000 */
[----:B------:R-:W-:Y:S02]  /*3530*/  ISETP.GT.AND P2, PT, R3, RZ, !P6 ;  /* 0x000000ff0300720c */ /* 0x000fe40007744270 */
[----:B------:R-:W-:Y:S02]  /*3540*/  ISETP.NE.AND P6, PT, R57, RZ, PT ;  /* 0x000000ff3900720c */ /* 0x000fe40003fc5270 */
[C---:B------:R-:W-:Y:S02]  /*3550*/  ISETP.LT.OR P2, PT, R2.reuse, 0x1, P2 ;  /* 0x000000010200780c */ /* 0x040fe40001741670 */
[----:B------:R-:W-:-:S02]  /*3560*/  ISETP.LT.OR P3, PT, R2, 0x51, P3 ;  /* 0x000000510200780c */ /* 0x000fc40001f61670 */
[----:B------:R-:W-:Y:S02]  /*3570*/  FSEL R9, R26, -INF , !P2 ;  /* 0xff8000001a097808 */ /* 0x000fe40005000000 */
[----:B------:R-:W-:Y:S02]  /*3580*/  FSETP.NEU.FTZ.AND P2, PT, R5, -INF , PT ;  /* 0xff8000000500780b */ /* 0x000fe40003f5d000 */
[----:B------:R-:W-:Y:S02]  /*3590*/  FMNMX.FTZ R4, R9, R27, !PT ;  /* 0x0000001b09047209 */ /* 0x000fe40007810000 */
[----:B------:R-:W-:Y:S02]  /*35a0*/  FSEL R57, R14, RZ, P2 ;  /* 0x000000ff0e397208 */ /* 0x000fe40001000000 */
[----:B------:R-:W-:Y:S02]  /*35b0*/  FMNMX.FTZ R4, R13, R4, !PT ;  /* 0x000000040d047209 */ /* 0x000fe40007810000 */
[----:B------:R-:W-:Y:S01]  /*35c0*/  ISETP.GT.AND P2, PT, R3, 0x48, !P6 ;  /* 0x000000480300780c */ /* 0x000fe20007744270 */
[--C-:B------:R-:W-:Y:S01]  /*35d0*/  FFMA.FTZ R30, R80, R0, -R57.reuse ;  /* 0x00000000501e7223 */ /* 0x100fe20000010839 */
[----:B------:R-:W-:Y:S01]  /*35e0*/  FMNMX.FTZ R4, R31, R4, !PT ;  /* 0x000000041f047209 */ /* 0x000fe20007810000 */
[-CC-:B------:R-:W-:Y:S01]  /*35f0*/  FFMA.FTZ R8, R24, R0.reuse, -R57.reuse ;  /* 0x0000000018087223 */ /* 0x180fe20000010839 */
[----:B------:R-:W-:Y:S01]  /*3600*/  ISETP.LT.OR P2, PT, R2, 0x49, P2 ;  /* 0x000000490200780c */ /* 0x000fe20001741670 */
[--C-:B------:R-:W-:Y:S01]  /*3610*/  FFMA.FTZ R14, R20, R0, -R57.reuse ;  /* 0x00000000140e7223 */ /* 0x100fe20000010839 */
[----:B------:R-:W-:Y:S01]  /*3620*/  FMNMX.FTZ R4, R15, R4, !PT ;  /* 0x000000040f047209 */ /* 0x000fe20007810000 */
[----:B------:R0:W-:Y:S01]  /*3630*/  MUFU.EX2 R77, R30 ;  /* 0x0000001e004d7308 */ /* 0x0001e20000000800 */
[----:B------:R-:W-:Y:S01]  /*3640*/  FSEL R45, R62, -INF , !P2 ;  /* 0xff8000003e2d7808 */ /* 0x000fe20005000000 */
[--C-:B------:R-:W-:Y:S01]  /*3650*/  FFMA.FTZ R20, R28, R0, -R57.reuse ;  /* 0x000000001c147223 */ /* 0x100fe20000010839 */
[----:B------:R-:W-:Y:S01]  /*3660*/  FMNMX.FTZ R4, R35, R4, !PT ;  /* 0x0000000423047209 */ /* 0x000fe20007810000 */
[-CC-:B------:R-:W-:Y:S01]  /*3670*/  FFMA.FTZ R24, R72, R0.reuse, -R57.reuse ;  /* 0x0000000048187223 */ /* 0x180fe20000010839 */
[----:B------:R-:W-:Y:S01]  /*3680*/  ISETP.NE.AND P2, PT, R85, RZ, PT ;  /* 0x000000ff5500720c */ /* 0x000fe20003f45270 */
[--C-:B------:R-:W-:Y:S01]  /*3690*/  FFMA.FTZ R26, R32, R0, -R57.reuse ;  /* 0x00000000201a7223 */ /* 0x100fe20000010839 */
[----:B------:R-:W-:Y:S01]  /*36a0*/  FMNMX.FTZ R4, R21, R4, !PT ;  /* 0x0000000415047209 */ /* 0x000fe20007810000 */
[----:B------:R-:W-:Y:S01]  /*36b0*/  MUFU.EX2 R8, R8 ;  /* 0x0000000800087308 */ /* 0x000fe20000000800 */
[----:B------:R-:W-:Y:S01]  /*36c0*/  ISETP.GT.AND P2, PT, R3, 0x49, !P2 ;  /* 0x000000490300780c */ /* 0x000fe20005744270 */
[--C-:B0-----:R-:W-:Y:S01]  /*36d0*/  FFMA.FTZ R30, R86, R0, -R57.reuse ;  /* 0x00000000561e7223 */ /* 0x101fe20000010839 */
[----:B------:R-:W-:Y:S01]  /*36e0*/  FMNMX.FTZ R4, R39, R4, !PT ;  /* 0x0000000427047209 */ /* 0x000fe20007810000 */
[-CC-:B------:R-:W-:Y:S01]  /*36f0*/  FFMA.FTZ R28, R36, R0.reuse, -R57.reuse ;  /* 0x00000000241c7223 */ /* 0x180fe20000010839 */
[----:B------:R-:W-:Y:S01]  /*3700*/  ISETP.LT.OR P2, PT, R2, 0x4a, P2 ;  /* 0x0000004a0200780c */ /* 0x000fe20001741670 */
[--C-:B------:R-:W-:Y:S01]  /*3710*/  FFMA.FTZ R42, R90, R0, -R57.reuse ;  /* 0x000000005a2a7223 */ /* 0x100fe20000010839 */
[----:B------:R-:W-:Y:S01]  /*3720*/  FMNMX.FTZ R4, R25, R4, !PT ;  /* 0x0000000419047209 */ /* 0x000fe20007810000 */
[----:B------:R0:W1:Y:S01]  /*3730*/  MUFU.EX2 R61, R14 ;  /* 0x0000000e003d7308 */ /* 0x0000620000000800 */
[----:B------:R-:W-:Y:S01]  /*3740*/  ISETP.NE.AND P6, PT, R65, RZ, PT ;  /* 0x000000ff4100720c */ /* 0x000fe20003fc5270 */
[--C-:B------:R-:W-:Y:S01]  /*3750*/  FFMA.FTZ R38, R56, R0, -R57.reuse ;  /* 0x0000000038267223 */ /* 0x100fe20000010839 */
[----:B------:R-:W-:Y:S01]  /*3760*/  FMNMX.FTZ R4, R43, R4, !PT ;  /* 0x000000042b047209 */ /* 0x000fe20007810000 */
[-CC-:B------:R-:W-:Y:S01]  /*3770*/  FFMA.FTZ R32, R48, R0.reuse, -R57.reuse ;  /* 0x0000000030207223 */ /* 0x180fe20000010839 */
[----:B------:R-:W-:Y:S01]  /*3780*/  FSEL R63, R63, -INF , !P2 ;  /* 0xff8000003f3f7808 */ /* 0x000fe20005000000 */
[--C-:B------:R-:W-:Y:S01]  /*3790*/  FFMA.FTZ R34, R52, R0, -R57.reuse ;  /* 0x0000000034227223 */ /* 0x100fe20000010839 */
[----:B------:R-:W-:Y:S01]  /*37a0*/  FMNMX.FTZ R4, R29, R4, !PT ;  /* 0x000000041d047209 */ /* 0x000fe20007810000 */
[----:B------:R-:W-:Y:S01]  /*37b0*/  MUFU.EX2 R83, R30 ;  /* 0x0000001e00537308 */ /* 0x000fe20000000800 */
[----:B------:R-:W-:Y:S01]  /*37c0*/  ISETP.GT.AND P6, PT, R3, 0x59, !P6 ;  /* 0x000000590300780c */ /* 0x000fe200077c4270 */
[--C-:B0-----:R-:W-:Y:S01]  /*37d0*/  FFMA.FTZ R14, R74, R0, -R57.reuse ;  /* 0x000000004a0e7223 */ /* 0x101fe20000010839 */
[----:B------:R-:W-:Y:S01]  /*37e0*/  FMNMX.FTZ R4, R47, R4, !PT ;  /* 0x000000042f047209 */ /* 0x000fe20007810000 */
[----:B------:R-:W-:Y:S01]  /*37f0*/  FFMA.FTZ R36, R84, R0, -R57 ;  /* 0x0000000054247223 */ /* 0x000fe20000010839 */
[----:B------:R-:W-:-:S02]  /*3800*/  FSEL R3, R66, -INF , !P3 ;  /* 0xff80000042037808 */ /* 0x000fc40005800000 */
[----:B------:R-:W-:Y:S01]  /*3810*/  FMNMX.FTZ R4, R33, R4, !PT ;  /* 0x0000000421047209 */ /* 0x000fe20007810000 */
[----:B------:R-:W-:Y:S01]  /*3820*/  MUFU.EX2 R20, R20 ;  /* 0x0000001400147308 */ /* 0x000fe20000000800 */
[----:B------:R-:W-:Y:S01]  /*3830*/  ISETP.LT.OR P6, PT, R2, 0x5a, P6 ;  /* 0x0000005a0200780c */ /* 0x000fe200037c1670 */
[--C-:B------:R-:W-:Y:S01]  /*3840*/  FFMA.FTZ R2, R44, R0, -R57.reuse ;  /* 0x000000002c027223 */ /* 0x100fe20000010839 */
[----:B------:R-:W-:Y:S01]  /*3850*/  FMNMX.FTZ R4, R51, R4, !PT ;  /* 0x0000000433047209 */ /* 0x000fe20007810000 */
[----:B------:R-:W-:Y:S01]  /*3860*/  FFMA.FTZ R44, R68, R0, -R57 ;  /* 0x00000000442c7223 */ /* 0x000fe20000010839 */
[----:B------:R-:W-:Y:S02]  /*3870*/  FSEL R71, R71, -INF , !P6 ;  /* 0xff80000047477808 */ /* 0x000fe40007000000 */
[----:B------:R-:W-:Y:S01]  /*3880*/  FMNMX.FTZ R4, R37, R4, !PT ;  /* 0x0000000425047209 */ /* 0x000fe20007810000 */
[----:B------:R0:W2:Y:S01]  /*3890*/  MUFU.EX2 R65, R24 ;  /* 0x0000001800417308 */ /* 0x0000a20000000800 */
[----:B-1----:R-:W-:-:S02]  /*38a0*/  F2FP.F16.F32.PACK_AB R188, R61, R8 ;  /* 0x000000083dbc723e */ /* 0x002fc400000000ff */
[----:B------:R-:W-:-:S04]  /*38b0*/  FMNMX.FTZ R4, R55, R4, !PT ;  /* 0x0000000437047209 */ /* 0x000fc80007810000 */
[----:B------:R-:W-:Y:S01]  /*38c0*/  FMNMX.FTZ R4, R41, R4, !PT ;  /* 0x0000000429047209 */ /* 0x000fe20007810000 */
[----:B------:R-:W-:Y:S01]  /*38d0*/  MUFU.EX2 R26, R26 ;  /* 0x0000001a001a7308 */ /* 0x000fe20000000800 */
[----:B0-----:R-:W-:Y:S02]  /*38e0*/  FFMA.FTZ R24, R76, R0, -R57 ;  /* 0x000000004c187223 */ /* 0x001fe40000010839 */
[----:B------:R-:W-:-:S04]  /*38f0*/  FMNMX.FTZ R4, R59, R4, !PT ;  /* 0x000000043b047209 */ /* 0x000fc80007810000 */
[----:B------:R-:W-:Y:S01]  /*3900*/  FMNMX.FTZ R4, R45, R4, !PT ;  /* 0x000000042d047209 */ /* 0x000fe20007810000 */
[----:B------:R0:W1:Y:S01]  /*3910*/  MUFU.EX2 R69, R14 ;  /* 0x0000000e00457308 */ /* 0x0000620000000800 */
[----:B--2---:R-:W-:Y:S02]  /*3920*/  F2FP.F16.F32.PACK_AB R190, R65, R20 ;  /* 0x0000001441be723e */ /* 0x004fe400000000ff */
[----:B------:R-:W-:-:S04]  /*3930*/  FMNMX.FTZ R4, R63, R4, !PT ;  /* 0x000000043f047209 */ /* 0x000fc80007810000 */
[----:B------:R-:W-:Y:S01]  /*3940*/  FMNMX.FTZ R4, R3, R4, !PT ;  /* 0x0000000403047209 */ /* 0x000fe20007810000 */
[----:B------:R-:W-:Y:S01]  /*3950*/  MUFU.EX2 R28, R28 ;  /* 0x0000001c001c7308 */ /* 0x000fe20000000800 */
[-CC-:B0-----:R-:W-:Y:S01]  /*3960*/  FFMA.FTZ R14, R40, R0.reuse, -R57.reuse ;  /* 0x00000000280e7223 */ /* 0x181fe20000010839 */
[----:B------:R-:W-:Y:S01]  /*3970*/  FFMA.FTZ R40, R88, R0, -R57 ;  /* 0x0000000058287223 */ /* 0x000fe20000010839 */
[----:B------:R-:W-:-:S04]  /*3980*/  FMNMX.FTZ R4, R67, R4, !PT ;  /* 0x0000000443047209 */ /* 0x000fc80007810000 */
[----:B------:R-:W-:Y:S01]  /*3990*/  FMNMX.FTZ R4, R49, R4, !PT ;  /* 0x0000000431047209 */ /* 0x000fe20007810000 */
[----:B------:R0:W2:Y:S01]  /*39a0*/  MUFU.EX2 R73, R24 ;  /* 0x0000001800497308 */ /* 0x0000a20000000800 */
[----:B-1----:R-:W-:Y:S02]  /*39b0*/  F2FP.F16.F32.PACK_AB R184, R69, R26 ;  /* 0x0000001a45b8723e */ /* 0x002fe400000000ff */
[----:B------:R-:W-:-:S05]  /*39c0*/  FMNMX.FTZ R4, R71, R4, !PT ;  /* 0x0000000447047209 */ /* 0x000fca0007810000 */
[----:B------:R-:W1:Y:S01]  /*39d0*/  SHFL.BFLY PT, R53, R4, 0x2, 0x1f ;  /* 0x0c401f0004357f89 */ /* 0x000e6200000e0000 */
[----:B------:R-:W-:Y:S01]  /*39e0*/  MUFU.EX2 R85, R40 ;  /* 0x0000002800557308 */ /* 0x000fe20000000800 */
[----:B0-----:R-:W-:-:S07]  /*39f0*/  FFMA.FTZ R24, R78, R0, -R57 ;  /* 0x000000004e187223 */ /* 0x001fce0000010839 */
[----:B------:R-:W-:Y:S01]  /*3a00*/  MUFU.EX2 R14, R14 ;  /* 0x0000000e000e7308 */ /* 0x000fe20000000800 */
[----:B--2---:R-:W-:-:S07]  /*3a10*/  F2FP.F16.F32.PACK_AB R186, R73, R28 ;  /* 0x0000001c49ba723e */ /* 0x004fce00000000ff */
[----:B------:R0:W2:Y:S01]  /*3a20*/  MUFU.EX2 R75, R24 ;  /* 0x00000018004b7308 */ /* 0x0000a20000000800 */
[----:B-1----:R-:W-:-:S07]  /*3a30*/  FMNMX.FTZ R53, R4, R53, !PT ;  /* 0x0000003504357209 */ /* 0x002fce0007810000 */
[----:B------:R-:W-:Y:S01]  /*3a40*/  MUFU.EX2 R87, R42 ;  /* 0x0000002a00577308 */ /* 0x000fe20000000800 */
[----:B0-----:R-:W-:Y:S01]  /*3a50*/  FFMA.FTZ R24, R82, R0, -R57 ;  /* 0x0000000052187223 */ /* 0x001fe20000010839 */
[----:B------:R-:W0:Y:S06]  /*3a60*/  SHFL.BFLY PT, R4, R53, 0x1, 0x1f ;  /* 0x0c201f0035047f89 */ /* 0x000e2c00000e0000 */
[----:B------:R-:W1:Y:S01]  /*3a70*/  MUFU.EX2 R2, R2 ;  /* 0x0000000200027308 */ /* 0x000e620000000800 */
[----:B--2---:R-:W-:-:S07]  /*3a80*/  F2FP.F16.F32.PACK_AB R180, R75, R14 ;  /* 0x0000000e4bb4723e */ /* 0x004fce00000000ff */
[----:B------:R-:W-:Y:S08]  /*3a90*/  MUFU.EX2 R32, R32 ;  /* 0x0000002000207308 */ /* 0x000ff00000000800 */
[----:B------:R2:W3:Y:S01]  /*3aa0*/  MUFU.EX2 R79, R24 ;  /* 0x00000018004f7308 */ /* 0x0004e20000000800 */
[----:B-1----:R-:W-:Y:S02]  /*3ab0*/  F2FP.F16.F32.PACK_AB R182, R77, R2 ;  /* 0x000000024db6723e */ /* 0x002fe400000000ff */
[----:B0-----:R-:W-:-:S04]  /*3ac0*/  FMNMX.FTZ R4, R53, R4, !PT ;  /* 0x0000000435047209 */ /* 0x001fc80007810000 */
[C---:B------:R-:W-:Y:S01]  /*3ad0*/  FSETP.NEU.FTZ.AND P2, PT, R4.reuse, -INF , PT ;  /* 0xff8000000400780b */ /* 0x040fe20003f5d000 */
[-C--:B------:R-:W-:Y:S01]  /*3ae0*/  FMUL.FTZ R30, R4, R0.reuse ;  /* 0x00000000041e7220 */ /* 0x080fe20000410000 */
[----:B------:R-:W-:Y:S01]  /*3af0*/  MUFU.EX2 R34, R34 ;  /* 0x0000002200227308 */ /* 0x000fe20000000800 */
[----:B--2---:R-:W-:-:S03]  /*3b00*/  FFMA.FTZ R24, R60, R0, -R57 ;  /* 0x000000003c187223 */ /* 0x004fc60000010839 */
[----:B------:R-:W-:Y:S02]  /*3b10*/  FSEL R30, R30, RZ, P2 ;  /* 0x000000ff1e1e7208 */ /* 0x000fe40001000000 */
[----:B------:R-:W-:Y:S02]  /*3b20*/  PLOP3.LUT P2, PT, PT, PT, UP1, 0x40, 0x0 ;  /* 0x000000000000781c */ /* 0x000fe40003f4e818 */
[----:B------:R-:W0:Y:S01]  /*3b30*/  MUFU.EX2 R81, R36 ;  /* 0x0000002400517308 */ /* 0x000e220000000800 */
[-CC-:B------:R-:W-:Y:S01]  /*3b40*/  FFMA.FTZ R9, R9, R0.reuse, -R30.reuse ;  /* 0x0000000009097223 */ /* 0x180fe2000001081e */
[-CC-:B------:R-:W-:Y:S01]  /*3b50*/  FFMA.FTZ R27, R27, R0.reuse, -R30.reuse ;  /* 0x000000001b1b7223 */ /* 0x180fe2000001081e */
        /* <DEDUP_REMOVED lines=12> */
[-CC-:B------:R-:W-:Y:S01]  /*3c20*/  FFMA.FTZ R51, R51, R0.reuse, -R30.reuse ;  /* 0x0000000033337223 */ /* 0x180fe2000001081e */
[----:B------:R-:W2:Y:S01]  /*3c30*/  MUFU.EX2 R40, R27 ;  /* 0x0000001b00287308 */ /* 0x000ea20000000800 */
[----:B-1----:R-:W-:Y:S01]  /*3c40*/  FADD.FTZ R9, R8, R61 ;  /* 0x0000003d08097221 */ /* 0x002fe20000010000 */
[-C--:B------:R-:W-:Y:S01]  /*3c50*/  FFMA.FTZ R36, R64, R0.reuse, -R57 ;  /* 0x0000000040247223 */ /* 0x080fe20000010839 */
[-CC-:B------:R-:W-:Y:S01]  /*3c60*/  FFMA.FTZ R37, R37, R0.reuse, -R30.reuse ;  /* 0x0000000025257223 */ /* 0x180fe2000001081e */
[-CC-:B------:R-:W-:Y:S01]  /*3c70*/  FFMA.FTZ R55, R55, R0.reuse, -R30.reuse ;  /* 0x0000000037377223 */ /* 0x180fe2000001081e */
[----:B------:R-:W-:Y:S01]  /*3c80*/  FADD.FTZ R54, R20, R9 ;  /* 0x0000000914367221 */ /* 0x000fe20000010000 */
[-CC-:B------:R-:W-:Y:S01]  /*3c90*/  FFMA.FTZ R41, R41, R0.reuse, -R30.reuse ;  /* 0x0000000029297223 */ /* 0x180fe2000001081e */
[-C--:B------:R-:W-:Y:S01]  /*3ca0*/  FFMA.FTZ R59, R59, R0.reuse, -R30 ;  /* 0x000000003b3b7223 */ /* 0x080fe2000001081e */
[----:B------:R-:W1:Y:S01]  /*3cb0*/  MUFU.EX2 R13, R13 ;  /* 0x0000000d000d7308 */ /* 0x000e620000000800 */
[----:B------:R-:W-:Y:S01]  /*3cc0*/  FADD.FTZ R9, R65, R54 ;  /* 0x0000003641097221 */ /* 0x000fe20000010000 */
[-CC-:B------:R-:W-:Y:S01]  /*3cd0*/  FFMA.FTZ R45, R45, R0.reuse, -R30.reuse ;  /* 0x000000002d2d7223 */ /* 0x180fe2000001081e */
[-CC-:B------:R-:W-:Y:S01]  /*3ce0*/  FFMA.FTZ R63, R63, R0.reuse, -R30.reuse ;  /* 0x000000003f3f7223 */ /* 0x180fe2000001081e */
[-CC-:B------:R-:W-:Y:S01]  /*3cf0*/  FFMA.FTZ R3, R3, R0.reuse, -R30.reuse ;  /* 0x0000000003037223 */ /* 0x180fe2000001081e */
[----:B------:R-:W-:Y:S01]  /*3d00*/  FADD.FTZ R54, R26, R9 ;  /* 0x000000091a367221 */ /* 0x000fe20000010000 */
[-CC-:B------:R-:W-:Y:S01]  /*3d10*/  FFMA.FTZ R67, R67, R0.reuse, -R30.reuse ;  /* 0x0000000043437223 */ /* 0x180fe2000001081e */
[-C--:B------:R-:W-:Y:S01]  /*3d20*/  FFMA.FTZ R49, R49, R0.reuse, -R30 ;  /* 0x0000000031317223 */ /* 0x080fe2000001081e */
[----:B------:R-:W4:Y:S01]  /*3d30*/  MUFU.EX2 R42, R31 ;  /* 0x0000001f002a7308 */ /* 0x000f220000000800 */
[----:B------:R-:W-:Y:S01]  /*3d40*/  FADD.FTZ R9, R69, R54 ;  /* 0x0000003645097221 */ /* 0x000fe20000010000 */
[-C--:B------:R-:W-:Y:S01]  /*3d50*/  FFMA.FTZ R30, R71, R0.reuse, -R30 ;  /* 0x00000000471e7223 */ /* 0x080fe2000001081e */
[----:B------:R-:W-:Y:S01]  /*3d60*/  FFMA.FTZ R57, R92, R0, -R57 ;  /* 0x000000005c397223 */ /* 0x000fe20000010839 */
[----:B---3--:R-:W-:Y:S01]  /*3d70*/  F2FP.F16.F32.PACK_AB R176, R79, R32 ;  /* 0x000000204fb0723e */ /* 0x008fe200000000ff */
[----:B------:R-:W-:Y:S01]  /*3d80*/  FADD.FTZ R56, R28, R9 ;  /* 0x000000091c387221 */ /* 0x000fe20000010000 */
[----:B0-----:R-:W-:-:S02]  /*3d90*/  F2FP.F16.F32.PACK_AB R178, R81, R34 ;  /* 0x0000002251b2723e */ /* 0x001fc400000000ff */
[----:B------:R-:W0:Y:S01]  /*3da0*/  MUFU.EX2 R15, R15 ;  /* 0x0000000f000f7308 */ /* 0x000e220000000800 */
[----:B------:R-:W-:Y:S01]  /*3db0*/  FADD.FTZ R9, R73, R56 ;  /* 0x0000003849097221 */ /* 0x000fe20000010000 */
[----:B--2---:R-:W-:Y:S01]  /*3dc0*/  FADD.FTZ R56, R189, R40 ;  /* 0x00000028bd387221 */ /* 0x004fe20000010000 */
[----:B------:R-:W-:Y:S02]  /*3dd0*/  F2FP.F16.F32.PACK_AB R189, R40, R189 ;  /* 0x000000bd28bd723e */ /* 0x000fe400000000ff */
[----:B------:R-:W-:Y:S01]  /*3de0*/  FADD.FTZ R58, R14, R9 ;  /* 0x000000090e3a7221 */ /* 0x000fe20000010000 */
[----:B-1----:R-:W-:Y:S02]  /*3df0*/  FADD.FTZ R9, R13, R56 ;  /* 0x000000380d097221 */ /* 0x002fe40000010000 */
[----:B------:R-:W1:Y:S01]  /*3e00*/  MUFU.EX2 R46, R35 ;  /* 0x00000023002e7308 */ /* 0x000e620000000800 */
[----:B------:R-:W-:Y:S01]  /*3e10*/  FADD.FTZ R27, R75, R58 ;  /* 0x0000003a4b1b7221 */ /* 0x000fe20000010000 */
[C---:B----4-:R-:W-:Y:S01]  /*3e20*/  FADD.FTZ R56, R42.reuse, R9 ;  /* 0x000000092a387221 */ /* 0x050fe20000010000 */
[----:B------:R-:W-:-:S02]  /*3e30*/  F2FP.F16.F32.PACK_AB R191, R42, R13 ;  /* 0x0000000d2abf723e */ /* 0x000fc400000000ff */
[----:B------:R-:W-:-:S03]  /*3e40*/  FADD.FTZ R58, R2, R27 ;  /* 0x0000001b023a7221 */ /* 0x000fc60000010000 */
[----:B------:R-:W2:Y:S01]  /*3e50*/  MUFU.EX2 R21, R21 ;  /* 0x0000001500157308 */ /* 0x000ea20000000800 */
[----:B0-----:R-:W-:Y:S01]  /*3e60*/  FADD.FTZ R9, R15, R56 ;  /* 0x000000380f097221 */ /* 0x001fe20000010000 */
[----:B------:R-:W-:-:S04]  /*3e70*/  FADD.FTZ R27, R77, R58 ;  /* 0x0000003a4d1b7221 */ /* 0x000fc80000010000 */
[----:B------:R-:W-:Y:S02]  /*3e80*/  FADD.FTZ R58, R32, R27 ;  /* 0x0000001b203a7221 */ /* 0x000fe40000010000 */
[----:B------:R-:W0:Y:S01]  /*3e90*/  MUFU.EX2 R48, R39 ;  /* 0x0000002700307308 */ /* 0x000e220000000800 */
[C---:B-1----:R-:W-:Y:S01]  /*3ea0*/  FADD.FTZ R56, R46.reuse, R9 ;  /* 0x000000092e387221 */ /* 0x042fe20000010000 */
[----:B------:R-:W-:Y:S01]  /*3eb0*/  FADD.FTZ R27, R79, R58 ;  /* 0x0000003a4f1b7221 */ /* 0x000fe20000010000 */
[----:B------:R-:W-:-:S03]  /*3ec0*/  F2FP.F16.F32.PACK_AB R185, R46, R15 ;  /* 0x0000000f2eb9723e */ /* 0x000fc600000000ff */
[----:B------:R-:W-:Y:S02]  /*3ed0*/  FADD.FTZ R60, R34, R27 ;  /* 0x0000001b223c7221 */ /* 0x000fe40000010000 */
[----:B------:R-:W1:Y:S01]  /*3ee0*/  MUFU.EX2 R25, R25 ;  /* 0x0000001900197308 */ /* 0x000e620000000800 */
[----:B--2---:R-:W-:Y:S01]  /*3ef0*/  FADD.FTZ R9, R21, R56 ;  /* 0x0000003815097221 */ /* 0x004fe20000010000 */
[----:B------:R-:W-:-:S06]  /*3f00*/  FADD.FTZ R27, R81, R60 ;  /* 0x0000003c511b7221 */ /* 0x000fcc0000010000 */
[----:B------:R-:W2:Y:S01]  /*3f10*/  MUFU.EX2 R50, R43 ;  /* 0x0000002b00327308 */ /* 0x000ea20000000800 */
[C---:B0-----:R-:W-:Y:S01]  /*3f20*/  FADD.FTZ R58, R48.reuse, R9 ;  /* 0x00000009303a7221 */ /* 0x041fe20000010000 */
[----:B------:R-:W-:-:S06]  /*3f30*/  F2FP.F16.F32.PACK_AB R187, R48, R21 ;  /* 0x0000001530bb723e */ /* 0x000fcc00000000ff */
[----:B------:R-:W0:Y:S01]  /*3f40*/  MUFU.EX2 R38, R38 ;  /* 0x0000002600267308 */ /* 0x000e220000000800 */
[----:B-1----:R-:W-:-:S07]  /*3f50*/  FADD.FTZ R9, R25, R58 ;  /* 0x0000003a19097221 */ /* 0x002fce0000010000 */
[----:B------:R-:W1:Y:S01]  /*3f60*/  MUFU.EX2 R29, R29 ;  /* 0x0000001d001d7308 */ /* 0x000e620000000800 */
[C---:B--2---:R-:W-:Y:S01]  /*3f70*/  FADD.FTZ R8, R50.reuse, R9 ;  /* 0x0000000932087221 */ /* 0x044fe20000010000 */
[----:B------:R-:W-:-:S06]  /*3f80*/  F2FP.F16.F32.PACK_AB R181, R50, R25 ;  /* 0x0000001932b5723e */ /* 0x000fcc00000000ff */
[----:B------:R-:W2:Y:S01]  /*3f90*/  MUFU.EX2 R52, R47 ;  /* 0x0000002f00347308 */ /* 0x000ea20000000800 */
[----:B0-----:R-:W-:Y:S01]  /*3fa0*/  FADD.FTZ R58, R38, R27 ;  /* 0x0000001b263a7221 */ /* 0x001fe20000010000 */
[----:B------:R-:W-:-:S03]  /*3fb0*/  F2FP.F16.F32.PACK_AB R172, R83, R38 ;  /* 0x0000002653ac723e */ /* 0x000fc600000000ff */
[----:B------:R-:W-:-:S03]  /*3fc0*/  FADD.FTZ R27, R83, R58 ;  /* 0x0000003a531b7221 */ /* 0x000fc60000010000 */
        /* <DEDUP_REMOVED lines=24> */
[----:B0-----:R-:W-:-:S07]  /*4150*/  FADD.FTZ R20, R44, R27 ;  /* 0x0000001b2c147221 */ /* 0x001fce0000010000 */
        /* <DEDUP_REMOVED lines=16> */
[----:B-1----:R-:W-:-:S04]  /*4260*/  FADD.FTZ R13, R49, R14 ;  /* 0x0000000e310d7221 */ /* 0x002fc80000010000 */
[C---:B--2---:R-:W-:Y:S01]  /*4270*/  FADD.FTZ R8, R30.reuse, R13 ;  /* 0x0000000d1e087221 */ /* 0x044fe20000010000 */
[----:B------:R-:W-:Y:S01]  /*4280*/  F2FP.F16.F32.PACK_AB R171, R30, R49 ;  /* 0x000000311eab723e */ /* 0x000fe200000000ff */
[----:B------:R-:W-:Y:S02]  /*4290*/  VIADD R13, R23, 0xfffffffe ;  /* 0xfffffffe170d7836 */ /* 0x000fe40000000000 */
[C---:B0-----:R-:W-:Y:S01]  /*42a0*/  FADD.FTZ R9, R57.reuse, R20 ;  /* 0x0000001439097221 */ /* 0x041fe20000010000 */
[----:B------:R-:W-:Y:S01]  /*42b0*/  F2FP.F16.F32.PACK_AB R170, R57, R44 ;  /* 0x0000002c39aa723e */ /* 0x000fe200000000ff */
[----:B------:R-:W-:Y:S06]  /*42c0*/  @P2 BRA `(.L_x_939) ;  /* 0x0000000000442947 */ /* 0x000fec0003800000 */
        /* <DEDUP_REMOVED lines=10> */
.L_x_940:
[----:B------:R-:W-:-:S11]  /*4370*/  UISETP.NE.AND UP2, UPT, UR5, 0x1, UPT ;  /* 0x000000010500788c */ /* 0x000fd6000bf45270 */
[----:B------:R-:W-:Y:S02]  /*4380*/  @UP2 ULDC.64 UR14, c[0x0][0x9e8] ;  /* 0x00027a00000e2ab9 */ /* 0x000fe40000000a00 */
[----:B------:R-:W-:-:S04]  /*4390*/  UIMAD.WIDE.U32 UR6, UR11, UR14, URZ ;  /* 0x0000000e0b0672a5 */ /* 0x000fc8000f8e003f */
[----:B------:R-:W-:-:S12]  /*43a0*/  @UP2 USHF.R.U32.HI UR11, URZ, UR15, UR7 ;  /* 0x0000000f3f0b2299 */ /* 0x000fd80008011607 */
.L_x_941:
[----:B------:R-:W-:-:S04]  /*43b0*/  UIMAD UR5, UR11, UR5, UR5 ;  /* 0x000000050b0572a4 */ /* 0x000fc8000f8e0205 */
[----:B------:R-:W-:-:S04]  /*43c0*/  UISETP.LT.AND UP2, UPT, UR4, UR5, UPT ;  /* 0x000000050400728c */ /* 0x000fc8000bf41270 */
[----:B------:R-:W-:-:S12]  /*43d0*/  USEL UR4, UR4, UR5, UP2 ;  /* 0x0000000504047287 */ /* 0x000fd80009000000 */
.L_x_939:
[----:B------:R-:W-:Y:S01]  /*43e0*/  R2UR UR6, R17 ;  /* 0x00000000110672ca */ /* 0x000fe200000e0000 */
[----:B------:R-:W-:Y:S01]  /*43f0*/  UIMAD.WIDE UR4, UR4, 0x2aaaaaab, URZ ;  /* 0x2aaaaaab040478a5 */ /* 0x000fe2000f8e023f */
[----:B------:R-:W-:Y:S01]  /*4400*/  IMAD.MOV.U32 R3, RZ, RZ, 0x3f800000 ;  /* 0x3f800000ff037424 */ /* 0x000fe200078e00ff */
[----:B------:R-:W-:Y:S01]  /*4410*/  CS2R R118, SRZ ;  /* 0x0000000000767805 */ /* 0x000fe2000001ff00 */
[----:B------:R-:W-:Y:S01]  /*4420*/  IMAD.MOV.U32 R2, RZ, RZ, 0x3f800000 ;  /* 0x3f800000ff027424 */ /* 0x000fe200078e00ff */
[----:B------:R-:W-:Y:S01]  /*4430*/  USHF.R.U32.HI UR4, URZ, 0x1f, UR5 ;  /* 0x0000001f3f047899 */ /* 0x000fe20008011605 */
[----:B------:R-:W-:Y:S02]  /*4440*/  CS2R R116, SRZ ;  /* 0x0000000000747805 */ /* 0x000fe4000001ff00 */
[----:B------:R-:W-:Y:S02]  /*4450*/  CS2R R114, SRZ ;  /* 0x0000000000727805 */ /* 0x000fe4000001ff00 */
[----:B------:R-:W-:Y:S01]  /*4460*/  CS2R R112, SRZ ;  /* 0x0000000000707805 */ /* 0x000fe2000001ff00 */
[----:B------:R-:W-:Y:S01]  /*4470*/  ULEA.HI.SX32 UR4, UR5, UR4, 0x1c ;  /* 0x0000000405047291 */ /* 0x000fe2000f8fe23f */
[----:B------:R-:W-:-:S02]  /*4480*/  CS2R R110, SRZ ;  /* 0x00000000006e7805 */ /* 0x000fc4000001ff00 */
[----:B------:R-:W-:Y:S01]  /*4490*/  CS2R R108, SRZ ;  /* 0x00000000006c7805 */ /* 0x000fe2000001ff00 */
[----:B------:R-:W-:Y:S01]  /*44a0*/  UMOV UR5, URZ ;  /* 0x0000003f00057c82 */ /* 0x000fe20008000000 */
[----:B------:R-:W-:Y:S01]  /*44b0*/  UISETP.LT.AND UP2, UPT, UR6, UR4, UPT ;  /* 0x000000040600728c */ /* 0x000fe2000bf41270 */
[----:B------:R-:W-:Y:S02]  /*44c0*/  CS2R R106, SRZ ;  /* 0x00000000006a7805 */ /* 0x000fe4000001ff00 */
[----:B------:R-:W-:Y:S02]  /*44d0*/  CS2R R104, SRZ ;  /* 0x0000000000687805 */ /* 0x000fe4000001ff00 */
[----:B------:R-:W-:Y:S01]  /*44e0*/  CS2R R102, SRZ ;  /* 0x0000000000667805 */ /* 0x000fe2000001ff00 */
[----:B------:R-:W-:Y:S01]  /*44f0*/  USEL UR56, UR6, UR4, !UP2 ;  /* 0x0000000406387287 */ /* 0x000fe2000d000000 */
[----:B------:R-:W-:Y:S02]  /*4500*/  CS2R R100, SRZ ;  /* 0x0000000000647805 */ /* 0x000fe4000001ff00 */
[----:B------:R-:W-:Y:S01]  /*4510*/  CS2R R98, SRZ ;  /* 0x0000000000627805 */ /* 0x000fe2000001ff00 */
[----:B------:R-:W-:Y:S01]  /*4520*/  UMOV UR4, URZ ;  /* 0x0000003f00047c82 */ /* 0x000fe20008000000 */
[----:B------:R-:W-:-:S02]  /*4530*/  CS2R R96, SRZ ;  /* 0x0000000000607805 */ /* 0x000fc4000001ff00 */
[----:B------:R-:W-:Y:S02]  /*4540*/  CS2R R94, SRZ ;  /* 0x00000000005e7805 */ /* 0x000fe4000001ff00 */
[----:B------:R-:W-:Y:S02]  /*4550*/  ISETP.GE.AND P2, PT, R13, UR56, PT ;  /* 0x000000380d007c0c */ /* 0x000fe4000bf46270 */
        /* <DEDUP_REMOVED lines=35> */
[----:B------:R-:W-:Y:S06]  /*4790*/  @!P2 BRA `(.L_x_942) ;  /* 0x0000002c00f0a947 */ /* 0x000fec0003800000 */
[----:B------:R-:W-:Y:S01]  /*47a0*/  IMAD.MOV.U32 R3, RZ, RZ, 0x3f800000 ;  /* 0x3f800000ff037424 */ /* 0x000fe200078e00ff */
[----:B------:R-:W-:Y:S01]  /*47b0*/  UMOV UR6, URZ ;  /* 0x0000003f00067c82 */ /* 0x000fe20008000000 */
[----:B------:R-:W-:Y:S01]  /*47c0*/  IMAD.MOV.U32 R119, RZ, RZ, RZ ;  /* 0x000000ffff777224 */ /* 0x000fe200078e00ff */
[----:B------:R-:W-:Y:S01]  /*47d0*/  UMOV UR7, URZ ;  /* 0x0000003f00077c82 */ /* 0x000fe20008000000 */
[----:B------:R-:W-:Y:S01]  /*47e0*/  ULDC UR58, c[0x0][0x9e4] ;  /* 0x00027900003a7ab9 */ /* 0x000fe20000000800 */
[----:B------:R-:W-:-:S05]  /*47f0*/  ULDC UR60, c[0x0][0x2f0] ;  /* 0x0000bc00003c7ab9 */ /* 0x000fca0000000800 */
.L_x_959:
[----:B------:R-:W-:-:S04]  /*4800*/  UIADD3 UR4, UR7, 0x1, URZ ;  /* 0x0000000107047890 */ /* 0x000fc8000fffe03f */
[----:B------:R-:W-:-:S04]  /*4810*/  UISETP.NE.AND UP2, UPT, UR4, 0x2, UPT ;  /* 0x000000020400788c */ /* 0x000fc8000bf45270 */
[----:B------:R-:W-:Y:S02]  /*4820*/  USEL UR5, URZ, 0x1, UP2 ;  /* 0x000000013f057887 */ /* 0x000fe40009000000 */
[----:B------:R-:W-:Y:S02]  /*4830*/  USEL UR4, UR4, URZ, UP2 ;  /* 0x0000003f04047287 */ /* 0x000fe40009000000 */
[----:B------:R-:W-:Y:S01]  /*4840*/  ULOP3.LUT UR5, UR6, UR5, URZ, 0x3c, !UPT ;  /* 0x0000000506057292 */ /* 0x000fe2000f8e3c3f */
[----:B------:R-:W-:Y:S11]  /*4850*/  @!P0 BRA `(.L_x_943) ;  /* 0x0000000000048947 */ /* 0x000ff60003800000 */
[----:B------:R-:W-:Y:S01]  /*4860*/  BPT.TRAP 0x1 ;  /* 0x000000040000795c */ /* 0x000fe20000300000 */
.L_x_943:
[----:B------:R-:W-:Y:S01]  /*4870*/  ULEA UR61, UR4, UR57, 0x3 ;  /* 0x00000039043d7291 */ /* 0x000fe2000f8e183f */
[----:B------:R-:W-:-:S05]  /*4880*/  IMAD.U32 R0, RZ, RZ, UR5 ;  /* 0x00000005ff007e24 */ /* 0x000fca000f8e00ff */
[----:B------:R-:W-:-:S04]  /*4890*/  SHF.L.U32 R0, R0, 0x1f, RZ ;  /* 0x0000001f00007819 */ /* 0x000fc800000006ff */
[----:B------:R0:W1:Y:S01]  /*48a0*/  SYNCS.PHASECHK.TRANS64.TRYWAIT P2, [UR61+0x30830], R0 ;  /* 0x03083000ff0075a7 */ /* 0x000062000804017d */
[----:B------:R-:W-:Y:S05]  /*48b0*/  @!P0 BRA `(.L_x_944) ;  /* 0x0000000000048947 */ /* 0x000fea0003800000 */
[----:B------:R-:W-:Y:S01]  /*48c0*/  BPT.TRAP 0x1 ;  /* 0x000000040000795c */ /* 0x000fe20000300000 */
.L_x_944:
[----:B-1----:R-:W-:Y:S05]  /*48d0*/  @P2 BRA `(.L_x_945) ;  /* 0x0000000000082947 */ /* 0x002fea0003800000 */
[----:B------:R-:W1:Y:S02]  /*48e0*/  SYNCS.PHASECHK.TRANS64.TRYWAIT P2, [UR61+0x30830], R0 ;  /* 0x03083000ff0075a7 */ /* 0x000e64000804017d */
[----:B-1----:R-:W-:Y:S05]  /*48f0*/  @!P2 BRA `(.L_x_946) ;  /* 0x000000f4009ca947 */ /* 0x002fea0003800000 */
.L_x_945:
[----:B------:R-:W-:Y:S01]  /*4900*/  R2UR UR52, R6 ;  /* 0x00000000063472ca */ /* 0x000fe200000e0000 */
[----:B------:R-:W-:Y:S01]  /*4910*/  UIMAD UR50, UR4, 0x900, UR59 ;  /* 0x00000900043278a4 */ /* 0x000fe2000f8e023b */
[----:B------:R-:W-:Y:S01]  /*4920*/  R2UR UR53, R7 ;  /* 0x00000000073572ca */ /* 0x000fe200000e0000 */
[----:B------:R-:W-:Y:S01]  /*4930*/  WARPGROUP.ARRIVE ;  /* 0x00000000000079c5 */ /* 0x000fe20000000000 */
[----:B------:R-:W-:Y:S01]  /*4940*/  UMOV UR55, 0x40000040 ;  /* 0x4000004000377882 */ /* 0x000fe20000000000 */
[----:B------:R-:W-:Y:S01]  /*4950*/  UIADD3 UR10, UR50, 0x2, URZ ;  /* 0x00000002320a7890 */ /* 0x000fe2000fffe03f */
[-C--:B------:R-:W-:Y:S01]  /*4960*/  FMUL.FTZ R24, R24, R2.reuse ;  /* 0x0000000218187220 */ /* 0x080fe20000410000 */
[----:B------:R-:W-:Y:S01]  /*4970*/  UMOV UR11, 0x40000040 ;  /* 0x40000040000b7882 */ /* 0x000fe20000000000 */
[----:B------:R-:W-:Y:S01]  /*4980*/  UMOV UR54, UR50 ;  /* 0x0000003200367c82 */ /* 0x000fe20008000000 */
[----:B------:R-:W-:Y:S01]  /*4990*/  UIADD3 UR14, UR50, 0x4, URZ ;  /* 0x00000004320e7890 */ /* 0x000fe2000fffe03f */
[-C--:B------:R-:W-:Y:S01]  /*49a0*/  FMUL.FTZ R25, R25, R2.reuse ;  /* 0x0000000219197220 */ /* 0x080fe20000410000 */
[----:B------:R-:W-:Y:S01]  /*49b0*/  UMOV UR15, 0x40000040 ;  /* 0x40000040000f7882 */ /* 0x000fe20000000000 */
[----:B------:R-:W-:Y:S01]  /*49c0*/  UIADD3 UR18, UR50, 0x6, URZ ;  /* 0x0000000632127890 */ /* 0x000fe2000fffe03f */
[-C--:B------:R-:W-:Y:S01]  /*49d0*/  FMUL.FTZ R28, R28, R2.reuse ;  /* 0x000000021c1c7220 */ /* 0x080fe20000410000 */
[----:B------:R-:W-:Y:S01]  /*49e0*/  UMOV UR19, 0x40000040 ;  /* 0x4000004000137882 */ /* 0x000fe20000000000 */
[----:B------:R-:W-:Y:S01]  /*49f0*/  HGMMA.64x96x16.F32 R120, gdesc[UR52], RZ, !UPT, gsb0 ;  /* 0x01600000347879f0 */ /* 0x000fe2000c0008ff */
        /* <DEDUP_REMOVED lines=108> */
[----:B------:R-:W-:Y:S01]  /*50c0*/  HGMMA.64x96x16.F32 R120, gdesc[UR8], R120, gsb0 ;  /* 0x01600000087879f0 */ /* 0x000fe20008000878 */
[-C--:B------:R-:W-:Y:S01]  /*50d0*/  FMUL.FTZ R115, R115, R3.reuse ;  /* 0x0000000373737220 */ /* 0x080fe20000410000 */
[-C--:B------:R-:W-:Y:S01]  /*50e0*/  FMUL.FTZ R118, R118, R3.reuse ;  /* 0x0000000376767220 */ /* 0x080fe20000410000 */
[----:B------:R-:W-:Y:S01]  /*50f0*/  FMUL.FTZ R119, R119, R3 ;  /* 0x0000000377777220 */ /* 0x000fe20000410000 */
[----:B------:R-:W-:-:S02]  /*5100*/  WARPGROUP.DEPBAR.LE gsb0, 0x0 ;  /* 0x00008000000079c5 */ /* 0x000fc40000010000 */
        /* <DEDUP_REMOVED lines=30> */
[----:B------:R-:W-:Y:S05]  /*52f0*/  @!P0 BRA `(.L_x_947) ;  /* 0x0000000000048947 */ /* 0x000fea0003800000 */
[----:B------:R-:W-:Y:S01]  /*5300*/  BPT.TRAP 0x1 ;  /* 0x000000040000795c */ /* 0x000fe20000300000 */
.L_x_947:
[----:B------:R-:W-:Y:S01]  /*5310*/  ULEA UR11, UR7, UR57, 0x3 ;  /* 0x00000039070b7291 */ /* 0x000fe2000f8e183f */
[----:B01----:R-:W-:-:S05]  /*5320*/  IMAD.U32 R0, RZ, RZ, UR6 ;  /* 0x00000006ff007e24 */ /* 0x003fca000f8e00ff */
[----:B------:R-:W-:-:S04]  /*5330*/  SHF.L.U32 R0, R0, 0x1f, RZ ;  /* 0x0000001f00007819 */ /* 0x000fc800000006ff */
[----:B------:R0:W1:Y:S01]  /*5340*/  SYNCS.PHASECHK.TRANS64.TRYWAIT P2, [UR11+0x30850], R0 ;  /* 0x03085000ff0075a7 */ /* 0x000062000804014b */
[----:B------:R-:W-:Y:S05]  /*5350*/  @!P0 BRA `(.L_x_948) ;  /* 0x0000000000048947 */ /* 0x000fea0003800000 */
[----:B------:R-:W-:Y:S01]  /*5360*/  BPT.TRAP 0x1 ;  /* 0x000000040000795c */ /* 0x000fe20000300000 */
.L_x_948:
[----:B-1----:R-:W-:Y:S05]  /*5370*/  @P2 BRA `(.L_x_949) ;  /* 0x0000000000082947 */ /* 0x002fea0003800000 */
[----:B------:R-:W1:Y:S02]  /*5380*/  SYNCS.PHASECHK.TRANS64.TRYWAIT P2, [UR11+0x30850], R0 ;  /* 0x03085000ff0075a7 */ /* 0x000e64000804014b */
[----:B-1----:R-:W-:Y:S05]  /*5390*/  @!P2 BRA `(.L_x_950) ;  /* 0x000000ec000ca947 */ /* 0x002fea0003800000 */
.L_x_949:
[----:B------:R-:W-:Y:S01]  /*53a0*/  UIADD3 UR6, UR57, 0x400, URZ ;  /* 0x0000040039067890 */ /* 0x000fe2000fffe03f */
[----:B------:R-:W-:Y:S01]  /*53b0*/  WARPGROUP.ARRIVE ;  /* 0x00000000000079c5 */ /* 0x000fe20000000000 */
[----:B------:R-:W-:Y:S01]  /*53c0*/  PLOP3.LUT P2, PT, PT, PT, UP0, 0x80, 0x0 ;  /* 0x000000000000781c */ /* 0x000fe20003f4f008 */
[----:B------:R-:W-:Y:S01]  /*53d0*/  IMAD.MOV.U32 R15, RZ, RZ, R10 ;  /* 0x000000ffff0f7224 */ /* 0x000fe200078e000a */
[----:B------:R-:W-:Y:S01]  /*53e0*/  USHF.R.U32.HI UR6, URZ, 0x4, UR6 ;  /* 0x000000043f067899 */ /* 0x000fe20008011606 */
[----:B------:R-:W-:Y:S01]  /*53f0*/  PLOP3.LUT P3, PT, PT, PT, UP0, 0x80, 0x0 ;  /* 0x000000000000781c */ /* 0x000fe20003f6f008 */
[----:B01----:R-:W-:Y:S01]  /*5400*/  IMAD.U32 R0, RZ, RZ, UR61 ;  /* 0x0000003dff007e24 */ /* 0x003fe2000f8e00ff */
[----:B------:R-:W-:Y:S01]  /*5410*/  R2UR UR14, R12 ;  /* 0x000000000c0e72ca */ /* 0x000fe200000e0000 */
[----:B------:R-:W-:Y:S02]  /*5420*/  ULOP3.LUT UR6, UR6, 0x3fff, URZ, 0xc0, !UPT ;  /* 0x00003fff06067892 */ /* 0x000fe4000f8ec03f */
[----:B------:R-:W-:Y:S01]  /*5430*/  @!P1 VIADD R0, R0, 0x30840 ;  /* 0x0003084000009836 */ /* 0x000fe20000000000 */
[----:B------:R-:W-:Y:S01]  /*5440*/  ULDC UR18, c[0x0][0x288] ;  /* 0x0000a20000127ab9 */ /* 0x000fe20000000800 */
[----:B------:R-:W-:Y:S01]  /*5450*/  ULOP3.LUT UR6, UR6, 0x3000000, URZ, 0xfc, !UPT ;  /* 0x0300000006067892 */ /* 0x000fe2000f8efc3f */
[----:B------:R-:W-:-:S02]  /*5460*/  ULDC UR15, c[0x0][0x9e0] ;  /* 0x00027800000f7ab9 */ /* 0x000fc40000000800 */
[----:B------:R-:W-:Y:S01]  /*5470*/  @!P1 PRMT R0, RZ, 0x654, R0 ;  /* 0x00000654ff009816 */ /* 0x000fe20000000000 */
[----:B------:R-:W-:-:S03]  /*5480*/  UIMAD UR10, UR7, 0x900, UR6 ;  /* 0x00000900070a78a4 */ /* 0x000fc6000f8e0206 */
[----:B------:R-:W-:-:S04]  /*5490*/  UMOV UR7, 0x40000040 ;  /* 0x4000004000077882 */ /* 0x000fc80000000000 */
[----:B------:R-:W-:Y:S02]  /*54a0*/  UMOV UR6, UR10 ;  /* 0x0000000a00067c82 */ /* 0x000fe40008000000 */
        /* <DEDUP_REMOVED lines=15> */
[----:B------:R-:W-:-:S14]  /*55a0*/  IMAD R180, R13, -0x60, RZ ;  /* 0xffffffa00db47824 */ /* 0x000fdc00078e02ff */
[----:B------:R-:W-:Y:S01]  /*55b0*/  HGMMA.64x192x16.F32 R24, R176, gdesc[UR4].tnspB, R24, gsb0 ;  /* 0x42e00004b0187df0 */ /* 0x000fe20008000818 */
[----:B------:R-:W-:Y:S01]  /*55c0*/  UIADD3 UR6, UR10, 0x200, URZ ;  /* 0x000002000a067890 */ /* 0x000fe2000fffe03f */
[----:B------:R-:W-:Y:S01]  /*55d0*/  UMOV UR7, 0x40000040 ;  /* 0x4000004000077882 */ /* 0x000fe20000000000 */
[----:B------:R-:W-:Y:S02]  /*55e0*/  WARPGROUP.DEPBAR.LE gsb0, 0x0 ;  /* 0x00008000000079c5 */ /* 0x000fe40000010000 */
[----:B------:R-:W-:-:S15]  /*55f0*/  WARPGROUP.ARRIVE ;  /* 0x00000000000079c5 */ /* 0x000fde0000000000 */
[----:B------:R-:W-:Y:S01]  /*5600*/  HGMMA.64x192x16.F32 R24, R172, gdesc[UR4].tnspB, R24, gsb0 ;  /* 0x42e00004ac187df0 */ /* 0x000fe20008000818 */
[----:B------:R-:W-:Y:S01]  /*5610*/  UIADD3 UR6, UR10, 0x280, URZ ;  /* 0x000002800a067890 */ /* 0x000fe2000fffe03f */
[----:B------:R-:W-:Y:S02]  /*5620*/  UMOV UR7, 0x40000040 ;  /* 0x4000004000077882 */ /* 0x000fe40000000000 */
[----:B------:R-:W-:Y:S01]  /*5630*/  UMOV UR10, UR18 ;  /* 0x00000012000a7c82 */ /* 0x000fe20008000000 */
[----:B------:R-:W-:Y:S02]  /*5640*/  WARPGROUP.DEPBAR.LE gsb0, 0x0 ;  /* 0x00008000000079c5 */ /* 0x000fe40000010000 */
[----:B------:R-:W-:-:S13]  /*5650*/  WARPGROUP.ARRIVE ;  /* 0x00000000000079c5 */ /* 0x000fda0000000000 */
[----:B------:R-:W-:Y:S01]  /*5660*/  HGMMA.64x192x16.F32 R24, R168, gdesc[UR4].tnspB, R24, gsb0 ;  /* 0x42e00004a8187df0 */ /* 0x000fe20008000818 */
[----:B------:R-:W-:Y:S02]  /*5670*/  @UP0 ULDC UR6, c[0x0][0x44c] ;  /* 0x0001130000060ab9 */ /* 0x000fe40000000800 */
[----:B------:R-:W-:Y:S01]  /*5680*/  @P2 IMAD.HI.U32 R2, R10, UR6, RZ ;  /* 0x000000060a022c27 */ /* 0x000fe2000f8e00ff */
[----:B------:R-:W-:Y:S01]  /*5690*/  @UP0 ULDC UR6, c[0x0][0x450] ;  /* 0x0001140000060ab9 */ /* 0x000fe20000000800 */
[----:B------:R-:W-:-:S03]  /*56a0*/  PLOP3.LUT P2, PT, PT, PT, UP1, 0x40, 0x0 ;  /* 0x000000000000781c */ /* 0x000fc60003f4e818 */
[----:B------:R-:W-:Y:S01]  /*56b0*/  @P3 SHF.R.U32.HI R15, RZ, UR6, R2 ;  /* 0x00000006ff0f3c19 */ /* 0x000fe20008011602 */
[----:B------:R-:W-:-:S04]  /*56c0*/  VIADD R2, R180, 0x1 ;  /* 0x00000001b4027836 */ /* 0x000fc80000000000 */
[----:B------:R-:W0:Y:S01]  /*56d0*/  SHFL.IDX PT, R21, R15, RZ, 0x1c1f ;  /* 0x001c1fff0f157589 */ /* 0x000e2200000e0000 */
[----:B------:R-:W-:Y:S01]  /*56e0*/  IMAD R3, R11, -0x2, R2 ;  /* 0xfffffffe0b037824 */ /* 0x000fe200078e0202 */
[----:B------:R-:W-:Y:S02]  /*56f0*/  WARPGROUP.DEPBAR.LE gsb0, 0x0 ;  /* 0x00008000000079c5 */ /* 0x000fe40000010000 */
[----:B------:R1:W-:Y:S01]  /*5700*/  @!P1 SYNCS.ARRIVE.TRANS64.RED.A1T0 RZ, [R0+URZ], RZ ;  /* 0x000000ff00ff99a7 */ /* 0x0003e2000810043f */
[----:B------:R-:W-:Y:S02]  /*5710*/  VIADD R168, R3, 0xffffffff ;  /* 0xffffffff03a87836 */ /* 0x000fe40000000000 */
[----:B-1----:R-:W-:-:S04]  /*5720*/  IMAD R0, R16, UR60, R3 ;  /* 0x0000003c10007c24 */ /* 0x002fc8000f8e0203 */
[----:B------:R-:W-:-:S04]  /*5730*/  VIADD R0, R0, -UR10 ;  /* 0x8000000a00007c36 */ /* 0x000fc80008000000 */
[C---:B------:R-:W-:Y:S02]  /*5740*/  VIADD R20, R0.reuse, UR15 ;  /* 0x0000000f00147c36 */ /* 0x040fe40008000000 */
[----:B------:R-:W-:Y:S02]  /*5750*/  VIADD R22, R0, UR14 ;  /* 0x0000000e00167c36 */ /* 0x000fe40008000000 */
[--C-:B0-----:R-:W-:Y:S02]  /*5760*/  IMAD.IADD R0, R20, 0x1, R21.reuse ;  /* 0x0000000114007824 */ /* 0x101fe400078e0215 */
[----:B------:R-:W-:Y:S01]  /*5770*/  IMAD.IADD R2, R22, 0x1, R21 ;  /* 0x0000000116027824 */ /* 0x000fe200078e0215 */
[----:B------:R-:W-:Y:S06]  /*5780*/  @P2 BRA `(.L_x_951) ;  /* 0x0000000000582947 */ /* 0x000fec0003800000 */
[----:B------:R-:W-:Y:S01]  /*5790*/  IMAD R3, R16, UR60, R21 ;  /* 0x0000003c10037c24 */ /* 0x000fe2000f8e0215 */
[----:B------:R-:W-:Y:S03]  /*57a0*/  BSSY B0, `(.L_x_952) ;  /* 0x0000011000007945 */ /* 0x000fe60003800000 */
[----:B------:R-:W-:-:S05]  /*57b0*/  VIADD R3, R3, -UR10 ;  /* 0x8000000a03037c36 */ /* 0x000fca0008000000 */
[----:B------:R-:W-:-:S13]  /*57c0*/  ISETP.GT.AND P2, PT, R3, -0x1, PT ;  /* 0xffffffff0300780c */ /* 0x000fda0003f44270 */
[----:B------:R-:W-:Y:S05]  /*57d0*/  @P2 BRA `(.L_x_953) ;  /* 0x0000000000202947 */ /* 0x000fea0003800000 */
[----:B------:R-:W-:Y:S01]  /*57e0*/  IMAD.U32 R21, RZ, RZ, UR58 ;  /* 0x0000003aff157e24 */ /* 0x000fe2000f8e00ff */
[----:B------:R-:W-:-:S04]  /*57f0*/  LOP3.LUT R3, RZ, R3, RZ, 0x33, !PT ;  /* 0x00000003ff037212 */ /* 0x000fc800078e33ff */
[----:B------:R-:W-:-:S13]  /*5800*/  ISETP.NE.AND P2, PT, R21, 0x1, PT ;  /* 0x000000011500780c */ /* 0x000fda0003f45270 */
[----:B------:R-:W0:Y:S02]  /*5810*/  @P2 LDC.64 R170, c[0x0][0x9e8] ;  /* 0x00027a00ffaa2b82 */ /* 0x000e240000000a00 */
[----:B0-----:R-:W-:-:S05]  /*5820*/  @P2 IMAD.HI.U32 R14, R3, R170, RZ ;  /* 0x000000aa030e2227 */ /* 0x001fca00078e00ff */
[----:B------:R-:W-:-:S04]  /*5830*/  @P2 SHF.R.U32.HI R3, RZ, R171, R14 ;  /* 0x000000abff032219 */ /* 0x000fc8000001160e */
[----:B------:R-:W-:Y:S01]  /*5840*/  LOP3.LUT R3, RZ, R3, RZ, 0x33, !PT ;  /* 0x00000003ff037212 */ /* 0x000fe200078e33ff */
[----:B------:R-:W-:Y:S06]  /*5850*/  BRA `(.L_x_954) ;  /* 0x0000000000147947 */ /* 0x000fec0003800000 */
.L_x_953:
[----:B------:R-:W-:-:S05]  /*5860*/  IMAD.U32 R21, RZ, RZ, UR58 ;  /* 0x0000003aff157e24 */ /* 0x000fca000f8e00ff */
[----:B------:R-:W-:-:S13]  /*5870*/  ISETP.NE.AND P2, PT, R21, 0x1, PT ;  /* 0x000000011500780c */ /* 0x000fda0003f45270 */
[----:B------:R-:W0:Y:S02]  /*5880*/  @P2 LDC.64 R170, c[0x0][0x9e8] ;  /* 0x00027a00ffaa2b82 */ /* 0x000e240000000a00 */
[----:B0-----:R-:W-:-:S05]  /*5890*/  @P2 IMAD.HI.U32 R14, R3, R170, RZ ;  /* 0x000000aa030e2227 */ /* 0x001fca00078e00ff */
[----:B------:R-:W-:-:S07]  /*58a0*/  @P2 SHF.R.U32.HI R3, RZ, R171, R14 ;  /* 0x000000abff032219 */ /* 0x000fce000001160e */
.L_x_954:
[----:B------:R-:W-:Y:S05]  /*58b0*/  BSYNC B0 ;  /* 0x0000000000007941 */ /* 0x000fea0003800000 */
.L_x_952:
[----:B------:R-:W-:-:S05]  /*58c0*/  IMAD R3, R3, R21, R168 ;  /* 0x0000001503037224 */ /* 0x000fca00078e02a8 */
[----:B------:R-:W-:Y:S02]  /*58d0*/  VIADDMNMX R0, R3, R21, R0, PT ;  /* 0x0000001503007246 */ /* 0x000fe40003800100 */
[----:B------:R-:W-:-:S07]  /*58e0*/  VIMNMX R2, R2, R3, !PT ;  /* 0x0000000302027248 */ /* 0x000fce0007fe0100 */
.L_x_951:
[C---:B------:R-:W-:Y:S01]  /*58f0*/  ISETP.GE.AND P2, PT, R180.reuse, 0x2, PT ;  /* 0x00000002b400780c */ /* 0x040fe20003f46270 */
[----:B------:R-:W0:Y:S01]  /*5900*/  SHFL.IDX PT, R15, R15, 0x1, 0x1c1f ;  /* 0x003c1f000f0f7f89 */ /* 0x000e2200000e0000 */
[----:B------:R-:W-:Y:S02]  /*5910*/  ISETP.GE.AND P6, PT, R180, 0xa, PT ;  /* 0x0000000ab400780c */ /* 0x000fe40003fc6270 */
        /* <DEDUP_REMOVED lines=10> */
[----:B------:R-:W-:Y:S01]  /*59c0*/  ISETP.LT.OR P5, PT, R0, 0x9, P5 ;  /* 0x000000090000780c */ /* 0x000fe20002fa1670 */
[----:B0-----:R-:W-:Y:S01]  /*59d0*/  IMAD.IADD R14, R22, 0x1, R15 ;  /* 0x00000001160e7824 */ /* 0x001fe200078e020f */
        /* <DEDUP_REMOVED lines=23> */
[----:B------:R-:W-:Y:S02]  /*5b50*/  ISETP.GE.AND P5, PT, R180, 0x22, PT ;  /* 0x00000022b400780c */ /* 0x000fe40003fa6270 */
        /* <DEDUP_REMOVED lines=76> */
[----:B------:R-:W-:Y:S01]  /*6020*/  ISETP.GT.AND P6, PT, R2, 0x59, !P6 ;  /* 0x000000590200780c */ /* 0x000fe200077c4270 */
[----:B------:R-:W-:-:S03]  /*6030*/  IMAD.IADD R2, R20, 0x1, R15 ;  /* 0x0000000114027824 */ /* 0x000fc600078e020f */
[----:B------:R-:W-:-:S04]  /*6040*/  ISETP.LT.OR P6, PT, R0, 0x5a, P6 ;  /* 0x0000005a0000780c */ /* 0x000fc800037c1670 */
[----:B------:R-:W-:Y:S02]  /*6050*/  FSEL R165, R165, -INF , !P6 ;  /* 0xff800000a5a57808 */ /* 0x000fe40007000000 */
[----:B------:R-:W-:-:S13]  /*6060*/  PLOP3.LUT P6, PT, PT, PT, UP1, 0x40, 0x0 ;  /* 0x000000000000781c */ /* 0x000fda0003fce818 */
[----:B------:R-:W-:Y:S05]  /*6070*/  @P6 BRA `(.L_x_955) ;  /* 0x0000000000586947 */ /* 0x000fea0003800000 */
        /* <DEDUP_REMOVED lines=13> */
.L_x_957:
[----:B------:R-:W-:-:S05]  /*6150*/  IMAD.U32 R0, RZ, RZ, UR58 ;  /* 0x0000003aff007e24 */ /* 0x000fca000f8e00ff */
[----:B------:R-:W-:-:S13]  /*6160*/  ISETP.NE.AND P6, PT, R0, 0x1, PT ;  /* 0x000000010000780c */ /* 0x000fda0003fc5270 */
[----:B------:R-:W0:Y:S02]  /*6170*/  @P6 LDC.64 R180, c[0x0][0x9e8] ;  /* 0x00027a00ffb46b82 */ /* 0x000e240000000a00 */
[----:B0-----:R-:W-:-:S05]  /*6180*/  @P6 IMAD.HI.U32 R180, R15, R180, RZ ;  /* 0x000000b40fb46227 */ /* 0x001fca00078e00ff */
[----:B------:R-:W-:-:S07]  /*6190*/  @P6 SHF.R.U32.HI R15, RZ, R181, R180 ;  /* 0x000000b5ff0f6219 */ /* 0x000fce00000116b4 */
.L_x_958:
[----:B------:R-:W-:Y:S05]  /*61a0*/  BSYNC B0 ;  /* 0x0000000000007941 */ /* 0x000fea0003800000 */
.L_x_956:
[----:B------:R-:W-:-:S05]  /*61b0*/  IMAD R15, R15, R0, R168 ;  /* 0x000000000f0f7224 */ /* 0x000fca00078e02a8 */
[----:B------:R-:W-:Y:S02]  /*61c0*/  VIADDMNMX R2, R15, R0, R2, PT ;  /* 0x000000000f027246 */ /* 0x000fe40003800102 */
[----:B------:R-:W-:-:S07]  /*61d0*/  VIMNMX R14, R14, R15, !PT ;  /* 0x0000000f0e0e7248 */ /* 0x000fce0007fe0100 */
.L_x_955:
[C---:B------:R-:W-:Y:S01]  /*61e0*/  ISETP.GT.AND P2, PT, R14.reuse, 0x1, !P2 ;  /* 0x000000010e00780c */ /* 0x040fe20005744270 */
[----:B------:R-:W-:Y:S01]  /*61f0*/  UMOV UR6, UR5 ;  /* 0x0000000500067c82 */ /* 0x000fe20008000000 */
[----:B------:R-:W-:Y:S01]  /*6200*/  ISETP.GT.AND P3, PT, R14, 0x8, !P3 ;  /* 0x000000080e00780c */ /* 0x000fe20005f64270 */
[----:B------:R-:W-:Y:S01]  /*6210*/  UMOV UR7, UR4 ;  /* 0x0000000400077c82 */ /* 0x000fe20008000000 */
        /* <DEDUP_REMOVED lines=31> */
[----:B------:R-:W-:Y:S02]  /*6410*/  ISETP.GT.AND P2, PT, R14, 0x19, !P3 ;  /* 0x000000190e00780c */ /* 0x000fe40005f44270 */
[----:B------:R-:W-:Y:S02]  /*6420*/  ISETP.NE.AND P3, PT, R185, RZ, PT ;  /* 0x000000ffb900720c */ /* 0x000fe40003f65270 */
        /* <DEDUP_REMOVED lines=32> */
[----:B------:R-:W-:Y:S02]  /*6630*/  FMNMX.FTZ R0, R121, R0, !PT ;  /* 0x0000000079007209 */ /* 0x000fe40007810000 */
[----:B------:R-:W-:Y:S02]  /*6640*/  ISETP.LT.OR P2, PT, R2, 0x31, P2 ;  /* 0x000000310200780c */ /* 0x000fe40001741670 */
[----:B------:R-:W-:Y:S02]  /*6650*/  FMNMX.FTZ R22, R165, R0, !PT ;  /* 0x00000000a5167209 */ /* 0x000fe40007810000 */
[----:B------:R-:W-:Y:S01]  /*6660*/  FSEL R127, R146, -INF , !P2 ;  /* 0xff800000927f7808 */ /* 0x000fe20005000000 */
[----:B------:R-:W0:Y:S01]  /*6670*/  LDC R0, c[0x0][0x988] ;  /* 0x00026200ff007b82 */ /* 0x000e220000000800 */
[----:B------:R-:W-:Y:S01]  /*6680*/  ISETP.NE.AND P2, PT, R144, RZ, PT ;  /* 0x000000ff9000720c */ /* 0x000fe20003f45270 */
[----:B------:R-:W1:Y:S01]  /*6690*/  SHFL.BFLY PT, R15, R22, 0x2, 0x1f ;  /* 0x0c401f00160f7f89 */ /* 0x000e6200000e0000 */
[----:B------:R-:W-:-:S02]  /*66a0*/  ISETP.NE.AND P6, PT, R156, RZ, PT ;  /* 0x000000ff9c00720c */ /* 0x000fc40003fc5270 */
[C---:B------:R-:W-:Y:S02]  /*66b0*/  ISETP.GT.AND P2, PT, R14.reuse, 0x31, !P2 ;  /* 0x000000310e00780c */ /* 0x040fe40005744270 */
[----:B------:R-:W-:Y:S02]  /*66c0*/  ISETP.GT.AND P4, PT, R14, 0x51, !P4 ;  /* 0x000000510e00780c */ /* 0x000fe40006784270 */
[----:B------:R-:W-:Y:S02]  /*66d0*/  ISETP.LT.OR P2, PT, R2, 0x32, P2 ;  /* 0x000000320200780c */ /* 0x000fe40001741670 */
[----:B------:R-:W-:Y:S02]  /*66e0*/  ISETP.GT.AND P5, PT, R14, 0x58, !P5 ;  /* 0x000000580e00780c */ /* 0x000fe40006fa4270 */
[----:B------:R-:W-:Y:S02]  /*66f0*/  FSEL R147, R147, -INF , !P2 ;  /* 0xff80000093937808 */ /* 0x000fe40005000000 */
[----:B------:R-:W-:-:S02]  /*6700*/  ISETP.NE.AND P2, PT, R188, RZ, PT ;  /* 0x000000ffbc00720c */ /* 0x000fc40003f45270 */
[----:B------:R-:W-:Y:S02]  /*6710*/  ISETP.LT.OR P4, PT, R2, 0x52, P4 ;  /* 0x000000520200780c */ /* 0x000fe40002781670 */
[----:B------:R-:W-:Y:S02]  /*6720*/  ISETP.GT.AND P2, PT, R14, 0x38, !P2 ;  /* 0x000000380e00780c */ /* 0x000fe40005744270 */
[C---:B------:R-:W-:Y:S02]  /*6730*/  ISETP.LT.OR P5, PT, R2.reuse, 0x59, P5 ;  /* 0x000000590200780c */ /* 0x040fe40002fa1670 */
[----:B------:R-:W-:Y:S02]  /*6740*/  ISETP.LT.OR P2, PT, R2, 0x39, P2 ;  /* 0x000000390200780c */ /* 0x000fe40001741670 */
[----:B------:R-:W-:Y:S02]  /*6750*/  FSEL R163, R163, -INF , !P4 ;  /* 0xff800000a3a37808 */ /* 0x000fe40006000000 */
[----:B------:R-:W-:-:S02]  /*6760*/  FSEL R123, R150, -INF , !P2 ;  /* 0xff800000967b7808 */ /* 0x000fc40005000000 */
[----:B------:R-:W-:Y:S02]  /*6770*/  ISETP.NE.AND P2, PT, R148, RZ, PT ;  /* 0x000000ff9400720c */ /* 0x000fe40003f45270 */
[----:B-1----:R-:W-:Y:S02]  /*6780*/  FMNMX.FTZ R120, R22, R15, !PT ;  /* 0x0000000f16787209 */ /* 0x002fe40007810000 */
[----:B------:R-:W-:-:S03]  /*6790*/  ISETP.GT.AND P2, PT, R14, 0x39, !P2 ;  /* 0x000000390e00780c */ /* 0x000fc60005744270 */
[----:B------:R-:W1:Y:S01]  /*67a0*/  SHFL.BFLY PT, R15, R120, 0x1, 0x1f ;  /* 0x0c201f00780f7f89 */ /* 0x000e6200000e0000 */
[----:B------:R-:W-:-:S04]  /*67b0*/  ISETP.LT.OR P2, PT, R2, 0x3a, P2 ;  /* 0x0000003a0200780c */ /* 0x000fc80001741670 */
[----:B------:R-:W-:Y:S02]  /*67c0*/  FSEL R151, R151, -INF , !P2 ;  /* 0xff80000097977808 */ /* 0x000fe40005000000 */
[----:B------:R-:W-:-:S04]  /*67d0*/  ISETP.NE.AND P2, PT, R190, RZ, PT ;  /* 0x000000ffbe00720c */ /* 0x000fc80003f45270 */
[----:B------:R-:W-:-:S04]  /*67e0*/  ISETP.GT.AND P2, PT, R14, 0x40, !P2 ;  /* 0x000000400e00780c */ /* 0x000fc80005744270 */
[----:B------:R-:W-:-:S04]  /*67f0*/  ISETP.LT.OR P2, PT, R2, 0x41, P2 ;  /* 0x000000410200780c */ /* 0x000fc80001741670 */
[----:B------:R-:W-:Y:S02]  /*6800*/  FSEL R143, R154, -INF , !P2 ;  /* 0xff8000009a8f7808 */ /* 0x000fe40005000000 */
[----:B------:R-:W-:Y:S02]  /*6810*/  ISETP.NE.AND P2, PT, R152, RZ, PT ;  /* 0x000000ff9800720c */ /* 0x000fe40003f45270 */
[----:B-1----:R-:W-:Y:S02]  /*6820*/  FMNMX.FTZ R15, R120, R15, !PT ;  /* 0x0000000f780f7209 */ /* 0x002fe40007810000 */
[----:B------:R-:W-:-:S03]  /*6830*/  ISETP.GT.AND P2, PT, R14, 0x41, !P2 ;  /* 0x000000410e00780c */ /* 0x000fc60005744270 */
[----:B0-----:R-:W-:Y:S01]  /*6840*/  FMUL.FTZ R20, R15, R0 ;  /* 0x000000000f147220 */ /* 0x001fe20000410000 */
[----:B------:R-:W-:-:S04]  /*6850*/  ISETP.LT.OR P2, PT, R2, 0x42, P2 ;  /* 0x000000420200780c */ /* 0x000fc80001741670 */
[----:B------:R-:W-:Y:S02]  /*6860*/  FSEL R155, R155, -INF , !P2 ;  /* 0xff8000009b9b7808 */ /* 0x000fe40005000000 */
[----:B------:R-:W-:Y:S02]  /*6870*/  ISETP.GT.AND P2, PT, R14, 0x48, !P3 ;  /* 0x000000480e00780c */ /* 0x000fe40005f44270 */
[----:B------:R-:W-:Y:S02]  /*6880*/  ISETP.NE.AND P3, PT, R124, RZ, PT ;  /* 0x000000ff7c00720c */ /* 0x000fe40003f65270 */
[----:B------:R-:W-:Y:S02]  /*6890*/  ISETP.LT.OR P2, PT, R2, 0x49, P2 ;  /* 0x000000490200780c */ /* 0x000fe40001741670 */
[----:B------:R-:W-:Y:S02]  /*68a0*/  ISETP.GT.AND P3, PT, R14, 0x50, !P3 ;  /* 0x000000500e00780c */ /* 0x000fe40005f64270 */
[----:B------:R-:W-:-:S02]  /*68b0*/  FSEL R199, R158, -INF , !P2 ;  /* 0xff8000009ec77808 */ /* 0x000fc40005000000 */
[----:B------:R-:W-:Y:S02]  /*68c0*/  ISETP.GT.AND P2, PT, R14, 0x49, !P6 ;  /* 0x000000490e00780c */ /* 0x000fe40007744270 */
[----:B------:R-:W-:Y:S02]  /*68d0*/  ISETP.NE.AND P6, PT, R132, RZ, PT ;  /* 0x000000ff8400720c */ /* 0x000fe40003fc5270 */
[C---:B------:R-:W-:Y:S02]  /*68e0*/  ISETP.LT.OR P2, PT, R2.reuse, 0x4a, P2 ;  /* 0x0000004a0200780c */ /* 0x040fe40001741670 */
[----:B------:R-:W-:Y:S02]  /*68f0*/  ISETP.LT.OR P3, PT, R2, 0x51, P3 ;  /* 0x000000510200780c */ /* 0x000fe40001f61670 */
[----:B------:R-:W-:Y:S02]  /*6900*/  FSEL R159, R159, -INF , !P2 ;  /* 0xff8000009f9f7808 */ /* 0x000fe40005000000 */
[----:B------:R-:W-:-:S02]  /*6910*/  ISETP.GT.AND P2, PT, R14, RZ, !P6 ;  /* 0x000000ff0e00720c */ /* 0x000fc40007744270 */
[----:B------:R-:W-:Y:S02]  /*6920*/  ISETP.NE.AND P6, PT, R128, RZ, PT ;  /* 0x000000ff8000720c */ /* 0x000fe40003fc5270 */
[----:B------:R-:W-:Y:S02]  /*6930*/  ISETP.LT.OR P2, PT, R2, 0x1, P2 ;  /* 0x000000010200780c */ /* 0x000fe40001741670 */
[----:B------:R-:W-:Y:S02]  /*6940*/  ISETP.GT.AND P6, PT, R14, 0x59, !P6 ;  /* 0x000000590e00780c */ /* 0x000fe400077c4270 */
[----:B------:R-:W-:Y:S02]  /*6950*/  FSEL R205, R122, -INF , !P2 ;  /* 0xff8000007acd7808 */ /* 0x000fe40005000000 */
[----:B------:R-:W-:Y:S02]  /*6960*/  FSETP.NEU.FTZ.AND P2, PT, R15, -INF , PT ;  /* 0xff8000000f00780b */ /* 0x000fe40003f5d000 */
[----:B------:R-:W-:-:S02]  /*6970*/  FMNMX.FTZ R22, R205, R4, !PT ;  /* 0x00000004cd167209 */ /* 0x000fc40007810000 */
[----:B------:R-:W-:Y:S02]  /*6980*/  FSEL R20, R20, RZ, P2 ;  /* 0x000000ff14147208 */ /* 0x000fe40001000000 */
[----:B------:R-:W-:Y:S02]  /*6990*/  FMNMX.FTZ R22, R195, R22, !PT ;  /* 0x00000016c3167209 */ /* 0x000fe40007810000 */
[----:B------:R-:W-:Y:S01]  /*69a0*/  ISETP.LT.OR P6, PT, R2, 0x5a, P6 ;  /* 0x0000005a0200780c */ /* 0x000fe200037c1670 */
[--C-:B------:R-:W-:Y:S01]  /*69b0*/  FFMA.FTZ R180, R173, R0, -R20.reuse ;  /* 0x00000000adb47223 */ /* 0x100fe20000010814 */
[----:B------:R-:W-:Y:S01]  /*69c0*/  FMNMX.FTZ R22, R181, R22, !PT ;  /* 0x00000016b5167209 */ /* 0x000fe20007810000 */
[-CC-:B------:R-:W-:Y:S01]  /*69d0*/  FFMA.FTZ R186, R175, R0.reuse, -R20.reuse ;  /* 0x00000000afba7223 */ /* 0x180fe20000010814 */
[----:B------:R-:W-:Y:S01]  /*69e0*/  FSEL R173, R162, -INF , !P3 ;  /* 0xff800000a2ad7808 */ /* 0x000fe20005800000 */
        /* <DEDUP_REMOVED lines=11> */
[----:B------:R-:W-:Y:S01]  /*6aa0*/  FSEL R14, R15, RZ, P2 ;  /* 0x000000ff0f0e7208 */ /* 0x000fe20001000000 */
[--C-:B------:R-:W-:Y:S01]  /*6ab0*/  FFMA.FTZ R190, R197, R0, -R20.reuse ;  /* 0x00000000c5be7223 */ /* 0x100fe20000010814 */
[----:B------:R-:W-:Y:S01]  /*6ac0*/  FMNMX.FTZ R22, R131, R22, !PT ;  /* 0x0000001683167209 */ /* 0x000fe20007810000 */
[----:B------:R-:W-:Y:S01]  /*6ad0*/  MUFU.EX2 R203, R203 ;  /* 0x000000cb00cb7308 */ /* 0x000fe20000000800 */
[--C-:B------:R-:W-:Y:S01]  /*6ae0*/  FFMA.FTZ R179, R179, R0, -R20.reuse ;  /* 0x00000000b3b37223 */ /* 0x100fe20000010814 */
[----:B------:R-:W-:Y:S01]  /*6af0*/  FADD.FTZ R3, -R14, R5 ;  /* 0x000000050e037221 */ /* 0x000fe20000010100 */
[----:B------:R-:W-:Y:S01]  /*6b00*/  FMNMX.FTZ R22, R189, R22, !PT ;  /* 0x00000016bd167209 */ /* 0x000fe20007810000 */
[-CC-:B------:R-:W-:Y:S01]  /*6b10*/  FFMA.FTZ R184, R177, R0.reuse, -R20.reuse ;  /* 0x00000000b1b87223 */ /* 0x180fe20000010814 */
[-CC-:B------:R-:W-:Y:S01]  /*6b20*/  FFMA.FTZ R171, R171, R0.reuse, -R20.reuse ;  /* 0x00000000abab7223 */ /* 0x180fe20000010814 */
[----:B------:R-:W-:Y:S01]  /*6b30*/  FMUL.FTZ R3, R3, R0 ;  /* 0x0000000003037220 */ /* 0x000fe20000410000 */
[----:B------:R-:W-:Y:S01]  /*6b40*/  FMNMX.FTZ R22, R135, R22, !PT ;  /* 0x0000001687167209 */ /* 0x000fe20007810000 */
[----:B------:R-:W-:Y:S01]  /*6b50*/  MUFU.EX2 R188, R188 ;  /* 0x000000bc00bc7308 */ /* 0x000fe20000000800 */
[-CC-:B------:R-:W-:Y:S01]  /*6b60*/  FFMA.FTZ R170, R121, R0.reuse, -R20.reuse ;  /* 0x0000000079aa7223 */ /* 0x180fe20000010814 */
[--C-:B------:R-:W-:Y:S01]  /*6b70*/  FFMA.FTZ R176, R23, R0, -R20.reuse ;  /* 0x0000000017b07223 */ /* 0x100fe20000010814 */
[----:B------:R-:W-:Y:S01]  /*6b80*/  FMNMX.FTZ R22, R187, R22, !PT ;  /* 0x00000016bb167209 */ /* 0x000fe20007810000 */
[-CC-:B------:R-:W-:Y:S01]  /*6b90*/  FFMA.FTZ R23, R145, R0.reuse, -R20.reuse ;  /* 0x0000000091177223 */ /* 0x180fe20000010814 */
[-CC-:B------:R-:W-:Y:S01]  /*6ba0*/  FFMA.FTZ R178, R129, R0.reuse, -R20.reuse ;  /* 0x0000000081b27223 */ /* 0x180fe20000010814 */
[--C-:B------:R-:W-:Y:S01]  /*6bb0*/  FFMA.FTZ R168, R125, R0, -R20.reuse ;  /* 0x000000007da87223 */ /* 0x100fe20000010814 */
        /* <DEDUP_REMOVED lines=10> */
[----:B------:R-:W-:-:S02]  /*6c60*/  FFMA.FTZ R5, R165, R0, -R20 ;  /* 0x00000000a5057223 */ /* 0x000fc40000010814 */
[----:B------:R-:W-:-:S04]  /*6c70*/  FMNMX.FTZ R22, R147, R22, !PT ;  /* 0x0000001693167209 */ /* 0x000fc80007810000 */
[----:B------:R-:W-:Y:S01]  /*6c80*/  FMNMX.FTZ R22, R123, R22, !PT ;  /* 0x000000167b167209 */ /* 0x000fe20007810000 */
[----:B------:R-:W-:Y:S03]  /*6c90*/  MUFU.EX2 R184, R184 ;  /* 0x000000b800b87308 */ /* 0x000fe60000000800 */
        /* <DEDUP_REMOVED lines=12> */
[----:B------:R-:W-:-:S05]  /*6d60*/  FMNMX.FTZ R22, R167, R22, !PT ;  /* 0x00000016a7167209 */ /* 0x000fca0007810000 */
[----:B------:R-:W0:Y:S01]  /*6d70*/  SHFL.BFLY PT, R141, R22, 0x2, 0x1f ;  /* 0x0c401f00168d7f89 */ /* 0x000e2200000e0000 */
[----:B------:R-:W-:Y:S08]  /*6d80*/  MUFU.EX2 R137, R137 ;  /* 0x0000008900897308 */ /* 0x000ff00000000800 */
[----:B------:R-:W-:Y:S08]  /*6d90*/  MUFU.EX2 R182, R182 ;  /* 0x000000b600b67308 */ /* 0x000ff00000000800 */
[----:B------:R-:W-:Y:S01]  /*6da0*/  MUFU.EX2 R133, R133 ;  /* 0x0000008500857308 */ /* 0x000fe20000000800 */
[----:B0-----:R-:W-:Y:S01]  /*6db0*/  FMNMX.FTZ R21, R22, R141, !PT ;  /* 0x0000008d16157209 */ /* 0x001fe20007810000 */
[----:B------:R-:W-:-:S06]  /*6dc0*/  FFMA.FTZ R141, R153, R0, -R20 ;  /* 0x00000000998d7223 */ /* 0x000fcc0000010814 */
[----:B------:R-:W-:Y:S01]  /*6dd0*/  MUFU.EX2 R176, R176 ;  /* 0x000000b000b07308 */ /* 0x000fe20000000800 */
[----:B------:R-:W0:Y:S07]  /*6de0*/  SHFL.BFLY PT, R2, R21, 0x1, 0x1f ;  /* 0x0c201f0015027f89 */ /* 0x000e2e00000e0000 */
[----:B------:R-:W-:Y:S08]  /*6df0*/  MUFU.EX2 R23, R23 ;  /* 0x0000001700177308 */ /* 0x000ff00000000800 */
[----:B------:R-:W-:Y:S08]  /*6e00*/  MUFU.EX2 R178, R178 ;  /* 0x000000b200b27308 */ /* 0x000ff00000000800 */
[----:B------:R-:W-:Y:S01]  /*6e10*/  MUFU.EX2 R129, R129 ;  /* 0x0000008100817308 */ /* 0x000fe20000000800 */
[----:B0-----:R-:W-:-:S04]  /*6e20*/  FMNMX.FTZ R21, R21, R2, !PT ;  /* 0x0000000215157209 */ /* 0x001fc80007810000 */
[----:B------:R-:W-:-:S03]  /*6e30*/  FSETP.NEU.FTZ.AND P2, PT, R21, -INF , PT ;  /* 0xff8000001500780b */ /* 0x000fc60003f5d000 */
[----:B------:R0:W1:Y:S01]  /*6e40*/  MUFU.EX2 R2, R3 ;  /* 0x0000000300027308 */ /* 0x0000620000000800 */
[----:B------:R-:W-:-:S05]  /*6e50*/  FMUL.FTZ R124, R21, R0 ;  /* 0x00000000157c7220 */ /* 0x000fca0000410000 */
[----:B------:R-:W-:Y:S02]  /*6e60*/  FSEL R124, R124, RZ, P2 ;  /* 0x000000ff7c7c7208 */ /* 0x000fe40001000000 */
[----:B------:R-:W-:Y:S01]  /*6e70*/  MUFU.EX2 R172, R172 ;  /* 0x000000ac00ac7308 */ /* 0x000fe20000000800 */
[----:B0-----:R-:W-:Y:S02]  /*6e80*/  FSEL R3, R21, RZ, P2 ;  /* 0x000000ff15037208 */ /* 0x001fe40001000000 */
[-CC-:B------:R-:W-:Y:S01]  /*6e90*/  FFMA.FTZ R14, R205, R0.reuse, -R124.reuse ;  /* 0x00000000cd0e7223 */ /* 0x180fe2000001087c */
[-CC-:B------:R-:W-:Y:S01]  /*6ea0*/  FFMA.FTZ R121, R195, R0.reuse, -R124.reuse ;  /* 0x00000000c3797223 */ /* 0x180fe2000001087c */
[-C--:B------:R-:W-:Y:S01]  /*6eb0*/  FFMA.FTZ R20, R181, R0.reuse, -R124 ;  /* 0x00000000b5147223 */ /* 0x080fe2000001087c */
[----:B------:R-:W-:Y:S01]  /*6ec0*/  FADD.FTZ R3, -R3, R4 ;  /* 0x0000000403037221 */ /* 0x000fe20000010100 */
[-CC-:B------:R-:W-:Y:S01]  /*6ed0*/  FFMA.FTZ R149, R193, R0.reuse, -R124.reuse ;  /* 0x00000000c1957223 */ /* 0x180fe2000001087c */
[-CC-:B------:R-:W-:Y:S01]  /*6ee0*/  FFMA.FTZ R22, R183, R0.reuse, -R124.reuse ;  /* 0x00000000b7167223 */ /* 0x180fe2000001087c */
[----:B------:R-:W-:Y:S01]  /*6ef0*/  MUFU.EX2 R14, R14 ;  /* 0x0000000e000e7308 */ /* 0x000fe20000000800 */
[-C--:B------:R-:W-:Y:S01]  /*6f00*/  FMUL.FTZ R3, R3, R0.reuse ;  /* 0x0000000003037220 */ /* 0x080fe20000410000 */
[----:B-1----:R-:W-:Y:S01]  /*6f10*/  FFMA.FTZ R9, R2, R9, R203 ;  /* 0x0000000902097223 */ /* 0x002fe200000100cb */
[-CC-:B------:R-:W-:Y:S01]  /*6f20*/  FFMA.FTZ R153, R191, R0.reuse, -R124.reuse ;  /* 0x00000000bf997223 */ /* 0x180fe2000001087c */
[-CC-:B------:R-:W-:Y:S01]  /*6f30*/  FFMA.FTZ R120, R131, R0.reuse, -R124.reuse ;  /* 0x0000000083787223 */ /* 0x180fe2000001087c */
[-CC-:B------:R-:W-:Y:S01]  /*6f40*/  FFMA.FTZ R177, R127, R0.reuse, -R124.reuse ;  /* 0x000000007fb17223 */ /* 0x180fe2000001087c */
[----:B------:R-:W-:Y:S01]  /*6f50*/  FADD.FTZ R9, R188, R9 ;  /* 0x00000009bc097221 */ /* 0x000fe20000010000 */
[-CC-:B------:R-:W-:Y:S01]  /*6f60*/  FFMA.FTZ R131, R189, R0.reuse, -R124.reuse ;  /* 0x00000000bd837223 */ /* 0x180fe2000001087c */
[----:B------:R-:W0:Y:S01]  /*6f70*/  MUFU.EX2 R3, R3 ;  /* 0x0000000300037308 */ /* 0x000e220000000800 */
[-CC-:B------:R-:W-:Y:S01]  /*6f80*/  FFMA.FTZ R181, R135, R0.reuse, -R124.reuse ;  /* 0x0000000087b57223 */ /* 0x180fe2000001087c */
[----:B------:R-:W-:Y:S01]  /*6f90*/  FADD.FTZ R128, R190, R9 ;  /* 0x00000009be807221 */ /* 0x000fe20000010000 */
[-CC-:B------:R-:W-:Y:S01]  /*6fa0*/  FFMA.FTZ R122, R187, R0.reuse, -R124.reuse ;  /* 0x00000000bb7a7223 */ /* 0x180fe2000001087c */
[-CC-:B------:R-:W-:Y:S01]  /*6fb0*/  FFMA.FTZ R123, R123, R0.reuse, -R124.reuse ;  /* 0x000000007b7b7223 */ /* 0x180fe2000001087c */
[-C--:B------:R-:W-:Y:S01]  /*6fc0*/  FFMA.FTZ R183, R139, R0.reuse, -R124 ;  /* 0x000000008bb77223 */ /* 0x080fe2000001087c */
[----:B------:R-:W-:Y:S01]  /*6fd0*/  FADD.FTZ R9, R179, R128 ;  /* 0x00000080b3097221 */ /* 0x000fe20000010000 */
[-CC-:B------:R-:W-:Y:S01]  /*6fe0*/  FFMA.FTZ R185, R185, R0.reuse, -R124.reuse ;  /* 0x00000000b9b97223 */ /* 0x180fe2000001087c */
[----:B------:R-:W1:Y:S01]  /*6ff0*/  MUFU.EX2 R121, R121 ;  /* 0x0000007900797308 */ /* 0x000e620000000800 */
[-CC-:B------:R-:W-:Y:S01]  /*7000*/  FFMA.FTZ R126, R147, R0.reuse, -R124.reuse ;  /* 0x00000000937e7223 */ /* 0x180fe2000001087c */
[----:B------:R-:W-:Y:S01]  /*7010*/  FADD.FTZ R130, R184, R9 ;  /* 0x00000009b8827221 */ /* 0x000fe20000010000 */
[-CC-:B------:R-:W-:Y:S01]  /*7020*/  FFMA.FTZ R151, R151, R0.reuse, -R124.reuse ;  /* 0x0000000097977223 */ /* 0x180fe2000001087c */
[-CC-:B------:R-:W-:Y:S01]  /*7030*/  FFMA.FTZ R143, R143, R0.reuse, -R124.reuse ;  /* 0x000000008f8f7223 */ /* 0x180fe2000001087c */
[-C--:B------:R-:W-:Y:S01]  /*7040*/  FFMA.FTZ R155, R155, R0.reuse, -R124 ;  /* 0x000000009b9b7223 */ /* 0x080fe2000001087c */
[----:B------:R-:W-:Y:S01]  /*7050*/  FADD.FTZ R127, R171, R130 ;  /* 0x00000082ab7f7221 */ /* 0x000fe20000010000 */
[----:B------:R-:W-:Y:S01]  /*7060*/  FFMA.FTZ R199, R199, R0, -R124 ;  /* 0x00000000c7c77223 */ /* 0x000fe2000001087c */
[----:B------:R-:W2:Y:S01]  /*7070*/  MUFU.EX2 R20, R20 ;  /* 0x0000001400147308 */ /* 0x000ea20000000800 */
[----:B0-----:R-:W-:Y:S01]  /*7080*/  FFMA.FTZ R128, R3, R8, R14 ;  /* 0x0000000803807223 */ /* 0x001fe2000001000e */
[----:B------:R-:W-:Y:S01]  /*7090*/  FADD.FTZ R130, R186, R127 ;  /* 0x0000007fba827221 */ /* 0x000fe20000010000 */
[-CC-:B------:R-:W-:Y:S01]  /*70a0*/  FFMA.FTZ R159, R159, R0.reuse, -R124.reuse ;  /* 0x000000009f9f7223 */ /* 0x180fe2000001087c */
[-CC-:B------:R-:W-:Y:S01]  /*70b0*/  FFMA.FTZ R173, R173, R0.reuse, -R124.reuse ;  /* 0x00000000adad7223 */ /* 0x180fe2000001087c */
[-C--:B------:R-:W-:Y:S01]  /*70c0*/  FFMA.FTZ R163, R163, R0.reuse, -R124 ;  /* 0x00000000a3a37223 */ /* 0x080fe2000001087c */
[----:B------:R-:W-:Y:S01]  /*70d0*/  FADD.FTZ R127, R169, R130 ;  /* 0x00000082a97f7221 */ /* 0x000fe20000010000 */
[-C--:B------:R-:W-:Y:S01]  /*70e0*/  FFMA.FTZ R175, R175, R0.reuse, -R124 ;  /* 0x00000000afaf7223 */ /* 0x080fe2000001087c */
[----:B------:R-:W0:Y:S01]  /*70f0*/  MUFU.EX2 R149, R149 ;  /* 0x0000009500957308 */ /* 0x000e220000000800 */
[----:B-1----:R-:W-:Y:S01]  /*7100*/  FADD.FTZ R9, R121, R128 ;  /* 0x0000008079097221 */ /* 0x002fe20000010000 */
[----:B------:R-:W-:Y:S01]  /*7110*/  FADD.FTZ R130, R180, R127 ;  /* 0x0000007fb4827221 */ /* 0x000fe20000010000 */
[----:B------:R-:W-:Y:S01]  /*7120*/  FFMA.FTZ R124, R167, R0, -R124 ;  /* 0x00000000a77c7223 */ /* 0x000fe2000001087c */
[----:B------:R-:W-:Y:S01]  /*7130*/  IMAD.U32 R127, RZ, RZ, UR11 ;  /* 0x0000000bff7f7e24 */ /* 0x000fe2000f8e00ff */
[C---:B------:R-:W-:Y:S01]  /*7140*/  ISETP.GT.AND P2, PT, R13.reuse, UR56, PT ;  /* 0x000000380d007c0c */ /* 0x040fe2000bf44270 */
[----:B------:R-:W-:Y:S01]  /*7150*/  VIADD R13, R13, 0xffffffff ;  /* 0xffffffff0d0d7836 */ /* 0x000fe20000000000 */
[----:B------:R-:W-:Y:S01]  /*7160*/  F2FP.F16.F32.PACK_AB R190, R179, R190 ;  /* 0x000000beb3be723e */ /* 0x000fe200000000ff */
[----:B------:R-:W1:Y:S01]  /*7170*/  MUFU.EX2 R22, R22 ;  /* 0x0000001600167308 */ /* 0x000e620000000800 */
[----:B--2---:R-:W-:Y:S01]  /*7180*/  FADD.FTZ R128, R20, R9 ;  /* 0x0000000914807221 */ /* 0x004fe20000010000 */
[----:B------:R-:W-:Y:S01]  /*7190*/  @!P1 VIADD R127, R127, 0x30860 ;  /* 0x000308607f7f9836 */ /* 0x000fe20000000000 */
[----:B------:R-:W-:-:S02]  /*71a0*/  F2FP.F16.F32.PACK_AB R184, R171, R184 ;  /* 0x000000b8abb8723e */ /* 0x000fc400000000ff */
[----:B------:R-:W-:Y:S02]  /*71b0*/  F2FP.F16.F32.PACK_AB R186, R169, R186 ;  /* 0x000000baa9ba723e */ /* 0x000fe400000000ff */
[----:B------:R-:W-:Y:S01]  /*71c0*/  @!P1 PRMT R127, RZ, 0x654, R127 ;  /* 0x00000654ff7f9816 */ /* 0x000fe2000000007f */
[----:B------:R-:W2:Y:S01]  /*71d0*/  MUFU.EX2 R153, R153 ;  /* 0x0000009900997308 */ /* 0x000ea20000000800 */
[----:B0-----:R-:W-:Y:S01]  /*71e0*/  FADD.FTZ R9, R149, R128 ;  /* 0x0000008095097221 */ /* 0x001fe20000010000 */
[----:B------:R-:W-:Y:S01]  /*71f0*/  F2FP.F16.F32.PACK_AB R188, R188, R203 ;  /* 0x000000cbbcbc723e */ /* 0x000fe200000000ff */
[----:B------:R0:W-:Y:S01]  /*7200*/  @!P1 SYNCS.ARRIVE.TRANS64.RED.A1T0 RZ, [R127+URZ], RZ ;  /* 0x000000ff7fff99a7 */ /* 0x0001e2000810043f */
[----:B------:R-:W-:Y:S02]  /*7210*/  F2FP.F16.F32.PACK_AB R180, R137, R180 ;  /* 0x000000b489b4723e */ /* 0x000fe400000000ff */
[----:B------:R-:W-:Y:S02]  /*7220*/  F2FP.F16.F32.PACK_AB R189, R121, R14 ;  /* 0x0000000e79bd723e */ /* 0x000fe400000000ff */
[----:B------:R-:W3:Y:S01]  /*7230*/  MUFU.EX2 R120, R120 ;  /* 0x0000007800787308 */ /* 0x000ee20000000800 */
[----:B-1----:R-:W-:Y:S01]  /*7240*/  FADD.FTZ R128, R22, R9 ;  /* 0x0000000916807221 */ /* 0x002fe20000010000 */
[----:B------:R-:W-:-:S06]  /*7250*/  F2FP.F16.F32.PACK_AB R191, R149, R20 ;  /* 0x0000001495bf723e */ /* 0x000fcc00000000ff */
[----:B------:R-:W1:Y:S01]  /*7260*/  MUFU.EX2 R131, R131 ;  /* 0x0000008300837308 */ /* 0x000e620000000800 */
[----:B--2---:R-:W-:-:S07]  /*7270*/  FADD.FTZ R9, R153, R128 ;  /* 0x0000008099097221 */ /* 0x004fce0000010000 */
[----:B------:R-:W2:Y:S01]  /*7280*/  MUFU.EX2 R181, R181 ;  /* 0x000000b500b57308 */ /* 0x000ea20000000800 */
[----:B---3--:R-:W-:-:S07]  /*7290*/  FADD.FTZ R128, R120, R9 ;  /* 0x0000000978807221 */ /* 0x008fce0000010000 */
[----:B------:R3:W-:Y:S01]  /*72a0*/  MUFU.EX2 R8, R123 ;  /* 0x0000007b00087308 */ /* 0x0007e20000000800 */
[C---:B-1----:R-:W-:Y:S01]  /*72b0*/  FADD.FTZ R128, R131.reuse, R128 ;  /* 0x0000008083807221 */ /* 0x042fe20000010000 */
[----:B------:R-:W-:-:S06]  /*72c0*/  F2FP.F16.F32.PACK_AB R187, R131, R120 ;  /* 0x0000007883bb723e */ /* 0x000fcc00000000ff */
[----:B------:R-:W1:Y:S01]  /*72d0*/  MUFU.EX2 R122, R122 ;  /* 0x0000007a007a7308 */ /* 0x000e620000000800 */
[----:B---3--:R-:W-:-:S04]  /*72e0*/  FADD.FTZ R123, R137, R130 ;  /* 0x00000082897b7221 */ /* 0x008fc80000010000 */
[----:B------:R-:W-:Y:S01]  /*72f0*/  FADD.FTZ R130, R182, R123 ;  /* 0x0000007bb6827221 */ /* 0x000fe20000010000 */
[C---:B------:R-:W-:Y:S02]  /*7300*/  F2FP.F16.F32.PACK_AB R182, R133.reuse, R182 ;  /* 0x000000b685b6723e */ /* 0x040fe400000000ff */
[----:B------:R-:W3:Y:S01]  /*7310*/  MUFU.EX2 R183, R183 ;  /* 0x000000b700b77308 */ /* 0x000ee20000000800 */
[----:B------:R-:W-:-:S04]  /*7320*/  FADD.FTZ R9, R133, R130 ;  /* 0x0000008285097221 */ /* 0x000fc80000010000 */
[----:B------:R-:W-:Y:S01]  /*7330*/  FADD.FTZ R130, R176, R9 ;  /* 0x00000009b0827221 */ /* 0x000fe20000010000 */
[----:B--2---:R-:W-:Y:S01]  /*7340*/  FADD.FTZ R9, R181, R128 ;  /* 0x00000080b5097221 */ /* 0x004fe20000010000 */
[C---:B------:R-:W-:Y:S01]  /*7350*/  F2FP.F16.F32.PACK_AB R176, R23.reuse, R176 ;  /* 0x000000b017b0723e */ /* 0x040fe200000000ff */
[----:B------:R2:W4:Y:S01]  /*7360*/  MUFU.EX2 R4, R185 ;  /* 0x000000b900047308 */ /* 0x0005220000000800 */
[----:B------:R-:W-:Y:S01]  /*7370*/  FADD.FTZ R123, R23, R130 ;  /* 0x00000082177b7221 */ /* 0x000fe20000010000 */
[C---:B-1----:R-:W-:Y:S01]  /*7380*/  FADD.FTZ R128, R122.reuse, R9 ;  /* 0x000000097a807221 */ /* 0x042fe20000010000 */
[----:B------:R-:W-:Y:S02]  /*7390*/  F2FP.F16.F32.PACK_AB R181, R122, R181 ;  /* 0x000000b57ab5723e */ /* 0x000fe400000000ff */
[----:B------:R-:W-:Y:S01]  /*73a0*/  FADD.FTZ R130, R178, R123 ;  /* 0x0000007bb2827221 */ /* 0x000fe20000010000 */
[----:B------:R-:W-:Y:S02]  /*73b0*/  F2FP.F16.F32.PACK_AB R178, R129, R178 ;  /* 0x000000b281b2723e */ /* 0x000fe400000000ff */
[----:B------:R-:W1:Y:S01]  /*73c0*/  MUFU.EX2 R177, R177 ;  /* 0x000000b100b17308 */ /* 0x000e620000000800 */
[----:B---3--:R-:W-:Y:S01]  /*73d0*/  FADD.FTZ R9, R183, R128 ;  /* 0x00000080b7097221 */ /* 0x008fe20000010000 */
[----:B------:R-:W-:Y:S01]  /*73e0*/  FADD.FTZ R123, R129, R130 ;  /* 0x00000082817b7221 */ /* 0x000fe20000010000 */
[----:B--2---:R-:W-:-:S03]  /*73f0*/  F2FP.F16.F32.PACK_AB R185, R153, R22 ;  /* 0x0000001699b9723e */ /* 0x004fc600000000ff */
[----:B------:R-:W-:Y:S02]  /*7400*/  FADD.FTZ R130, R172, R123 ;  /* 0x0000007bac827221 */ /* 0x000fe40000010000 */
[----:B------:R-:W2:Y:S01]  /*7410*/  MUFU.EX2 R141, R141 ;  /* 0x0000008d008d7308 */ /* 0x000ea20000000800 */
[C---:B----4-:R-:W-:Y:S01]  /*7420*/  FADD.FTZ R128, R4.reuse, R9 ;  /* 0x0000000904807221 */ /* 0x050fe20000010000 */
[----:B------:R-:W-:Y:S01]  /*7430*/  F2FP.F16.F32.PACK_AB R183, R4, R183 ;  /* 0x000000b704b7723e */ /* 0x000fe200000000ff */
[----:B------:R-:W-:-:S05]  /*7440*/  IMAD.MOV.U32 R4, RZ, RZ, R21 ;  /* 0x000000ffff047224 */ /* 0x000fca00078e0015 */
[----:B------:R-:W3:Y:S01]  /*7450*/  MUFU.EX2 R126, R126 ;  /* 0x0000007e007e7308 */ /* 0x000ee20000000800 */
[----:B-1----:R-:W-:-:S07]  /*7460*/  FADD.FTZ R9, R177, R128 ;  /* 0x00000080b1097221 */ /* 0x002fce0000010000 */
[----:B------:R-:W1:Y:S01]  /*7470*/  MUFU.EX2 R174, R174 ;  /* 0x000000ae00ae7308 */ /* 0x000e620000000800 */
[C---:B--2---:R-:W-:Y:S01]  /*7480*/  FADD.FTZ R123, R141.reuse, R130 ;  /* 0x000000828d7b7221 */ /* 0x044fe20000010000 */
[----:B------:R-:W-:-:S06]  /*7490*/  F2FP.F16.F32.PACK_AB R172, R141, R172 ;  /* 0x000000ac8dac723e */ /* 0x000fcc00000000ff */
[----:B------:R-:W2:Y:S01]  /*74a0*/  MUFU.EX2 R145, R145 ;  /* 0x0000009100917308 */ /* 0x000ea20000000800 */
[C---:B---3--:R-:W-:Y:S01]  /*74b0*/  FADD.FTZ R9, R126.reuse, R9 ;  /* 0x000000097e097221 */ /* 0x048fe20000010000 */
[----:B------:R-:W-:-:S03]  /*74c0*/  F2FP.F16.F32.PACK_AB R177, R126, R177 ;  /* 0x000000b17eb1723e */ /* 0x000fc600000000ff */
[----:B------:R-:W-:-:S03]  /*74d0*/  FADD.FTZ R9, R8, R9 ;  /* 0x0000000908097221 */ /* 0x000fc60000010000 */
[----:B------:R-:W3:Y:S01]  /*74e0*/  MUFU.EX2 R151, R151 ;  /* 0x0000009700977308 */ /* 0x000ee20000000800 */
[----:B-1----:R-:W-:-:S07]  /*74f0*/  FADD.FTZ R128, R174, R123 ;  /* 0x0000007bae807221 */ /* 0x002fce0000010000 */
[----:B------:R-:W1:Y:S01]  /*7500*/  MUFU.EX2 R168, R168 ;  /* 0x000000a800a87308 */ /* 0x000e620000000800 */
[C---:B--2---:R-:W-:Y:S01]  /*7510*/  FADD.FTZ R123, R145.reuse, R128 ;  /* 0x00000080917b7221 */ /* 0x044fe20000010000 */
[----:B------:R-:W-:-:S06]  /*7520*/  F2FP.F16.F32.PACK_AB R174, R145, R174 ;  /* 0x000000ae91ae723e */ /* 0x000fcc00000000ff */
[----:B------:R-:W2:Y:S01]  /*7530*/  MUFU.EX2 R132, R143 ;  /* 0x0000008f00847308 */ /* 0x000ea20000000800 */
[C---:B---3--:R-:W-:Y:S01]  /*7540*/  FADD.FTZ R9, R151.reuse, R9 ;  /* 0x0000000997097221 */ /* 0x048fe20000010000 */
[----:B------:R-:W-:-:S06]  /*7550*/  F2FP.F16.F32.PACK_AB R179, R151, R8 ;  /* 0x0000000897b3723e */ /* 0x000fcc00000000ff */
[----:B------:R-:W3:Y:S01]  /*7560*/  MUFU.EX2 R125, R125 ;  /* 0x0000007d007d7308 */ /* 0x000ee20000000800 */
[----:B-1----:R-:W-:-:S07]  /*7570*/  FADD.FTZ R128, R168, R123 ;  /* 0x0000007ba8807221 */ /* 0x002fce0000010000 */
[----:B------:R-:W1:Y:S01]  /*7580*/  MUFU.EX2 R155, R155 ;  /* 0x0000009b009b7308 */ /* 0x000e620000000800 */
[----:B--2---:R-:W-:-:S07]  /*7590*/  FADD.FTZ R9, R132, R9 ;  /* 0x0000000984097221 */ /* 0x004fce0000010000 */
[----:B------:R-:W2:Y:S01]  /*75a0*/  MUFU.EX2 R170, R170 ;  /* 0x000000aa00aa7308 */ /* 0x000ea20000000800 */
[C---:B---3--:R-:W-:Y:S01]  /*75b0*/  FADD.FTZ R23, R125.reuse, R128 ;  /* 0x000000807d177221 */ /* 0x048fe20000010000 */
[----:B------:R-:W-:-:S06]  /*75c0*/  F2FP.F16.F32.PACK_AB R168, R125, R168 ;  /* 0x000000a87da8723e */ /* 0x000fcc00000000ff */
[----:B------:R-:W3:Y:S01]  /*75d0*/  MUFU.EX2 R134, R199 ;  /* 0x000000c700867308 */ /* 0x000ee20000000800 */
[----:B-1----:R-:W-:-:S07]  /*75e0*/  FADD.FTZ R9, R155, R9 ;  /* 0x000000099b097221 */ /* 0x002fce0000010000 */
[----:B------:R-:W1:Y:S01]  /*75f0*/  MUFU.EX2 R159, R159 ;  /* 0x0000009f009f7308 */ /* 0x000e620000000800 */
[----:B--2---:R-:W-:-:S07]  /*7600*/  FADD.FTZ R128, R170, R23 ;  /* 0x00000017aa807221 */ /* 0x004fce0000010000 */
[----:B------:R2:W4:Y:S01]  /*7610*/  MUFU.EX2 R130, R173 ;  /* 0x000000ad00827308 */ /* 0x0005220000000800 */
[----:B---3--:R-:W-:-:S07]  /*7620*/  FADD.FTZ R23, R134, R9 ;  /* 0x0000000986177221 */ /* 0x008fce0000010000 */
[----:B------:R-:W3:Y:S01]  /*7630*/  MUFU.EX2 R163, R163 ;  /* 0x000000a300a37308 */ /* 0x000ee20000000800 */
[----:B-1----:R-:W-:Y:S01]  /*7640*/  FADD.FTZ R23, R159, R23 ;  /* 0x000000179f177221 */ /* 0x002fe20000010000 */
[----:B--2---:R-:W-:-:S06]  /*7650*/  F2FP.F16.F32.PACK_AB R173, R155, R132 ;  /* 0x000000849bad723e */ /* 0x004fcc00000000ff */
[----:B------:R1:W2:Y:S01]  /*7660*/  MUFU.EX2 R136, R175 ;  /* 0x000000af00887308 */ /* 0x0002a20000000800 */
[----:B----4-:R-:W-:-:S07]  /*7670*/  FADD.FTZ R23, R130, R23 ;  /* 0x0000001782177221 */ /* 0x010fce0000010000 */
[----:B------:R-:W4:Y:S01]  /*7680*/  MUFU.EX2 R5, R5 ;  /* 0x0000000500057308 */ /* 0x000f220000000800 */
[----:B---3--:R-:W-:Y:S01]  /*7690*/  FADD.FTZ R23, R163, R23 ;  /* 0x00000017a3177221 */ /* 0x008fe20000010000 */
[----:B-1----:R-:W-:Y:S02]  /*76a0*/  F2FP.F16.F32.PACK_AB R175, R159, R134 ;  /* 0x000000869faf723e */ /* 0x002fe400000000ff */
[----:B------:R-:W-:-:S04]  /*76b0*/  F2FP.F16.F32.PACK_AB R169, R163, R130 ;  /* 0x00000082a3a9723e */ /* 0x000fc800000000ff */
[----:B------:R-:W1:Y:S01]  /*76c0*/  MUFU.EX2 R124, R124 ;  /* 0x0000007c007c7308 */ /* 0x000e620000000800 */
[----:B--2---:R-:W-:Y:S01]  /*76d0*/  FADD.FTZ R23, R136, R23 ;  /* 0x0000001788177221 */ /* 0x004fe20000010000 */
[C---:B----4-:R-:W-:Y:S01]  /*76e0*/  FADD.FTZ R9, R5.reuse, R128 ;  /* 0x0000008005097221 */ /* 0x050fe20000010000 */
[----:B------:R-:W-:Y:S01]  /*76f0*/  F2FP.F16.F32.PACK_AB R170, R5, R170 ;  /* 0x000000aa05aa723e */ /* 0x000fe200000000ff */
[----:B------:R-:W-:Y:S02]  /*7700*/  IMAD.MOV.U32 R5, RZ, RZ, R15 ;  /* 0x000000ffff057224 */ /* 0x000fe400078e000f */
[C---:B-1----:R-:W-:Y:S01]  /*7710*/  FADD.FTZ R8, R124.reuse, R23 ;  /* 0x000000177c087221 */ /* 0x042fe20000010000 */
[----:B------:R-:W-:Y:S01]  /*7720*/  F2FP.F16.F32.PACK_AB R171, R124, R136 ;  /* 0x000000887cab723e */ /* 0x000fe200000000ff */
[----:B0-----:R-:W-:Y:S06]  /*7730*/  @P2 BRA `(.L_x_959) ;  /* 0xffffffd000302947 */ /* 0x001fec000383ffff */
[----:B------:R-:W-:Y:S02]  /*7740*/  IMAD.MOV.U32 R4, RZ, RZ, R21 ;  /* 0x000000ffff047224 */ /* 0x000fe400078e0015 */
[----:B------:R-:W-:-:S07]  /*7750*/  IMAD.MOV.U32 R5, RZ, RZ, R15 ;  /* 0x000000ffff057224 */ /* 0x000fce00078e000f */
.L_x_942:
[----:B------:R-:W0:Y:S01]  /*7760*/  LDC R15, c[0x0][0x2f0] ;  /* 0x0000bc00ff0f7b82 */ /* 0x000e220000000800 */
[----:B------:R-:W-:Y:S01]  /*7770*/  UIADD3 UR10, -UR10, 0x1, URZ ;  /* 0x000000010a0a7890 */ /* 0x000fe2000fffe13f */
[----:B------:R-:W-:Y:S01]  /*7780*/  ULDC UR7, c[0x0][0x448] ;  /* 0x0001120000077ab9 */ /* 0x000fe20000000800 */
[----:B------:R-:W-:Y:S01]  /*7790*/  ULDC UR14, c[0x0][0x9e4] ;  /* 0x00027900000e7ab9 */ /* 0x000fe20000000800 */
[----:B------:R-:W-:Y:S02]  /*77a0*/  UISETP.NE.AND UP0, UPT, UR7, 0x1, UPT ;  /* 0x000000010700788c */ /* 0x000fe4000bf05270 */
[----:B------:R-:W-:Y:S02]  /*77b0*/  UISETP.GE.AND UP1, UPT, UR14, 0x1, UPT ;  /* 0x000000010e00788c */ /* 0x000fe4000bf26270 */
[----:B------:R-:W1:Y:S04]  /*77c0*/  S2UR UR6, SR_CTAID.X ;  /* 0x00000000000679c3 */ /* 0x000e680000002500 */
[----:B------:R-:W-:-:S03]  /*77d0*/  PLOP3.LUT P2, PT, PT, PT, UP1, 0x40, 0x0 ;  /* 0x000000000000781c */ /* 0x000fc60003f4e818 */
[----:B------:R-:W-:Y:S01]  /*77e0*/  @UP0 ULDC UR15, c[0x0][0x450] ;  /* 0x00011400000f0ab9 */ /* 0x000fe20000000800 */
[----:B0-----:R-:W-:-:S05]  /*77f0*/  IMAD R15, R16, R15, UR10 ;  /* 0x0000000a100f7e24 */ /* 0x001fca000f8e020f */
[----:B------:R-:W-:Y:S01]  /*7800*/  R2UR UR11, R15 ;  /* 0x000000000f0b72ca */ /* 0x000fe200000e0000 */
[----:B-1----:R-:W-:-:S03]  /*7810*/  ULEA UR10, UR6, 0x7f, 0x7 ;  /* 0x0000007f060a7891 */ /* 0x002fc6000f8e383f */
[----:B------:R-:W-:Y:S02]  /*7820*/  @UP0 ULDC UR6, c[0x0][0x44c] ;  /* 0x0001130000060ab9 */ /* 0x000fe40000000800 */
[----:B------:R-:W-:-:S04]  /*7830*/  UIMAD.WIDE.U32 UR6, UR10, UR6, URZ ;  /* 0x000000060a0672a5 */ /* 0x000fc8000f8e003f */
[----:B------:R-:W-:-:S04]  /*7840*/  @UP0 USHF.R.U32.HI UR10, URZ, UR15, UR7 ;  /* 0x0000000f3f0a0299 */ /* 0x000fc80008011607 */
[----:B------:R-:W-:-:S03]  /*7850*/  UIADD3 UR10, UR11, UR10, URZ ;  /* 0x0000000a0b0a7290 */ /* 0x000fc6000fffe03f */
[----:B------:R-:W-:Y:S02]  /*7860*/  ULDC UR11, c[0x0][0x9dc] ;  /* 0x00027700000b7ab9 */ /* 0x000fe40000000800 */
[----:B------:R-:W-:Y:S01]  /*7870*/  UIADD3 UR11, UR10, -UR11, URZ ;  /* 0x8000000b0a0b7290 */ /* 0x000fe2000fffe03f */
[----:B------:R-:W-:Y:S11]  /*7880*/  @P2 BRA `(.L_x_960) ;  /* 0x0000000000442947 */ /* 0x000ff60003800000 */
        /* <DEDUP_REMOVED lines=10> */
.L_x_961:
[----:B------:R-:W-:-:S11]  /*7930*/  UISETP.NE.AND UP2, UPT, UR14, 0x1, UPT ;  /* 0x000000010e00788c */ /* 0x000fd6000bf45270 */
[----:B------:R-:W-:Y:S02]  /*7940*/  @UP2 ULDC.64 UR18, c[0x0][0x9e8] ;  /* 0x00027a0000122ab9 */ /* 0x000fe40000000a00 */
[----:B------:R-:W-:-:S04]  /*7950*/  UIMAD.WIDE.U32 UR6, UR10, UR18, URZ ;  /* 0x000000120a0672a5 */ /* 0x000fc8000f8e003f */
[----:B------:R-:W-:-:S12]  /*7960*/  @UP2 USHF.R.U32.HI UR10, URZ, UR19, UR7 ;  /* 0x000000133f0a2299 */ /* 0x000fd80008011607 */
.L_x_962:
[----:B------:R-:W-:-:S04]  /*7970*/  UIMAD UR10, UR10, UR14, URZ ;  /* 0x0000000e0a0a72a4 */ /* 0x000fc8000f8e023f */
[----:B------:R-:W-:-:S04]  /*7980*/  UISETP.LT.AND UP2, UPT, UR11, UR10, UPT ;  /* 0x0000000a0b00728c */ /* 0x000fc8000bf41270 */
[----:B------:R-:W-:-:S12]  /*7990*/  USEL UR11, UR11, UR10, !UP2 ;  /* 0x0000000a0b0b7287 */ /* 0x000fd8000d000000 */
.L_x_960:
[----:B------:R-:W-:Y:S01]  /*79a0*/  UIADD3 UR6, UR11, 0x5f, URZ ;  /* 0x0000005f0b067890 */ /* 0x000fe2000fffe03f */
[----:B------:R-:W-:-:S03]  /*79b0*/  R2UR UR10, R17 ;  /* 0x00000000110a72ca */ /* 0x000fc600000e0000 */
[----:B------:R-:W-:-:S04]  /*79c0*/  UIMAD.WIDE UR6, UR6, 0x2aaaaaab, URZ ;  /* 0x2aaaaaab060678a5 */ /* 0x000fc8000f8e023f */
[----:B------:R-:W-:-:S04]  /*79d0*/  USHF.R.U32.HI UR6, URZ, 0x1f, UR7 ;  /* 0x0000001f3f067899 */ /* 0x000fc80008011607 */
[----:B------:R-:W-:-:S04]  /*79e0*/  ULEA.HI.SX32 UR6, UR7, UR6, 0x1c ;  /* 0x0000000607067291 */ /* 0x000fc8000f8fe23f */
[----:B------:R-:W-:-:S04]  /*79f0*/  UISETP.LT.AND UP2, UPT, UR10, UR6, UPT ;  /* 0x000000060a00728c */ /* 0x000fc8000bf41270 */
[----:B------:R-:W-:-:S06]  /*7a00*/  USEL UR60, UR10, UR6, !UP2 ;  /* 0x000000060a3c7287 */ /* 0x000fcc000d000000 */
[----:B------:R-:W-:-:S13]  /*7a10*/  ISETP.GE.AND P2, PT, R13, UR60, PT ;  /* 0x0000003c0d007c0c */ /* 0x000fda000bf46270 */
[----:B------:R-:W-:Y:S05]  /*7a20*/  @!P2 BRA `(.L_x_963) ;  /* 0x0000001c0070a947 */ /* 0x000fea0003800000 */
[----:B------:R-:W-:Y:S01]  /*7a30*/  IMAD.MOV.U32 R15, RZ, RZ, R4 ;  /* 0x000000ffff0f7224 */ /* 0x000fe200078e0004 */
[----:B------:R-:W-:Y:S01]  /*7a40*/  UMOV UR58, UR5 ;  /* 0x00000005003a7c82 */ /* 0x000fe20008000000 */
[----:B------:R-:W-:Y:S01]  /*7a50*/  IMAD.MOV.U32 R14, RZ, RZ, R5 ;  /* 0x000000ffff0e7224 */ /* 0x000fe200078e0005 */
[----:B------:R-:W-:-:S06]  /*7a60*/  UMOV UR7, UR4 ;  /* 0x0000000400077c82 */ /* 0x000fcc0008000000 */
.L_x_972:
[----:B------:R-:W-:-:S04]  /*7a70*/  UIADD3 UR4, UR7, 0x1, URZ ;  /* 0x0000000107047890 */ /* 0x000fc8000fffe03f */
[----:B------:R-:W-:-:S04]  /*7a80*/  UISETP.NE.AND UP2, UPT, UR4, 0x2, UPT ;  /* 0x000000020400788c */ /* 0x000fc8000bf45270 */
[----:B------:R-:W-:Y:S02]  /*7a90*/  USEL UR5, URZ, 0x1, UP2 ;  /* 0x000000013f057887 */ /* 0x000fe40009000000 */
[----:B------:R-:W-:Y:S02]  /*7aa0*/  USEL UR4, UR4, URZ, UP2 ;  /* 0x0000003f04047287 */ /* 0x000fe40009000000 */
[----:B------:R-:W-:Y:S01]  /*7ab0*/  ULOP3.LUT UR5, UR58, UR5, URZ, 0x3c, !UPT ;  /* 0x000000053a057292 */ /* 0x000fe2000f8e3c3f */
[----:B------:R-:W-:Y:S11]  /*7ac0*/  @!P0 BRA `(.L_x_964) ;  /* 0x0000000000048947 */ /* 0x000ff60003800000 */
[----:B------:R-:W-:Y:S01]  /*7ad0*/  BPT.TRAP 0x1 ;  /* 0x000000040000795c */ /* 0x000fe20000300000 */
.L_x_964:
[----:B------:R-:W-:Y:S01]  /*7ae0*/  ULEA UR56, UR4, UR57, 0x3 ;  /* 0x0000003904387291 */ /* 0x000fe2000f8e183f */
[----:B------:R-:W-:-:S05]  /*7af0*/  IMAD.U32 R0, RZ, RZ, UR5 ;  /* 0x00000005ff007e24 */ /* 0x000fca000f8e00ff */
[----:B------:R-:W-:-:S04]  /*7b00*/  SHF.L.U32 R0, R0, 0x1f, RZ ;  /* 0x0000001f00007819 */ /* 0x000fc800000006ff */
[----:B------:R0:W1:Y:S01]  /*7b10*/  SYNCS.PHASECHK.TRANS64.TRYWAIT P2, [UR56+0x30830], R0 ;  /* 0x03083000ff0075a7 */ /* 0x0000620008040178 */
[----:B------:R-:W-:Y:S05]  /*7b20*/  @!P0 BRA `(.L_x_965) ;  /* 0x0000000000048947 */ /* 0x000fea0003800000 */
[----:B------:R-:W-:Y:S01]  /*7b30*/  BPT.TRAP 0x1 ;  /* 0x000000040000795c */ /* 0x000fe20000300000 */
.L_x_965:
[----:B-1----:R-:W-:Y:S05]  /*7b40*/  @P2 BRA `(.L_x_966) ;  /* 0x0000000000082947 */ /* 0x002fea0003800000 */
[----:B------:R-:W1:Y:S02]  /*7b50*/  SYNCS.PHASECHK.TRANS64.TRYWAIT P2, [UR56+0x30830], R0 ;  /* 0x03083000ff0075a7 */ /* 0x000e640008040178 */
[----:B-1----:R-:W-:Y:S05]  /*7b60*/  @!P2 BRA `(.L_x_967) ;  /* 0x000000c40030a947 */ /* 0x002fea0003800000 */
.L_x_966:
        /* <DEDUP_REMOVED lines=161> */
.L_x_968:
[----:B------:R-:W-:Y:S01]  /*8580*/  ULEA UR11, UR7, UR57, 0x3 ;  /* 0x00000039070b7291 */ /* 0x000fe2000f8e183f */
[----:B01----:R-:W-:-:S05]  /*8590*/  IMAD.U32 R0, RZ, RZ, UR58 ;  /* 0x0000003aff007e24 */ /* 0x003fca000f8e00ff */
[----:B------:R-:W-:-:S04]  /*85a0*/  SHF.L.U32 R0, R0, 0x1f, RZ ;  /* 0x0000001f00007819 */ /* 0x000fc800000006ff */
[----:B------:R0:W1:Y:S01]  /*85b0*/  SYNCS.PHASECHK.TRANS64.TRYWAIT P2, [UR11+0x30850], R0 ;  /* 0x03085000ff0075a7 */ /* 0x000062000804014b */
[----:B------:R-:W-:Y:S05]  /*85c0*/  @!P0 BRA `(.L_x_969) ;  /* 0x0000000000048947 */ /* 0x000fea0003800000 */
[----:B------:R-:W-:Y:S01]  /*85d0*/  BPT.TRAP 0x1 ;  /* 0x000000040000795c */ /* 0x000fe20000300000 */
.L_x_969:
[----:B-1----:R-:W-:Y:S05]  /*85e0*/  @P2 BRA `(.L_x_970) ;  /* 0x0000000000082947 */ /* 0x002fea0003800000 */
[----:B------:R-:W1:Y:S02]  /*85f0*/  SYNCS.PHASECHK.TRANS64.TRYWAIT P2, [UR11+0x30850], R0 ;  /* 0x03085000ff0075a7 */ /* 0x000e64000804014b */
[----:B-1----:R-:W-:Y:S05]  /*8600*/  @!P2 BRA `(.L_x_971) ;  /* 0x000000b800a0a947 */ /* 0x002fea0003800000 */
.L_x_970:
[----:B------:R-:W-:Y:S01]  /*8610*/  UIADD3 UR6, UR57, 0x400, URZ ;  /* 0x0000040039067890 */ /* 0x000fe2000fffe03f */
[----:B------:R-:W-:Y:S01]  /*8620*/  WARPGROUP.ARRIVE ;  /* 0x00000000000079c5 */ /* 0x000fe20000000000 */
[----:B------:R-:W-:Y:S01]  /*8630*/  UMOV UR15, 0x40000040 ;  /* 0x40000040000f7882 */ /* 0x000fe20000000000 */
[----:B01----:R-:W-:Y:S01]  /*8640*/  FMNMX.FTZ R0, R120, R14, !PT ;  /* 0x0000000e78007209 */ /* 0x003fe20007810000 */
[----:B------:R-:W-:Y:S01]  /*8650*/  USHF.R.U32.HI UR6, URZ, 0x4, UR6 ;  /* 0x000000043f067899 */ /* 0x000fe20008011606 */
[----:B------:R-:W-:Y:S01]  /*8660*/  FMNMX.FTZ R4, R122, R15, !PT ;  /* 0x0000000f7a047209 */ /* 0x000fe20007810000 */
[----:B------:R-:W-:Y:S01]  /*8670*/  UMOV UR58, UR5 ;  /* 0x00000005003a7c82 */ /* 0x000fe20008000000 */
[----:B------:R-:W-:Y:S01]  /*8680*/  FMNMX.FTZ R3, R121, R0, !PT ;  /* 0x0000000079037209 */ /* 0x000fe20007810000 */
[----:B------:R-:W-:Y:S01]  /*8690*/  ULOP3.LUT UR6, UR6, 0x3fff, URZ, 0xc0, !UPT ;  /* 0x00003fff06067892 */ /* 0x000fe2000f8ec03f */
[----:B------:R-:W-:Y:S02]  /*86a0*/  FMNMX.FTZ R23, R123, R4, !PT ;  /* 0x000000047b177209 */ /* 0x000fe40007810000 */
[----:B------:R-:W-:Y:S01]  /*86b0*/  FMNMX.FTZ R0, R124, R3, !PT ;  /* 0x000000037c007209 */ /* 0x000fe20007810000 */
[----:B------:R-:W-:Y:S01]  /*86c0*/  ULOP3.LUT UR6, UR6, 0x3000000, URZ, 0xfc, !UPT ;  /* 0x0300000006067892 */ /* 0x000fe2000f8efc3f */
[----:B------:R-:W-:-:S02]  /*86d0*/  FMNMX.FTZ R4, R126, R23, !PT ;  /* 0x000000177e047209 */ /* 0x000fc40007810000 */
[----:B------:R-:W-:Y:S01]  /*86e0*/  FMNMX.FTZ R3, R125, R0, !PT ;  /* 0x000000007d037209 */ /* 0x000fe20007810000 */
[----:B------:R-:W-:Y:S01]  /*86f0*/  UIMAD UR6, UR7, 0x900, UR6 ;  /* 0x00000900070678a4 */ /* 0x000fe2000f8e0206 */
[----:B------:R-:W-:Y:S02]  /*8700*/  FMNMX.FTZ R23, R127, R4, !PT ;  /* 0x000000047f177209 */ /* 0x000fe40007810000 */
[----:B------:R-:W-:Y:S01]  /*8710*/  UMOV UR7, 0x40000040 ;  /* 0x4000004000077882 */ /* 0x000fe20000000000 */
[----:B------:R-:W-:Y:S01]  /*8720*/  UIADD3 UR10, UR6, 0x80, URZ ;  /* 0x00000080060a7890 */ /* 0x000fe2000fffe03f */
[----:B------:R-:W-:Y:S02]  /*8730*/  FMNMX.FTZ R0, R128, R3, !PT ;  /* 0x0000000380007209 */ /* 0x000fe40007810000 */
[----:B------:R-:W-:Y:S02]  /*8740*/  FMNMX.FTZ R4, R130, R23, !PT ;  /* 0x0000001782047209 */ /* 0x000fe40007810000 */
[----:B------:R-:W-:Y:S01]  /*8750*/  HGMMA.64x192x16.F32 R24, R188, gdesc[UR4].tnspB, R24, gsb0 ;  /* 0x42e00004bc187df0 */ /* 0x000fe20008000818 */
[----:B------:R-:W-:Y:S01]  /*8760*/  FMNMX.FTZ R3, R129, R0, !PT ;  /* 0x0000000081037209 */ /* 0x000fe20007810000 */
[----:B------:R-:W-:Y:S01]  /*8770*/  UMOV UR14, UR10 ;  /* 0x0000000a000e7c82 */ /* 0x000fe20008000000 */
[----:B------:R-:W-:Y:S01]  /*8780*/  UIADD3 UR10, UR6, 0x100, URZ ;  /* 0x00000100060a7890 */ /* 0x000fe2000fffe03f */
[----:B------:R-:W-:Y:S01]  /*8790*/  FMNMX.FTZ R23, R131, R4, !PT ;  /* 0x0000000483177209 */ /* 0x000fe20007810000 */
[----:B------:R-:W-:Y:S01]  /*87a0*/  UMOV UR7, 0x40000040 ;  /* 0x4000004000077882 */ /* 0x000fe20000000000 */
[----:B------:R-:W-:-:S02]  /*87b0*/  FMNMX.FTZ R0, R132, R3, !PT ;  /* 0x0000000384007209 */ /* 0x000fc40007810000 */
[----:B------:R-:W-:Y:S02]  /*87c0*/  FMNMX.FTZ R4, R134, R23, !PT ;  /* 0x0000001786047209 */ /* 0x000fe40007810000 */
[----:B------:R-:W-:Y:S02]  /*87d0*/  FMNMX.FTZ R3, R133, R0, !PT ;  /* 0x0000000085037209 */ /* 0x000fe40007810000 */
[C---:B------:R-:W-:Y:S01]  /*87e0*/  ISETP.GT.AND P2, PT, R13.reuse, UR60, PT ;  /* 0x0000003c0d007c0c */ /* 0x040fe2000bf44270 */
[----:B------:R-:W-:Y:S01]  /*87f0*/  VIADD R13, R13, 0xffffffff ;  /* 0xffffffff0d0d7836 */ /* 0x000fe20000000000 */
        /* <DEDUP_REMOVED lines=18> */
[----:B-1----:R-:W-:-:S05]  /*8920*/  FMNMX.FTZ R20, R2, R3, !PT ;  /* 0x0000000302147209 */ /* 0x002fca0007810000 */
[----:B------:R-:W1:Y:S02]  /*8930*/  SHFL.BFLY PT, R5, R20, 0x1, 0x1f ;  /* 0x0c201f0014057f89 */ /* 0x000e6400000e0000 */
[----:B-1----:R-:W-:-:S05]  /*8940*/  FMNMX.FTZ R5, R20, R5, !PT ;  /* 0x0000000514057209 */ /* 0x002fca0007810000 */
[----:B------:R-:W-:-:S04]  /*8950*/  FADD.FTZ R3, -R5, R14 ;  /* 0x0000000e05037221 */ /* 0x000fc80000010100 */
[-C--:B0-----:R-:W-:Y:S01]  /*8960*/  FMUL.FTZ R14, R3, R0.reuse ;  /* 0x00000000030e7220 */ /* 0x081fe20000410000 */
[----:B------:R-:W-:-:S03]  /*8970*/  FMUL.FTZ R3, R5, R0 ;  /* 0x0000000005037220 */ /* 0x000fc60000410000 */
[----:B------:R0:W-:Y:S01]  /*8980*/  MUFU.EX2 R2, R14 ;  /* 0x0000000e00027308 */ /* 0x0001e20000000800 */
[-CC-:B------:R-:W-:Y:S01]  /*8990*/  FFMA.FTZ R23, R125, R0.reuse, -R3.reuse ;  /* 0x000000007d177223 */ /* 0x180fe20000010803 */
[-CC-:B------:R-:W-:Y:S01]  /*89a0*/  FFMA.FTZ R21, R120, R0.reuse, -R3.reuse ;  /* 0x0000000078157223 */ /* 0x180fe20000010803 */
[-CC-:B------:R-:W-:Y:S01]  /*89b0*/  FFMA.FTZ R20, R164, R0.reuse, -R3.reuse ;  /* 0x00000000a4147223 */ /* 0x180fe20000010803 */
[----:B------:R-:W-:Y:S01]  /*89c0*/  FFMA.FTZ R165, R165, R0, -R3 ;  /* 0x00000000a5a57223 */ /* 0x000fe20000010803 */
[----:B------:R-:W-:-:S03]  /*89d0*/  IMAD.U32 R120, RZ, RZ, UR56 ;  /* 0x00000038ff787e24 */ /* 0x000fc6000f8e00ff */
[----:B------:R-:W1:Y:S01]  /*89e0*/  MUFU.EX2 R21, R21 ;  /* 0x0000001500157308 */ /* 0x000e620000000800 */
[----:B0-----:R-:W-:Y:S01]  /*89f0*/  FFMA.FTZ R14, R160, R0, -R3 ;  /* 0x00000000a00e7223 */ /* 0x001fe20000010803 */
[----:B------:R-:W-:-:S05]  /*8a00*/  @!P1 VIADD R120, R120, 0x30840 ;  /* 0x0003084078789836 */ /* 0x000fca0000000000 */
[----:B------:R-:W-:Y:S01]  /*8a10*/  @!P1 PRMT R120, RZ, 0x654, R120 ;  /* 0x00000654ff789816 */ /* 0x000fe20000000078 */
[----:B------:R-:W-:Y:S08]  /*8a20*/  MUFU.EX2 R23, R23 ;  /* 0x0000001700177308 */ /* 0x000ff00000000800 */
[----:B------:R-:W-:Y:S01]  /*8a30*/  MUFU.EX2 R14, R14 ;  /* 0x0000000e000e7308 */ /* 0x000fe20000000800 */
[----:B-1----:R-:W-:-:S07]  /*8a40*/  FFMA.FTZ R9, R2, R9, R21 ;  /* 0x0000000902097223 */ /* 0x002fce0000010015 */
[----:B------:R-:W-:Y:S01]  /*8a50*/  MUFU.EX2 R20, R20 ;  /* 0x0000001400147308 */ /* 0x000fe20000000800 */
[----:B------:R-:W-:Y:S02]  /*8a60*/  WARPGROUP.DEPBAR.LE gsb0, 0x0 ;  /* 0x00008000000079c5 */ /* 0x000fe40000010000 */
[----:B------:R-:W-:Y:S01]  /*8a70*/  WARPGROUP.ARRIVE ;  /* 0x00000000000079c5 */ /* 0x000fe20000000000 */
[--C-:B------:R-:W-:Y:S01]  /*8a80*/  FFMA.FTZ R188, R121, R0, -R3.reuse ;  /* 0x0000000079bc7223 */ /* 0x100fe20000010803 */
[----:B------:R-:W-:Y:S01]  /*8a90*/  FMNMX.FTZ R121, R135, R4, !PT ;  /* 0x0000000487797209 */ /* 0x000fe20007810000 */
[----:B------:R-:W-:-:S03]  /*8aa0*/  FFMA.FTZ R190, R124, R0, -R3 ;  /* 0x000000007cbe7223 */ /* 0x000fc60000010803 */
[----:B------:R-:W-:Y:S01]  /*8ab0*/  HGMMA.64x192x16.F32 R24, R184, gdesc[UR12].tnspB, R24, gsb0 ;  /* 0x42e0000cb8187df0 */ /* 0x000fe20008000818 */
[----:B------:R-:W-:Y:S01]  /*8ac0*/  UMOV UR14, UR10 ;  /* 0x0000000a000e7c82 */ /* 0x000fe20008000000 */
[----:B------:R-:W-:Y:S01]  /*8ad0*/  UMOV UR15, 0x40000040 ;  /* 0x40000040000f7882 */ /* 0x000fe20000000000 */
[----:B------:R-:W-:Y:S01]  /*8ae0*/  UIADD3 UR10, UR6, 0x180, URZ ;  /* 0x00000180060a7890 */ /* 0x000fe2000fffe03f */
[----:B------:R-:W-:Y:S01]  /*8af0*/  FMNMX.FTZ R4, R138, R121, !PT ;  /* 0x000000798a047209 */ /* 0x000fe20007810000 */
[----:B------:R-:W0:Y:S03]  /*8b00*/  MUFU.EX2 R188, R188 ;  /* 0x000000bc00bc7308 */ /* 0x000e260000000800 */
[----:B------:R-:W-:-:S04]  /*8b10*/  FMNMX.FTZ R121, R139, R4, !PT ;  /* 0x000000048b797209 */ /* 0x000fc80007810000 */
[----:B------:R-:W-:Y:S01]  /*8b20*/  FMNMX.FTZ R4, R142, R121, !PT ;  /* 0x000000798e047209 */ /* 0x000fe20007810000 */
[----:B------:R-:W-:Y:S01]  /*8b30*/  FFMA.FTZ R121, R129, R0, -R3 ;  /* 0x0000000081797223 */ /* 0x000fe20000010803 */
[----:B------:R-:W-:Y:S02]  /*8b40*/  MUFU.EX2 R190, R190 ;  /* 0x000000be00be7308 */ /* 0x000fe40000000800 */
[----:B------:R-:W-:-:S04]  /*8b50*/  FMNMX.FTZ R125, R143, R4, !PT ;  /* 0x000000048f7d7209 */ /* 0x000fc80007810000 */
[----:B------:R-:W-:Y:S02]  /*8b60*/  FMNMX.FTZ R4, R146, R125, !PT ;  /* 0x0000007d92047209 */ /* 0x000fe40007810000 */
[----:B------:R-:W-:Y:S01]  /*8b70*/  MUFU.EX2 R121, R121 ;  /* 0x0000007900797308 */ /* 0x000fe20000000800 */
[C---:B0-----:R-:W-:Y:S01]  /*8b80*/  FADD.FTZ R9, R188.reuse, R9 ;  /* 0x00000009bc097221 */ /* 0x041fe20000010000 */
[----:B------:R-:W-:Y:S02]  /*8b90*/  FMNMX.FTZ R125, R147, R4, !PT ;  /* 0x00000004937d7209 */ /* 0x000fe40007810000 */
[----:B------:R-:W-:Y:S02]  /*8ba0*/  F2FP.F16.F32.PACK_AB R188, R188, R21 ;  /* 0x00000015bcbc723e */ /* 0x000fe400000000ff */
[----:B------:R-:W-:Y:S01]  /*8bb0*/  FMNMX.FTZ R4, R150, R125, !PT ;  /* 0x0000007d96047209 */ /* 0x000fe20007810000 */
[----:B------:R-:W-:-:S03]  /*8bc0*/  FFMA.FTZ R125, R133, R0, -R3 ;  /* 0x00000000857d7223 */ /* 0x000fc60000010803 */
[----:B------:R-:W-:-:S03]  /*8bd0*/  FMNMX.FTZ R129, R151, R4, !PT ;  /* 0x0000000497817209 */ /* 0x000fc60007810000 */
[----:B------:R-:W-:Y:S01]  /*8be0*/  MUFU.EX2 R125, R125 ;  /* 0x0000007d007d7308 */ /* 0x000fe20000000800 */
[----:B------:R-:W-:-:S04]  /*8bf0*/  FMNMX.FTZ R4, R154, R129, !PT ;  /* 0x000000819a047209 */ /* 0x000fc80007810000 */
[----:B------:R-:W-:-:S04]  /*8c00*/  FMNMX.FTZ R129, R155, R4, !PT ;  /* 0x000000049b817209 */ /* 0x000fc80007810000 */
[----:B------:R-:W-:Y:S01]  /*8c10*/  FMNMX.FTZ R4, R158, R129, !PT ;  /* 0x000000819e047209 */ /* 0x000fe20007810000 */
[-CC-:B------:R-:W-:Y:S01]  /*8c20*/  FFMA.FTZ R129, R137, R0.reuse, -R3.reuse ;  /* 0x0000000089817223 */ /* 0x180fe20000010803 */
[-CC-:B------:R-:W-:Y:S01]  /*8c30*/  FFMA.FTZ R137, R145, R0.reuse, -R3.reuse ;  /* 0x0000000091897223 */ /* 0x180fe20000010803 */
[--C-:B------:R-:W-:Y:S01]  /*8c40*/  FFMA.FTZ R145, R153, R0, -R3.reuse ;  /* 0x0000000099917223 */ /* 0x100fe20000010803 */
[----:B------:R-:W-:Y:S01]  /*8c50*/  FMNMX.FTZ R133, R159, R4, !PT ;  /* 0x000000049f857209 */ /* 0x000fe20007810000 */
[----:B------:R-:W-:Y:S02]  /*8c60*/  FFMA.FTZ R153, R161, R0, -R3 ;  /* 0x00000000a1997223 */ /* 0x000fe40000010803 */
[----:B------:R-:W-:Y:S01]  /*8c70*/  MUFU.EX2 R129, R129 ;  /* 0x0000008100817308 */ /* 0x000fe20000000800 */
[----:B------:R-:W-:-:S04]  /*8c80*/  FMNMX.FTZ R4, R162, R133, !PT ;  /* 0x00000085a2047209 */ /* 0x000fc80007810000 */
[----:B------:R-:W-:-:S03]  /*8c90*/  FMNMX.FTZ R133, R163, R4, !PT ;  /* 0x00000004a3857209 */ /* 0x000fc60007810000 */
[----:B------:R-:W-:Y:S01]  /*8ca0*/  MUFU.EX2 R137, R137 ;  /* 0x0000008900897308 */ /* 0x000fe20000000800 */
[----:B------:R-:W-:Y:S01]  /*8cb0*/  FMNMX.FTZ R4, R166, R133, !PT ;  /* 0x00000085a6047209 */ /* 0x000fe20007810000 */
[-CC-:B------:R-:W-:Y:S01]  /*8cc0*/  FFMA.FTZ R133, R141, R0.reuse, -R3.reuse ;  /* 0x000000008d857223 */ /* 0x180fe20000010803 */
[-CC-:B------:R-:W-:Y:S01]  /*8cd0*/  FFMA.FTZ R141, R149, R0.reuse, -R3.reuse ;  /* 0x00000000958d7223 */ /* 0x180fe20000010803 */
[----:B------:R-:W-:Y:S01]  /*8ce0*/  FFMA.FTZ R149, R157, R0, -R3 ;  /* 0x000000009d957223 */ /* 0x000fe20000010803 */
[----:B------:R-:W-:-:S03]  /*8cf0*/  FMNMX.FTZ R4, R167, R4, !PT ;  /* 0x00000004a7047209 */ /* 0x000fc60007810000 */
        /* <DEDUP_REMOVED lines=8> */
[----:B------:R-:W-:-:S04]  /*8d80*/  FFMA.FTZ R186, R132, R0, -R3 ;  /* 0x0000000084ba7223 */ /* 0x000fc80000010803 */
[----:B------:R-:W-:Y:S01]  /*8d90*/  HGMMA.64x192x16.F32 R24, R180, gdesc[UR12].tnspB, R24, gsb0 ;  /* 0x42e0000cb4187df0 */ /* 0x000fe20008000818 */
[----:B------:R-:W-:Y:S01]  /*8da0*/  UMOV UR14, UR10 ;  /* 0x0000000a000e7c82 */ /* 0x000fe20008000000 */
[----:B------:R-:W-:Y:S01]  /*8db0*/  UMOV UR15, 0x40000040 ;  /* 0x40000040000f7882 */ /* 0x000fe20000000000 */
[----:B------:R-:W-:Y:S01]  /*8dc0*/  UIADD3 UR10, UR6, 0x200, URZ ;  /* 0x00000200060a7890 */ /* 0x000fe2000fffe03f */
[----:B------:R-:W-:Y:S01]  /*8dd0*/  MUFU.EX2 R184, R184 ;  /* 0x000000b800b87308 */ /* 0x000fe20000000800 */
[----:B------:R-:W-:-:S07]  /*8de0*/  UIADD3 UR6, UR6, 0x280, URZ ;  /* 0x0000028006067890 */ /* 0x000fce000fffe03f */
[----:B------:R-:W-:Y:S01]  /*8df0*/  MUFU.EX2 R186, R186 ;  /* 0x000000ba00ba7308 */ /* 0x000fe20000000800 */
[----:B------:R-:W-:Y:S02]  /*8e00*/  WARPGROUP.DEPBAR.LE gsb0, 0x0 ;  /* 0x00008000000079c5 */ /* 0x000fe40000010000 */
[----:B------:R-:W-:Y:S01]  /*8e10*/  WARPGROUP.ARRIVE ;  /* 0x00000000000079c5 */ /* 0x000fe20000000000 */
[-CC-:B------:R-:W-:Y:S01]  /*8e20*/  FFMA.FTZ R180, R136, R0.reuse, -R3.reuse ;  /* 0x0000000088b47223 */ /* 0x180fe20000010803 */
[----:B------:R-:W-:-:S04]  /*8e30*/  FFMA.FTZ R182, R140, R0, -R3 ;  /* 0x000000008cb67223 */ /* 0x000fc80000010803 */
[----:B------:R-:W-:Y:S01]  /*8e40*/  HGMMA.64x192x16.F32 R24, R176, gdesc[UR12].tnspB, R24, gsb0 ;  /* 0x42e0000cb0187df0 */ /* 0x000fe20008000818 */
[----:B------:R-:W-:Y:S01]  /*8e50*/  UMOV UR14, UR10 ;  /* 0x0000000a000e7c82 */ /* 0x000fe20008000000 */
[----:B------:R-:W-:Y:S01]  /*8e60*/  UMOV UR15, 0x40000040 ;  /* 0x40000040000f7882 */ /* 0x000fe20000000000 */
[----:B------:R-:W-:Y:S08]  /*8e70*/  MUFU.EX2 R180, R180 ;  /* 0x000000b400b47308 */ /* 0x000ff00000000800 */
[----:B------:R-:W-:Y:S01]  /*8e80*/  MUFU.EX2 R182, R182 ;  /* 0x000000b600b67308 */ /* 0x000fe20000000800 */
[----:B------:R-:W-:-:S02]  /*8e90*/  WARPGROUP.DEPBAR.LE gsb0, 0x0 ;  /* 0x00008000000079c5 */ /* 0x000fc40000010000 */
[----:B------:R-:W-:Y:S01]  /*8ea0*/  WARPGROUP.ARRIVE ;  /* 0x00000000000079c5 */ /* 0x000fe20000000000 */
[-CC-:B------:R-:W-:Y:S01]  /*8eb0*/  FFMA.FTZ R176, R144, R0.reuse, -R3.reuse ;  /* 0x0000000090b07223 */ /* 0x180fe20000010803 */
[----:B------:R-:W-:-:S04]  /*8ec0*/  FFMA.FTZ R178, R148, R0, -R3 ;  /* 0x0000000094b27223 */ /* 0x000fc80000010803 */
[----:B------:R-:W-:Y:S01]  /*8ed0*/  HGMMA.64x192x16.F32 R24, R172, gdesc[UR12].tnspB, R24, gsb0 ;  /* 0x42e0000cac187df0 */ /* 0x000fe20008000818 */
[----:B------:R-:W-:Y:S08]  /*8ee0*/  MUFU.EX2 R176, R176 ;  /* 0x000000b000b07308 */ /* 0x000ff00000000800 */
[----:B------:R-:W-:Y:S01]  /*8ef0*/  MUFU.EX2 R178, R178 ;  /* 0x000000b200b27308 */ /* 0x000fe20000000800 */
[----:B------:R-:W-:-:S02]  /*8f00*/  WARPGROUP.DEPBAR.LE gsb0, 0x0 ;  /* 0x00008000000079c5 */ /* 0x000fc40000010000 */
[----:B------:R-:W-:Y:S01]  /*8f10*/  WARPGROUP.ARRIVE ;  /* 0x00000000000079c5 */ /* 0x000fe20000000000 */
[----:B------:R-:W0:Y:S01]  /*8f20*/  SHFL.BFLY PT, R173, R4, 0x2, 0x1f ;  /* 0x0c401f0004ad7f89 */ /* 0x000e2200000e0000 */
[-CC-:B------:R-:W-:Y:S01]  /*8f30*/  FFMA.FTZ R172, R152, R0.reuse, -R3.reuse ;  /* 0x0000000098ac7223 */ /* 0x180fe20000010803 */
[----:B------:R-:W-:-:S05]  /*8f40*/  FFMA.FTZ R174, R156, R0, -R3 ;  /* 0x000000009cae7223 */ /* 0x000fca0000010803 */
[----:B------:R-:W-:Y:S01]  /*8f50*/  HGMMA.64x192x16.F32 R24, R168, gdesc[UR4].tnspB, R24, gsb0 ;  /* 0x42e00004a8187df0 */ /* 0x000fe20008000818 */
[----:B------:R-:W-:Y:S01]  /*8f60*/  UMOV UR7, UR4 ;  /* 0x0000000400077c82 */ /* 0x000fe20008000000 */
[----:B------:R-:W-:Y:S08]  /*8f70*/  MUFU.EX2 R172, R172 ;  /* 0x000000ac00ac7308 */ /* 0x000ff00000000800 */
[----:B------:R-:W-:Y:S01]  /*8f80*/  MUFU.EX2 R174, R174 ;  /* 0x000000ae00ae7308 */ /* 0x000fe20000000800 */
[----:B0-----:R-:W-:-:S05]  /*8f90*/  FMNMX.FTZ R173, R4, R173, !PT ;  /* 0x000000ad04ad7209 */ /* 0x001fca0007810000 */
[----:B------:R-:W0:Y:S02]  /*8fa0*/  SHFL.BFLY PT, R4, R173, 0x1, 0x1f ;  /* 0x0c201f00ad047f89 */ /* 0x000e2400000e0000 */
[----:B0-----:R-:W-:-:S05]  /*8fb0*/  FMNMX.FTZ R4, R173, R4, !PT ;  /* 0x00000004ad047209 */ /* 0x001fca0007810000 */
[C---:B------:R-:W-:Y:S01]  /*8fc0*/  FADD.FTZ R3, -R4.reuse, R15 ;  /* 0x0000000f04037221 */ /* 0x040fe20000010100 */
[-C--:B------:R-:W-:Y:S01]  /*8fd0*/  FMUL.FTZ R157, R4, R0.reuse ;  /* 0x00000000049d7220 */ /* 0x080fe20000410000 */
[----:B------:R-:W-:Y:S02]  /*8fe0*/  MUFU.EX2 R15, R165 ;  /* 0x000000a5000f7308 */ /* 0x000fe40000000800 */
[-C--:B------:R-:W-:Y:S01]  /*8ff0*/  FMUL.FTZ R3, R3, R0.reuse ;  /* 0x0000000003037220 */ /* 0x080fe20000410000 */
[-CC-:B------:R-:W-:Y:S01]  /*9000*/  FFMA.FTZ R22, R122, R0.reuse, -R157.reuse ;  /* 0x000000007a167223 */ /* 0x180fe2000001089d */
[-CC-:B------:R-:W-:Y:S01]  /*9010*/  FFMA.FTZ R123, R123, R0.reuse, -R157.reuse ;  /* 0x000000007b7b7223 */ /* 0x180fe2000001089d */
[-CC-:B------:R-:W-:Y:S01]  /*9020*/  FFMA.FTZ R126, R126, R0.reuse, -R157.reuse ;  /* 0x000000007e7e7223 */ /* 0x180fe2000001089d */
[-CC-:B------:R-:W-:Y:S01]  /*9030*/  FFMA.FTZ R127, R127, R0.reuse, -R157.reuse ;  /* 0x000000007f7f7223 */ /* 0x180fe2000001089d */
[----:B------:R-:W-:Y:S01]  /*9040*/  IMAD.U32 R122, RZ, RZ, UR11 ;  /* 0x0000000bff7a7e24 */ /* 0x000fe2000f8e00ff */
        /* <DEDUP_REMOVED lines=16> */
[----:B------:R-:W1:Y:S01]  /*9150*/  MUFU.EX2 R123, R123 ;  /* 0x0000007b007b7308 */ /* 0x000e620000000800 */
[-CC-:B------:R-:W-:Y:S01]  /*9160*/  FFMA.FTZ R158, R158, R0.reuse, -R157.reuse ;  /* 0x000000009e9e7223 */ /* 0x180fe2000001089d */
[-CC-:B------:R-:W-:Y:S01]  /*9170*/  FFMA.FTZ R159, R159, R0.reuse, -R157.reuse ;  /* 0x000000009f9f7223 */ /* 0x180fe2000001089d */
[-CC-:B------:R-:W-:Y:S01]  /*9180*/  FFMA.FTZ R162, R162, R0.reuse, -R157.reuse ;  /* 0x00000000a2a27223 */ /* 0x180fe2000001089d */
[-CC-:B------:R-:W-:Y:S01]  /*9190*/  FFMA.FTZ R163, R163, R0.reuse, -R157.reuse ;  /* 0x00000000a3a37223 */ /* 0x180fe2000001089d */
[-CC-:B------:R-:W-:Y:S01]  /*91a0*/  FFMA.FTZ R166, R166, R0.reuse, -R157.reuse ;  /* 0x00000000a6a67223 */ /* 0x180fe2000001089d */
[----:B------:R-:W-:-:S02]  /*91b0*/  FFMA.FTZ R157, R167, R0, -R157 ;  /* 0x00000000a79d7223 */ /* 0x000fc4000001089d */
[----:B------:R-:W2:Y:S01]  /*91c0*/  MUFU.EX2 R191, R126 ;  /* 0x0000007e00bf7308 */ /* 0x000ea20000000800 */
[----:B0-----:R-:W-:-:S07]  /*91d0*/  FFMA.FTZ R8, R3, R8, R22 ;  /* 0x0000000803087223 */ /* 0x001fce0000010016 */
        /* <DEDUP_REMOVED lines=34> */
[----:B--2---:R-:W-:Y:S01]  /*9400*/  FADD.FTZ R8, R179, R8 ;  /* 0x00000008b3087221 */ /* 0x004fe20000010000 */
[----:B------:R-:W-:Y:S02]  /*9410*/  WARPGROUP.DEPBAR.LE gsb0, 0x0 ;  /* 0x00008000000079c5 */ /* 0x000fe40000010000 */
[----:B------:R2:W-:Y:S04]  /*9420*/  @!P1 SYNCS.ARRIVE.TRANS64.RED.A1T0 RZ, [R120+URZ], RZ ;  /* 0x000000ff78ff99a7 */ /* 0x0005e8000810043f */
[----:B------:R-:W3:Y:S01]  /*9430*/  MUFU.EX2 R155, R155 ;  /* 0x0000009b009b7308 */ /* 0x000ee20000000800 */
[----:B0-----:R-:W-:Y:S01]  /*9440*/  FADD.FTZ R8, R151, R8 ;  /* 0x0000000897087221 */ /* 0x001fe20000010000 */
[----:B------:R-:W-:-:S02]  /*9450*/  F2FP.F16.F32.PACK_AB R168, R153, R14 ;  /* 0x0000000e99a8723e */ /* 0x000fc400000000ff */
[----:B------:R-:W-:Y:S02]  /*9460*/  F2FP.F16.F32.PACK_AB R170, R15, R20 ;  /* 0x000000140faa723e */ /* 0x000fe400000000ff */
[----:B------:R-:W-:Y:S01]  /*9470*/  F2FP.F16.F32.PACK_AB R179, R151, R179 ;  /* 0x000000b397b3723e */ /* 0x000fe200000000ff */
[----:B--2---:R-:W-:Y:S01]  /*9480*/  @!P1 VIADD R120, R122, 0x30860 ;  /* 0x000308607a789836 */ /* 0x004fe20000000000 */
[----:B------:R-:W0:Y:S01]  /*9490*/  MUFU.EX2 R175, R158 ;  /* 0x0000009e00af7308 */ /* 0x000e220000000800 */
[----:B-1----:R-:W-:-:S03]  /*94a0*/  FADD.FTZ R8, R173, R8 ;  /* 0x00000008ad087221 */ /* 0x002fc60000010000 */
[----:B------:R-:W-:-:S04]  /*94b0*/  @!P1 PRMT R120, RZ, 0x654, R120 ;  /* 0x00000654ff789816 */ /* 0x000fc80000000078 */
[----:B------:R1:W-:Y:S01]  /*94c0*/  @!P1 SYNCS.ARRIVE.TRANS64.RED.A1T0 RZ, [R120+URZ], RZ ;  /* 0x000000ff78ff99a7 */ /* 0x0003e2000810043f */
[----:B------:R-:W2:Y:S01]  /*94d0*/  MUFU.EX2 R159, R159 ;  /* 0x0000009f009f7308 */ /* 0x000ea20000000800 */
[C---:B---3--:R-:W-:Y:S01]  /*94e0*/  FADD.FTZ R8, R155.reuse, R8 ;  /* 0x000000089b087221 */ /* 0x048fe20000010000 */
[----:B------:R-:W-:Y:S01]  /*94f0*/  F2FP.F16.F32.PACK_AB R173, R155, R173 ;  /* 0x000000ad9bad723e */ /* 0x000fe200000000ff */
[----:B-1----:R-:W-:-:S05]  /*9500*/  FADD.FTZ R120, R190, R9 ;  /* 0x00000009be787221 */ /* 0x002fca0000010000 */
[----:B------:R-:W1:Y:S01]  /*9510*/  MUFU.EX2 R169, R162 ;  /* 0x000000a200a97308 */ /* 0x000e620000000800 */
[----:B0-----:R-:W-:Y:S01]  /*9520*/  FADD.FTZ R8, R175, R8 ;  /* 0x00000008af087221 */ /* 0x001fe20000010000 */
[C---:B------:R-:W-:Y:S01]  /*9530*/  F2FP.F16.F32.PACK_AB R190, R23.reuse, R190 ;  /* 0x000000be17be723e */ /* 0x040fe200000000ff */
[----:B------:R-:W-:-:S04]  /*9540*/  FADD.FTZ R9, R23, R120 ;  /* 0x0000007817097221 */ /* 0x000fc80000010000 */
[----:B------:R-:W-:Y:S01]  /*9550*/  FADD.FTZ R120, R184, R9 ;  /* 0x00000009b8787221 */ /* 0x000fe20000010000 */
[----:B------:R-:W0:Y:S01]  /*9560*/  MUFU.EX2 R163, R163 ;  /* 0x000000a300a37308 */ /* 0x000e220000000800 */
[----:B--2---:R-:W-:Y:S01]  /*9570*/  FADD.FTZ R8, R159, R8 ;  /* 0x000000089f087221 */ /* 0x004fe20000010000 */
[C---:B------:R-:W-:Y:S01]  /*9580*/  F2FP.F16.F32.PACK_AB R184, R121.reuse, R184 ;  /* 0x000000b879b8723e */ /* 0x040fe200000000ff */
[----:B------:R-:W-:Y:S01]  /*9590*/  FADD.FTZ R9, R121, R120 ;  /* 0x0000007879097221 */ /* 0x000fe20000010000 */
[----:B------:R-:W-:-:S03]  /*95a0*/  F2FP.F16.F32.PACK_AB R175, R159, R175 ;  /* 0x000000af9faf723e */ /* 0x000fc600000000ff */
[----:B------:R-:W-:Y:S01]  /*95b0*/  FADD.FTZ R120, R186, R9 ;  /* 0x00000009ba787221 */ /* 0x000fe20000010000 */
[----:B------:R-:W2:Y:S01]  /*95c0*/  MUFU.EX2 R171, R166 ;  /* 0x000000a600ab7308 */ /* 0x000ea20000000800 */
[----:B-1----:R-:W-:Y:S01]  /*95d0*/  FADD.FTZ R8, R169, R8 ;  /* 0x00000008a9087221 */ /* 0x002fe20000010000 */
[C---:B------:R-:W-:Y:S01]  /*95e0*/  F2FP.F16.F32.PACK_AB R186, R125.reuse, R186 ;  /* 0x000000ba7dba723e */ /* 0x040fe200000000ff */
[----:B------:R-:W-:-:S04]  /*95f0*/  FADD.FTZ R9, R125, R120 ;  /* 0x000000787d097221 */ /* 0x000fc80000010000 */
[----:B------:R-:W-:Y:S01]  /*9600*/  FADD.FTZ R120, R180, R9 ;  /* 0x00000009b4787221 */ /* 0x000fe20000010000 */
[----:B------:R-:W1:Y:S01]  /*9610*/  MUFU.EX2 R157, R157 ;  /* 0x0000009d009d7308 */ /* 0x000e620000000800 */
[----:B0-----:R-:W-:Y:S01]  /*9620*/  FADD.FTZ R8, R163, R8 ;  /* 0x00000008a3087221 */ /* 0x001fe20000010000 */
[C---:B------:R-:W-:Y:S01]  /*9630*/  F2FP.F16.F32.PACK_AB R180, R129.reuse, R180 ;  /* 0x000000b481b4723e */ /* 0x040fe200000000ff */
[----:B------:R-:W-:Y:S01]  /*9640*/  FADD.FTZ R9, R129, R120 ;  /* 0x0000007881097221 */ /* 0x000fe20000010000 */
[----:B------:R-:W-:-:S03]  /*9650*/  F2FP.F16.F32.PACK_AB R169, R163, R169 ;  /* 0x000000a9a3a9723e */ /* 0x000fc600000000ff */
[----:B------:R-:W-:Y:S01]  /*9660*/  FADD.FTZ R120, R182, R9 ;  /* 0x00000009b6787221 */ /* 0x000fe20000010000 */
[----:B------:R-:W-:Y:S01]  /*9670*/  F2FP.F16.F32.PACK_AB R182, R133, R182 ;  /* 0x000000b685b6723e */ /* 0x000fe200000000ff */
[----:B--2---:R-:W-:Y:S02]  /*9680*/  FADD.FTZ R8, R171, R8 ;  /* 0x00000008ab087221 */ /* 0x004fe40000010000 */
[----:B------:R-:W-:-:S04]  /*9690*/  FADD.FTZ R9, R133, R120 ;  /* 0x0000007885097221 */ /* 0x000fc80000010000 */
[----:B------:R-:W-:Y:S01]  /*96a0*/  FADD.FTZ R22, R176, R9 ;  /* 0x00000009b0167221 */ /* 0x000fe20000010000 */
[----:B------:R-:W-:Y:S01]  /*96b0*/  F2FP.F16.F32.PACK_AB R176, R137, R176 ;  /* 0x000000b089b0723e */ /* 0x000fe200000000ff */
[C---:B-1----:R-:W-:Y:S01]  /*96c0*/  FADD.FTZ R8, R157.reuse, R8 ;  /* 0x000000089d087221 */ /* 0x042fe20000010000 */
[----:B------:R-:W-:Y:S01]  /*96d0*/  F2FP.F16.F32.PACK_AB R171, R157, R171 ;  /* 0x000000ab9dab723e */ /* 0x000fe200000000ff */
[----:B------:R-:W-:-:S04]  /*96e0*/  FADD.FTZ R9, R137, R22 ;  /* 0x0000001689097221 */ /* 0x000fc80000010000 */
[----:B------:R-:W-:Y:S01]  /*96f0*/  FADD.FTZ R22, R178, R9 ;  /* 0x00000009b2167221 */ /* 0x000fe20000010000 */
[----:B------:R-:W-:-:S03]  /*9700*/  F2FP.F16.F32.PACK_AB R178, R141, R178 ;  /* 0x000000b28db2723e */ /* 0x000fc600000000ff */
[----:B------:R-:W-:-:S04]  /*9710*/  FADD.FTZ R9, R141, R22 ;  /* 0x000000168d097221 */ /* 0x000fc80000010000 */
        /* <DEDUP_REMOVED lines=10> */
[----:B------:R-:W-:Y:S02]  /*97c0*/  IMAD.MOV.U32 R15, RZ, RZ, R4 ;  /* 0x000000ffff0f7224 */ /* 0x000fe400078e0004 */
[----:B------:R-:W-:Y:S01]  /*97d0*/  IMAD.MOV.U32 R14, RZ, RZ, R5 ;  /* 0x000000ffff0e7224 */ /* 0x000fe200078e0005 */
[----:B------:R-:W-:Y:S06]  /*97e0*/  @P2 BRA `(.L_x_972) ;  /* 0xffffffe000a02947 */ /* 0x000fec000383ffff */
.L_x_963:
[----:B------:R-:W-:-:S13]  /*97f0*/  R2UR UR6, R17 ;  /* 0x00000000110672ca */ /* 0x000fda00000e0000 */
[----:B------:R-:W-:-:S13]  /*9800*/  ISETP.GE.AND P2, PT, R13, UR6, PT ;  /* 0x000000060d007c0c */ /* 0x000fda000bf46270 */
[----:B------:R-:W-:Y:S05]  /*9810*/  @!P2 BRA `(.L_x_973) ;  /* 0x0000002c00e8a947 */ /* 0x000fea0003800000 */
[----:B------:R-:W-:Y:S01]  /*9820*/  IMAD.MOV.U32 R14, RZ, RZ, R4 ;  /* 0x000000ffff0e7224 */ /* 0x000fe200078e0004 */
[----:B------:R-:W-:Y:S01]  /*9830*/  UMOV UR58, UR5 ;  /* 0x00000005003a7c82 */ /* 0x000fe20008000000 */
[----:B------:R-:W-:Y:S01]  /*9840*/  IMAD.MOV.U32 R15, RZ, RZ, R5 ;  /* 0x000000ffff0f7224 */ /* 0x000fe200078e0005 */
[----:B------:R-:W-:Y:S01]  /*9850*/  UMOV UR7, UR4 ;  /* 0x0000000400077c82 */ /* 0x000fe20008000000 */
[----:B------:R-:W-:Y:S01]  /*9860*/  ULDC UR60, c[0x0][0x9e4] ;  /* 0x00027900003c7ab9 */ /* 0x000fe20000000800 */
[----:B------:R-:W-:-:S05]  /*9870*/  ULDC UR61, c[0x0][0x288] ;  /* 0x0000a200003d7ab9 */ /* 0x000fca0000000800 */
.L_x_990:
[----:B------:R-:W-:-:S04]  /*9880*/  UIADD3 UR4, UR7, 0x1, URZ ;  /* 0x0000000107047890 */ /* 0x000fc8000fffe03f */
[----:B------:R-:W-:-:S04]  /*9890*/  UISETP.NE.AND UP2, UPT, UR4, 0x2, UPT ;  /* 0x000000020400788c */ /* 0x000fc8000bf45270 */
[----:B------:R-:W-:Y:S02]  /*98a0*/  USEL UR5, URZ, 0x1, UP2 ;  /* 0x000000013f057887 */ /* 0x000fe40009000000 */
[----:B------:R-:W-:Y:S02]  /*98b0*/  USEL UR4, UR4, URZ, UP2 ;  /* 0x0000003f04047287 */ /* 0x000fe40009000000 */
[----:B------:R-:W-:Y:S01]  /*98c0*/  ULOP3.LUT UR5, UR58, UR5, URZ, 0x3c, !UPT ;  /* 0x000000053a057292 */ /* 0x000fe2000f8e3c3f */
[----:B------:R-:W-:Y:S11]  /*98d0*/  @!P0 BRA `(.L_x_974) ;  /* 0x0000000000048947 */ /* 0x000ff60003800000 */
[----:B------:R-:W-:Y:S01]  /*98e0*/  BPT.TRAP 0x1 ;  /* 0x000000040000795c */ /* 0x000fe20000300000 */
.L_x_974:
[----:B------:R-:W-:Y:S01]  /*98f0*/  ULEA UR56, UR4, UR57, 0x3 ;  /* 0x0000003904387291 */ /* 0x000fe2000f8e183f */
[----:B------:R-:W-:-:S05]  /*9900*/  IMAD.U32 R0, RZ, RZ, UR5 ;  /* 0x00000005ff007e24 */ /* 0x000fca000f8e00ff */
[----:B------:R-:W-:-:S04]  /*9910*/  SHF.L.U32 R0, R0, 0x1f, RZ ;  /* 0x0000001f00007819 */ /* 0x000fc800000006ff */
[----:B------:R0:W1:Y:S01]  /*9920*/  SYNCS.PHASECHK.TRANS64.TRYWAIT P2, [UR56+0x30830], R0 ;  /* 0x03083000ff0075a7 */ /* 0x0000620008040178 */
[----:B------:R-:W-:Y:S05]  /*9930*/  @!P0 BRA `(.L_x_975) ;  /* 0x0000000000048947 */ /* 0x000fea0003800000 */
[----:B------:R-:W-:Y:S01]  /*9940*/  BPT.TRAP 0x1 ;  /* 0x000000040000795c */ /* 0x000fe20000300000 */
.L_x_975:
[----:B-1----:R-:W-:Y:S05]  /*9950*/  @P2 BRA `(.L_x_976) ;  /* 0x0000000000082947 */ /* 0x002fea0003800000 */
[----:B------:R-:W1:Y:S02]  /*9960*/  SYNCS.PHASECHK.TRANS64.TRYWAIT P2, [UR56+0x30830], R0 ;  /* 0x03083000ff0075a7 */ /* 0x000e640008040178 */
[----:B-1----:R-:W-:Y:S05]  /*9970*/  @!P2 BRA `(.L_x_977) ;  /* 0x000000a400dca947 */ /* 0x002fea0003800000 */
.L_x_976:
        /* <DEDUP_REMOVED lines=161> */
.L_x_978:
[----:B------:R-:W-:Y:S01]  /*a390*/  ULEA UR11, UR7, UR57, 0x3 ;  /* 0x00000039070b7291 */ /* 0x000fe2000f8e183f */
[----:B01----:R-:W-:-:S05]  /*a3a0*/  IMAD.U32 R0, RZ, RZ, UR58 ;  /* 0x0000003aff007e24 */ /* 0x003fca000f8e00ff */
[----:B------:R-:W-:-:S04]  /*a3b0*/  SHF.L.U32 R0, R0, 0x1f, RZ ;  /* 0x0000001f00007819 */ /* 0x000fc800000006ff */
[----:B------:R0:W1:Y:S01]  /*a3c0*/  SYNCS.PHASECHK.TRANS64.TRYWAIT P2, [UR11+0x30850], R0 ;  /* 0x03085000ff0075a7 */ /* 0x000062000804014b */
[----:B------:R-:W-:Y:S05]  /*a3d0*/  @!P0 BRA `(.L_x_979) ;  /* 0x0000000000048947 */ /* 0x000fea0003800000 */
[----:B------:R-:W-:Y:S01]  /*a3e0*/  BPT.TRAP 0x1 ;  /* 0x000000040000795c */ /* 0x000fe20000300000 */
.L_x_979:
[----:B-1----:R-:W-:Y:S05]  /*a3f0*/  @P2 BRA `(.L_x_980) ;  /* 0x0000000000082947 */ /* 0x002fea0003800000 */
[----:B------:R-:W1:Y:S02]  /*a400*/  SYNCS.PHASECHK.TRANS64.TRYWAIT P2, [UR11+0x30850], R0 ;  /* 0x03085000ff0075a7 */ /* 0x000e64000804014b */
[----:B-1----:R-:W-:Y:S05]  /*a410*/  @!P2 BRA `(.L_x_981) ;  /* 0x0000009c004ca947 */ /* 0x002fea0003800000 */
.L_x_980:
        /* <DEDUP_REMOVED lines=8> */
[----:B------:R-:W-:Y:S01]  /*a4a0*/  ULOP3.LUT UR6, UR6, 0x3fff, URZ, 0xc0, !UPT ;  /* 0x00003fff06067892 */ /* 0x000fe2000f8ec03f */
[----:B------:R-:W-:Y:S01]  /*a4b0*/  IMAD R20, R13, -0x60, RZ ;  /* 0xffffffa00d147824 */ /* 0x000fe200078e02ff */
[----:B------:R-:W-:Y:S01]  /*a4c0*/  ULDC UR15, c[0x0][0x9e0] ;  /* 0x00027800000f7ab9 */ /* 0x000fe20000000800 */
[----:B------:R-:W-:Y:S01]  /*a4d0*/  @!P1 VIADD R0, R0, 0x30840 ;  /* 0x0003084000009836 */ /* 0x000fe20000000000 */
[----:B------:R-:W-:-:S04]  /*a4e0*/  ULOP3.LUT UR6, UR6, 0x3000000, URZ, 0xfc, !UPT ;  /* 0x0300000006067892 */ /* 0x000fc8000f8efc3f */
[----:B------:R-:W-:Y:S01]  /*a4f0*/  UIMAD UR10, UR7, 0x900, UR6 ;  /* 0x00000900070a78a4 */ /* 0x000fe2000f8e0206 */
[----:B------:R-:W-:Y:S02]  /*a500*/  @!P1 PRMT R0, RZ, 0x654, R0 ;  /* 0x00000654ff009816 */ /* 0x000fe40000000000 */
        /* <DEDUP_REMOVED lines=38> */
[C---:B------:R-:W-:Y:S01]  /*a770*/  VIADD R170, R3.reuse, 0xffffffff ;  /* 0xffffffff03aa7836 */ /* 0x040fe20000000000 */
[----:B-1----:R-:W-:-:S05]  /*a780*/  IADD3 R0, R3, -UR61, R18 ;  /* 0x8000003d03007c10 */ /* 0x002fca000fffe012 */
[C---:B------:R-:W-:Y:S02]  /*a790*/  VIADD R22, R0.reuse, UR15 ;  /* 0x0000000f00167c36 */ /* 0x040fe40008000000 */
[----:B------:R-:W-:Y:S02]  /*a7a0*/  VIADD R168, R0, UR14 ;  /* 0x0000000e00a87c36 */ /* 0x000fe40008000000 */
[--C-:B0-----:R-:W-:Y:S02]  /*a7b0*/  IMAD.IADD R0, R22, 0x1, R21.reuse ;  /* 0x0000000116007824 */ /* 0x101fe400078e0215 */
[----:B------:R-:W-:Y:S01]  /*a7c0*/  IMAD.IADD R2, R168, 0x1, R21 ;  /* 0x00000001a8027824 */ /* 0x000fe200078e0215 */
[----:B------:R-:W-:Y:S06]  /*a7d0*/  @P2 BRA `(.L_x_982) ;  /* 0x00000000005c2947 */ /* 0x000fec0003800000 */
[----:B------:R-:W-:Y:S01]  /*a7e0*/  ULDC UR6, c[0x0][0x2f0] ;  /* 0x0000bc0000067ab9 */ /* 0x000fe20000000800 */
[----:B------:R-:W-:Y:S01]  /*a7f0*/  BSSY B0, `(.L_x_983) ;  /* 0x0000012000007945 */ /* 0x000fe20003800000 */
[----:B------:R-:W-:-:S04]  /*a800*/  IMAD R3, R16, UR6, R21 ;  /* 0x0000000610037c24 */ /* 0x000fc8000f8e0215 */
        /* <DEDUP_REMOVED lines=11> */
.L_x_984:
[----:B------:R-:W-:-:S05]  /*a8c0*/  IMAD.U32 R21, RZ, RZ, UR60 ;  /* 0x0000003cff157e24 */ /* 0x000fca000f8e00ff */
[----:B------:R-:W-:-:S13]  /*a8d0*/  ISETP.NE.AND P2, PT, R21, 0x1, PT ;  /* 0x000000011500780c */ /* 0x000fda0003f45270 */
[----:B------:R-:W0:Y:S02]  /*a8e0*/  @P2 LDC.64 R172, c[0x0][0x9e8] ;  /* 0x00027a00ffac2b82 */ /* 0x000e240000000a00 */
[----:B0-----:R-:W-:-:S05]  /*a8f0*/  @P2 IMAD.HI.U32 R4, R3, R172, RZ ;  /* 0x000000ac03042227 */ /* 0x001fca00078e00ff */
[----:B------:R-:W-:-:S07]  /*a900*/  @P2 SHF.R.U32.HI R3, RZ, R173, R4 ;  /* 0x000000adff032219 */ /* 0x000fce0000011604 */
.L_x_985:
[----:B------:R-:W-:Y:S05]  /*a910*/  BSYNC B0 ;  /* 0x0000000000007941 */ /* 0x000fea0003800000 */
.L_x_983:
[----:B------:R-:W-:-:S05]  /*a920*/  IMAD R3, R3, R21, R170 ;  /* 0x0000001503037224 */ /* 0x000fca00078e02aa */
[----:B------:R-:W-:Y:S02]  /*a930*/  VIADDMNMX R0, R3, R21, R0, PT ;  /* 0x0000001503007246 */ /* 0x000fe40003800100 */
[----:B------:R-:W-:-:S07]  /*a940*/  VIMNMX R2, R2, R3, !PT ;  /* 0x0000000302027248 */ /* 0x000fce0007fe0100 */
.L_x_982:
        /* <DEDUP_REMOVED lines=135> */
.L_x_988:
[----:B------:R-:W-:-:S05]  /*b1c0*/  IMAD.U32 R0, RZ, RZ, UR60 ;  /* 0x0000003cff007e24 */ /* 0x000fca000f8e00ff */
[----:B------:R-:W-:-:S13]  /*b1d0*/  ISETP.NE.AND P6, PT, R0, 0x1, PT ;  /* 0x000000010000780c */ /* 0x000fda0003fc5270 */
[----:B------:R-:W0:Y:S02]  /*b1e0*/  @P6 LDC.64 R180, c[0x0][0x9e8] ;  /* 0x00027a00ffb46b82 */ /* 0x000e240000000a00 */
[----:B0-----:R-:W-:-:S05]  /*b1f0*/  @P6 IMAD.HI.U32 R180, R5, R180, RZ ;  /* 0x000000b405b46227 */ /* 0x001fca00078e00ff */
[----:B------:R-:W-:-:S07]  /*b200*/  @P6 SHF.R.U32.HI R5, RZ, R181, R180 ;  /* 0x000000b5ff056219 */ /* 0x000fce00000116b4 */
.L_x_989:
[----:B------:R-:W-:Y:S05]  /*b210*/  BSYNC B0 ;  /* 0x0000000000007941 */ /* 0x000fea0003800000 */
.L_x_987:
[----:B------:R-:W-:-:S05]  /*b220*/  IMAD R5, R5, R0, R170 ;  /* 0x0000000005057224 */ /* 0x000fca00078e02aa */
[----:B------:R-:W-:Y:S02]  /*b230*/  VIADDMNMX R2, R5, R0, R2, PT ;  /* 0x0000000005027246 */ /* 0x000fe40003800102 */
[----:B------:R-:W-:-:S07]  /*b240*/  VIMNMX R4, R4, R5, !PT ;  /* 0x0000000504047248 */ /* 0x000fce0007fe0100 */
.L_x_986:
        /* <DEDUP_REMOVED lines=91> */
[----:B------:R-:W-:Y:S02]  /*b800*/  ISETP.GT.AND P2, PT, R4, 0x39, !P2 ;  /* 0x000000390400780c */ /* 0x000fe40005744270 */
[----:B------:R-:W-:Y:S01]  /*b810*/  R2UR UR6, R17 ;  /* 0x00000000110672ca */ /* 0x000fe200000e0000 */
        /* <DEDUP_REMOVED lines=9> */
[----:B------:R-:W-:-:S04]  /*b8b0*/  ISETP.GT.AND P2, PT, R4, 0x41, !P2 ;  /* 0x000000410400780c */ /* 0x000fc80005744270 */
        /* <DEDUP_REMOVED lines=13> */
[----:B------:R-:W-:Y:S01]  /*b990*/  ISETP.NE.AND P6, PT, R20, RZ, PT ;  /* 0x000000ff1400720c */ /* 0x000fe20003fc5270 */
[C---:B0-----:R-:W-:Y:S01]  /*b9a0*/  FMUL.FTZ R20, R5.reuse, R0 ;  /* 0x0000000005147220 */ /* 0x041fe20000410000 */
        /* <DEDUP_REMOVED lines=26> */
[-CC-:B------:R-:W-:Y:S01]  /*bb50*/  FFMA.FTZ R190, R197, R0.reuse, -R20.reuse ;  /* 0x00000000c5be7223 */ /* 0x180fe20000010814 */
[--C-:B------:R-:W-:Y:S01]  /*bb60*/  FFMA.FTZ R179, R179, R0, -R20.reuse ;  /* 0x00000000b3b37223 */ /* 0x100fe20000010814 */
[----:B------:R-:W-:Y:S01]  /*bb70*/  FADD.FTZ R3, -R2, R15 ;  /* 0x0000000f02037221 */ /* 0x000fe20000010100 */
[----:B------:R-:W-:Y:S01]  /*bb80*/  FMNMX.FTZ R22, R189, R22, !PT ;  /* 0x00000016bd167209 */ /* 0x000fe20007810000 */
[----:B------:R-:W-:Y:S01]  /*bb90*/  MUFU.EX2 R203, R203 ;  /* 0x000000cb00cb7308 */ /* 0x000fe20000000800 */
[-CC-:B------:R-:W-:Y:S01]  /*bba0*/  FFMA.FTZ R178, R129, R0.reuse, -R20.reuse ;  /* 0x0000000081b27223 */ /* 0x180fe20000010814 */
[----:B------:R-:W-:Y:S01]  /*bbb0*/  FMUL.FTZ R3, R3, R0 ;  /* 0x0000000003037220 */ /* 0x000fe20000410000 */
[----:B------:R-:W-:Y:S01]  /*bbc0*/  FMNMX.FTZ R22, R135, R22, !PT ;  /* 0x0000001687167209 */ /* 0x000fe20007810000 */
[-CC-:B------:R-:W-:Y:S01]  /*bbd0*/  FFMA.FTZ R172, R21, R0.reuse, -R20.reuse ;  /* 0x0000000015ac7223 */ /* 0x180fe20000010814 */
[-CC-:B------:R-:W-:Y:S01]  /*bbe0*/  FFMA.FTZ R168, R125, R0.reuse, -R20.reuse ;  /* 0x000000007da87223 */ /* 0x180fe20000010814 */
[--C-:B------:R-:W-:Y:S01]  /*bbf0*/  FFMA.FTZ R184, R177, R0, -R20.reuse ;  /* 0x00000000b1b87223 */ /* 0x100fe20000010814 */
[----:B------:R-:W-:Y:S01]  /*bc00*/  FMNMX.FTZ R22, R187, R22, !PT ;  /* 0x00000016bb167209 */ /* 0x000fe20007810000 */
[----:B------:R-:W0:Y:S01]  /*bc10*/  MUFU.EX2 R2, R3 ;  /* 0x0000000300027308 */ /* 0x000e220000000800 */
[-CC-:B------:R-:W-:Y:S01]  /*bc20*/  FFMA.FTZ R169, R169, R0.reuse, -R20.reuse ;  /* 0x00000000a9a97223 */ /* 0x180fe20000010814 */
[--C-:B------:R-:W-:Y:S01]  /*bc30*/  FFMA.FTZ R173, R173, R0, -R20.reuse ;  /* 0x00000000adad7223 */ /* 0x100fe20000010814 */
[----:B------:R-:W-:Y:S01]  /*bc40*/  FMNMX.FTZ R22, R139, R22, !PT ;  /* 0x000000168b167209 */ /* 0x000fe20007810000 */
[-CC-:B------:R-:W-:Y:S01]  /*bc50*/  FFMA.FTZ R137, R137, R0.reuse, -R20.reuse ;  /* 0x0000000089897223 */ /* 0x180fe20000010814 */
[-CC-:B------:R-:W-:Y:S01]  /*bc60*/  FFMA.FTZ R129, R149, R0.reuse, -R20.reuse ;  /* 0x0000000095817223 */ /* 0x180fe20000010814 */
[--C-:B------:R-:W-:Y:S01]  /*bc70*/  FFMA.FTZ R21, R153, R0, -R20.reuse ;  /* 0x0000000099157223 */ /* 0x100fe20000010814 */
[----:B------:R-:W-:Y:S01]  /*bc80*/  FMNMX.FTZ R22, R185, R22, !PT ;  /* 0x00000016b9167209 */ /* 0x000fe20007810000 */
[----:B------:R-:W1:Y:S01]  /*bc90*/  MUFU.EX2 R188, R188 ;  /* 0x000000bc00bc7308 */ /* 0x000e620000000800 */
[-CC-:B------:R-:W-:Y:S01]  /*bca0*/  FFMA.FTZ R125, R161, R0.reuse, -R20.reuse ;  /* 0x00000000a17d7223 */ /* 0x180fe20000010814 */
[--C-:B------:R-:W-:Y:S01]  /*bcb0*/  FFMA.FTZ R170, R121, R0, -R20.reuse ;  /* 0x0000000079aa7223 */ /* 0x100fe20000010814 */
[----:B------:R-:W-:Y:S01]  /*bcc0*/  FMNMX.FTZ R22, R127, R22, !PT ;  /* 0x000000167f167209 */ /* 0x000fe20007810000 */
[----:B------:R-:W-:-:S03]  /*bcd0*/  FFMA.FTZ R15, R165, R0, -R20 ;  /* 0x00000000a50f7223 */ /* 0x000fc60000010814 */
[----:B------:R-:W-:Y:S01]  /*bce0*/  FMNMX.FTZ R22, R147, R22, !PT ;  /* 0x0000001693167209 */ /* 0x000fe20007810000 */
[----:B------:R-:W2:Y:S01]  /*bcf0*/  MUFU.EX2 R190, R190 ;  /* 0x000000be00be7308 */ /* 0x000ea20000000800 */
[----:B0-----:R-:W-:Y:S02]  /*bd00*/  FFMA.FTZ R9, R2, R9, R203 ;  /* 0x0000000902097223 */ /* 0x001fe400000100cb */
[----:B------:R-:W-:-:S04]  /*bd10*/  FMNMX.FTZ R22, R123, R22, !PT ;  /* 0x000000167b167209 */ /* 0x000fc80007810000 */
[----:B------:R-:W-:Y:S01]  /*bd20*/  FMNMX.FTZ R22, R151, R22, !PT ;  /* 0x0000001697167209 */ /* 0x000fe20007810000 */
[----:B------:R-:W0:Y:S01]  /*bd30*/  MUFU.EX2 R179, R179 ;  /* 0x000000b300b37308 */ /* 0x000e220000000800 */
[C---:B-1----:R-:W-:Y:S01]  /*bd40*/  FADD.FTZ R9, R188.reuse, R9 ;  /* 0x00000009bc097221 */ /* 0x042fe20000010000 */
[----:B------:R-:W-:Y:S02]  /*bd50*/  F2FP.F16.F32.PACK_AB R188, R188, R203 ;  /* 0x000000cbbcbc723e */ /* 0x000fe400000000ff */
[----:B------:R-:W-:-:S04]  /*bd60*/  FMNMX.FTZ R22, R143, R22, !PT ;  /* 0x000000168f167209 */ /* 0x000fc80007810000 */
[----:B------:R-:W-:Y:S01]  /*bd70*/  FMNMX.FTZ R22, R155, R22, !PT ;  /* 0x000000169b167209 */ /* 0x000fe20007810000 */
[----:B------:R-:W1:Y:S01]  /*bd80*/  MUFU.EX2 R184, R184 ;  /* 0x000000b800b87308 */ /* 0x000e620000000800 */
[----:B--2---:R-:W-:Y:S02]  /*bd90*/  FADD.FTZ R130, R190, R9 ;  /* 0x00000009be827221 */ /* 0x004fe40000010000 */
[----:B------:R-:W-:-:S04]  /*bda0*/  FMNMX.FTZ R22, R199, R22, !PT ;  /* 0x00000016c7167209 */ /* 0x000fc80007810000 */
[----:B------:R-:W-:Y:S01]  /*bdb0*/  FMNMX.FTZ R22, R159, R22, !PT ;  /* 0x000000169f167209 */ /* 0x000fe20007810000 */
[----:B------:R-:W2:Y:S01]  /*bdc0*/  MUFU.EX2 R169, R169 ;  /* 0x000000a900a97308 */ /* 0x000ea20000000800 */
[C---:B0-----:R-:W-:Y:S01]  /*bdd0*/  FADD.FTZ R9, R179.reuse, R130 ;  /* 0x00000082b3097221 */ /* 0x041fe20000010000 */
[----:B------:R-:W-:Y:S02]  /*bde0*/  F2FP.F16.F32.PACK_AB R190, R179, R190 ;  /* 0x000000beb3be723e */ /* 0x000fe400000000ff */
[----:B------:R-:W-:-:S04]  /*bdf0*/  FMNMX.FTZ R22, R171, R22, !PT ;  /* 0x00000016ab167209 */ /* 0x000fc80007810000 */
[----:B------:R-:W-:Y:S01]  /*be00*/  FMNMX.FTZ R22, R163, R22, !PT ;  /* 0x00000016a3167209 */ /* 0x000fe20007810000 */
[----:B------:R-:W0:Y:S01]  /*be10*/  MUFU.EX2 R186, R186 ;  /* 0x000000ba00ba7308 */ /* 0x000e220000000800 */
[----:B-1----:R-:W-:Y:S02]  /*be20*/  FADD.FTZ R132, R184, R9 ;  /* 0x00000009b8847221 */ /* 0x002fe40000010000 */
[----:B------:R-:W-:-:S04]  /*be30*/  FMNMX.FTZ R22, R175, R22, !PT ;  /* 0x00000016af167209 */ /* 0x000fc80007810000 */
[----:B------:R-:W-:Y:S01]  /*be40*/  FMNMX.FTZ R22, R167, R22, !PT ;  /* 0x00000016a7167209 */ /* 0x000fe20007810000 */
[----:B------:R-:W1:Y:S01]  /*be50*/  MUFU.EX2 R173, R173 ;  /* 0x000000ad00ad7308 */ /* 0x000e620000000800 */
[----:B--2---:R-:W-:-:S03]  /*be60*/  F2FP.F16.F32.PACK_AB R184, R169, R184 ;  /* 0x000000b8a9b8723e */ /* 0x004fc600000000ff */
[----:B------:R-:W2:Y:S04]  /*be70*/  SHFL.BFLY PT, R141, R22, 0x2, 0x1f ;  /* 0x0c401f00168d7f89 */ /* 0x000ea800000e0000 */
[----:B------:R-:W3:Y:S08]  /*be80*/  MUFU.EX2 R180, R180 ;  /* 0x000000b400b47308 */ /* 0x000ef00000000800 */
[----:B------:R-:W-:Y:S08]  /*be90*/  MUFU.EX2 R137, R137 ;  /* 0x0000008900897308 */ /* 0x000ff00000000800 */
[----:B------:R-:W-:Y:S01]  /*bea0*/  MUFU.EX2 R182, R182 ;  /* 0x000000b600b67308 */ /* 0x000fe20000000800 */
[----:B--2---:R-:W-:Y:S01]  /*beb0*/  FMNMX.FTZ R4, R22, R141, !PT ;  /* 0x0000008d16047209 */ /* 0x004fe20007810000 */
[----:B------:R-:W-:-:S06]  /*bec0*/  FFMA.FTZ R141, R157, R0, -R20 ;  /* 0x000000009d8d7223 */ /* 0x000fcc0000010814 */
[----:B------:R-:W-:Y:S01]  /*bed0*/  MUFU.EX2 R133, R133 ;  /* 0x0000008500857308 */ /* 0x000fe20000000800 */
[----:B------:R-:W2:Y:S07]  /*bee0*/  SHFL.BFLY PT, R145, R4, 0x1, 0x1f ;  /* 0x0c201f0004917f89 */ /* 0x000eae00000e0000 */
[----:B------:R-:W-:Y:S08]  /*bef0*/  MUFU.EX2 R176, R176 ;  /* 0x000000b000b07308 */ /* 0x000ff00000000800 */
[----:B------:R-:W-:Y:S08]  /*bf00*/  MUFU.EX2 R23, R23 ;  /* 0x0000001700177308 */ /* 0x000ff00000000800 */
[----:B------:R-:W-:Y:S01]  /*bf10*/  MUFU.EX2 R178, R178 ;  /* 0x000000b200b27308 */ /* 0x000fe20000000800 */
[----:B--2---:R-:W-:-:S04]  /*bf20*/  FMNMX.FTZ R4, R4, R145, !PT ;  /* 0x0000009104047209 */ /* 0x004fc80007810000 */
[C---:B------:R-:W-:Y:S01]  /*bf30*/  FSETP.NEU.FTZ.AND P2, PT, R4.reuse, -INF , PT ;  /* 0xff8000000400780b */ /* 0x040fe20003f5d000 */
[C---:B------:R-:W-:Y:S02]  /*bf40*/  FMUL.FTZ R126, R4.reuse, R0 ;  /* 0x00000000047e7220 */ /* 0x040fe40000410000 */
[----:B------:R-:W-:Y:S01]  /*bf50*/  MUFU.EX2 R129, R129 ;  /* 0x0000008100817308 */ /* 0x000fe20000000800 */
[----:B------:R-:W-:Y:S02]  /*bf60*/  FSEL R3, R4, RZ, P2 ;  /* 0x000000ff04037208 */ /* 0x000fe40001000000 */
[----:B------:R-:W-:Y:S02]  /*bf70*/  FSEL R126, R126, RZ, P2 ;  /* 0x000000ff7e7e7208 */ /* 0x000fe40001000000 */
[----:B------:R-:W-:Y:S01]  /*bf80*/  ISETP.GT.AND P2, PT, R13, UR6, PT ;  /* 0x000000060d007c0c */ /* 0x000fe2000bf44270 */
[----:B------:R-:W-:Y:S01]  /*bf90*/  FADD.FTZ R3, -R3, R14 ;  /* 0x0000000e03037221 */ /* 0x000fe20000010100 */
[----:B------:R-:W-:-:S02]  /*bfa0*/  VIADD R13, R13, 0xffffffff ;  /* 0xffffffff0d0d7836 */ /* 0x000fc40000000000 */
[-CC-:B------:R-:W-:Y:S01]  /*bfb0*/  FFMA.FTZ R20, R205, R0.reuse, -R126.reuse ;  /* 0x00000000cd147223 */ /* 0x180fe2000001087e */
[-CC-:B------:R-:W-:Y:S01]  /*bfc0*/  FFMA.FTZ R121, R195, R0.reuse, -R126.reuse ;  /* 0x00000000c3797223 */ /* 0x180fe2000001087e */
[-C--:B------:R-:W-:Y:S01]  /*bfd0*/  FMUL.FTZ R3, R3, R0.reuse ;  /* 0x0000000003037220 */ /* 0x080fe20000410000 */
[-CC-:B------:R-:W-:Y:S01]  /*bfe0*/  FFMA.FTZ R22, R181, R0.reuse, -R126.reuse ;  /* 0x00000000b5167223 */ /* 0x180fe2000001087e */
[-CC-:B------:R-:W-:Y:S01]  /*bff0*/  FFMA.FTZ R145, R193, R0.reuse, -R126.reuse ;  /* 0x00000000c1917223 */ /* 0x180fe2000001087e */
[-CC-:B------:R-:W-:Y:S01]  /*c000*/  FFMA.FTZ R120, R183, R0.reuse, -R126.reuse ;  /* 0x00000000b7787223 */ /* 0x180fe2000001087e */
[----:B------:R-:W-:Y:S01]  /*c010*/  MUFU.EX2 R20, R20 ;  /* 0x0000001400147308 */ /* 0x000fe20000000800 */
[-CC-:B------:R-:W-:Y:S01]  /*c020*/  FFMA.FTZ R149, R191, R0.reuse, -R126.reuse ;  /* 0x00000000bf957223 */ /* 0x180fe2000001087e */
[-CC-:B------:R-:W-:Y:S01]  /*c030*/  FFMA.FTZ R122, R131, R0.reuse, -R126.reuse ;  /* 0x00000000837a7223 */ /* 0x180fe2000001087e */
[-C--:B------:R-:W-:Y:S01]  /*c040*/  FFMA.FTZ R177, R127, R0.reuse, -R126 ;  /* 0x000000007fb17223 */ /* 0x080fe2000001087e */
[----:B------:R-:W-:Y:S01]  /*c050*/  FADD.FTZ R127, R169, R132 ;  /* 0x00000084a97f7221 */ /* 0x000fe20000010000 */
[-CC-:B------:R-:W-:Y:S01]  /*c060*/  FFMA.FTZ R131, R189, R0.reuse, -R126.reuse ;  /* 0x00000000bd837223 */ /* 0x180fe2000001087e */
[-CC-:B------:R-:W-:Y:S01]  /*c070*/  FFMA.FTZ R181, R135, R0.reuse, -R126.reuse ;  /* 0x0000000087b57223 */ /* 0x180fe2000001087e */
[-CC-:B------:R-:W-:Y:S01]  /*c080*/  FFMA.FTZ R124, R187, R0.reuse, -R126.reuse ;  /* 0x00000000bb7c7223 */ /* 0x180fe2000001087e */
[----:B------:R-:W2:Y:S01]  /*c090*/  MUFU.EX2 R3, R3 ;  /* 0x0000000300037308 */ /* 0x000ea20000000800 */
[----:B0-----:R-:W-:Y:S01]  /*c0a0*/  FADD.FTZ R132, R186, R127 ;  /* 0x0000007fba847221 */ /* 0x001fe20000010000 */
[-CC-:B------:R-:W-:Y:S01]  /*c0b0*/  FFMA.FTZ R123, R123, R0.reuse, -R126.reuse ;  /* 0x000000007b7b7223 */ /* 0x180fe2000001087e */
[-CC-:B------:R-:W-:Y:S01]  /*c0c0*/  FFMA.FTZ R183, R139, R0.reuse, -R126.reuse ;  /* 0x000000008bb77223 */ /* 0x180fe2000001087e */
[-C--:B------:R-:W-:Y:S01]  /*c0d0*/  FFMA.FTZ R185, R185, R0.reuse, -R126 ;  /* 0x00000000b9b97223 */ /* 0x080fe2000001087e */
[----:B-1----:R-:W-:Y:S01]  /*c0e0*/  FADD.FTZ R127, R173, R132 ;  /* 0x00000084ad7f7221 */ /* 0x002fe20000010000 */
[-CC-:B------:R-:W-:Y:S01]  /*c0f0*/  FFMA.FTZ R128, R147, R0.reuse, -R126.reuse ;  /* 0x0000000093807223 */ /* 0x180fe2000001087e */
[-CC-:B------:R-:W-:Y:S01]  /*c100*/  FFMA.FTZ R151, R151, R0.reuse, -R126.reuse ;  /* 0x0000000097977223 */ /* 0x180fe2000001087e */
[----:B------:R-:W0:Y:S01]  /*c110*/  MUFU.EX2 R121, R121 ;  /* 0x0000007900797308 */ /* 0x000e220000000800 */
[----:B---3--:R-:W-:Y:S01]  /*c120*/  FADD.FTZ R132, R180, R127 ;  /* 0x0000007fb4847221 */ /* 0x008fe20000010000 */
[-CC-:B------:R-:W-:Y:S01]  /*c130*/  FFMA.FTZ R143, R143, R0.reuse, -R126.reuse ;  /* 0x000000008f8f7223 */ /* 0x180fe2000001087e */
[-CC-:B------:R-:W-:Y:S01]  /*c140*/  FFMA.FTZ R155, R155, R0.reuse, -R126.reuse ;  /* 0x000000009b9b7223 */ /* 0x180fe2000001087e */
[-CC-:B------:R-:W-:Y:S01]  /*c150*/  FFMA.FTZ R199, R199, R0.reuse, -R126.reuse ;  /* 0x00000000c7c77223 */ /* 0x180fe2000001087e */
[-CC-:B------:R-:W-:Y:S01]  /*c160*/  FFMA.FTZ R159, R159, R0.reuse, -R126.reuse ;  /* 0x000000009f9f7223 */ /* 0x180fe2000001087e */
[-CC-:B------:R-:W-:Y:S01]  /*c170*/  FFMA.FTZ R171, R171, R0.reuse, -R126.reuse ;  /* 0x00000000abab7223 */ /* 0x180fe2000001087e */
[----:B------:R-:W-:Y:S01]  /*c180*/  FFMA.FTZ R163, R163, R0, -R126 ;  /* 0x00000000a3a37223 */ /* 0x000fe2000001087e */
[----:B------:R-:W1:Y:S01]  /*c190*/  MUFU.EX2 R22, R22 ;  /* 0x0000001600167308 */ /* 0x000e620000000800 */
[----:B--2---:R-:W-:Y:S01]  /*c1a0*/  FFMA.FTZ R130, R3, R8, R20 ;  /* 0x0000000803827223 */ /* 0x004fe20000010014 */
[-CC-:B------:R-:W-:Y:S01]  /*c1b0*/  FFMA.FTZ R175, R175, R0.reuse, -R126.reuse ;  /* 0x00000000afaf7223 */ /* 0x180fe2000001087e */
[----:B------:R-:W-:Y:S01]  /*c1c0*/  FFMA.FTZ R126, R167, R0, -R126 ;  /* 0x00000000a77e7223 */ /* 0x000fe2000001087e */
[----:B------:R-:W-:Y:S01]  /*c1d0*/  IMAD.U32 R127, RZ, RZ, UR11 ;  /* 0x0000000bff7f7e24 */ /* 0x000fe2000f8e00ff */
[----:B------:R-:W-:-:S02]  /*c1e0*/  F2FP.F16.F32.PACK_AB R186, R173, R186 ;  /* 0x000000baadba723e */ /* 0x000fc400000000ff */
[----:B------:R-:W-:Y:S01]  /*c1f0*/  F2FP.F16.F32.PACK_AB R180, R137, R180 ;  /* 0x000000b489b4723e */ /* 0x000fe200000000ff */
[----:B------:R-:W2:Y:S01]  /*c200*/  MUFU.EX2 R145, R145 ;  /* 0x0000009100917308 */ /* 0x000ea20000000800 */
[----:B0-----:R-:W-:Y:S01]  /*c210*/  FADD.FTZ R9, R121, R130 ;  /* 0x0000008279097221 */ /* 0x001fe20000010000 */
[----:B------:R-:W-:Y:S01]  /*c220*/  @!P1 VIADD R127, R127, 0x30860 ;  /* 0x000308607f7f9836 */ /* 0x000fe20000000000 */
[----:B------:R-:W-:-:S04]  /*c230*/  F2FP.F16.F32.PACK_AB R189, R121, R20 ;  /* 0x0000001479bd723e */ /* 0x000fc800000000ff */
[----:B------:R-:W-:Y:S01]  /*c240*/  @!P1 PRMT R127, RZ, 0x654, R127 ;  /* 0x00000654ff7f9816 */ /* 0x000fe2000000007f */
[----:B------:R-:W0:Y:S01]  /*c250*/  MUFU.EX2 R120, R120 ;  /* 0x0000007800787308 */ /* 0x000e220000000800 */
[----:B-1----:R-:W-:Y:S02]  /*c260*/  FADD.FTZ R130, R22, R9 ;  /* 0x0000000916827221 */ /* 0x002fe40000010000 */
[----:B------:R1:W-:Y:S05]  /*c270*/  @!P1 SYNCS.ARRIVE.TRANS64.RED.A1T0 RZ, [R127+URZ], RZ ;  /* 0x000000ff7fff99a7 */ /* 0x0003ea000810043f */
[----:B------:R-:W3:Y:S01]  /*c280*/  MUFU.EX2 R149, R149 ;  /* 0x0000009500957308 */ /* 0x000ee20000000800 */
[C---:B--2---:R-:W-:Y:S01]  /*c290*/  FADD.FTZ R9, R145.reuse, R130 ;  /* 0x0000008291097221 */ /* 0x044fe20000010000 */
[----:B------:R-:W-:-:S06]  /*c2a0*/  F2FP.F16.F32.PACK_AB R191, R145, R22 ;  /* 0x0000001691bf723e */ /* 0x000fcc00000000ff */
[----:B------:R-:W2:Y:S01]  /*c2b0*/  MUFU.EX2 R122, R122 ;  /* 0x0000007a007a7308 */ /* 0x000ea20000000800 */
[----:B0-----:R-:W-:-:S07]  /*c2c0*/  FADD.FTZ R130, R120, R9 ;  /* 0x0000000978827221 */ /* 0x001fce0000010000 */
[----:B------:R-:W0:Y:S01]  /*c2d0*/  MUFU.EX2 R131, R131 ;  /* 0x0000008300837308 */ /* 0x000e220000000800 */
[----:B---3--:R-:W-:-:S07]  /*c2e0*/  FADD.FTZ R9, R149, R130 ;  /* 0x0000008295097221 */ /* 0x008fce0000010000 */
[----:B------:R-:W3:Y:S01]  /*c2f0*/  MUFU.EX2 R181, R181 ;  /* 0x000000b500b57308 */ /* 0x000ee20000000800 */
[----:B--2---:R-:W-:-:S07]  /*c300*/  FADD.FTZ R130, R122, R9 ;  /* 0x000000097a827221 */ /* 0x004fce0000010000 */
[----:B------:R2:W-:Y:S01]  /*c310*/  MUFU.EX2 R8, R123 ;  /* 0x0000007b00087308 */ /* 0x0005e20000000800 */
[C---:B0-----:R-:W-:Y:S01]  /*c320*/  FADD.FTZ R130, R131.reuse, R130 ;  /* 0x0000008283827221 */ /* 0x041fe20000010000 */
[----:B------:R-:W-:-:S06]  /*c330*/  F2FP.F16.F32.PACK_AB R187, R131, R122 ;  /* 0x0000007a83bb723e */ /* 0x000fcc00000000ff */
[----:B------:R-:W0:Y:S01]  /*c340*/  MUFU.EX2 R124, R124 ;  /* 0x0000007c007c7308 */ /* 0x000e220000000800 */
[----:B--2---:R-:W-:-:S04]  /*c350*/  FADD.FTZ R123, R137, R132 ;  /* 0x00000084897b7221 */ /* 0x004fc80000010000 */
[----:B------:R-:W-:Y:S01]  /*c360*/  FADD.FTZ R132, R182, R123 ;  /* 0x0000007bb6847221 */ /* 0x000fe20000010000 */
[C---:B------:R-:W-:Y:S02]  /*c370*/  F2FP.F16.F32.PACK_AB R182, R133.reuse, R182 ;  /* 0x000000b685b6723e */ /* 0x040fe400000000ff */
[----:B------:R-:W2:Y:S01]  /*c380*/  MUFU.EX2 R183, R183 ;  /* 0x000000b700b77308 */ /* 0x000ea20000000800 */
[----:B------:R-:W-:-:S04]  /*c390*/  FADD.FTZ R9, R133, R132 ;  /* 0x0000008485097221 */ /* 0x000fc80000010000 */
[----:B------:R-:W-:Y:S01]  /*c3a0*/  FADD.FTZ R132, R176, R9 ;  /* 0x00000009b0847221 */ /* 0x000fe20000010000 */
[----:B---3--:R-:W-:Y:S01]  /*c3b0*/  FADD.FTZ R9, R181, R130 ;  /* 0x00000082b5097221 */ /* 0x008fe20000010000 */
[C---:B------:R-:W-:Y:S01]  /*c3c0*/  F2FP.F16.F32.PACK_AB R176, R23.reuse, R176 ;  /* 0x000000b017b0723e */ /* 0x040fe200000000ff */
[----:B------:R3:W4:Y:S01]  /*c3d0*/  MUFU.EX2 R14, R185 ;  /* 0x000000b9000e7308 */ /* 0x0007220000000800 */
[----:B------:R-:W-:Y:S01]  /*c3e0*/  FADD.FTZ R123, R23, R132 ;  /* 0x00000084177b7221 */ /* 0x000fe20000010000 */
[C---:B0-----:R-:W-:Y:S01]  /*c3f0*/  FADD.FTZ R130, R124.reuse, R9 ;  /* 0x000000097c827221 */ /* 0x041fe20000010000 */
[----:B------:R-:W-:Y:S02]  /*c400*/  F2FP.F16.F32.PACK_AB R181, R124, R181 ;  /* 0x000000b57cb5723e */ /* 0x000fe400000000ff */
[----:B------:R-:W-:Y:S01]  /*c410*/  FADD.FTZ R132, R178, R123 ;  /* 0x0000007bb2847221 */ /* 0x000fe20000010000 */
[----:B------:R-:W-:Y:S02]  /*c420*/  F2FP.F16.F32.PACK_AB R178, R129, R178 ;  /* 0x000000b281b2723e */ /* 0x000fe400000000ff */
[----:B------:R-:W0:Y:S01]  /*c430*/  MUFU.EX2 R177, R177 ;  /* 0x000000b100b17308 */ /* 0x000e220000000800 */
[----:B--2---:R-:W-:Y:S01]  /*c440*/  FADD.FTZ R9, R183, R130 ;  /* 0x00000082b7097221 */ /* 0x004fe20000010000 */
[----:B------:R-:W-:Y:S01]  /*c450*/  FADD.FTZ R123, R129, R132 ;  /* 0x00000084817b7221 */ /* 0x000fe20000010000 */
[----:B---3--:R-:W-:-:S05]  /*c460*/  F2FP.F16.F32.PACK_AB R185, R149, R120 ;  /* 0x0000007895b9723e */ /* 0x008fca00000000ff */
[----:B------:R-:W2:Y:S01]  /*c470*/  MUFU.EX2 R128, R128 ;  /* 0x0000008000807308 */ /* 0x000ea20000000800 */
[C---:B----4-:R-:W-:Y:S01]  /*c480*/  FADD.FTZ R130, R14.reuse, R9 ;  /* 0x000000090e827221 */ /* 0x050fe20000010000 */
[----:B------:R-:W-:Y:S01]  /*c490*/  F2FP.F16.F32.PACK_AB R183, R14, R183 ;  /* 0x000000b70eb7723e */ /* 0x000fe200000000ff */
[----:B------:R-:W-:-:S05]  /*c4a0*/  IMAD.MOV.U32 R14, RZ, RZ, R4 ;  /* 0x000000ffff0e7224 */ /* 0x000fca00078e0004 */
[----:B------:R-:W3:Y:S01]  /*c4b0*/  MUFU.EX2 R172, R172 ;  /* 0x000000ac00ac7308 */ /* 0x000ee20000000800 */
[----:B0-----:R-:W-:-:S07]  /*c4c0*/  FADD.FTZ R9, R177, R130 ;  /* 0x00000082b1097221 */ /* 0x001fce0000010000 */
[----:B------:R-:W0:Y:S01]  /*c4d0*/  MUFU.EX2 R151, R151 ;  /* 0x0000009700977308 */ /* 0x000e220000000800 */
[C---:B--2---:R-:W-:Y:S01]  /*c4e0*/  FADD.FTZ R9, R128.reuse, R9 ;  /* 0x0000000980097221 */ /* 0x044fe20000010000 */
[----:B------:R-:W-:-:S03]  /*c4f0*/  F2FP.F16.F32.PACK_AB R177, R128, R177 ;  /* 0x000000b180b1723e */ /* 0x000fc600000000ff */
[----:B------:R-:W-:-:S03]  /*c500*/  FADD.FTZ R9, R8, R9 ;  /* 0x0000000908097221 */ /* 0x000fc60000010000 */
[----:B------:R-:W2:Y:S01]  /*c510*/  MUFU.EX2 R21, R21 ;  /* 0x0000001500157308 */ /* 0x000ea20000000800 */
[----:B---3--:R-:W-:-:S07]  /*c520*/  FADD.FTZ R132, R172, R123 ;  /* 0x0000007bac847221 */ /* 0x008fce0000010000 */
[----:B------:R-:W3:Y:S01]  /*c530*/  MUFU.EX2 R134, R143 ;  /* 0x0000008f00867308 */ /* 0x000ee20000000800 */
[C---:B0-----:R-:W-:Y:S01]  /*c540*/  FADD.FTZ R9, R151.reuse, R9 ;  /* 0x0000000997097221 */ /* 0x041fe20000010000 */
[----:B------:R-:W-:-:S06]  /*c550*/  F2FP.F16.F32.PACK_AB R179, R151, R8 ;  /* 0x0000000897b3723e */ /* 0x000fcc00000000ff */
[----:B------:R-:W0:Y:S01]  /*c560*/  MUFU.EX2 R155, R155 ;  /* 0x0000009b009b7308 */ /* 0x000e220000000800 */
[C---:B--2---:R-:W-:Y:S01]  /*c570*/  FADD.FTZ R123, R21.reuse, R132 ;  /* 0x00000084157b7221 */ /* 0x044fe20000010000 */
[----:B------:R-:W-:-:S06]  /*c580*/  F2FP.F16.F32.PACK_AB R172, R21, R172 ;  /* 0x000000ac15ac723e */ /* 0x000fcc00000000ff */
[----:B------:R-:W2:Y:S01]  /*c590*/  MUFU.EX2 R174, R174 ;  /* 0x000000ae00ae7308 */ /* 0x000ea20000000800 */
[----:B---3--:R-:W-:-:S07]  /*c5a0*/  FADD.FTZ R9, R134, R9 ;  /* 0x0000000986097221 */ /* 0x008fce0000010000 */
[----:B------:R-:W3:Y:S01]  /*c5b0*/  MUFU.EX2 R136, R199 ;  /* 0x000000c700887308 */ /* 0x000ee20000000800 */
[C---:B0-----:R-:W-:Y:S01]  /*c5c0*/  FADD.FTZ R9, R155.reuse, R9 ;  /* 0x000000099b097221 */ /* 0x041fe20000010000 */
[----:B------:R-:W-:-:S06]  /*c5d0*/  F2FP.F16.F32.PACK_AB R173, R155, R134 ;  /* 0x000000869bad723e */ /* 0x000fcc00000000ff */
[----:B------:R-:W0:Y:S01]  /*c5e0*/  MUFU.EX2 R141, R141 ;  /* 0x0000008d008d7308 */ /* 0x000e220000000800 */
[----:B--2---:R-:W-:-:S07]  /*c5f0*/  FADD.FTZ R130, R174, R123 ;  /* 0x0000007bae827221 */ /* 0x004fce0000010000 */
        /* <DEDUP_REMOVED lines=10> */
[----:B0-----:R-:W-:-:S07]  /*c6a0*/  FADD.FTZ R21, R132, R21 ;  /* 0x0000001584157221 */ /* 0x001fce0000010000 */
[----:B------:R-:W0:Y:S01]  /*c6b0*/  MUFU.EX2 R170, R170 ;  /* 0x000000aa00aa7308 */ /* 0x000e220000000800 */
[C---:B--2---:R-:W-:Y:S01]  /*c6c0*/  FADD.FTZ R23, R125.reuse, R130 ;  /* 0x000000827d177221 */ /* 0x044fe20000010000 */
[----:B------:R-:W-:-:S06]  /*c6d0*/  F2FP.F16.F32.PACK_AB R168, R125, R168 ;  /* 0x000000a87da8723e */ /* 0x000fcc00000000ff */
[----:B------:R2:W4:Y:S01]  /*c6e0*/  MUFU.EX2 R138, R175 ;  /* 0x000000af008a7308 */ /* 0x0005220000000800 */
[C---:B---3--:R-:W-:Y:S01]  /*c6f0*/  FADD.FTZ R21, R163.reuse, R21 ;  /* 0x00000015a3157221 */ /* 0x048fe20000010000 */
[----:B------:R-:W-:-:S06]  /*c700*/  F2FP.F16.F32.PACK_AB R169, R163, R132 ;  /* 0x00000084a3a9723e */ /* 0x000fcc00000000ff */
[----:B------:R-:W3:Y:S01]  /*c710*/  MUFU.EX2 R15, R15 ;  /* 0x0000000f000f7308 */ /* 0x000ee20000000800 */
[----:B0-----:R-:W-:Y:S01]  /*c720*/  FADD.FTZ R130, R170, R23 ;  /* 0x00000017aa827221 */ /* 0x001fe20000010000 */
[----:B--2---:R-:W-:-:S06]  /*c730*/  F2FP.F16.F32.PACK_AB R175, R159, R136 ;  /* 0x000000889faf723e */ /* 0x004fcc00000000ff */
[----:B------:R-:W0:Y:S01]  /*c740*/  MUFU.EX2 R126, R126 ;  /* 0x0000007e007e7308 */ /* 0x000e220000000800 */
[----:B----4-:R-:W-:Y:S01]  /*c750*/  FADD.FTZ R21, R138, R21 ;  /* 0x000000158a157221 */ /* 0x010fe20000010000 */
[C---:B---3--:R-:W-:Y:S01]  /*c760*/  FADD.FTZ R9, R15.reuse, R130 ;  /* 0x000000820f097221 */ /* 0x048fe20000010000 */
[----:B------:R-:W-:Y:S01]  /*c770*/  F2FP.F16.F32.PACK_AB R170, R15, R170 ;  /* 0x000000aa0faa723e */ /* 0x000fe200000000ff */
[----:B------:R-:W-:Y:S02]  /*c780*/  IMAD.MOV.U32 R15, RZ, RZ, R5 ;  /* 0x000000ffff0f7224 */ /* 0x000fe400078e0005 */
[C---:B0-----:R-:W-:Y:S01]  /*c790*/  FADD.FTZ R8, R126.reuse, R21 ;  /* 0x000000157e087221 */ /* 0x041fe20000010000 */
[----:B------:R-:W-:Y:S01]  /*c7a0*/  F2FP.F16.F32.PACK_AB R171, R126, R138 ;  /* 0x0000008a7eab723e */ /* 0x000fe200000000ff */
[----:B-1----:R-:W-:Y:S06]  /*c7b0*/  @P2 BRA `(.L_x_990) ;  /* 0xffffffd000302947 */ /* 0x002fec000383ffff */
.L_x_973:
        /* <DEDUP_REMOVED lines=99> */
.L_x_991:
[----:B------:R-:W-:Y:S01]  /*cdf0*/  ULEA UR7, UR4, UR57, 0x3 ;  /* 0x0000003904077291 */ /* 0x000fe2000f8e183f */
[----:B------:R-:W-:-:S05]  /*ce00*/  IMAD.U32 R2, RZ, RZ, UR5 ;  /* 0x00000005ff027e24 */ /* 0x000fca000f8e00ff */
[----:B------:R-:W-:-:S04]  /*ce10*/  SHF.L.U32 R2, R2, 0x1f, RZ ;  /* 0x0000001f02027819 */ /* 0x000fc800000006ff */
[----:B------:R0:W1:Y:S01]  /*ce20*/  SYNCS.PHASECHK.TRANS64.TRYWAIT P2, [UR7+0x30850], R2 ;  /* 0x03085002ff0075a7 */ /* 0x0000620008040147 */
[----:B------:R-:W-:Y:S05]  /*ce30*/  @!P0 BRA `(.L_x_992) ;  /* 0x0000000000048947 */ /* 0x000fea0003800000 */
[----:B------:R-:W-:Y:S01]  /*ce40*/  BPT.TRAP 0x1 ;  /* 0x000000040000795c */ /* 0x000fe20000300000 */
.L_x_992:
[----:B-1----:R-:W-:Y:S05]  /*ce50*/  @P2 BRA `(.L_x_993) ;  /* 0x0000000000082947 */ /* 0x002fea0003800000 */
[----:B------:R-:W1:Y:S02]  /*ce60*/  SYNCS.PHASECHK.TRANS64.TRYWAIT P0, [UR7+0x30850], R2 ;  /* 0x03085002ff0075a7 */ /* 0x000e640008000147 */
[----:B-1----:R-:W-:Y:S05]  /*ce70*/  @!P0 BRA `(.L_x_994) ;  /* 0x0000007000cc8947 */ /* 0x002fea0003800000 */
.L_x_993:
[----:B------:R-:W-:Y:S01]  /*ce80*/  UIADD3 UR57, UR57, 0x400, URZ ;  /* 0x0000040039397890 */ /* 0x000fe2000fffe03f */
[----:B------:R-:W-:Y:S01]  /*ce90*/  WARPGROUP.ARRIVE ;  /* 0x00000000000079c5 */ /* 0x000fe20000000000 */
[----:B------:R-:W-:Y:S01]  /*cea0*/  UMOV UR11, 0x40000040 ;  /* 0x40000040000b7882 */ /* 0x000fe20000000000 */
[----:B01----:R-:W0:Y:S01]  /*ceb0*/  SHFL.BFLY PT, R2, R9, 0x2, 0x1f ;  /* 0x0c401f0009027f89 */ /* 0x003e2200000e0000 */
[----:B------:R-:W-:Y:S01]  /*cec0*/  USHF.R.U32.HI UR57, URZ, 0x4, UR57 ;  /* 0x000000043f397899 */ /* 0x000fe20008011639 */
[----:B------:R-:W-:Y:S02]  /*ced0*/  IMAD.U32 R12, RZ, RZ, UR7 ;  /* 0x00000007ff0c7e24 */ /* 0x000fe4000f8e00ff */
[----:B------:R-:W1:Y:S01]  /*cee0*/  SHFL.BFLY PT, R3, R8, 0x2, 0x1f ;  /* 0x0c401f0008037f89 */ /* 0x000e6200000e0000 */
[----:B------:R-:W-:Y:S01]  /*cef0*/  ULOP3.LUT UR57, UR57, 0x3fff, URZ, 0xc0, !UPT ;  /* 0x00003fff39397892 */ /* 0x000fe2000f8ec03f */
[----:B------:R-:W-:-:S03]  /*cf00*/  @!P1 VIADD R12, R12, 0x30860 ;  /* 0x000308600c0c9836 */ /* 0x000fc60000000000 */
[----:B------:R-:W-:Y:S02]  /*cf10*/  ULOP3.LUT UR57, UR57, 0x3000000, URZ, 0xfc, !UPT ;  /* 0x0300000039397892 */ /* 0x000fe4000f8efc3f */
[----:B------:R-:W-:Y:S02]  /*cf20*/  @!P1 PRMT R12, RZ, 0x654, R12 ;  /* 0x00000654ff0c9816 */ /* 0x000fe4000000000c */
[----:B------:R-:W-:-:S04]  /*cf30*/  UIMAD UR4, UR4, 0x900, UR57 ;  /* 0x00000900040478a4 */ /* 0x000fc8000f8e0239 */
[----:B------:R-:W-:-:S03]  /*cf40*/  UIADD3 UR6, UR4, 0x80, URZ ;  /* 0x0000008004067890 */ /* 0x000fc6000fffe03f */
[----:B------:R-:W-:Y:S02]  /*cf50*/  UMOV UR10, UR4 ;  /* 0x00000004000a7c82 */ /* 0x000fe40008000000 */
[----:B------:R-:W-:Y:S01]  /*cf60*/  HGMMA.64x192x16.F32 R24, R188, gdesc[UR8].tnspB, R24, gsb0 ;  /* 0x42e00008bc187df0 */ /* 0x000fe20008000818 */
[----:B------:R-:W-:Y:S01]  /*cf70*/  UMOV UR11, 0x40000040 ;  /* 0x40000040000b7882 */ /* 0x000fe20000000000 */
[----:B------:R-:W-:Y:S01]  /*cf80*/  UMOV UR10, UR6 ;  /* 0x00000006000a7c82 */ /* 0x000fe20008000000 */
[----:B------:R-:W-:Y:S01]  /*cf90*/  UIADD3 UR6, UR4, 0x100, URZ ;  /* 0x0000010004067890 */ /* 0x000fe2000fffe03f */
[----:B0-----:R-:W-:Y:S01]  /*cfa0*/  FADD.FTZ R2, R2, R9 ;  /* 0x0000000902027221 */ /* 0x001fe20000010000 */
[----:B-1----:R-:W-:Y:S01]  /*cfb0*/  FADD.FTZ R6, R3, R8 ;  /* 0x0000000803067221 */ /* 0x002fe20000010000 */
[----:B------:R-:W-:-:S03]  /*cfc0*/  IMAD.MOV.U32 R8, RZ, RZ, RZ ;  /* 0x000000ffff087224 */ /* 0x000fc600078e00ff */
[----:B------:R-:W0:Y:S04]  /*cfd0*/  SHFL.BFLY PT, R3, R2, 0x1, 0x1f ;  /* 0x0c201f0002037f89 */ /* 0x000e2800000e0000 */
[----:B------:R-:W1:Y:S01]  /*cfe0*/  SHFL.BFLY PT, R7, R6, 0x1, 0x1f ;  /* 0x0c201f0006077f89 */ /* 0x000e6200000e0000 */
[----:B0-----:R-:W-:Y:S01]  /*cff0*/  FADD.FTZ R13, R2, R3 ;  /* 0x00000003020d7221 */ /* 0x001fe20000010000 */
[----:B------:R-:W-:Y:S02]  /*d000*/  IMAD.MOV.U32 R3, RZ, RZ, -0x800000 ;  /* 0xff800000ff037424 */ /* 0x000fe400078e00ff */
[----:B------:R-:W-:Y:S02]  /*d010*/  IMAD.MOV.U32 R2, RZ, RZ, -0x800000 ;  /* 0xff800000ff027424 */ /* 0x000fe400078e00ff */
[----:B-1----:R-:W-:Y:S01]  /*d020*/  FADD.FTZ R14, R6, R7 ;  /* 0x00000007060e7221 */ /* 0x002fe20000010000 */
[----:B------:R-:W-:Y:S01]  /*d030*/  FSETP.NE.FTZ.AND P0, PT, R13, RZ, PT ;  /* 0x000000ff0d00720b */ /* 0x000fe20003f15000 */
[----:B------:R-:W-:-:S03]  /*d040*/  IMAD.MOV.U32 R7, RZ, RZ, RZ ;  /* 0x000000ffff077224 */ /* 0x000fc600078e00ff */
        /* <DEDUP_REMOVED lines=15> */
[----:B------:R-:W-:Y:S01]  /*d140*/  UMOV UR10, UR6 ;  /* 0x00000006000a7c82 */ /* 0x000fe20008000000 */
[----:B------:R-:W-:Y:S01]  /*d150*/  UMOV UR11, 0x40000040 ;  /* 0x40000040000b7882 */ /* 0x000fe20000000000 */
[----:B------:R-:W-:Y:S01]  /*d160*/  UIADD3 UR6, UR4, 0x180, URZ ;  /* 0x0000018004067890 */ /* 0x000fe2000fffe03f */
[----:B------:R-:W-:Y:S02]  /*d170*/  WARPGROUP.DEPBAR.LE gsb0, 0x0 ;  /* 0x00008000000079c5 */ /* 0x000fe40000010000 */
[----:B------:R-:W-:-:S14]  /*d180*/  WARPGROUP.ARRIVE ;  /* 0x00000000000079c5 */ /* 0x000fdc0000000000 */
[----:B------:R-:W-:Y:S01]  /*d190*/  HGMMA.64x192x16.F32 R24, R180, gdesc[UR8].tnspB, R24, gsb0 ;  /* 0x42e00008b4187df0 */ /* 0x000fe20008000818 */
[----:B------:R-:W-:Y:S01]  /*d1a0*/  UMOV UR10, UR6 ;  /* 0x00000006000a7c82 */ /* 0x000fe20008000000 */
[----:B------:R-:W-:Y:S01]  /*d1b0*/  UMOV UR11, 0x40000040 ;  /* 0x40000040000b7882 */ /* 0x000fe20000000000 */
[----:B------:R-:W-:Y:S02]  /*d1c0*/  UIADD3 UR6, UR4, 0x200, URZ ;  /* 0x0000020004067890 */ /* 0x000fe4000fffe03f */
[----:B------:R-:W-:Y:S01]  /*d1d0*/  UIADD3 UR4, UR4, 0x280, URZ ;  /* 0x0000028004047890 */ /* 0x000fe2000fffe03f */
[----:B------:R-:W-:Y:S02]  /*d1e0*/  WARPGROUP.DEPBAR.LE gsb0, 0x0 ;  /* 0x00008000000079c5 */ /* 0x000fe40000010000 */
[----:B------:R-:W-:-:S12]  /*d1f0*/  WARPGROUP.ARRIVE ;  /* 0x00000000000079c5 */ /* 0x000fd80000000000 */
[----:B------:R-:W-:Y:S01]  /*d200*/  HGMMA.64x192x16.F32 R24, R176, gdesc[UR8].tnspB, R24, gsb0 ;  /* 0x42e00008b0187df0 */ /* 0x000fe20008000818 */
[----:B------:R-:W-:Y:S01]  /*d210*/  UMOV UR10, UR6 ;  /* 0x00000006000a7c82 */ /* 0x000fe20008000000 */
[----:B------:R-:W-:Y:S01]  /*d220*/  UMOV UR11, 0x40000040 ;  /* 0x40000040000b7882 */ /* 0x000fe20000000000 */
[----:B------:R-:W-:Y:S02]  /*d230*/  WARPGROUP.DEPBAR.LE gsb0, 0x0 ;  /* 0x00008000000079c5 */ /* 0x000fe40000010000 */
[----:B------:R-:W-:-:S15]  /*d240*/  WARPGROUP.ARRIVE ;  /* 0x00000000000079c5 */ /* 0x000fde0000000000 */
        /* <DEDUP_REMOVED lines=104> */
.L_x_924:
        /* <DEDUP_REMOVED lines=20> */
[----:B------:R-:W-:Y:S01]  /*da10*/  ULDC.64 UR8, c[0x0][0xb38] ;  /* 0x0002ce0000087ab9 */ /* 0x000fe20000000a00 */
[----:B---3--:R-:W-:Y:S02]  /*da20*/  USHF.R.S32.HI UR10, URZ, 0x1f, UR12 ;  /* 0x0000001f3f0a7899 */ /* 0x008fe4000801140c */
[----:B------:R-:W-:Y:S01]  /*da30*/  UIMAD UR7, UR7, UR8, URZ ;  /* 0x00000008070772a4 */ /* 0x000fe2000f8e023f */
[----:B------:R-:W-:Y:S02]  /*da40*/  SHF.R.S32.HI R5, RZ, 0x1f, R4 ;  /* 0x0000001fff057819 */ /* 0x000fe40000011404 */
[----:B------:R-:W0:Y:S02]  /*da50*/  LDC.64 R14, c[0x0][0xb40] ;  /* 0x0002d000ff0e7b82 */ /* 0x000e240000000a00 */
[----:B------:R-:W-:-:S02]  /*da60*/  LEA.HI R0, R5, R4, RZ, 0x7 ;  /* 0x0000000405007211 */ /* 0x000fc400078f38ff */
[----:B------:R-:W-:Y:S02]  /*da70*/  LEA.HI R5, R5, R4, RZ, 0x2 ;  /* 0x0000000405057211 */ /* 0x000fe400078f10ff */
[----:B------:R-:W-:Y:S02]  /*da80*/  LOP3.LUT R7, R0, 0xffffff80, RZ, 0xc0, !PT ;  /* 0xffffff8000077812 */ /* 0x000fe400078ec0ff */
[----:B------:R-:W-:Y:S01]  /*da90*/  LOP3.LUT R5, R5, 0xfffffffc, RZ, 0xc0, !PT ;  /* 0xfffffffc05057812 */ /* 0x000fe200078ec0ff */
[----:B------:R-:W1:Y:S02]  /*daa0*/  @P0 LDC R13, c[0x0][0xbf0] ;  /* 0x0002fc00ff0d0b82 */ /* 0x000e640000000800 */
[C---:B------:R-:W-:Y:S01]  /*dab0*/  IMAD.IADD R20, R4.reuse, 0x1, -R7 ;  /* 0x0000000104147824 */ /* 0x040fe200078e0a07 */
[----:B------:R-:W-:Y:S01]  /*dac0*/  SHF.R.S32.HI R7, RZ, 0x7, R0 ;  /* 0x00000007ff077819 */ /* 0x000fe20000011400 */
[----:B------:R-:W-:-:S03]  /*dad0*/  IMAD.IADD R5, R4, 0x1, -R5 ;  /* 0x0000000104057824 */ /* 0x000fc600078e0a05 */
[----:B------:R-:W-:Y:S01]  /*dae0*/  SHF.R.S32.HI R9, RZ, 0x1f, R20 ;  /* 0x0000001fff097819 */ /* 0x000fe20000011414 */
[----:B------:R-:W3:Y:S01]  /*daf0*/  @P0 LDC R123, c[0x0][0xbec] ;  /* 0x0002fb00ff7b0b82 */ /* 0x000ee20000000800 */
[----:B------:R-:W-:Y:S01]  /*db00*/  LEA.HI R0, R0, R7, RZ, 0x1 ;  /* 0x0000000700007211 */ /* 0x000fe200078f08ff */
[----:B----4-:R-:W-:Y:S01]  /*db10*/  IMAD R23, R23, R16, UR11 ;  /* 0x0000000b17177e24 */ /* 0x010fe2000f8e0210 */
[-C--:B------:R-:W-:Y:S02]  /*db20*/  LEA.HI R22, R9, R20.reuse, RZ, 0x2 ;  /* 0x0000001409167211 */ /* 0x080fe400078f10ff */
[----:B------:R-:W-:Y:S02]  /*db30*/  LOP3.LUT R0, R0, 0x3fffffe, RZ, 0xc0, !PT ;  /* 0x03fffffe00007812 */ /* 0x000fe400078ec0ff */
[--C-:B------:R-:W-:Y:S01]  /*db40*/  SHF.R.S32.HI R6, RZ, 0x2, R22.reuse ;  /* 0x00000002ff067819 */ /* 0x100fe20000011416 */
[----:B------:R-:W4:Y:S01]  /*db50*/  @P0 LDC R18, c[0x0][0xbf0] ;  /* 0x0002fc00ff120b82 */ /* 0x000f220000000800 */
[----:B------:R-:W-:Y:S01]  /*db60*/  SHF.R.S32.HI R11, RZ, 0x1f, R22 ;  /* 0x0000001fff0b7819 */ /* 0x000fe20000011416 */
[----:B------:R-:W-:Y:S01]  /*db70*/  IMAD.IADD R0, R7, 0x1, -R0 ;  /* 0x0000000107007824 */ /* 0x000fe200078e0a00 */
[----:B------:R-:W-:-:S02]  /*db80*/  LEA.HI R9, R9, R20, RZ, 0x5 ;  /* 0x0000001409097211 */ /* 0x000fc400078f28ff */
[----:B------:R-:W-:Y:S02]  /*db90*/  LEA.HI R11, R11, R6, RZ, 0x3 ;  /* 0x000000060b0b7211 */ /* 0x000fe400078f18ff */
[----:B------:R-:W-:Y:S02]  /*dba0*/  SHF.R.S32.HI R7, RZ, 0x5, R9 ;  /* 0x00000005ff077819 */ /* 0x000fe40000011409 */
[----:B------:R-:W-:Y:S01]  /*dbb0*/  LOP3.LUT R11, R11, 0xfffffff8, RZ, 0xc0, !PT ;  /* 0xfffffff80b0b7812 */ /* 0x000fe200078ec0ff */
[----:B------:R-:W5:Y:S04]  /*dbc0*/  @P0 LDC R9, c[0x0][0xbec] ;  /* 0x0002fb00ff090b82 */ /* 0x000f680000000800 */
[----:B------:R-:W-:Y:S01]  /*dbd0*/  IMAD.IADD R4, R6, 0x1, -R11 ;  /* 0x0000000106047824 */ /* 0x000fe200078e0a0b */
[----:B------:R-:W-:-:S03]  /*dbe0*/  LEA.HI R6, R5, R5, RZ, 0x1 ;  /* 0x0000000505067211 */ /* 0x000fc600078f08ff */
[----:B------:R-:W0:Y:S01]  /*dbf0*/  LDC.64 R10, c[0x0][0xbd8] ;  /* 0x0002f600ff0a7b82 */ /* 0x000e220000000a00 */
[----:B------:R-:W-:Y:S01]  /*dc00*/  LOP3.LUT R6, R6, 0x1ffffffe, RZ, 0xc0, !PT ;  /* 0x1ffffffe06067812 */ /* 0x000fe200078ec0ff */
[----:B------:R-:W-:Y:S02]  /*dc10*/  IMAD R7, R7, 0x10, R4 ;  /* 0x0000001007077824 */ /* 0x000fe400078e0204 */
[----:B------:R-:W-:Y:S02]  /*dc20*/  IMAD.U32 R4, RZ, RZ, UR4 ;  /* 0x00000004ff047e24 */ /* 0x000fe4000f8e00ff */
[----:B------:R-:W-:Y:S02]  /*dc30*/  IMAD.IADD R121, R5, 0x1, -R6 ;  /* 0x0000000105797824 */ /* 0x000fe400078e0a06 */
[----:B------:R-:W-:Y:S02]  /*dc40*/  IMAD R12, R0, 0x40, R7 ;  /* 0x00000040000c7824 */ /* 0x000fe400078e0207 */
[----:B------:R-:W-:Y:S01]  /*dc50*/  IMAD.U32 R5, RZ, RZ, UR5 ;  /* 0x00000005ff057e24 */ /* 0x000fe2000f8e00ff */
[----:B------:R-:W-:Y:S01]  /*dc60*/  UIMAD.WIDE.U32 UR4, UR13, UR8, URZ ;  /* 0x000000080d0472a5 */ /* 0x000fe2000f8e003f */
[----:B------:R-:W-:Y:S01]  /*dc70*/  IMAD.U32 R5, RZ, RZ, UR6 ;  /* 0x00000006ff057e24 */ /* 0x000fe2000f8e00ff */
[----:B------:R-:W-:Y:S01]  /*dc80*/  UIMAD UR6, UR13, UR9, UR7 ;  /* 0x000000090d0672a4 */ /* 0x000fe2000f8e0207 */
[----:B------:R-:W-:-:S02]  /*dc90*/  IMAD R0, R121, 0x8, R12 ;  /* 0x0000000879007824 */ /* 0x000fc400078e020c */
[----:B------:R-:W-:Y:S01]  /*dca0*/  ULDC.64 UR8, c[0x0][0xb28] ;  /* 0x0002ca0000087ab9 */ /* 0x000fe20000000a00 */
[----:B------:R-:W-:Y:S01]  /*dcb0*/  UIADD3 UR6, UR5, UR6, URZ ;  /* 0x0000000605067290 */ /* 0x000fe2000fffe03f */
[----:B--2---:R-:W-:Y:S02]  /*dcc0*/  IMAD R0, R17, 0x80, R0 ;  /* 0x0000008011007824 */ /* 0x004fe400078e0200 */
[----:B------:R-:W-:Y:S02]  /*dcd0*/  IMAD.U32 R7, RZ, RZ, UR5 ;  /* 0x00000005ff077e24 */ /* 0x000fe4000f8e00ff */
[----:B-----5:R-:W-:-:S04]  /*dce0*/  @P0 IMAD.HI.U32 R8, R0, R9, RZ ;  /* 0x0000000900080227 */ /* 0x020fc800078e00ff */
[C---:B0-----:R-:W-:Y:S02]  /*dcf0*/  IMAD R6, R10.reuse, UR10, RZ ;  /* 0x0000000a0a067c24 */ /* 0x041fe4000f8e02ff */
[----:B------:R-:W-:-:S04]  /*dd00*/  IMAD.WIDE.U32 R4, R10, UR12, R4 ;  /* 0x0000000c0a047c25 */ /* 0x000fc8000f8e0004 */
[----:B------:R-:W-:Y:S02]  /*dd10*/  IMAD R11, R11, UR12, R6 ;  /* 0x0000000c0b0b7c24 */ /* 0x000fe4000f8e0206 */
[C---:B------:R-:W-:Y:S02]  /*dd20*/  IMAD R10, R14.reuse, UR10, RZ ;  /* 0x0000000a0e0a7c24 */ /* 0x040fe4000f8e02ff */
[----:B------:R-:W-:Y:S01]  /*dd30*/  IMAD.U32 R6, RZ, RZ, UR4 ;  /* 0x00000004ff067e24 */ /* 0x000fe2000f8e00ff */
[----:B------:R-:W-:Y:S01]  /*dd40*/  ULDC.64 UR4, c[0x0][0xbe0] ;  /* 0x0002f80000047ab9 */ /* 0x000fe20000000a00 */
[----:B------:R-:W-:Y:S01]  /*dd50*/  IMAD.U32 R7, RZ, RZ, UR6 ;  /* 0x00000006ff077e24 */ /* 0x000fe2000f8e00ff */
[----:B------:R-:W-:Y:S01]  /*dd60*/  ULDC.64 UR6, c[0x0][0xb48] ;  /* 0x0002d20000067ab9 */ /* 0x000fe20000000a00 */
[----:B------:R-:W-:Y:S01]  /*dd70*/  IMAD.MOV.U32 R9, RZ, RZ, R0 ;  /* 0x000000ffff097224 */ /* 0x000fe200078e0000 */
[----:B-1----:R-:W-:Y:S01]  /*dd80*/  @P0 SHF.R.U32.HI R9, RZ, R13, R8 ;  /* 0x0000000dff090219 */ /* 0x002fe20000011608 */
[----:B------:R-:W-:Y:S01]  /*dd90*/  IMAD R13, R15, UR12, R10 ;  /* 0x0000000c0f0d7c24 */ /* 0x000fe2000f8e020a */
[----:B------:R-:W-:Y:S01]  /*dda0*/  SHF.R.S32.HI R10, RZ, 0x1f, R23 ;  /* 0x0000001fff0a7819 */ /* 0x000fe20000011417 */
[----:B------:R-:W-:-:S04]  /*ddb0*/  IMAD.WIDE.U32 R6, R14, UR12, R6 ;  /* 0x0000000c0e067c25 */ /* 0x000fc8000f8e0006 */
[----:B------:R-:W-:Y:S02]  /*ddc0*/  IMAD.IADD R5, R5, 0x1, R11 ;  /* 0x0000000105057824 */ /* 0x000fe400078e020b */
[----:B---3--:R-:W-:-:S04]  /*ddd0*/  @P0 IMAD.HI.U32 R123, R0, R123, RZ ;  /* 0x0000007b007b0227 */ /* 0x008fc800078e00ff */
[----:B------:R-:W-:Y:S02]  /*dde0*/  IMAD.IADD R7, R7, 0x1, R13 ;  /* 0x0000000107077824 */ /* 0x000fe400078e020d */
        /* <DEDUP_REMOVED lines=40> */
[----:B------:R-:W-:Y:S01]  /*e070*/  SHFL.IDX PT, R8, R13, RZ, 0x1c1f ;  /* 0x001c1fff0d087589 */ /* 0x000fe200000e0000 */
[----:B------:R-:W-:Y:S01]  /*e080*/  IMAD R12, R17, 0x80, R12 ;  /* 0x00000080110c7824 */ /* 0x000fe200078e020c */
[----:B------:R-:W-:Y:S01]  /*e090*/  LEA.HI.X R7, R4, UR7, R9, 0x2, P0 ;  /* 0x0000000704077c11 */ /* 0x000fe200080f1409 */
[----:B0-----:R-:W-:Y:S01]  /*e0a0*/  ULEA UR4, UR5, UR4, 0x18 ;  /* 0x0000000405047291 */ /* 0x001fe2000f8ec03f */
[----:B------:R-:W-:Y:S01]  /*e0b0*/  SHFL.IDX PT, R10, R13, 0x1, 0x1c1f ;  /* 0x003c1f000d0a7f89 */ /* 0x000fe200000e0000 */
[----:B------:R-:W-:Y:S01]  /*e0c0*/  IMAD R21, R21, UR6, RZ ;  /* 0x0000000615157c24 */ /* 0x000fe2000f8e02ff */
[----:B------:R-:W-:Y:S01]  /*e0d0*/  LOP3.LUT P0, RZ, R20, 0x3, RZ, 0xc0, !PT ;  /* 0x0000000314ff7812 */ /* 0x000fe2000780c0ff */
[----:B------:R-:W-:Y:S01]  /*e0e0*/  VIADD R18, R12, 0x8 ;  /* 0x000000080c127836 */ /* 0x000fe20000000000 */
[----:B------:R-:W0:Y:S01]  /*e0f0*/  SHFL.IDX PT, R9, R7, RZ, 0x1c1f ;  /* 0x001c1fff07097589 */ /* 0x000e2200000e0000 */
[----:B------:R-:W-:Y:S01]  /*e100*/  LEA.HI.X R6, R6, UR9, R5, 0x2, P1 ;  /* 0x0000000906067c11 */ /* 0x000fe200088f1405 */
[----:B------:R-:W-:Y:S01]  /*e110*/  UIADD3 UR4, UR4, 0x30820, URZ ;  /* 0x0003082004047890 */ /* 0x000fe2000fffe03f */
[-C--:B------:R-:W-:Y:S01]  /*e120*/  ISETP.GE.OR P1, PT, R12, R21.reuse, P0 ;  /* 0x000000150c00720c */ /* 0x080fe20000726670 */
[----:B------:R1:W2:Y:S01]  /*e130*/  SHFL.IDX PT, R11, R7, 0x1, 0x1c1f ;  /* 0x003c1f00070b7f89 */ /* 0x0002a200000e0000 */
[-C--:B------:R-:W-:Y:S01]  /*e140*/  ISETP.GE.OR P0, PT, R18, R21.reuse, P0 ;  /* 0x000000151200720c */ /* 0x080fe20000706670 */
[----:B------:R-:W-:Y:S01]  /*e150*/  UPRMT UR4, URZ, 0x654, UR4 ;  /* 0x000006543f047896 */ /* 0x000fe20008000004 */
[----:B------:R-:W-:Y:S01]  /*e160*/  ISETP.GE.AND P2, PT, R12, R21, PT ;  /* 0x000000150c00720c */ /* 0x000fe20003f46270 */
[----:B------:R3:W4:Y:S01]  /*e170*/  SHFL.IDX PT, R4, R0, RZ, 0x1c1f ;  /* 0x001c1fff00047589 */ /* 0x00072200000e0000 */
[----:B-1----:R-:W-:-:S03]  /*e180*/  LOP3.LUT R7, R22, 0x7ffffffc, RZ, 0xc0, !PT ;  /* 0x7ffffffc16077812 */ /* 0x002fc600078ec0ff */
[----:B------:R3:W1:Y:S03]  /*e190*/  SHFL.IDX PT, R5, R6, RZ, 0x1c1f ;  /* 0x001c1fff06057589 */ /* 0x00066600000e0000 */
[----:B------:R-:W-:Y:S01]  /*e1a0*/  SYNCS.ARRIVE.TRANS64.RED.A1T0 RZ, [UR4], RZ ;  /* 0x000000ffffff79a7 */ /* 0x000fe20008100404 */
[----:B------:R-:W-:-:S04]  /*e1b0*/  IMAD.IADD R7, R20, 0x1, -R7 ;  /* 0x0000000114077824 */ /* 0x000fc800078e0a07 */
[----:B------:R-:W-:Y:S01]  /*e1c0*/  IMAD.SHL.U32 R7, R7, 0x2, RZ ;  /* 0x0000000207077824 */ /* 0x000fe200078e00ff */
[----:B0-----:R3:W-:Y:S04]  /*e1d0*/  @!P1 ST.E desc[UR14][R8.64], R3 ;  /* 0x0000000308009985 */ /* 0x0017e8000c10190e */
[----:B--2---:R3:W-:Y:S01]  /*e1e0*/  @!P0 ST.E desc[UR14][R10.64], R2 ;  /* 0x000000020a008985 */ /* 0x0047e2000c10190e */
[----:B------:R-:W-:Y:S05]  /*e1f0*/  @P2 BRA `(.L_x_997) ;  /* 0x00000008003c2947 */ /* 0x000fea0003800000 */
[C---:B---3--:R-:W-:Y:S01]  /*e200*/  VIADD R2, R7.reuse, 0x8 ;  /* 0x0000000807027836 */ /* 0x048fe20000000000 */
[----:B------:R-:W-:Y:S01]  /*e210*/  ULDC UR4, c[0x0][0xac8] ;  /* 0x0002b20000047ab9 */ /* 0x000fe20000000800 */
[C---:B------:R-:W-:Y:S01]  /*e220*/  VIADD R3, R7.reuse, 0x10 ;  /* 0x0000001007037836 */ /* 0x040fe20000000000 */
[C---:B------:R-:W-:Y:S01]  /*e230*/  ISETP.GE.AND P0, PT, R7.reuse, UR4, PT ;  /* 0x0000000407007c0c */ /* 0x040fe2000bf06270 */
[C---:B------:R-:W-:Y:S01]  /*e240*/  VIADD R12, R7.reuse, 0x18 ;  /* 0x00000018070c7836 */ /* 0x040fe20000000000 */
[----:B------:R-:W-:Y:S01]  /*e250*/  ISETP.GE.AND P1, PT, R2, UR4, PT ;  /* 0x0000000402007c0c */ /* 0x000fe2000bf26270 */
[----:B------:R-:W-:Y:S01]  /*e260*/  VIADD R13, R7, 0x20 ;  /* 0x00000020070d7836 */ /* 0x000fe20000000000 */
[----:B------:R-:W-:Y:S01]  /*e270*/  ISETP.GE.AND P2, PT, R3, UR4, PT ;  /* 0x0000000403007c0c */ /* 0x000fe2000bf46270 */
[C---:B------:R-:W-:Y:S01]  /*e280*/  VIADD R14, R7.reuse, 0x28 ;  /* 0x00000028070e7836 */ /* 0x040fe20000000000 */
[----:B------:R-:W-:Y:S01]  /*e290*/  ISETP.GE.AND P5, PT, R12, UR4, PT ;  /* 0x000000040c007c0c */ /* 0x000fe2000bfa6270 */
[----:B------:R-:W-:Y:S01]  /*e2a0*/  VIADD R15, R7, 0x30 ;  /* 0x00000030070f7836 */ /* 0x000fe20000000000 */
[----:B------:R-:W-:Y:S01]  /*e2b0*/  ISETP.GE.AND P6, PT, R13, UR4, PT ;  /* 0x000000040d007c0c */ /* 0x000fe2000bfc6270 */
[----:B------:R-:W-:Y:S01]  /*e2c0*/  ULDC.64 UR6, c[0x0][0x208] ;  /* 0x0000820000067ab9 */ /* 0x000fe20000000a00 */
[----:B------:R-:W-:-:S02]  /*e2d0*/  VIADD R16, R7, 0x38 ;  /* 0x0000003807107836 */ /* 0x000fc40000000000 */
[----:B------:R-:W-:Y:S01]  /*e2e0*/  VIADD R17, R7, 0x40 ;  /* 0x0000004007117836 */ /* 0x000fe20000000000 */
[----:B------:R-:W-:Y:S01]  /*e2f0*/  ISETP.GE.AND P4, PT, R15, UR4, PT ;  /* 0x000000040f007c0c */ /* 0x000fe2000bf86270 */
[C---:B------:R-:W-:Y:S01]  /*e300*/  VIADD R20, R7.reuse, 0x48 ;  /* 0x0000004807147836 */ /* 0x040fe20000000000 */
[----:B------:R-:W-:Y:S01]  /*e310*/  @!P1 LEA.HI R2, R2, R2, RZ, 0x1 ;  /* 0x0000000202029211 */ /* 0x000fe200078f08ff */
[----:B------:R-:W-:Y:S01]  /*e320*/  VIADD R22, R7, 0x50 ;  /* 0x0000005007167836 */ /* 0x000fe20000000000 */
[----:B------:R-:W-:Y:S02]  /*e330*/  @!P2 LEA.HI R3, R3, R3, RZ, 0x1 ;  /* 0x000000030303a211 */ /* 0x000fe400078f08ff */
[----:B------:R-:W-:Y:S02]  /*e340*/  @!P1 LOP3.LUT R9, R2, 0xfffffffe, RZ, 0xc0, !PT ;  /* 0xfffffffe02099812 */ /* 0x000fe400078ec0ff */
[----:B------:R-:W-:Y:S01]  /*e350*/  @!P2 LOP3.LUT R11, R3, 0xfffffffe, RZ, 0xc0, !PT ;  /* 0xfffffffe030ba812 */ /* 0x000fe200078ec0ff */
[----:B-1--4-:R-:W-:Y:S01]  /*e360*/  @!P0 IMAD.WIDE R2, R7, 0x4, R4 ;  /* 0x0000000407028825 */ /* 0x012fe200078e0204 */
[----:B------:R-:W-:-:S02]  /*e370*/  ISETP.GE.AND P3, PT, R16, UR4, PT ;  /* 0x0000000410007c0c */ /* 0x000fc4000bf66270 */
[----:B------:R-:W-:Y:S01]  /*e380*/  @!P5 LEA.HI R12, R12, R12, RZ, 0x1 ;  /* 0x0000000c0c0cd211 */ /* 0x000fe200078f08ff */
[--C-:B------:R-:W-:Y:S01]  /*e390*/  @!P1 IMAD.WIDE R8, R9, 0x4, R4.reuse ;  /* 0x0000000409089825 */ /* 0x100fe200078e0204 */
[----:B------:R0:W-:Y:S01]  /*e3a0*/  @!P0 ST.E.64 desc[UR6][R2.64], R24 ;  /* 0x0000001802008985 */ /* 0x0001e2000c101b06 */
[----:B------:R-:W-:Y:S02]  /*e3b0*/  ISETP.GE.AND P0, PT, R14, UR4, PT ;  /* 0x000000040e007c0c */ /* 0x000fe4000bf06270 */
[----:B------:R-:W-:Y:S01]  /*e3c0*/  @!P2 IMAD.WIDE R10, R11, 0x4, R4 ;  /* 0x000000040b0aa825 */ /* 0x000fe200078e0204 */
[----:B------:R1:W-:Y:S01]  /*e3d0*/  @!P1 ST.E.64 desc[UR6][R8.64], R28 ;  /* 0x0000001c08009985 */ /* 0x0003e2000c101b06 */
[----:B------:R-:W-:Y:S02]  /*e3e0*/  ISETP.GE.AND P1, PT, R20, UR4, PT ;  /* 0x0000000414007c0c */ /* 0x000fe4000bf26270 */
[----:B------:R-:W-:Y:S01]  /*e3f0*/  @!P6 LEA.HI R13, R13, R13, RZ, 0x1 ;  /* 0x0000000d0d0de211 */ /* 0x000fe200078f08ff */
[----:B------:R2:W-:Y:S01]  /*e400*/  @!P2 ST.E.64 desc[UR6][R10.64], R32 ;  /* 0x000000200a00a985 */ /* 0x0005e2000c101b06 */
[----:B------:R-:W-:-:S02]  /*e410*/  ISETP.GE.AND P2, PT, R17, UR4, PT ;  /* 0x0000000411007c0c */ /* 0x000fc4000bf46270 */
[----:B------:R-:W-:Y:S02]  /*e420*/  @!P4 LEA.HI R15, R15, R15, RZ, 0x1 ;  /* 0x0000000f0f0fc211 */ /* 0x000fe400078f08ff */
[----:B------:R-:W-:Y:S01]  /*e430*/  @!P3 LEA.HI R16, R16, R16, RZ, 0x1 ;  /* 0x000000101010b211 */ /* 0x000fe200078f08ff */
[C---:B0-----:R-:W-:Y:S01]  /*e440*/  VIADD R24, R7.reuse, 0x58 ;  /* 0x0000005807187836 */ /* 0x041fe20000000000 */
[----:B------:R-:W-:Y:S01]  /*e450*/  @!P5 LOP3.LUT R3, R12, 0xfffffffe, RZ, 0xc0, !PT ;  /* 0xfffffffe0c03d812 */ /* 0x000fe200078ec0ff */
[----:B------:R-:W-:Y:S01]  /*e460*/  VIADD R25, R7, 0x80 ;  /* 0x0000008007197836 */ /* 0x000fe20000000000 */
[----:B------:R-:W-:Y:S02]  /*e470*/  @!P0 LEA.HI R14, R14, R14, RZ, 0x1 ;  /* 0x0000000e0e0e8211 */ /* 0x000fe400078f08ff */
[----:B-1----:R-:W-:Y:S01]  /*e480*/  @!P6 LOP3.LUT R9, R13, 0xfffffffe, RZ, 0xc0, !PT ;  /* 0xfffffffe0d09e812 */ /* 0x002fe200078ec0ff */
[----:B------:R-:W-:Y:S01]  /*e490*/  @!P5 IMAD.WIDE R2, R3, 0x4, R4 ;  /* 0x000000040302d825 */ /* 0x000fe200078e0204 */
[----:B------:R-:W-:-:S02]  /*e4a0*/  @!P1 LEA.HI R20, R20, R20, RZ, 0x1 ;  /* 0x0000001414149211 */ /* 0x000fc400078f08ff */
[----:B------:R-:W-:Y:S01]  /*e4b0*/  @!P2 LEA.HI R17, R17, R17, RZ, 0x1 ;  /* 0x000000111111a211 */ /* 0x000fe200078f08ff */
[----:B------:R-:W-:Y:S01]  /*e4c0*/  @!P6 IMAD.WIDE R8, R9, 0x4, R4 ;  /* 0x000000040908e825 */ /* 0x000fe200078e0204 */
[----:B--2---:R-:W-:Y:S01]  /*e4d0*/  @!P0 LOP3.LUT R11, R14, 0xfffffffe, RZ, 0xc0, !PT ;  /* 0xfffffffe0e0b8812 */ /* 0x004fe200078ec0ff */
[----:B------:R0:W-:Y:S01]  /*e4e0*/  @!P5 ST.E.64 desc[UR6][R2.64], R36 ;  /* 0x000000240200d985 */ /* 0x0001e2000c101b06 */
[----:B------:R-:W-:Y:S02]  /*e4f0*/  @!P4 LOP3.LUT R15, R15, 0xfffffffe, RZ, 0xc0, !PT ;  /* 0xfffffffe0f0fc812 */ /* 0x000fe400078ec0ff */
[----:B------:R-:W-:Y:S01]  /*e500*/  @!P3 LOP3.LUT R13, R16, 0xfffffffe, RZ, 0xc0, !PT ;  /* 0xfffffffe100db812 */ /* 0x000fe200078ec0ff */
[----:B------:R1:W-:Y:S01]  /*e510*/  @!P6 ST.E.64 desc[UR6][R8.64], R40 ;  /* 0x000000280800e985 */ /* 0x0003e2000c101b06 */
[----:B------:R-:W-:Y:S01]  /*e520*/  @!P2 LOP3.LUT R17, R17, 0xfffffffe, RZ, 0xc0, !PT ;  /* 0xfffffffe1111a812 */ /* 0x000fe200078ec0ff */
[C---:B------:R-:W-:Y:S01]  /*e530*/  VIADD R16, R7.reuse, 0x60 ;  /* 0x0000006007107836 */ /* 0x040fe20000000000 */
[----:B------:R-:W-:Y:S01]  /*e540*/  @!P1 LOP3.LUT R23, R20, 0xfffffffe, RZ, 0xc0, !PT ;  /* 0xfffffffe14179812 */ /* 0x000fe200078ec0ff */
[----:B------:R-:W-:Y:S01]  /*e550*/  VIADD R20, R7, 0x70 ;  /* 0x0000007007147836 */ /* 0x000fe20000000000 */
[----:B------:R-:W-:-:S02]  /*e560*/  ISETP.GE.AND P5, PT, R22, UR4, PT ;  /* 0x0000000416007c0c */ /* 0x000fc4000bfa6270 */
[----:B------:R-:W-:Y:S01]  /*e570*/  ISETP.GE.AND P6, PT, R24, UR4, PT ;  /* 0x0000000418007c0c */ /* 0x000fe2000bfc6270 */
[----:B0-----:R-:W-:-:S04]  /*e580*/  @!P0 IMAD.WIDE R2, R11, 0x4, R4 ;  /* 0x000000040b028825 */ /* 0x001fc800078e0204 */
        /* <DEDUP_REMOVED lines=9> */
[----:B------:R-:W-:Y:S01]  /*e620*/  @!P1 IMAD.WIDE R14, R23, 0x4, R4 ;  /* 0x00000004170e9825 */ /* 0x000fe200078e0204 */
[----:B------:R3:W-:Y:S01]  /*e630*/  @!P2 ST.E.64 desc[UR6][R12.64], R56 ;  /* 0x000000380c00a985 */ /* 0x0007e2000c101b06 */
[----:B------:R-:W-:Y:S02]  /*e640*/  ISETP.GE.AND P2, PT, R20, UR4, PT ;  /* 0x0000000414007c0c */ /* 0x000fe4000bf46270 */
[C---:B------:R-:W-:Y:S01]  /*e650*/  VIADD R17, R7.reuse, 0x68 ;  /* 0x0000006807117836 */ /* 0x040fe20000000000 */
[----:B------:R4:W-:Y:S01]  /*e660*/  @!P1 ST.E.64 desc[UR6][R14.64], R60 ;  /* 0x0000003c0e009985 */ /* 0x0009e2000c101b06 */
[----:B------:R-:W-:Y:S01]  /*e670*/  VIADD R23, R7, 0x78 ;  /* 0x0000007807177836 */ /* 0x000fe20000000000 */
[----:B------:R-:W-:Y:S02]  /*e680*/  @!P6 LEA.HI R24, R24, R24, RZ, 0x1 ;  /* 0x000000181818e211 */ /* 0x000fe400078f08ff */
[----:B------:R-:W-:Y:S02]  /*e690*/  ISETP.GE.AND P1, PT, R17, UR4, PT ;  /* 0x0000000411007c0c */ /* 0x000fe4000bf26270 */
[----:B------:R-:W-:-:S02]  /*e6a0*/  ISETP.GE.AND P3, PT, R23, UR4, PT ;  /* 0x0000000417007c0c */ /* 0x000fc4000bf66270 */
[----:B0-----:R-:W-:Y:S01]  /*e6b0*/  @!P5 LOP3.LUT R3, R22, 0xfffffffe, RZ, 0xc0, !PT ;  /* 0xfffffffe1603d812 */ /* 0x001fe200078ec0ff */
[----:B------:R-:W-:Y:S01]  /*e6c0*/  VIADD R22, R7, 0xa0 ;  /* 0x000000a007167836 */ /* 0x000fe20000000000 */
[----:B------:R-:W-:Y:S02]  /*e6d0*/  @!P0 LEA.HI R16, R16, R16, RZ, 0x1 ;  /* 0x0000001010108211 */ /* 0x000fe400078f08ff */
[----:B-1----:R-:W-:Y:S01]  /*e6e0*/  @!P6 LOP3.LUT R9, R24, 0xfffffffe, RZ, 0xc0, !PT ;  /* 0xfffffffe1809e812 */ /* 0x002fe200078ec0ff */
[--C-:B------:R-:W-:Y:S01]  /*e6f0*/  @!P5 IMAD.WIDE R2, R3, 0x4, R4.reuse ;  /* 0x000000040302d825 */ /* 0x100fe200078e0204 */
[----:B--2---:R-:W-:Y:S02]  /*e700*/  @!P0 LOP3.LUT R11, R16, 0xfffffffe, RZ, 0xc0, !PT ;  /* 0xfffffffe100b8812 */ /* 0x004fe400078ec0ff */
[----:B------:R-:W-:Y:S01]  /*e710*/  @!P2 LEA.HI R20, R20, R20, RZ, 0x1 ;  /* 0x000000141414a211 */ /* 0x000fe200078f08ff */
[--C-:B------:R-:W-:Y:S01]  /*e720*/  @!P6 IMAD.WIDE R8, R9, 0x4, R4.reuse ;  /* 0x000000040908e825 */ /* 0x100fe200078e0204 */
[----:B------:R-:W-:Y:S01]  /*e730*/  @!P1 LEA.HI R17, R17, R17, RZ, 0x1 ;  /* 0x0000001111119211 */ /* 0x000fe200078f08ff */
[----:B------:R0:W-:Y:S01]  /*e740*/  @!P5 ST.E.64 desc[UR6][R2.64], R64 ;  /* 0x000000400200d985 */ /* 0x0001e2000c101b06 */
[----:B------:R-:W-:Y:S01]  /*e750*/  @!P3 LEA.HI R23, R23, R23, RZ, 0x1 ;  /* 0x000000171717b211 */ /* 0x000fe200078f08ff */
[----:B------:R-:W-:Y:S01]  /*e760*/  @!P0 IMAD.WIDE R10, R11, 0x4, R4 ;  /* 0x000000040b0a8825 */ /* 0x000fe200078e0204 */
[----:B------:R-:W-:Y:S01]  /*e770*/  @!P1 LOP3.LUT R17, R17, 0xfffffffe, RZ, 0xc0, !PT ;  /* 0xfffffffe11119812 */ /* 0x000fe200078ec0ff */
[----:B------:R1:W-:Y:S01]  /*e780*/  @!P6 ST.E.64 desc[UR6][R8.64], R68 ;  /* 0x000000440800e985 */ /* 0x0003e2000c101b06 */
[----:B------:R-:W-:Y:S01]  /*e790*/  @!P4 LEA.HI R25, R25, R25, RZ, 0x1 ;  /* 0x000000191919c211 */ /* 0x000fe200078f08ff */
[----:B------:R-:W-:Y:S01]  /*e7a0*/  VIADD R16, R7, 0x88 ;  /* 0x0000008807107836 */ /* 0x000fe20000000000 */
[----:B---3--:R-:W-:Y:S01]  /*e7b0*/  @!P2 LOP3.LUT R13, R20, 0xfffffffe, RZ, 0xc0, !PT ;  /* 0xfffffffe140da812 */ /* 0x008fe200078ec0ff */
[----:B------:R2:W-:Y:S01]  /*e7c0*/  @!P0 ST.E.64 desc[UR6][R10.64], R72 ;  /* 0x000000480a008985 */ /* 0x0005e2000c101b06 */
[----:B------:R-:W-:Y:S01]  /*e7d0*/  @!P3 LOP3.LUT R23, R23, 0xfffffffe, RZ, 0xc0, !PT ;  /* 0xfffffffe1717b812 */ /* 0x000fe200078ec0ff */
[----:B------:R-:W-:Y:S01]  /*e7e0*/  VIADD R20, R7, 0x98 ;  /* 0x0000009807147836 */ /* 0x000fe20000000000 */
[----:B----4-:R-:W-:-:S02]  /*e7f0*/  @!P4 LOP3.LUT R15, R25, 0xfffffffe, RZ, 0xc0, !PT ;  /* 0xfffffffe190fc812 */ /* 0x010fc400078ec0ff */
[----:B------:R-:W-:Y:S01]  /*e800*/  ISETP.GE.AND P0, PT, R16, UR4, PT ;  /* 0x0000000410007c0c */ /* 0x000fe2000bf06270 */
[----:B0-----:R-:W-:-:S04]  /*e810*/  @!P1 IMAD.WIDE R2, R17, 0x4, R4 ;  /* 0x0000000411029825 */ /* 0x001fc800078e0204 */
[--C-:B-1----:R-:W-:Y:S01]  /*e820*/  @!P2 IMAD.WIDE R8, R13, 0x4, R4.reuse ;  /* 0x000000040d08a825 */ /* 0x102fe200078e0204 */
[----:B------:R0:W-:Y:S03]  /*e830*/  @!P1 ST.E.64 desc[UR6][R2.64], R76 ;  /* 0x0000004c02009985 */ /* 0x0001e6000c101b06 */
[----:B------:R-:W-:Y:S01]  /*e840*/  VIADD R17, R7, 0x90 ;  /* 0x0000009007117836 */ /* 0x000fe20000000000 */
[----:B------:R1:W-:Y:S01]  /*e850*/  @!P2 ST.E.64 desc[UR6][R8.64], R80 ;  /* 0x000000500800a985 */ /* 0x0003e2000c101b06 */
[--C-:B------:R-:W-:Y:S01]  /*e860*/  @!P3 IMAD.WIDE R12, R23, 0x4, R4.reuse ;  /* 0x00000004170cb825 */ /* 0x100fe200078e0204 */
[----:B------:R-:W-:Y:S02]  /*e870*/  ISETP.GE.AND P2, PT, R20, UR4, PT ;  /* 0x0000000414007c0c */ /* 0x000fe4000bf46270 */
[----:B------:R-:W-:Y:S01]  /*e880*/  ISETP.GE.AND P1, PT, R17, UR4, PT ;  /* 0x0000000411007c0c */ /* 0x000fe2000bf26270 */
[----:B------:R-:W-:Y:S01]  /*e890*/  @!P4 IMAD.WIDE R14, R15, 0x4, R4 ;  /* 0x000000040f0ec825 */ /* 0x000fe200078e0204 */
[----:B------:R3:W-:Y:S01]  /*e8a0*/  @!P3 ST.E.64 desc[UR6][R12.64], R84 ;  /* 0x000000540c00b985 */ /* 0x0007e2000c101b06 */
[----:B------:R-:W-:-:S02]  /*e8b0*/  ISETP.GE.AND P3, PT, R22, UR4, PT ;  /* 0x0000000416007c0c */ /* 0x000fc4000bf66270 */
[C---:B--2---:R-:W-:Y:S01]  /*e8c0*/  VIADD R10, R7.reuse, 0xa8 ;  /* 0x000000a8070a7836 */ /* 0x044fe20000000000 */
[----:B------:R2:W-:Y:S01]  /*e8d0*/  @!P4 ST.E.64 desc[UR6][R14.64], R88 ;  /* 0x000000580e00c985 */ /* 0x0005e2000c101b06 */
[C---:B0-----:R-:W-:Y:S01]  /*e8e0*/  VIADD R3, R7.reuse, 0xb8 ;  /* 0x000000b807037836 */ /* 0x041fe20000000000 */
[----:B------:R-:W-:Y:S01]  /*e8f0*/  @!P0 LEA.HI R16, R16, R16, RZ, 0x1 ;  /* 0x0000001010108211 */ /* 0x000fe200078f08ff */
[----:B------:R-:W-:Y:S01]  /*e900*/  VIADD R11, R7, 0xb0 ;  /* 0x000000b0070b7836 */ /* 0x000fe20000000000 */
[----:B------:R-:W-:Y:S02]  /*e910*/  ISETP.GE.AND P4, PT, R10, UR4, PT ;  /* 0x000000040a007c0c */ /* 0x000fe4000bf86270 */
[----:B------:R-:W-:Y:S02]  /*e920*/  ISETP.GE.AND P6, PT, R3, UR4, PT ;  /* 0x0000000403007c0c */ /* 0x000fe4000bfc6270 */
[----:B------:R-:W-:Y:S02]  /*e930*/  ISETP.GE.AND P5, PT, R11, UR4, PT ;  /* 0x000000040b007c0c */ /* 0x000fe4000bfa6270 */
[----:B------:R-:W-:-:S02]  /*e940*/  @!P1 LEA.HI R17, R17, R17, RZ, 0x1 ;  /* 0x0000001111119211 */ /* 0x000fc400078f08ff */
[----:B------:R-:W-:Y:S02]  /*e950*/  @!P2 LEA.HI R20, R20, R20, RZ, 0x1 ;  /* 0x000000141414a211 */ /* 0x000fe400078f08ff */
[----:B------:R-:W-:Y:S02]  /*e960*/  @!P3 LEA.HI R22, R22, R22, RZ, 0x1 ;  /* 0x000000161616b211 */ /* 0x000fe400078f08ff */
[----:B-1----:R-:W-:Y:S02]  /*e970*/  @!P1 LOP3.LUT R9, R17, 0xfffffffe, RZ, 0xc0, !PT ;  /* 0xfffffffe11099812 */ /* 0x002fe400078ec0ff */
[----:B------:R-:W-:Y:S02]  /*e980*/  @!P4 LEA.HI R10, R10, R10, RZ, 0x1 ;  /* 0x0000000a0a0ac211 */ /* 0x000fe400078f08ff */
[----:B------:R-:W-:Y:S02]  /*e990*/  @!P6 LEA.HI R8, R3, R3, RZ, 0x1 ;  /* 0x000000030308e211 */ /* 0x000fe400078f08ff */
[----:B------:R-:W-:-:S02]  /*e9a0*/  @!P5 LEA.HI R2, R11, R11, RZ, 0x1 ;  /* 0x0000000b0b02d211 */ /* 0x000fc400078f08ff */
[----:B------:R-:W-:Y:S02]  /*e9b0*/  @!P0 LOP3.LUT R3, R16, 0xfffffffe, RZ, 0xc0, !PT ;  /* 0xfffffffe10038812 */ /* 0x000fe400078ec0ff */
[----:B------:R-:W-:Y:S02]  /*e9c0*/  @!P2 LOP3.LUT R11, R20, 0xfffffffe, RZ, 0xc0, !PT ;  /* 0xfffffffe140ba812 */ /* 0x000fe400078ec0ff */
[----:B---3--:R-:W-:Y:S02]  /*e9d0*/  @!P3 LOP3.LUT R13, R22, 0xfffffffe, RZ, 0xc0, !PT ;  /* 0xfffffffe160db812 */ /* 0x008fe400078ec0ff */
[----:B--2---:R-:W-:Y:S01]  /*e9e0*/  @!P4 LOP3.LUT R15, R10, 0xfffffffe, RZ, 0xc0, !PT ;  /* 0xfffffffe0a0fc812 */ /* 0x004fe200078ec0ff */
        /* <DEDUP_REMOVED lines=16> */
.L_x_997:
[----:B------:R-:W-:Y:S05]  /*eaf0*/  BSYNC B0 ;  /* 0x0000000000007941 */ /* 0x000fea0003800000 */
.L_x_996:
[----:B------:R-:W-:Y:S01]  /*eb00*/  ISETP.GE.AND P0, PT, R18, R21, PT ;  /* 0x000000151200720c */ /* 0x000fe20003f06270 */
[----:B0--3--:R2:W3:Y:S04]  /*eb10*/  SHFL.IDX PT, R3, R6, 0x1, 0x1c1f ;  /* 0x003c1f0006037f89 */ /* 0x0094e800000e0000 */
[----:B------:R2:W0:Y:S08]  /*eb20*/  SHFL.IDX PT, R2, R0, 0x1, 0x1c1f ;  /* 0x003c1f0000027f89 */ /* 0x00043000000e0000 */
[----:B--2---:R-:W-:Y:S05]  /*eb30*/  @P0 BRA `(.L_x_916) ;  /* 0x0000005000d40947 */ /* 0x004fea0003800000 */
[C---:B------:R-:W-:Y:S01]  /*eb40*/  VIADD R0, R7.reuse, 0x8 ;  /* 0x0000000807007836 */ /* 0x040fe20000000000 */
[----:B------:R-:W-:Y:S01]  /*eb50*/  ULDC UR4, c[0x0][0xac8] ;  /* 0x0002b20000047ab9 */ /* 0x000fe20000000800 */
[C---:B------:R-:W-:Y:S01]  /*eb60*/  VIADD R6, R7.reuse, 0x10 ;  /* 0x0000001007067836 */ /* 0x040fe20000000000 */
[C---:B------:R-:W-:Y:S01]  /*eb70*/  ISETP.GE.AND P2, PT, R7.reuse, UR4, PT ;  /* 0x0000000407007c0c */ /* 0x040fe2000bf46270 */
[C---:B------:R-:W-:Y:S01]  /*eb80*/  VIADD R10, R7.reuse, 0x18 ;  /* 0x00000018070a7836 */ /* 0x040fe20000000000 */
[----:B------:R-:W-:Y:S01]  /*eb90*/  ISETP.GE.AND P3, PT, R0, UR4, PT ;  /* 0x0000000400007c0c */ /* 0x000fe2000bf66270 */
[C---:B------:R-:W-:Y:S01]  /*eba0*/  VIADD R11, R7.reuse, 0x28 ;  /* 0x00000028070b7836 */ /* 0x040fe20000000000 */
[----:B------:R-:W-:Y:S01]  /*ebb0*/  ISETP.GE.AND P0, PT, R6, UR4, PT ;  /* 0x0000000406007c0c */ /* 0x000fe2000bf06270 */
[----:B------:R-:W-:Y:S01]  /*ebc0*/  ULDC.64 UR6, c[0x0][0x208] ;  /* 0x0000820000067ab9 */ /* 0x000fe20000000a00 */
[----:B------:R-:W-:Y:S01]  /*ebd0*/  ISETP.GE.AND P1, PT, R10, UR4, PT ;  /* 0x000000040a007c0c */ /* 0x000fe2000bf26270 */
[----:B------:R-:W-:-:S02]  /*ebe0*/  VIADD R12, R7, 0x30 ;  /* 0x00000030070c7836 */ /* 0x000fc40000000000 */
[C---:B------:R-:W-:Y:S02]  /*ebf0*/  VIADD R13, R7.reuse, 0x38 ;  /* 0x00000038070d7836 */ /* 0x040fe40000000000 */
[C---:B------:R-:W-:Y:S01]  /*ec00*/  VIADD R14, R7.reuse, 0x40 ;  /* 0x00000040070e7836 */ /* 0x040fe20000000000 */
[----:B------:R-:W-:Y:S01]  /*ec10*/  ISETP.GE.AND P4, PT, R12, UR4, PT ;  /* 0x000000040c007c0c */ /* 0x000fe2000bf86270 */
[--C-:B01-34-:R-:W-:Y:S01]  /*ec20*/  @!P2 IMAD.WIDE R4, R7, 0x4, R2.reuse ;  /* 0x000000040704a825 */ /* 0x11bfe200078e0202 */
[----:B------:R-:W-:Y:S02]  /*ec30*/  ISETP.GE.AND P5, PT, R13, UR4, PT ;  /* 0x000000040d007c0c */ /* 0x000fe4000bfa6270 */
[----:B------:R-:W-:Y:S01]  /*ec40*/  @!P3 LEA.HI R0, R0, R0, RZ, 0x1 ;  /* 0x000000000000b211 */ /* 0x000fe200078f08ff */
[C---:B------:R-:W-:Y:S01]  /*ec50*/  VIADD R16, R7.reuse, 0x48 ;  /* 0x0000004807107836 */ /* 0x040fe20000000000 */
[----:B------:R0:W-:Y:S01]  /*ec60*/  @!P2 ST.E.64 desc[UR6][R4.64], R26 ;  /* 0x0000001a0400a985 */ /* 0x0001e2000c101b06 */
[----:B------:R-:W-:Y:S01]  /*ec70*/  ISETP.GE.AND P6, PT, R14, UR4, PT ;  /* 0x000000040e007c0c */ /* 0x000fe2000bfc6270 */
[C---:B------:R-:W-:Y:S01]  /*ec80*/  VIADD R18, R7.reuse, 0x50 ;  /* 0x0000005007127836 */ /* 0x040fe20000000000 */
[----:B------:R-:W-:Y:S01]  /*ec90*/  @!P3 LOP3.LUT R9, R0, 0xfffffffe, RZ, 0xc0, !PT ;  /* 0xfffffffe0009b812 */ /* 0x000fe200078ec0ff */
[C---:B------:R-:W-:Y:S01]  /*eca0*/  VIADD R0, R7.reuse, 0x20 ;  /* 0x0000002007007836 */ /* 0x040fe20000000000 */
[----:B------:R-:W-:Y:S01]  /*ecb0*/  @!P0 LEA.HI R6, R6, R6, RZ, 0x1 ;  /* 0x0000000606068211 */ /* 0x000fe200078f08ff */
[----:B------:R-:W-:Y:S01]  /*ecc0*/  VIADD R20, R7, 0x70 ;  /* 0x0000007007147836 */ /* 0x000fe20000000000 */
[----:B------:R-:W-:Y:S01]  /*ecd0*/  @!P1 LEA.HI R10, R10, R10, RZ, 0x1 ;  /* 0x0000000a0a0a9211 */ /* 0x000fe200078f08ff */
[----:B------:R-:W-:Y:S01]  /*ece0*/  @!P3 IMAD.WIDE R8, R9, 0x4, R2 ;  /* 0x000000040908b825 */ /* 0x000fe200078e0202 */
[----:B------:R-:W-:-:S02]  /*ecf0*/  ISETP.GE.AND P2, PT, R0, UR4, PT ;  /* 0x0000000400007c0c */ /* 0x000fc4000bf46270 */
[----:B------:R-:W-:Y:S02]  /*ed00*/  @!P4 LEA.HI R12, R12, R12, RZ, 0x1 ;  /* 0x0000000c0c0cc211 */ /* 0x000fe400078f08ff */
[----:B------:R1:W-:Y:S01]  /*ed10*/  @!P3 ST.E.64 desc[UR6][R8.64], R30 ;  /* 0x0000001e0800b985 */ /* 0x0003e2000c101b06 */
[----:B------:R-:W-:Y:S02]  /*ed20*/  ISETP.GE.AND P3, PT, R11, UR4, PT ;  /* 0x000000040b007c0c */ /* 0x000fe4000bf66270 */
[----:B0-----:R-:W-:Y:S02]  /*ed30*/  @!P0 LOP3.LUT R5, R6, 0xfffffffe, RZ, 0xc0, !PT ;  /* 0xfffffffe06058812 */ /* 0x001fe400078ec0ff */
[----:B------:R-:W-:Y:S02]  /*ed40*/  @!P6 LEA.HI R14, R14, R14, RZ, 0x1 ;  /* 0x0000000e0e0ee211 */ /* 0x000fe400078f08ff */
[----:B------:R-:W-:Y:S01]  /*ed50*/  @!P4 LOP3.LUT R15, R12, 0xfffffffe, RZ, 0xc0, !PT ;  /* 0xfffffffe0c0fc812 */ /* 0x000fe200078ec0ff */
[----:B------:R-:W-:Y:S01]  /*ed60*/  @!P0 IMAD.WIDE R4, R5, 0x4, R2 ;  /* 0x0000000405048825 */ /* 0x000fe200078e0202 */
[----:B------:R-:W-:-:S02]  /*ed70*/  @!P2 LEA.HI R0, R0, R0, RZ, 0x1 ;  /* 0x000000000000a211 */ /* 0x000fc400078f08ff */
[----:B------:R-:W-:Y:S02]  /*ed80*/  @!P6 LOP3.LUT R21, R14, 0xfffffffe, RZ, 0xc0, !PT ;  /* 0xfffffffe0e15e812 */ /* 0x000fe400078ec0ff */
        /* <DEDUP_REMOVED lines=20> */
[--C-:B------:R-:W-:Y:S01]  /*eed0*/  @!P5 IMAD.WIDE R12, R17, 0x4, R2.reuse ;  /* 0x00000004110cd825 */ /* 0x100fe200078e0202 */
[----:B------:R1:W-:Y:S01]  /*eee0*/  @!P3 ST.E.64 desc[UR6][R8.64], R46 ;  /* 0x0000002e0800b985 */ /* 0x0003e2000c101b06 */
[----:B0-----:R-:W-:Y:S02]  /*eef0*/  @!P1 LOP3.LUT R5, R16, 0xfffffffe, RZ, 0xc0, !PT ;  /* 0xfffffffe10059812 */ /* 0x001fe400078ec0ff */
[C---:B------:R-:W-:Y:S01]  /*ef00*/  VIADD R6, R7.reuse, 0x60 ;  /* 0x0000006007067836 */ /* 0x040fe20000000000 */
[----:B------:R0:W-:Y:S01]  /*ef10*/  @!P4 ST.E.64 desc[UR6][R10.64], R50 ;  /* 0x000000320a00c985 */ /* 0x0001e2000c101b06 */
[C---:B------:R-:W-:Y:S01]  /*ef20*/  VIADD R17, R7.reuse, 0x68 ;  /* 0x0000006807117836 */ /* 0x040fe20000000000 */
[----:B------:R-:W-:Y:S01]  /*ef30*/  ISETP.GE.AND P4, PT, R20, UR4, PT ;  /* 0x0000000414007c0c */ /* 0x000fe2000bf86270 */
[----:B------:R-:W-:Y:S01]  /*ef40*/  VIADD R21, R7, 0x78 ;  /* 0x0000007807157836 */ /* 0x000fe20000000000 */
[----:B------:R-:W-:Y:S01]  /*ef50*/  @!P5 ST.E.64 desc[UR6][R12.64], R54 ;  /* 0x000000360c00d985 */ /* 0x000fe2000c101b06 */
[----:B------:R-:W-:Y:S01]  /*ef60*/  @!P2 LEA.HI R0, R0, R0, RZ, 0x1 ;  /* 0x000000000000a211 */ /* 0x000fe200078f08ff */
[----:B------:R-:W-:Y:S01]  /*ef70*/  @!P1 IMAD.WIDE R4, R5, 0x4, R2 ;  /* 0x0000000405049825 */ /* 0x000fe200078e0202 */
[----:B------:R-:W-:Y:S01]  /*ef80*/  ISETP.GE.AND P5, PT, R17, UR4, PT ;  /* 0x0000000411007c0c */ /* 0x000fe2000bfa6270 */
[----:B------:R-:W-:Y:S01]  /*ef90*/  @!P6 ST.E.64 desc[UR6][R14.64], R58 ;  /* 0x0000003a0e00e985 */ /* 0x000fe2000c101b06 */
[----:B------:R-:W-:Y:S01]  /*efa0*/  ISETP.GE.AND P6, PT, R6, UR4, PT ;  /* 0x0000000406007c0c */ /* 0x000fe2000bfc6270 */
[----:B------:R-:W-:Y:S01]  /*efb0*/  VIADD R16, R7, 0x80 ;  /* 0x0000008007107836 */ /* 0x000fe20000000000 */
[----:B------:R-:W-:Y:S01]  /*efc0*/  ISETP.GE.AND P3, PT, R21, UR4, PT ;  /* 0x0000000415007c0c */ /* 0x000fe2000bf66270 */
[----:B------:R2:W-:Y:S01]  /*efd0*/  @!P1 ST.E.64 desc[UR6][R4.64], R62 ;  /* 0x0000003e04009985 */ /* 0x0005e2000c101b06 */
[----:B-1----:R-:W-:Y:S01]  /*efe0*/  @!P0 LOP3.LUT R9, R18, 0xfffffffe, RZ, 0xc0, !PT ;  /* 0xfffffffe12098812 */ /* 0x002fe200078ec0ff */
[----:B------:R-:W-:Y:S01]  /*eff0*/  VIADD R18, R7, 0x88 ;  /* 0x0000008807127836 */ /* 0x000fe20000000000 */
[----:B------:R-:W-:-:S02]  /*f000*/  @!P4 LEA.HI R20, R20, R20, RZ, 0x1 ;  /* 0x000000141414c211 */ /* 0x000fc400078f08ff */
[----:B0-----:R-:W-:Y:S01]  /*f010*/  @!P2 LOP3.LUT R11, R0, 0xfffffffe, RZ, 0xc0, !PT ;  /* 0xfffffffe000ba812 */ /* 0x001fe200078ec0ff */
[--C-:B------:R-:W-:Y:S01]  /*f020*/  @!P0 IMAD.WIDE R8, R9, 0x4, R2.reuse ;  /* 0x0000000409088825 */ /* 0x100fe200078e0202 */
[----:B------:R-:W-:Y:S02]  /*f030*/  ISETP.GE.AND P1, PT, R18, UR4, PT ;  /* 0x0000000412007c0c */ /* 0x000fe4000bf26270 */
[----:B------:R-:W-:Y:S01]  /*f040*/  @!P5 LEA.HI R17, R17, R17, RZ, 0x1 ;  /* 0x000000111111d211 */ /* 0x000fe200078f08ff */
[----:B------:R-:W-:Y:S01]  /*f050*/  VIADD R0, R7, 0x90 ;  /* 0x0000009007007836 */ /* 0x000fe20000000000 */
[----:B------:R-:W-:Y:S01]  /*f060*/  @!P6 LEA.HI R6, R6, R6, RZ, 0x1 ;  /* 0x000000060606e211 */ /* 0x000fe200078f08ff */
[----:B------:R0:W-:Y:S01]  /*f070*/  @!P0 ST.E.64 desc[UR6][R8.64], R66 ;  /* 0x0000004208008985 */ /* 0x0001e2000c101b06 */
[----:B------:R-:W-:Y:S01]  /*f080*/  @!P3 LEA.HI R21, R21, R21, RZ, 0x1 ;  /* 0x000000151515b211 */ /* 0x000fe200078f08ff */
[----:B--2---:R-:W-:Y:S01]  /*f090*/  @!P2 IMAD.WIDE R4, R11, 0x4, R2 ;  /* 0x000000040b04a825 */ /* 0x004fe200078e0202 */
[----:B------:R-:W-:-:S02]  /*f0a0*/  @!P6 LOP3.LUT R13, R6, 0xfffffffe, RZ, 0xc0, !PT ;  /* 0xfffffffe060de812 */ /* 0x000fc400078ec0ff */
[----:B------:R-:W-:Y:S01]  /*f0b0*/  @!P5 LOP3.LUT R17, R17, 0xfffffffe, RZ, 0xc0, !PT ;  /* 0xfffffffe1111d812 */ /* 0x000fe200078ec0ff */
[----:B------:R-:W-:Y:S01]  /*f0c0*/  VIADD R6, R7, 0x98 ;  /* 0x0000009807067836 */ /* 0x000fe20000000000 */
[----:B------:R-:W-:Y:S01]  /*f0d0*/  @!P4 LOP3.LUT R15, R20, 0xfffffffe, RZ, 0xc0, !PT ;  /* 0xfffffffe140fc812 */ /* 0x000fe200078ec0ff */
[----:B------:R1:W-:Y:S01]  /*f0e0*/  @!P2 ST.E.64 desc[UR6][R4.64], R70 ;  /* 0x000000460400a985 */ /* 0x0003e2000c101b06 */
[----:B------:R-:W-:Y:S01]  /*f0f0*/  @!P3 LOP3.LUT R21, R21, 0xfffffffe, RZ, 0xc0, !PT ;  /* 0xfffffffe1515b812 */ /* 0x000fe200078ec0ff */
[--C-:B------:R-:W-:Y:S01]  /*f100*/  @!P5 IMAD.WIDE R10, R17, 0x4, R2.reuse ;  /* 0x00000004110ad825 */ /* 0x100fe200078e0202 */
[----:B------:R-:W-:Y:S02]  /*f110*/  ISETP.GE.AND P0, PT, R16, UR4, PT ;  /* 0x0000000410007c0c */ /* 0x000fe4000bf06270 */
[----:B------:R-:W-:Y:S01]  /*f120*/  ISETP.GE.AND P2, PT, R0, UR4, PT ;  /* 0x0000000400007c0c */ /* 0x000fe2000bf46270 */
[----:B0-----:R-:W-:Y:S01]  /*f130*/  @!P6 IMAD.WIDE R8, R13, 0x4, R2 ;  /* 0x000000040d08e825 */ /* 0x001fe200078e0202 */
[----:B------:R-:W-:-:S03]  /*f140*/  @!P1 LEA.HI R18, R18, R18, RZ, 0x1 ;  /* 0x0000001212129211 */ /* 0x000fc600078f08ff */
[--C-:B------:R-:W-:Y:S01]  /*f150*/  @!P4 IMAD.WIDE R12, R15, 0x4, R2.reuse ;  /* 0x000000040f0cc825 */ /* 0x100fe200078e0202 */
[----:B------:R0:W-:Y:S03]  /*f160*/  @!P6 ST.E.64 desc[UR6][R8.64], R74 ;  /* 0x0000004a0800e985 */ /* 0x0001e6000c101b06 */
[--C-:B------:R-:W-:Y:S01]  /*f170*/  @!P3 IMAD.WIDE R14, R21, 0x4, R2.reuse ;  /* 0x00000004150eb825 */ /* 0x100fe200078e0202 */
[----:B------:R2:W-:Y:S01]  /*f180*/  @!P5 ST.E.64 desc[UR6][R10.64], R78 ;  /* 0x0000004e0a00d985 */ /* 0x0005e2000c101b06 */
[----:B------:R-:W-:Y:S02]  /*f190*/  @!P0 LEA.HI R16, R16, R16, RZ, 0x1 ;  /* 0x0000001010108211 */ /* 0x000fe400078f08ff */
[C---:B------:R-:W-:Y:S01]  /*f1a0*/  VIADD R17, R7.reuse, 0xa0 ;  /* 0x000000a007117836 */ /* 0x040fe20000000000 */
[----:B------:R3:W-:Y:S01]  /*f1b0*/  @!P4 ST.E.64 desc[UR6][R12.64], R82 ;  /* 0x000000520c00c985 */ /* 0x0007e2000c101b06 */
[C---:B------:R-:W-:Y:S01]  /*f1c0*/  VIADD R20, R7.reuse, 0xa8 ;  /* 0x000000a807147836 */ /* 0x040fe20000000000 */
[----:B-1----:R-:W-:Y:S01]  /*f1d0*/  @!P0 LOP3.LUT R5, R16, 0xfffffffe, RZ, 0xc0, !PT ;  /* 0xfffffffe10058812 */ /* 0x002fe200078ec0ff */
[C---:B------:R-:W-:Y:S01]  /*f1e0*/  VIADD R21, R7.reuse, 0xb0 ;  /* 0x000000b007157836 */ /* 0x040fe20000000000 */
[----:B------:R-:W-:Y:S01]  /*f1f0*/  @!P3 ST.E.64 desc[UR6][R14.64], R86 ;  /* 0x000000560e00b985 */ /* 0x000fe2000c101b06 */
[----:B------:R-:W-:Y:S01]  /*f200*/  ISETP.GE.AND P3, PT, R6, UR4, PT ;  /* 0x0000000406007c0c */ /* 0x000fe2000bf66270 */
[----:B------:R-:W-:Y:S01]  /*f210*/  VIADD R7, R7, 0xb8 ;  /* 0x000000b807077836 */ /* 0x000fe20000000000 */
[----:B------:R-:W-:Y:S01]  /*f220*/  ISETP.GE.AND P4, PT, R17, UR4, PT ;  /* 0x0000000411007c0c */ /* 0x000fe2000bf86270 */
[----:B------:R-:W-:Y:S01]  /*f230*/  @!P0 IMAD.WIDE R4, R5, 0x4, R2 ;  /* 0x0000000405048825 */ /* 0x000fe200078e0202 */
[----:B------:R-:W-:-:S02]  /*f240*/  ISETP.GE.AND P5, PT, R20, UR4, PT ;  /* 0x0000000414007c0c */ /* 0x000fc4000bfa6270 */
[----:B------:R-:W-:Y:S02]  /*f250*/  ISETP.GE.AND P6, PT, R21, UR4, PT ;  /* 0x0000000415007c0c */ /* 0x000fe4000bfc6270 */
[----:B0-----:R-:W-:Y:S01]  /*f260*/  @!P1 LOP3.LUT R9, R18, 0xfffffffe, RZ, 0xc0, !PT ;  /* 0xfffffffe12099812 */ /* 0x001fe200078ec0ff */
[----:B------:R0:W-:Y:S01]  /*f270*/  @!P0 ST.E.64 desc[UR6][R4.64], R90 ;  /* 0x0000005a04008985 */ /* 0x0001e2000c101b06 */
[----:B------:R-:W-:Y:S02]  /*f280*/  @!P2 LEA.HI R0, R0, R0, RZ, 0x1 ;  /* 0x000000000000a211 */ /* 0x000fe400078f08ff */
[----:B------:R-:W-:Y:S01]  /*f290*/  ISETP.GE.AND P0, PT, R7, UR4, PT ;  /* 0x0000000407007c0c */ /* 0x000fe2000bf06270 */
[----:B------:R-:W-:Y:S01]  /*f2a0*/  @!P1 IMAD.WIDE R8, R9, 0x4, R2 ;  /* 0x0000000409089825 */ /* 0x000fe200078e0202 */
[----:B------:R-:W-:Y:S02]  /*f2b0*/  @!P3 LEA.HI R6, R6, R6, RZ, 0x1 ;  /* 0x000000060606b211 */ /* 0x000fe400078f08ff */
[----:B------:R-:W-:-:S02]  /*f2c0*/  @!P4 LEA.HI R17, R17, R17, RZ, 0x1 ;  /* 0x000000111111c211 */ /* 0x000fc400078f08ff */
[----:B------:R-:W-:Y:S01]  /*f2d0*/  @!P5 LEA.HI R20, R20, R20, RZ, 0x1 ;  /* 0x000000141414d211 */ /* 0x000fe200078f08ff */
[----:B------:R1:W-:Y:S01]  /*f2e0*/  @!P1 ST.E.64 desc[UR6][R8.64], R94 ;  /* 0x0000005e08009985 */ /* 0x0003e2000c101b06 */
[----:B------:R-:W-:Y:S02]  /*f2f0*/  @!P6 LEA.HI R21, R21, R21, RZ, 0x1 ;  /* 0x000000151515e211 */ /* 0x000fe400078f08ff */
[----:B--2---:R-:W-:Y:S02]  /*f300*/  @!P2 LOP3.LUT R11, R0, 0xfffffffe, RZ, 0xc0, !PT ;  /* 0xfffffffe000ba812 */ /* 0x004fe400078ec0ff */
[----:B---3--:R-:W-:Y:S02]  /*f310*/  @!P3 LOP3.LUT R13, R6, 0xfffffffe, RZ, 0xc0, !PT ;  /* 0xfffffffe060db812 */ /* 0x008fe400078ec0ff */
[----:B------:R-:W-:Y:S01]  /*f320*/  @!P4 LOP3.LUT R17, R17, 0xfffffffe, RZ, 0xc0, !PT ;  /* 0xfffffffe1111c812 */ /* 0x000fe200078ec0ff */
[----:B0-----:R-:W-:Y:S01]  /*f330*/  @!P2 IMAD.WIDE R4, R11, 0x4, R2 ;  /* 0x000000040b04a825 */ /* 0x001fe200078e0202 */
[----:B------:R-:W-:-:S02]  /*f340*/  @!P5 LOP3.LUT R15, R20, 0xfffffffe, RZ, 0xc0, !PT ;  /* 0xfffffffe140fd812 */ /* 0x000fc400078ec0ff */
[----:B------:R-:W-:Y:S01]  /*f350*/  @!P6 LOP3.LUT R21, R21, 0xfffffffe, RZ, 0xc0, !PT ;  /* 0xfffffffe1515e812 */ /* 0x000fe200078ec0ff */
[--C-:B------:R-:W-:Y:S01]  /*f360*/  @!P4 IMAD.WIDE R10, R17, 0x4, R2.reuse ;  /* 0x00000004110ac825 */ /* 0x100fe200078e0202 */
[----:B------:R2:W-:Y:S03]  /*f370*/  @!P2 ST.E.64 desc[UR6][R4.64], R98 ;  /* 0x000000620400a985 */ /* 0x0005e6000c101b06 */
[----:B-1----:R-:W-:-:S04]  /*f380*/  @!P3 IMAD.WIDE R8, R13, 0x4, R2 ;  /* 0x000000040d08b825 */ /* 0x002fc800078e0202 */
[--C-:B------:R-:W-:Y:S01]  /*f390*/  @!P5 IMAD.WIDE R12, R15, 0x4, R2.reuse ;  /* 0x000000040f0cd825 */ /* 0x100fe200078e0202 */
[----:B------:R2:W-:Y:S03]  /*f3a0*/  @!P3 ST.E.64 desc[UR6][R8.64], R102 ;  /* 0x000000660800b985 */ /* 0x0005e6000c101b06 */
[----:B------:R-:W-:Y:S01]  /*f3b0*/  @!P6 IMAD.WIDE R14, R21, 0x4, R2 ;  /* 0x00000004150ee825 */ /* 0x000fe200078e0202 */
[----:B------:R2:W-:Y:S04]  /*f3c0*/  @!P4 ST.E.64 desc[UR6][R10.64], R106 ;  /* 0x0000006a0a00c985 */ /* 0x0005e8000c101b06 */
        /* <DEDUP_REMOVED lines=9> */
.L_x_995:
        /* <DEDUP_REMOVED lines=31> */
[----:B------:R-:W-:-:S02]  /*f650*/  IMAD.U32 R3, RZ, RZ, UR6 ;  /* 0x00000006ff037e24 */ /* 0x000fc4000f8e00ff */
[C---:B-1----:R-:W-:Y:S02]  /*f660*/  IMAD R12, R10.reuse, UR8, RZ ;  /* 0x000000080a0c7c24 */ /* 0x042fe4000f8e02ff */
[----:B------:R-:W-:-:S03]  /*f670*/  IMAD.WIDE.U32 R2, R10, UR7, R2 ;  /* 0x000000070a027c25 */ /* 0x000fc6000f8e0002 */
[----:B------:R-:W0:Y:S01]  /*f680*/  LDC R8, c[0x0][0xc50] ;  /* 0x00031400ff087b82 */ /* 0x000e220000000800 */
[----:B--2---:R-:W-:-:S04]  /*f690*/  @P0 IMAD.HI.U32 R4, R0, R7, RZ ;  /* 0x0000000700040227 */ /* 0x004fc800078e00ff */
[----:B------:R-:W-:Y:S02]  /*f6a0*/  IMAD R7, RZ, RZ, -UR11 ;  /* 0x8000000bff077e24 */ /* 0x000fe4000f8e02ff */
[----:B------:R-:W-:Y:S01]  /*f6b0*/  IMAD R11, R11, UR7, R12 ;  /* 0x000000070b0b7c24 */ /* 0x000fe2000f8e020c */
        /* <DEDUP_REMOVED lines=24> */
.L_x_914:
        /* <DEDUP_REMOVED lines=18> */
.L_x_998:
[----:B------:R-:W-:Y:S01]  /*f960*/  ULDC UR7, c[0x0][0xc50] ;  /* 0x0003140000077ab9 */ /* 0x000fe20000000800 */
[----:B------:R-:W-:Y:S01]  /*f970*/  UMOV UR36, UR6 ;  /* 0x0000000600247c82 */ /* 0x000fe20008000000 */
[----:B------:R-:W-:-:S11]  /*f980*/  UISETP.NE.AND UP0, UPT, UR7, 0x1, UPT ;  /* 0x000000010700788c */ /* 0x000fd6000bf05270 */
[----:B------:R-:W-:Y:S01]  /*f990*/  @UP0 ULDC UR4, c[0x0][0xc54] ;  /* 0x0003150000040ab9 */ /* 0x000fe20000000800 */
[----:B------:R-:W-:Y:S01]  /*f9a0*/  @UP0 ULDC UR8, c[0x0][0xc58] ;  /* 0x0003160000080ab9 */ /* 0x000fe20000000800 */
[----:B------:R-:W-:-:S04]  /*f9b0*/  UIMAD.WIDE.U32 UR4, UR6, UR4, URZ ;  /* 0x00000004060472a5 */ /* 0x000fc8000f8e003f */
[----:B------:R-:W-:-:S12]  /*f9c0*/  @UP0 USHF.R.U32.HI UR36, URZ, UR8, UR5 ;  /* 0x000000083f240299 */ /* 0x000fd80008011605 */
.L_x_999:
[----:B------:R-:W-:Y:S01]  /*f9d0*/  ISETP.GE.AND P0, PT, R19, RZ, PT ;  /* 0x000000ff1300720c */ /* 0x000fe20003f06270 */
[----:B------:R-:W-:Y:S01]  /*f9e0*/  UIADD3 UR44, -UR36, URZ, URZ ;  /* 0x0000003f242c7290 */ /* 0x000fe2000fffe13f */
[----:B------:R-:W-:Y:S02]  /*f9f0*/  IMAD.MOV.U32 R10, RZ, RZ, 0x1 ;  /* 0x00000001ff0a7424 */ /* 0x000fe400078e00ff */
[----:B------:R-:W-:Y:S01]  /*fa00*/  IMAD.MOV.U32 R0, RZ, RZ, RZ ;  /* 0x000000ffff007224 */ /* 0x000fe200078e00ff */
[----:B------:R-:W-:Y:S01]  /*fa10*/  UIMAD UR44, UR7, UR44, UR6 ;  /* 0x0000002c072c72a4 */ /* 0x000fe2000f8e0206 */
[----:B------:R-:W-:-:S07]  /*fa20*/  IMAD.MOV.U32 R3, RZ, RZ, 0x1 ;  /* 0x00000001ff037424 */ /* 0x000fce00078e00ff */
[----:B------:R-:W-:Y:S05]  /*fa30*/  @!P0 BRA `(.L_x_1000) ;  /* 0x00000040004c8947 */ /* 0x000fea0003800000 */
[----:B------:R-:W0:Y:S01]  /*fa40*/  S2UR UR45, SR_CTAID.X ;  /* 0x00000000002d79c3 */ /* 0x000e220000002500 */
[----:B------:R-:W-:Y:S01]  /*fa50*/  ULDC UR6, c[0x0][0x448] ;  /* 0x0001120000067ab9 */ /* 0x000fe20000000800 */
[----:B------:R-:W-:Y:S01]  /*fa60*/  ULDC.64 UR4, c[0x0][0x418] ;  /* 0x0001060000047ab9 */ /* 0x000fe20000000a00 */
[----:B------:R-:W-:Y:S02]  /*fa70*/  UISETP.NE.AND UP1, UPT, UR6, 0x1, UPT ;  /* 0x000000010600788c */ /* 0x000fe4000bf25270 */
[----:B------:R-:W-:Y:S01]  /*fa80*/  UISETP.NE.U32.AND UP0, UPT, UR4, URZ, UPT ;  /* 0x0000003f0400728c */ /* 0x000fe2000bf05070 */
[----:B------:R-:W-:Y:S02]  /*fa90*/  ULDC UR11, c[0x0][0x288] ;  /* 0x0000a200000b7ab9 */ /* 0x000fe40000000800 */
[----:B------:R-:W-:Y:S01]  /*faa0*/  ULDC UR4, c[0x0][0x424] ;  /* 0x0001090000047ab9 */ /* 0x000fe20000000800 */
[----:B------:R-:W-:Y:S01]  /*fab0*/  UISETP.NE.AND.EX UP0, UPT, UR5, URZ, UPT, UP0 ;  /* 0x0000003f0500728c */ /* 0x000fe2000bf05300 */
[----:B------:R-:W-:Y:S01]  /*fac0*/  ULDC UR12, c[0x0][0x2f0] ;  /* 0x0000bc00000c7ab9 */ /* 0x000fe20000000800 */
[----:B------:R-:W-:-:S02]  /*fad0*/  UIADD3 UR6, -UR11, 0x1, URZ ;  /* 0x000000010b067890 */ /* 0x000fc4000fffe13f */
[----:B------:R-:W-:Y:S01]  /*fae0*/  USEL UR10, UR4, 0x1, UP0 ;  /* 0x00000001040a7887 */ /* 0x000fe20008000000 */
[----:B------:R-:W-:Y:S02]  /*faf0*/  @UP1 ULDC UR13, c[0x0][0x450] ;  /* 0x00011400000d1ab9 */ /* 0x000fe40000000800 */
[----:B------:R-:W-:Y:S01]  /*fb00*/  @UP1 ULDC UR4, c[0x0][0x44c] ;  /* 0x0001130000041ab9 */ /* 0x000fe20000000800 */
[----:B------:R-:W-:Y:S02]  /*fb10*/  UIMAD UR7, UR10, UR12, 0x5f ;  /* 0x0000005f0a0774a4 */ /* 0x000fe4000f8e020c */
[----:B------:R-:W-:Y:S02]  /*fb20*/  UIMAD UR9, UR10, UR12, UR6 ;  /* 0x0000000c0a0972a4 */ /* 0x000fe4000f8e0206 */
[----:B------:R-:W-:Y:S02]  /*fb30*/  UIMAD.WIDE UR6, UR7, 0x2aaaaaab, URZ ;  /* 0x2aaaaaab070678a5 */ /* 0x000fe4000f8e023f */
[----:B0-----:R-:W-:-:S02]  /*fb40*/  USHF.L.U32 UR45, UR45, 0x7, URZ ;  /* 0x000000072d2d7899 */ /* 0x001fc4000800063f */
[----:B------:R-:W-:Y:S02]  /*fb50*/  USHF.R.U32.HI UR43, URZ, 0x1f, UR7 ;  /* 0x0000001f3f2b7899 */ /* 0x000fe40008011607 */
[----:B------:R-:W-:Y:S02]  /*fb60*/  UIADD3 UR8, UR45, 0x7f, URZ ;  /* 0x0000007f2d087890 */ /* 0x000fe4000fffe03f */
[----:B------:R-:W-:Y:S02]  /*fb70*/  ULEA.HI.SX32 UR43, UR7, UR43, 0x1c ;  /* 0x0000002b072b7291 */ /* 0x000fe4000f8fe23f */
[----:B------:R-:W-:-:S04]  /*fb80*/  UIMAD.WIDE.U32 UR4, UR8, UR4, URZ ;  /* 0x00000004080472a5 */ /* 0x000fc8000f8e003f */
[----:B------:R-:W-:-:S03]  /*fb90*/  @UP1 USHF.R.U32.HI UR8, URZ, UR13, UR5 ;  /* 0x0000000d3f081299 */ /* 0x000fc60008011605 */
[----:B------:R-:W-:Y:S01]  /*fba0*/  ULDC.64 UR4, c[0x0][0x9e0] ;  /* 0x0002780000047ab9 */ /* 0x000fe20000000a00 */
[----:B------:R-:W-:Y:S02]  /*fbb0*/  UIADD3 UR9, UR9, UR8, URZ ;  /* 0x0000000809097290 */ /* 0x000fe4000fffe03f */
[----:B------:R-:W-:Y:S02]  /*fbc0*/  UISETP.GE.AND UP0, UPT, UR5, 0x1, UPT ;  /* 0x000000010500788c */ /* 0x000fe4000bf06270 */
[----:B------:R-:W-:-:S04]  /*fbd0*/  UIADD3 UR4, UR9, UR4, URZ ;  /* 0x0000000409047290 */ /* 0x000fc8000fffe03f */
[----:B------:R-:W-:-:S13]  /*fbe0*/  PLOP3.LUT P1, PT, PT, PT, UP0, 0x80, 0x0 ;  /* 0x000000000000781c */ /* 0x000fda0003f2f008 */
[----:B------:R-:W-:Y:S05]  /*fbf0*/  @!P1 BRA `(.L_x_1001) ;  /* 0x0000000000449947 */ /* 0x000fea0003800000 */
        /* <DEDUP_REMOVED lines=10> */
.L_x_1002:
[----:B------:R-:W-:-:S11]  /*fca0*/  UISETP.NE.AND UP0, UPT, UR5, 0x1, UPT ;  /* 0x000000010500788c */ /* 0x000fd6000bf05270 */
[----:B------:R-:W-:Y:S02]  /*fcb0*/  @UP0 ULDC.64 UR14, c[0x0][0x9e8] ;  /* 0x00027a00000e0ab9 */ /* 0x000fe40000000a00 */
[----:B------:R-:W-:-:S04]  /*fcc0*/  UIMAD.WIDE.U32 UR6, UR8, UR14, URZ ;  /* 0x0000000e080672a5 */ /* 0x000fc8000f8e003f */
[----:B------:R-:W-:-:S12]  /*fcd0*/  @UP0 USHF.R.U32.HI UR8, URZ, UR15, UR7 ;  /* 0x0000000f3f080299 */ /* 0x000fd80008011607 */
.L_x_1003:
[----:B------:R-:W-:-:S04]  /*fce0*/  UIMAD UR8, UR8, UR5, UR5 ;  /* 0x00000005080872a4 */ /* 0x000fc8000f8e0205 */
[----:B------:R-:W-:-:S04]  /*fcf0*/  UISETP.LT.AND UP0, UPT, UR4, UR8, UPT ;  /* 0x000000080400728c */ /* 0x000fc8000bf01270 */
[----:B------:R-:W-:-:S12]  /*fd00*/  USEL UR4, UR4, UR8, UP0 ;  /* 0x0000000804047287 */ /* 0x000fd80008000000 */
.L_x_1001:
[----:B------:R-:W-:Y:S01]  /*fd10*/  UIADD3 UR6, UR4, 0x5f, URZ ;  /* 0x0000005f04067890 */ /* 0x000fe2000fffe03f */
[----:B------:R-:W-:Y:S01]  /*fd20*/  @UP1 ULDC UR8, c[0x0][0x44c] ;  /* 0x0001130000081ab9 */ /* 0x000fe20000000800 */
[----:B------:R-:W-:Y:S02]  /*fd30*/  @UP1 ULDC UR13, c[0x0][0x450] ;  /* 0x00011400000d1ab9 */ /* 0x000fe40000000800 */
[----:B------:R-:W-:Y:S02]  /*fd40*/  UIMAD.WIDE UR6, UR6, 0x2aaaaaab, URZ ;  /* 0x2aaaaaab060678a5 */ /* 0x000fe4000f8e023f */
[----:B------:R-:W-:Y:S02]  /*fd50*/  UIMAD.WIDE.U32 UR8, UR45, UR8, URZ ;  /* 0x000000082d0872a5 */ /* 0x000fe4000f8e003f */
[----:B------:R-:W-:Y:S01]  /*fd60*/  USHF.R.U32.HI UR42, URZ, 0x1f, UR7 ;  /* 0x0000001f3f2a7899 */ /* 0x000fe20008011607 */
[----:B------:R-:W-:Y:S01]  /*fd70*/  UMOV UR4, UR45 ;  /* 0x0000002d00047c82 */ /* 0x000fe20008000000 */
[----:B------:R-:W-:-:S02]  /*fd80*/  UIMAD UR10, UR10, UR12, -UR11 ;  /* 0x0000000c0a0a72a4 */ /* 0x000fc4000f8e0a0b */
[----:B------:R-:W-:Y:S02]  /*fd90*/  @UP1 USHF.R.U32.HI UR4, URZ, UR13, UR9 ;  /* 0x0000000d3f041299 */ /* 0x000fe40008011609 */
[----:B------:R-:W-:Y:S02]  /*fda0*/  ULEA.HI.SX32 UR42, UR7, UR42, 0x1c ;  /* 0x0000002a072a7291 */ /* 0x000fe4000f8fe23f */
[----:B------:R-:W-:Y:S02]  /*fdb0*/  UIADD3 UR4, UR10, UR4, URZ ;  /* 0x000000040a047290 */ /* 0x000fe4000fffe03f */
[----:B------:R-:W-:Y:S01]  /*fdc0*/  UISETP.LT.AND UP0, UPT, UR43, UR42, UPT ;  /* 0x0000002a2b00728c */ /* 0x000fe2000bf01270 */
[----:B------:R-:W-:Y:S02]  /*fdd0*/  ULDC UR8, c[0x0][0x9dc] ;  /* 0x0002770000087ab9 */ /* 0x000fe40000000800 */
[----:B------:R-:W-:Y:S02]  /*fde0*/  UIADD3 UR8, UR4, -UR8, URZ ;  /* 0x8000000804087290 */ /* 0x000fe4000fffe03f */
[----:B------:R-:W-:Y:S01]  /*fdf0*/  USEL UR12, UR43, UR42, UP0 ;  /* 0x0000002a2b0c7287 */ /* 0x000fe20008000000 */
[----:B------:R-:W-:Y:S11]  /*fe00*/  @!P1 BRA `(.L_x_1004) ;  /* 0x0000000000449947 */ /* 0x000ff60003800000 */
        /* <DEDUP_REMOVED lines=10> */
.L_x_1005:
[----:B------:R-:W-:-:S11]  /*feb0*/  UISETP.NE.AND UP0, UPT, UR5, 0x1, UPT ;  /* 0x000000010500788c */ /* 0x000fd6000bf05270 */
[----:B------:R-:W-:Y:S02]  /*fec0*/  @UP0 ULDC.64 UR10, c[0x0][0x9e8] ;  /* 0x00027a00000a0ab9 */ /* 0x000fe40000000a00 */
[----:B------:R-:W-:-:S04]  /*fed0*/  UIMAD.WIDE.U32 UR6, UR4, UR10, URZ ;  /* 0x0000000a040672a5 */ /* 0x000fc8000f8e003f */
[----:B------:R-:W-:-:S12]  /*fee0*/  @UP0 USHF.R.U32.HI UR4, URZ, UR11, UR7 ;  /* 0x0000000b3f040299 */ /* 0x000fd80008011607 */
.L_x_1006:
[----:B------:R-:W-:-:S04]  /*fef0*/  UIMAD UR4, UR4, UR5, URZ ;  /* 0x00000005040472a4 */ /* 0x000fc8000f8e023f */
[----:B------:R-:W-:-:S04]  /*ff00*/  UISETP.LT.AND UP0, UPT, UR8, UR4, UPT ;  /* 0x000000040800728c */ /* 0x000fc8000bf01270 */
[----:B------:R-:W-:-:S12]  /*ff10*/  USEL UR8, UR8, UR4, !UP0 ;  /* 0x0000000408087287 */ /* 0x000fd8000c000000 */
.L_x_1004:
[----:B------:R-:W-:Y:S02]  /*ff20*/  UIMAD.WIDE UR4, UR8, 0x2aaaaaab, URZ ;  /* 0x2aaaaaab080478a5 */ /* 0x000fe4000f8e023f */
[----:B------:R-:W-:Y:S02]  /*ff30*/  USHF.R.U32.HI UR10, URZ, 0x10, UR44 ;  /* 0x000000103f0a7899 */ /* 0x000fe4000801162c */
[----:B------:R-:W-:Y:S02]  /*ff40*/  USHF.R.U32.HI UR4, URZ, 0x1f, UR5 ;  /* 0x0000001f3f047899 */ /* 0x000fe40008011605 */
[----:B------:R-:W-:Y:S02]  /*ff50*/  ULOP3.LUT UR44, UR44, 0xffff, URZ, 0xc0, !UPT ;  /* 0x0000ffff2c2c7892 */ /* 0x000fe4000f8ec03f */
[----:B------:R-:W-:Y:S01]  /*ff60*/  ULEA.HI.SX32 UR4, UR5, UR4, 0x1c ;  /* 0x0000000405047291 */ /* 0x000fe2000f8fe23f */
[----:B------:R-:W-:-:S03]  /*ff70*/  UMOV UR41, URZ ;  /* 0x0000003f00297c82 */ /* 0x000fc60008000000 */
[----:B------:R-:W-:-:S04]  /*ff80*/  UISETP.LT.AND UP0, UPT, URZ, UR4, UPT ;  /* 0x000000043f00728c */ /* 0x000fc8000bf01270 */
[----:B------:R-:W-:Y:S02]  /*ff90*/  USEL UR40, URZ, UR4, !UP0 ;  /* 0x000000043f287287 */ /* 0x000fe4000c000000 */
[----:B------:R-:W-:Y:S02]  /*ffa0*/  UISETP.NE.AND UP0, UPT, UR10, URZ, UPT ;  /* 0x0000003f0a00728c */ /* 0x000fe4000bf05270 */
[----:B------:R-:W-:-:S06]  /*ffb0*/  UISETP.GT.AND UP1, UPT, UR12, UR40, UPT ;  /* 0x000000280c00728c */ /* 0x000fcc000bf24270 */
[----:B------:R-:W-:-:S03]  /*ffc0*/  PLOP3.LUT P0, PT, PT, PT, UP1, 0x80, 0x0 ;  /* 0x000000000000781c */ /* 0x000fc60003f0f018 */
[----:B------:R-:W-:-:S10]  /*ffd0*/  @!UP0 ULDC UR10, c[0x0][0x9f0] ;  /* 0x00027c00000a8ab9 */ /* 0x000fd40000000800 */
[----:B------:R-:W-:Y:S05]  /*ffe0*/  @!P0 BRA `(.L_x_1007) ;  /* 0x0000000000808947 */ /* 0x000fea0003800000 */
[----:B------:R-:W-:Y:S01]  /*fff0*/  IMAD.U32 R3, RZ, RZ, UR10 ;  /* 0x0000000aff037e24 */ /* 0x000fe2000f8e00ff */
[----:B------:R-:W-:-:S04]  /*10000*/  UIADD3 UR4, UR10, -0x1, UR12 ;  /* 0xffffffff0a047890 */ /* 0x000fc8000fffe00c */
[-C--:B------:R-:W-:Y:S01]  /*10010*/  IABS R0, R3.reuse ;  /* 0x0000000300007213 */ /* 0x080fe20000000000 */
[----:B------:R-:W-:Y:S01]  /*10020*/  UIADD3 UR6, -UR40, UR4, URZ ;  /* 0x0000000428067290 */ /* 0x000fe2000fffe13f */
[----:B------:R-:W-:Y:S02]  /*10030*/  IABS R3, R3 ;  /* 0x0000000300037213 */ /* 0x000fe40000000000 */
[----:B------:R-:W-:Y:S01]  /*10040*/  R2UR UR11, R0 ;  /* 0x00000000000b72ca */ /* 0x000fe200000e0000 */
[----:B------:R-:W-:Y:S02]  /*10050*/  UMOV UR4, URZ ;  /* 0x0000003f00047c82 */ /* 0x000fe40008000000 */
[----:B------:R-:W-:-:S05]  /*10060*/  IMAD.MOV R3, RZ, RZ, -R3 ;  /* 0x000000ffff037224 */ /* 0x000fca00078e0a03 */
[----:B------:R-:W-:-:S05]  /*10070*/  R2UR UR9, R3 ;  /* 0x00000000030972ca */ /* 0x000fca00000e0000 */
[----:B------:R-:W0:Y:S08]  /*10080*/  I2F.RP R0, UR11 ;  /* 0x0000000b00007d06 */ /* 0x000e300008209400 */
[----:B0-----:R-:W0:Y:S02]  /*10090*/  MUFU.RCP R0, R0 ;  /* 0x0000000000007308 */ /* 0x001e240000001000 */
[----:B0-----:R-:W-:Y:S01]  /*100a0*/  VIADD R2, R0, 0xffffffe ;  /* 0x0ffffffe00027836 */ /* 0x001fe20000000000 */
[----:B------:R-:W-:Y:S01]  /*100b0*/  IABS R0, UR6 ;  /* 0x0000000600007c13 */ /* 0x000fe20008000000 */
[----:B------:R-:W-:-:S03]  /*100c0*/  ULOP3.LUT UR6, UR6, UR10, URZ, 0x3c, !UPT ;  /* 0x0000000a06067292 */ /* 0x000fc6000f8e3c3f */
[----:B------:R-:W-:Y:S01]  /*100d0*/  R2UR UR8, R0 ;  /* 0x00000000000872ca */ /* 0x000fe200000e0000 */
[----:B------:R-:W0:Y:S02]  /*100e0*/  F2I.FTZ.U32.TRUNC.NTZ R2, R2 ;  /* 0x0000000200027305 */ /* 0x000e24000021f000 */
        /* <DEDUP_REMOVED lines=16> */
.L_x_1007:
[----:B------:R-:W-:Y:S01]  /*101f0*/  UIMAD UR39, UR44, UR41, UR40 ;  /* 0x000000292c2772a4 */ /* 0x000fe2000f8e0228 */
[----:B------:R-:W-:Y:S02]  /*10200*/  IMAD.U32 R0, RZ, RZ, UR12 ;  /* 0x0000000cff007e24 */ /* 0x000fe4000f8e00ff */
[----:B------:R-:W-:-:S03]  /*10210*/  IMAD.MOV.U32 R10, RZ, RZ, 0x1 ;  /* 0x00000001ff0a7424 */ /* 0x000fc600078e00ff */
        /* <DEDUP_REMOVED lines=30> */
.L_x_1008:
        /* <DEDUP_REMOVED lines=9> */
[----:B------:R-:W-:Y:S02]  /*10490*/  IMAD.U32 R4, RZ, RZ, UR6 ;  /* 0x00000006ff047e24 */ /* 0x000fe4000f8e00ff */
[----:B------:R-:W-:Y:S02]  /*104a0*/  IMAD.U32 R5, RZ, RZ, UR7 ;  /* 0x00000007ff057e24 */ /* 0x000fe4000f8e00ff */
[----:B------:R-:W-:Y:S02]  /*104b0*/  IMAD.U32 R6, RZ, RZ, UR8 ;  /* 0x00000008ff067e24 */ /* 0x000fe4000f8e00ff */
[----:B------:R-:W-:-:S02]  /*104c0*/  IMAD.U32 R7, RZ, RZ, UR9 ;  /* 0x00000009ff077e24 */ /* 0x000fc4000f8e00ff */
[----:B------:R-:W-:Y:S02]  /*104d0*/  IMAD.U32 R10, RZ, RZ, UR4 ;  /* 0x00000004ff0a7e24 */ /* 0x000fe4000f8e00ff */
[----:B------:R-:W-:Y:S02]  /*104e0*/  IMAD.U32 R11, RZ, RZ, UR5 ;  /* 0x00000005ff0b7e24 */ /* 0x000fe4000f8e00ff */
[----:B------:R-:W-:Y:S02]  /*104f0*/  IMAD.MOV.U32 R8, RZ, RZ, 0x70 ;  /* 0x00000070ff087424 */ /* 0x000fe400078e00ff */
[----:B------:R-:W-:Y:S02]  /*10500*/  IMAD.MOV.U32 R12, RZ, RZ, 0x1 ;  /* 0x00000001ff0c7424 */ /* 0x000fe400078e00ff */
[----:B0-----:R-:W-:-:S07]  /*10510*/  IMAD.MOV.U32 R13, RZ, RZ, RZ ;  /* 0x000000ffff0d7224 */ /* 0x001fce00078e00ff */
[----:B------:R-:W-:-:S07]  /*10520*/  LEPC R20, `(.L_x_1010) ;  /* 0x000000001014794e */ /* 0x000fce0000000000 */
[----:B-1----:R-:W-:Y:S05]  /*10530*/  CALL.ABS.NOINC R2 ;  /* 0x0000000002007343 */ /* 0x002fea0003c00000 */
.L_x_1010:
[----:B------:R0:W1:Y:S01]  /*10540*/  LDC.64 R2, c[0x4][R16] ;  /* 0x0100000010027b82 */ /* 0x0000620000000a00 */
[----:B------:R-:W-:Y:S01]  /*10550*/  ULDC.64 UR6, c[0x4][0xa8] ;  /* 0x01002a0000067ab9 */ /* 0x000fe20000000a00 */
[----:B------:R-:W-:Y:S01]  /*10560*/  ULDC.64 UR8, c[0x4][0xb0] ;  /* 0x01002c0000087ab9 */ /* 0x000fe20000000a00 */
[----:B------:R-:W-:Y:S01]  /*10570*/  ULDC.64 UR4, c[0x4][0x40] ;  /* 0x0100100000047ab9 */ /* 0x000fe20000000a00 */
        /* <DEDUP_REMOVED lines=11> */
.L_x_1009:
        /* <DEDUP_REMOVED lines=22> */
.L_x_1095:
        /* <DEDUP_REMOVED lines=8> */
.L_x_1098:
        /* <DEDUP_REMOVED lines=15> */
[----:B------:R-:W-:-:S04]  /*10900*/  IMAD.WIDE.U32 R2, R19, UR4, R2 ;  /* 0x0000000413027c25 */ /* 0x000fc8000f8e0002 */
[----:B------:R-:W-:Y:S01]  /*10910*/  IMAD.IADD R3, R3, 0x1, R7 ;  /* 0x0000000103037824 */ /* 0x000fe200078e0207 */
[----:B------:R-:W-:-:S04]  /*10920*/  LEA R4, P0, R2, R4, 0x2 ;  /* 0x0000000402047211 */ /* 0x000fc800078010ff */
[----:B------:R-:W-:-:S05]  /*10930*/  LEA.HI.X R5, R2, R5, R3, 0x2, P0 ;  /* 0x0000000502057211 */ /* 0x000fca00000f1403 */
[----:B------:R2:W5:Y:S01]  /*10940*/  LDG.E R16, desc[UR6][R4.64] ;  /* 0x0000000604107981 */ /* 0x000562000c1e1900 */
[----:B------:R-:W-:-:S04]  /*10950*/  IMAD.MOV R3, RZ, RZ, -R0 ;  /* 0x000000ffff037224 */ /* 0x000fc800078e0a00 */
[----:B------:R-:W-:-:S07]  /*10960*/  IMAD R18, R6, R3, R18 ;  /* 0x0000000306127224 */ /* 0x000fce00078e0212 */
.L_x_1014:
[----:B-1----:R-:W-:Y:S01]  /*10970*/  IMAD.MOV.U32 R0, RZ, RZ, 0x1 ;  /* 0x00000001ff007424 */ /* 0x002fe200078e00ff */
[----:B------:R-:W1:Y:S04]  /*10980*/  S2R R9, SR_TID.X ;  /* 0x0000000000097919 */ /* 0x000e680000002100 */
[----:B------:R-:W-:-:S04]  /*10990*/  SHF.L.U32 R0, R0, 0x1f, RZ ;  /* 0x0000001f00007819 */ /* 0x000fc800000006ff */
[----:B------:R-:W3:Y:S01]  /*109a0*/  SYNCS.PHASECHK.TRANS64.TRYWAIT P0, [UR38+0x30840], R0 ;  /* 0x03084000ff0075a7 */ /* 0x000ee20008000166 */
[----:B-1----:R-:W-:-:S04]  /*109b0*/  LOP3.LUT R2, R9, 0x7f, RZ, 0xc0, !PT ;  /* 0x0000007f09027812 */ /* 0x002fc800078ec0ff */
[----:B------:R-:W-:Y:S01]  /*109c0*/  ISETP.NE.AND P1, PT, R2, RZ, PT ;  /* 0x000000ff0200720c */ /* 0x000fe20003f25270 */
[----:B---3--:R-:W-:-:S12]  /*109d0*/  @!P0 BRA `(.L_x_1015) ;  /* 0x00000038004c8947 */ /* 0x008fd80003800000 */
.L_x_1099:
[----:B------:R-:W-:Y:S05]  /*109e0*/  @P1 BRA `(.L_x_1016) ;  /* 0x0000000000181947 */ /* 0x000fea0003800000 */
[----:B------:R-:W3:Y:S01]  /*109f0*/  S2R R2, SR_TID.X ;  /* 0x0000000000027919 */ /* 0x000ee20000002100 */
[----:B-1----:R-:W-:-:S04]  /*10a00*/  IMAD.MOV.U32 R0, RZ, RZ, 0x9000 ;  /* 0x00009000ff007424 */ /* 0x002fc800078e00ff */
[----:B------:R4:W-:Y:S01]  /*10a10*/  SYNCS.ARRIVE.TRANS64 RZ, [UR38+0x30830], R0 ;  /* 0x03083000ffff79a7 */ /* 0x0009e20008000026 */
[----:B---3--:R-:W-:-:S13]  /*10a20*/  LOP3.LUT P0, RZ, R2, 0x1f, RZ, 0xc0, !PT ;  /* 0x0000001f02ff7812 */ /* 0x008fda000780c0ff */
[----:B----4-:R-:W-:Y:S05]  /*10a30*/  @!P0 BRA `(.L_x_1016) ;  /* 0x0000000000048947 */ /* 0x010fea0003800000 */
[----:B------:R-:W-:Y:S01]  /*10a40*/  BPT.TRAP 0x1 ;  /* 0x000000040000795c */ /* 0x000fe20000300000 */
.L_x_1016:
        /* <DEDUP_REMOVED lines=31> */
.L_x_1012:
        /* <DEDUP_REMOVED lines=10> */
[----:B--2---:R-:W-:Y:S02]  /*10ce0*/  IMAD.U32 R4, RZ, RZ, UR6 ;  /* 0x00000006ff047e24 */ /* 0x004fe4000f8e00ff */
[----:B-1----:R-:W1:Y:S01]  /*10cf0*/  LDC.64 R2, c[0x4][R2] ;  /* 0x0100000002027b82 */ /* 0x002e620000000a00 */
[----:B------:R-:W-:Y:S02]  /*10d00*/  IMAD.U32 R5, RZ, RZ, UR7 ;  /* 0x00000007ff057e24 */ /* 0x000fe4000f8e00ff */
[----:B------:R-:W-:Y:S02]  /*10d10*/  IMAD.U32 R6, RZ, RZ, UR8 ;  /* 0x00000008ff067e24 */ /* 0x000fe4000f8e00ff */
[----:B0-----:R-:W-:-:S02]  /*10d20*/  IMAD.U32 R7, RZ, RZ, UR9 ;  /* 0x00000009ff077e24 */ /* 0x001fc4000f8e00ff */
[----:B------:R-:W-:Y:S02]  /*10d30*/  IMAD.U32 R10, RZ, RZ, UR4 ;  /* 0x00000004ff0a7e24 */ /* 0x000fe4000f8e00ff */
[----:B------:R-:W-:Y:S02]  /*10d40*/  IMAD.U32 R11, RZ, RZ, UR5 ;  /* 0x00000005ff0b7e24 */ /* 0x000fe4000f8e00ff */
[----:B------:R-:W-:Y:S02]  /*10d50*/  IMAD.MOV.U32 R8, RZ, RZ, 0x70 ;  /* 0x00000070ff087424 */ /* 0x000fe400078e00ff */
[----:B------:R-:W-:Y:S02]  /*10d60*/  IMAD.MOV.U32 R12, RZ, RZ, 0x1 ;  /* 0x00000001ff0c7424 */ /* 0x000fe400078e00ff */
[----:B------:R-:W-:-:S07]  /*10d70*/  IMAD.MOV.U32 R13, RZ, RZ, RZ ;  /* 0x000000ffff0d7224 */ /* 0x000fce00078e00ff */
[----:B------:R-:W-:-:S07]  /*10d80*/  LEPC R20, `(.L_x_1017) ;  /* 0x000000001014794e */ /* 0x000fce0000000000 */
[----:B-1----:R-:W-:Y:S05]  /*10d90*/  CALL.ABS.NOINC R2 ;  /* 0x0000000002007343 */ /* 0x002fea0003c00000 */
.L_x_1017:
[----:B0-----:R-:W0:Y:S01]  /*10da0*/  LDC R7, c[0x0][0x448] ;  /* 0x00011200ff077b82 */ /* 0x001e220000000800 */
[----:B------:R-:W3:Y:S01]  /*10db0*/  S2R R13, SR_TID.X ;  /* 0x00000000000d7919 */ /* 0x000ee20000002100 */
[----:B------:R-:W-:Y:S01]  /*10dc0*/  USHF.R.S32.HI UR4, URZ, 0x1f, UR36 ;  /* 0x0000001f3f047899 */ /* 0x000fe20008011424 */
[----:B------:R-:W-:Y:S01]  /*10dd0*/  ULDC.64 UR8, c[0x0][0x2d8] ;  /* 0x0000b60000087ab9 */ /* 0x000fe20000000a00 */
[----:B------:R-:W4:Y:S02]  /*10de0*/  S2R R8, SR_CTAID.Z ;  /* 0x0000000000087919 */ /* 0x000f240000002700 */
[----:B------:R-:W-:Y:S02]  /*10df0*/  UIMAD UR6, UR4, UR8, URZ ;  /* 0x00000008040672a4 */ /* 0x000fe4000f8e023f */
[----:B------:R-:W-:Y:S02]  /*10e00*/  UIMAD.WIDE.U32 UR4, UR36, UR8, URZ ;  /* 0x00000008240472a5 */ /* 0x000fe4000f8e003f */
[----:B------:R-:W-:-:S04]  /*10e10*/  UIMAD UR6, UR36, UR9, UR6 ;  /* 0x00000009240672a4 */ /* 0x000fc8000f8e0206 */
[----:B------:R-:W-:Y:S01]  /*10e20*/  UIADD3 UR5, UR5, UR6, URZ ;  /* 0x0000000605057290 */ /* 0x000fe2000fffe03f */
[----:B0-----:R-:W-:Y:S02]  /*10e30*/  ISETP.NE.AND P0, PT, R7, 0x1, PT ;  /* 0x000000010700780c */ /* 0x001fe40003f05270 */
[C---:B---3--:R-:W-:Y:S01]  /*10e40*/  LOP3.LUT R12, R13.reuse, 0x7f, RZ, 0xc0, !PT ;  /* 0x0000007f0d0c7812 */ /* 0x048fe200078ec0ff */
[----:B-1----:R-:W-:-:S10]  /*10e50*/  IMAD.SHL.U32 R3, R13, 0x10, RZ ;  /* 0x000000100d037824 */ /* 0x002fd400078e00ff */
[----:B--2---:R-:W0:Y:S01]  /*10e60*/  @P0 LDC R5, c[0x0][0x44c] ;  /* 0x00011300ff050b82 */ /* 0x004e220000000800 */
[----:B------:R-:W-:-:S04]  /*10e70*/  SHF.R.U32.HI R6, RZ, 0x3, R12 ;  /* 0x00000003ff067819 */ /* 0x000fc8000001160c */
[----:B------:R-:W-:-:S03]  /*10e80*/  LOP3.LUT R0, R6, 0x70, R3, 0xf8, !PT ;  /* 0x0000007006007812 */ /* 0x000fc600078ef803 */
[----:B------:R-:W1:Y:S02]  /*10e90*/  @P0 LDC R4, c[0x0][0x450] ;  /* 0x00011400ff040b82 */ /* 0x000e640000000800 */
[----:B------:R-:W-:-:S04]  /*10ea0*/  VIADD R0, R0, UR45 ;  /* 0x0000002d00007c36 */ /* 0x000fc80008000000 */
[----:B------:R-:W-:Y:S02]  /*10eb0*/  IMAD.MOV.U32 R9, RZ, RZ, R0 ;  /* 0x000000ffff097224 */ /* 0x000fe400078e0000 */
[----:B------:R-:W2:Y:S01]  /*10ec0*/  LDC.64 R2, c[0x0][0x2e0] ;  /* 0x0000b800ff027b82 */ /* 0x000ea20000000a00 */
[----:B0-----:R-:W-:-:S05]  /*10ed0*/  @P0 IMAD.HI.U32 R5, R0, R5, RZ ;  /* 0x0000000500050227 */ /* 0x001fca00078e00ff */
[----:B-1----:R-:W-:Y:S02]  /*10ee0*/  @P0 SHF.R.U32.HI R9, RZ, R4, R5 ;  /* 0x00000004ff090219 */ /* 0x002fe40000011605 */
[----:B----4-:R-:W-:-:S05]  /*10ef0*/  SHF.R.S32.HI R5, RZ, 0x1f, R8 ;  /* 0x0000001fff057819 */ /* 0x010fca0000011408 */
[----:B--2---:R-:W-:-:S04]  /*10f00*/  IMAD R4, R5, R2, RZ ;  /* 0x0000000205047224 */ /* 0x004fc800078e02ff */
[C---:B------:R-:W-:Y:S01]  /*10f10*/  IMAD R5, R8.reuse, R3, R4 ;  /* 0x0000000308057224 */ /* 0x040fe200078e0204 */
[----:B------:R-:W-:Y:S01]  /*10f20*/  SHF.R.S32.HI R4, RZ, 0x1f, R9 ;  /* 0x0000001fff047819 */ /* 0x000fe20000011409 */
[----:B------:R-:W-:Y:S01]  /*10f30*/  IMAD.WIDE.U32 R2, R8, R2, UR4 ;  /* 0x0000000408027e25 */ /* 0x000fe2000f8e0002 */
[----:B------:R-:W-:-:S03]  /*10f40*/  ULDC.64 UR4, c[0x0][0x2d0] ;  /* 0x0000b40000047ab9 */ /* 0x000fc60000000a00 */
[----:B------:R-:W-:Y:S02]  /*10f50*/  IMAD.IADD R3, R3, 0x1, R5 ;  /* 0x0000000103037824 */ /* 0x000fe400078e0205 */
[----:B------:R-:W-:Y:S02]  /*10f60*/  IMAD.MOV R5, RZ, RZ, -R9 ;  /* 0x000000ffff057224 */ /* 0x000fe400078e0a09 */
[----:B------:R-:W-:Y:S02]  /*10f70*/  IMAD R4, R4, UR4, RZ ;  /* 0x0000000404047c24 */ /* 0x000fe4000f8e02ff */
[----:B------:R-:W-:Y:S02]  /*10f80*/  IMAD R5, R7, R5, R0 ;  /* 0x0000000507057224 */ /* 0x000fe400078e0200 */
[C---:B------:R-:W-:Y:S02]  /*10f90*/  IMAD R11, R9.reuse, UR5, R4 ;  /* 0x00000005090b7c24 */ /* 0x040fe4000f8e0204 */
[----:B------:R-:W-:Y:S01]  /*10fa0*/  IMAD.WIDE.U32 R2, R9, UR4, R2 ;  /* 0x0000000409027c25 */ /* 0x000fe2000f8e0002 */
[----:B------:R-:W-:Y:S01]  /*10fb0*/  SHF.R.S32.HI R0, RZ, 0x1f, R5 ;  /* 0x0000001fff007819 */ /* 0x000fe20000011405 */
[----:B------:R-:W-:-:S02]  /*10fc0*/  ULDC.64 UR4, c[0x0][0x2c8] ;  /* 0x0000b20000047ab9 */ /* 0x000fc40000000a00 */
[----:B------:R-:W-:Y:S02]  /*10fd0*/  IMAD.IADD R3, R3, 0x1, R11 ;  /* 0x0000000103037824 */ /* 0x000fe400078e020b */
[----:B------:R-:W-:Y:S02]  /*10fe0*/  IMAD R0, R0, UR4, RZ ;  /* 0x0000000400007c24 */ /* 0x000fe4000f8e02ff */
[----:B------:R-:W-:-:S04]  /*10ff0*/  IMAD.WIDE.U32 R2, R5, UR4, R2 ;  /* 0x0000000405027c25 */ /* 0x000fc8000f8e0002 */
[----:B------:R-:W-:Y:S01]  /*11000*/  IMAD R9, R5, UR5, R0 ;  /* 0x0000000505097c24 */ /* 0x000fe2000f8e0200 */
[----:B------:R-:W-:Y:S02]  /*11010*/  ULDC.64 UR4, c[0x0][0x280] ;  /* 0x0000a00000047ab9 */ /* 0x000fe40000000a00 */
[----:B------:R-:W-:Y:S01]  /*11020*/  LEA R0, P0, R2, UR4, 0x1 ;  /* 0x0000000402007c11 */ /* 0x000fe2000f8008ff */
[----:B------:R-:W-:Y:S01]  /*11030*/  IMAD.IADD R3, R3, 0x1, R9 ;  /* 0x0000000103037824 */ /* 0x000fe200078e0209 */
[----:B------:R-:W-:Y:S01]  /*11040*/  ULDC UR4, c[0x0][0x2b8] ;  /* 0x0000ae0000047ab9 */ /* 0x000fe20000000800 */
[----:B------:R-:W-:-:S03]  /*11050*/  IMAD.SHL.U32 R9, R12, 0x8, RZ ;  /* 0x000000080c097824 */ /* 0x000fc600078e00ff */
        /* <DEDUP_REMOVED lines=14> */
[----:B------:R-:W0:Y:S01]  /*11140*/  SHFL.IDX PT, R2, R8, RZ, 0x181f ;  /* 0x00181fff08027589 */ /* 0x000e2200000e0000 */
[----:B------:R-:W-:Y:S01]  /*11150*/  ULDC UR4, c[0x0][0x288] ;  /* 0x0000a20000047ab9 */ /* 0x000fe20000000800 */
[----:B------:R-:W-:Y:S01]  /*11160*/  VIADD R6, R6, UR45 ;  /* 0x0000002d06067c36 */ /* 0x000fe20008000000 */
[----:B------:R-:W-:Y:S01]  /*11170*/  ULDC.64 UR6, c[0x0][0x208] ;  /* 0x0000820000067ab9 */ /* 0x000fe20000000a00 */
[----:B------:R-:W1:Y:S01]  /*11180*/  SHFL.IDX PT, R14, R0, RZ, 0x181f ;  /* 0x00181fff000e7589 */ /* 0x000e6200000e0000 */
[----:B------:R-:W-:Y:S02]  /*11190*/  IMAD R7, R7, UR4, RZ ;  /* 0x0000000407077c24 */ /* 0x000fe4000f8e02ff */
[C---:B------:R-:W-:Y:S01]  /*111a0*/  VIADD R12, R6.reuse, 0x10 ;  /* 0x00000010060c7836 */ /* 0x040fe20000000000 */
[----:B------:R-:W2:Y:S02]  /*111b0*/  SHFL.IDX PT, R4, R8, 0x1, 0x181f ;  /* 0x00381f0008047f89 */ /* 0x000ea400000e0000 */
[----:B------:R-:W-:-:S13]  /*111c0*/  ISETP.GE.AND P3, PT, R6, R7, PT ;  /* 0x000000070600720c */ /* 0x000fda0003f66270 */
[----:B------:R-:W-:Y:S01]  /*111d0*/  @!P3 LEA R21, R9, UR38, 0x1 ;  /* 0x000000260915bc11 */ /* 0x000fe2000f8e08ff */
[----:B0-----:R-:W-:Y:S02]  /*111e0*/  IMAD.MOV.U32 R3, RZ, RZ, R2 ;  /* 0x000000ffff037224 */ /* 0x001fe400078e0002 */
[----:B-1----:R-:W-:Y:S02]  /*111f0*/  IMAD.MOV.U32 R2, RZ, RZ, R14 ;  /* 0x000000ffff027224 */ /* 0x002fe400078e000e */
[----:B------:R-:W0:Y:S02]  /*11200*/  SHFL.IDX PT, R14, R0, 0x1, 0x181f ;  /* 0x00381f00000e7f89 */ /* 0x000e2400000e0000 */
[----:B------:R-:W-:-:S04]  /*11210*/  @!P3 IMAD.WIDE.U32 R2, R10, 0x2, R2 ;  /* 0x000000020a02b825 */ /* 0x000fc800078e0002 */
[----:B--2---:R-:W-:Y:S01]  /*11220*/  IMAD.MOV.U32 R5, RZ, RZ, R4 ;  /* 0x000000ffff057224 */ /* 0x004fe200078e0004 */
[----:B------:R-:W-:Y:S04]  /*11230*/  @!P3 LDGSTS.E.BYPASS.LTC128B.128 [R21+0x12400], desc[UR6][R2.64], !P2 ;  /* 0x124000000215bfae */ /* 0x000fe8000d101d46 */
[----:B------:R-:W-:Y:S04]  /*11240*/  @!P3 LDGSTS.E.BYPASS.LTC128B.128 [R21+0x16400], desc[UR6][R2.64+0x80], !P0 ;  /* 0x164000800215bfae */ /* 0x000fe8000c101d46 */
[----:B------:R1:W-:Y:S01]  /*11250*/  @!P3 LDGSTS.E.BYPASS.LTC128B.128 [R21+0x1a400], desc[UR6][R2.64+0x100], !P1 ;  /* 0x1a4001000215bfae */ /* 0x0003e2000c901d46 */
[----:B------:R-:W-:Y:S01]  /*11260*/  ISETP.GE.AND P3, PT, R12, R7, PT ;  /* 0x000000070c00720c */ /* 0x000fe20003f66270 */
[----:B------:R-:W-:-:S02]  /*11270*/  VIADD R12, R6, 0x20 ;  /* 0x00000020060c7836 */ /* 0x000fc40000000000 */
[----:B0-----:R-:W-:Y:S02]  /*11280*/  IMAD.MOV.U32 R4, RZ, RZ, R14 ;  /* 0x000000ffff047224 */ /* 0x001fe400078e000e */
[----:B------:R-:W-:Y:S08]  /*11290*/  SHFL.IDX PT, R14, R0, 0x2, 0x181f ;  /* 0x00581f00000e7f89 */ /* 0x000ff000000e0000 */
[----:B------:R-:W-:Y:S01]  /*112a0*/  @!P3 IMAD.WIDE.U32 R4, R10, 0x2, R4 ;  /* 0x000000020a04b825 */ /* 0x000fe200078e0004 */
[----:B-1----:R-:W0:Y:S01]  /*112b0*/  SHFL.IDX PT, R2, R8, 0x2, 0x181f ;  /* 0x00581f0008027f89 */ /* 0x002e2200000e0000 */
[----:B------:R-:W-:-:S05]  /*112c0*/  @!P3 LEA R20, R9, UR38, 0x1 ;  /* 0x000000260914bc11 */ /* 0x000fca000f8e08ff */
[----:B------:R-:W-:Y:S04]  /*112d0*/  @!P3 LDGSTS.E.BYPASS.LTC128B.128 [R20+0x12c00], desc[UR6][R4.64], !P2 ;  /* 0x12c000000414bfae */ /* 0x000fe8000d101d46 */
[----:B------:R-:W-:Y:S04]  /*112e0*/  @!P3 LDGSTS.E.BYPASS.LTC128B.128 [R20+0x16c00], desc[UR6][R4.64+0x80], !P0 ;  /* 0x16c000800414bfae */ /* 0x000fe8000c101d46 */
[----:B------:R1:W-:Y:S01]  /*112f0*/  @!P3 LDGSTS.E.BYPASS.LTC128B.128 [R20+0x1ac00], desc[UR6][R4.64+0x100], !P1 ;  /* 0x1ac001000414bfae */ /* 0x0003e2000c901d46 */
[----:B------:R-:W-:Y:S01]  /*11300*/  ISETP.GE.AND P3, PT, R12, R7, PT ;  /* 0x000000070c00720c */ /* 0x000fe20003f66270 */
[----:B------:R-:W-:-:S02]  /*11310*/  VIADD R12, R6, 0x30 ;  /* 0x00000030060c7836 */ /* 0x000fc40000000000 */
[----:B0-----:R-:W-:Y:S02]  /*11320*/  IMAD.MOV.U32 R3, RZ, RZ, R2 ;  /* 0x000000ffff037224 */ /* 0x001fe400078e0002 */
[----:B------:R-:W-:Y:S01]  /*11330*/  IMAD.MOV.U32 R2, RZ, RZ, R14 ;  /* 0x000000ffff027224 */ /* 0x000fe200078e000e */
[----:B-1----:R-:W0:Y:S07]  /*11340*/  SHFL.IDX PT, R4, R8, 0x3, 0x181f ;  /* 0x00781f0008047f89 */ /* 0x002e2e00000e0000 */
[----:B------:R-:W-:Y:S01]  /*11350*/  @!P3 LEA R21, R9, UR38, 0x1 ;  /* 0x000000260915bc11 */ /* 0x000fe2000f8e08ff */
[----:B------:R-:W-:Y:S01]  /*11360*/  @!P3 IMAD.WIDE.U32 R2, R10, 0x2, R2 ;  /* 0x000000020a02b825 */ /* 0x000fe200078e0002 */
[----:B------:R-:W1:Y:S04]  /*11370*/  SHFL.IDX PT, R14, R0, 0x3, 0x181f ;  /* 0x00781f00000e7f89 */ /* 0x000e6800000e0000 */
[----:B------:R-:W-:Y:S04]  /*11380*/  @!P3 LDGSTS.E.BYPASS.LTC128B.128 [R21+0x13400], desc[UR6][R2.64], !P2 ;  /* 0x134000000215bfae */ /* 0x000fe8000d101d46 */
[----:B------:R-:W-:Y:S04]  /*11390*/  @!P3 LDGSTS.E.BYPASS.LTC128B.128 [R21+0x17400], desc[UR6][R2.64+0x80], !P0 ;  /* 0x174000800215bfae */ /* 0x000fe8000c101d46 */
[----:B------:R2:W-:Y:S01]  /*113a0*/  @!P3 LDGSTS.E.BYPASS.LTC128B.128 [R21+0x1b400], desc[UR6][R2.64+0x100], !P1 ;  /* 0x1b4001000215bfae */ /* 0x0005e2000c901d46 */
[----:B------:R-:W-:Y:S01]  /*113b0*/  ISETP.GE.AND P3, PT, R12, R7, PT ;  /* 0x000000070c00720c */ /* 0x000fe20003f66270 */
[----:B------:R-:W-:-:S02]  /*113c0*/  VIADD R12, R6, 0x40 ;  /* 0x00000040060c7836 */ /* 0x000fc40000000000 */
[----:B0-----:R-:W-:Y:S02]  /*113d0*/  IMAD.MOV.U32 R5, RZ, RZ, R4 ;  /* 0x000000ffff057224 */ /* 0x001fe400078e0004 */
[----:B-1----:R-:W-:Y:S01]  /*113e0*/  IMAD.MOV.U32 R4, RZ, RZ, R14 ;  /* 0x000000ffff047224 */ /* 0x002fe200078e000e */
[----:B--2---:R-:W0:Y:S07]  /*113f0*/  SHFL.IDX PT, R2, R8, 0x4, 0x181f ;  /* 0x00981f0008027f89 */ /* 0x004e2e00000e0000 */
        /* <DEDUP_REMOVED lines=29> */
[----:B0-----:R-:W-:-:S02]  /*115d0*/  IMAD.MOV.U32 R3, RZ, RZ, R2 ;  /* 0x000000ffff037224 */ /* 0x001fc400078e0002 */
[----:B-1----:R-:W-:Y:S01]  /*115e0*/  IMAD.MOV.U32 R2, RZ, RZ, R14 ;  /* 0x000000ffff027224 */ /* 0x002fe200078e000e */
[----:B--2---:R0:W1:Y:S09]  /*115f0*/  SHFL.IDX PT, R4, R8, 0x7, 0x181f ;  /* 0x00f81f0008047f89 */ /* 0x00407200000e0000 */
[----:B------:R-:W-:Y:S01]  /*11600*/  @!P3 LEA R21, R9, UR38, 0x1 ;  /* 0x000000260915bc11 */ /* 0x000fe2000f8e08ff */
[----:B------:R-:W-:Y:S01]  /*11610*/  @!P3 IMAD.WIDE.U32 R2, R10, 0x2, R2 ;  /* 0x000000020a02b825 */ /* 0x000fe200078e0002 */
[----:B------:R0:W2:Y:S04]  /*11620*/  SHFL.IDX PT, R14, R0, 0x7, 0x181f ;  /* 0x00f81f00000e7f89 */ /* 0x0000a800000e0000 */
[----:B------:R0:W-:Y:S04]  /*11630*/  @!P3 LDGSTS.E.BYPASS.LTC128B.128 [R21+0x15400], desc[UR6][R2.64], !P2 ;  /* 0x154000000215bfae */ /* 0x0001e8000d101d46 */
[----:B------:R0:W-:Y:S04]  /*11640*/  @!P3 LDGSTS.E.BYPASS.LTC128B.128 [R21+0x19400], desc[UR6][R2.64+0x80], !P0 ;  /* 0x194000800215bfae */ /* 0x0001e8000c101d46 */
[----:B------:R0:W-:Y:S02]  /*11650*/  @!P3 LDGSTS.E.BYPASS.LTC128B.128 [R21+0x1d400], desc[UR6][R2.64+0x100], !P1 ;  /* 0x1d4001000215bfae */ /* 0x0001e4000c901d46 */
.L_x_1116:
[----:B------:R-:W-:Y:S01]  /*11660*/  VIADD R6, R6, 0x70 ;  /* 0x0000007006067836 */ /* 0x000fe20000000000 */
[----:B------:R-:W-:Y:S01]  /*11670*/  BSSY B0, `(.L_x_1019) ;  /* 0x000000e000007945 */ /* 0x000fe20003800000 */
[----:B0-2---:R-:W-:Y:S02]  /*11680*/  IMAD.MOV.U32 R2, RZ, RZ, R14 ;  /* 0x000000ffff027224 */ /* 0x005fe400078e000e */
[----:B-1----:R-:W-:Y:S01]  /*11690*/  IMAD.MOV.U32 R3, RZ, RZ, R4 ;  /* 0x000000ffff037224 */ /* 0x002fe200078e0004 */
[----:B------:R-:W-:-:S13]  /*116a0*/  ISETP.GE.AND P3, PT, R6, R7, PT ;  /* 0x000000070600720c */ /* 0x000fda0003f66270 */
        /* <DEDUP_REMOVED lines=10> */
.L_x_1020:
[----:B------:R-:W-:Y:S05]  /*11750*/  BSYNC B0 ;  /* 0x0000000000007941 */ /* 0x000fea0003800000 */
.L_x_1019:
        /* <DEDUP_REMOVED lines=12> */
.L_x_1117:
[----:B0-----:R-:W-:Y:S02]  /*11820*/  IMAD.MOV.U32 R10, RZ, RZ, 0x1 ;  /* 0x00000001ff0a7424 */ /* 0x001fe400078e00ff */
[----:B-1----:R-:W-:Y:S01]  /*11830*/  IMAD.MOV.U32 R0, RZ, RZ, RZ ;  /* 0x000000ffff007224 */ /* 0x002fe200078e00ff */
[----:B------:R-:W-:Y:S06]  /*11840*/  @!P1 BRA `(.L_x_1022) ;  /* 0x0000001c009c9947 */ /* 0x000fec0003800000 */
[----:B------:R-:W-:Y:S01]  /*11850*/  UIADD3 UR4, UR44, 0x1, URZ ;  /* 0x000000012c047890 */ /* 0x000fe2000fffe03f */
[----:B------:R-:W0:Y:S01]  /*11860*/  S2R R4, SR_TID.X ;  /* 0x0000000000047919 */ /* 0x000e220000002100 */
[----:B------:R-:W-:Y:S01]  /*11870*/  ULOP3.LUT UR5, URZ, UR42, URZ, 0x33, !UPT ;  /* 0x0000002a3f057292 */ /* 0x000fe2000f8e333f */
[----:B------:R-:W-:Y:S01]  /*11880*/  IMAD.MOV.U32 R10, RZ, RZ, 0x1 ;  /* 0x00000001ff0a7424 */ /* 0x000fe200078e00ff */
[----:B------:R-:W-:-:S04]  /*11890*/  UIMAD UR4, UR4, UR41, URZ ;  /* 0x00000029040472a4 */ /* 0x000fc8000f8e023f */
[----:B------:R-:W-:Y:S01]  /*118a0*/  IMAD.U32 R3, RZ, RZ, UR5 ;  /* 0x00000005ff037e24 */ /* 0x000fe2000f8e00ff */
[----:B------:R-:W-:Y:S01]  /*118b0*/  ULOP3.LUT UR5, URZ, UR39, URZ, 0x33, !UPT ;  /* 0x000000273f057292 */ /* 0x000fe2000f8e333f */
[----:B------:R-:W-:Y:S01]  /*118c0*/  LOP3.LUT R2, RZ, UR4, RZ, 0x33, !PT ;  /* 0x00000004ff027c12 */ /* 0x000fe2000f8e33ff */
[----:B------:R-:W-:-:S03]  /*118d0*/  ULOP3.LUT UR4, URZ, UR43, URZ, 0x33, !UPT ;  /* 0x0000002b3f047292 */ /* 0x000fc6000f8e333f */
[----:B------:R-:W-:Y:S01]  /*118e0*/  VIADDMNMX R2, R2, -UR40, R3, !PT ;  /* 0x8000002802027c46 */ /* 0x000fe2000f800103 */
[----:B------:R-:W-:-:S03]  /*118f0*/  IMAD.MOV.U32 R3, RZ, RZ, 0x2 ;  /* 0x00000002ff037424 */ /* 0x000fc600078e00ff */
[----:B------:R-:W-:-:S04]  /*11900*/  VIMNMX R2, R2, UR4, !PT ;  /* 0x0000000402027c48 */ /* 0x000fc8000ffe0100 */
[----:B------:R-:W-:-:S05]  /*11910*/  VIADDMNMX R3, R2, R3, UR5, !PT ;  /* 0x0000000502037e46 */ /* 0x000fca000f800103 */
[----:B------:R-:W-:-:S05]  /*11920*/  VIADD R5, R3, 0xfffffffe ;  /* 0xfffffffe03057836 */ /* 0x000fca0000000000 */
[-C--:B------:R-:W-:Y:S02]  /*11930*/  ISETP.NE.AND P0, PT, R5, R2.reuse, PT ;  /* 0x000000020500720c */ /* 0x080fe40003f05270 */
[----:B------:R-:W-:Y:S02]  /*11940*/  LOP3.LUT R2, RZ, R2, RZ, 0x33, !PT ;  /* 0x00000002ff027212 */ /* 0x000fe400078e33ff */
[----:B0-----:R-:W-:Y:S01]  /*11950*/  LOP3.LUT R9, R4, 0x1f, RZ, 0xc0, !PT ;  /* 0x0000001f04097812 */ /* 0x001fe200078ec0ff */
[----:B------:R-:W-:Y:S02]  /*11960*/  IMAD.MOV.U32 R4, RZ, RZ, R16 ;  /* 0x000000ffff047224 */ /* 0x000fe400078e0010 */
[----:B------:R-:W-:-:S05]  /*11970*/  IMAD.IADD R2, R3, 0x1, R2 ;  /* 0x0000000103027824 */ /* 0x000fca00078e0202 */
[----:B------:R-:W-:Y:S01]  /*11980*/  LOP3.LUT R11, R2, 0x1, RZ, 0xc0, !PT ;  /* 0x00000001020b7812 */ /* 0x000fe200078ec0ff */
[----:B------:R-:W-:Y:S06]  /*11990*/  @!P0 BRA `(.L_x_1023) ;  /* 0x0000001000e48947 */ /* 0x000fec0003800000 */
[----:B------:R-:W-:Y:S01]  /*119a0*/  BSSY B0, `(.L_x_1023) ;  /* 0x0000138000007945 */ /* 0x000fe20003800000 */
[----:B------:R-:W-:Y:S02]  /*119b0*/  IMAD.IADD R7, R2, 0x1, -R11 ;  /* 0x0000000102077824 */ /* 0x000fe400078e0a0b */
[----:B------:R-:W-:Y:S02]  /*119c0*/  IMAD.MOV.U32 R8, RZ, RZ, 0x1 ;  /* 0x00000001ff087424 */ /* 0x000fe400078e00ff */
[----:B------:R-:W-:-:S07]  /*119d0*/  IMAD.MOV.U32 R4, RZ, RZ, R16 ;  /* 0x000000ffff047224 */ /* 0x000fce00078e0010 */
.L_x_1058:
        /* <DEDUP_REMOVED lines=28> */
.L_x_1026:
[----:B------:R-:W1:Y:S01]  /*11ba0*/  S2R R2, SR_TID.X ;  /* 0x0000000000027919 */ /* 0x000e620000002100 */
[----:B------:R-:W-:Y:S01]  /*11bb0*/  BSSY B2, `(.L_x_1027) ;  /* 0x0000006000027945 */ /* 0x000fe20003800000 */
[----:B-1----:R-:W-:Y:S02]  /*11bc0*/  LOP3.LUT R3, R2, 0x7f, RZ, 0xc0, !PT ;  /* 0x0000007f02037812 */ /* 0x002fe400078ec0ff */
[----:B------:R-:W-:Y:S02]  /*11bd0*/  SHF.L.U32 R2, R8, 0x1f, RZ ;  /* 0x0000001f08027819 */ /* 0x000fe400000006ff */
[----:B------:R-:W-:Y:S02]  /*11be0*/  ISETP.NE.AND P2, PT, R3, RZ, PT ;  /* 0x000000ff0300720c */ /* 0x000fe40003f45270 */
[----:B------:R-:W1:Y:S02]  /*11bf0*/  SYNCS.PHASECHK.TRANS64.TRYWAIT P0, [UR38+0x30848], R2 ;  /* 0x03084802ff0075a7 */ /* 0x000e640008000166 */
[----:B-1----:R-:W-:Y:S09]  /*11c00*/  @!P0 BRA `(.L_x_1028) ;  /* 0x0000003000b08947 */ /* 0x002ff20003800000 */
.L_x_1118:
[----:B------:R-:W-:Y:S05]  /*11c10*/  BSYNC B2 ;  /* 0x0000000000027941 */ /* 0x000fea0003800000 */
.L_x_1027:
[----:B------:R-:W-:Y:S04]  /*11c20*/  BSSY B2, `(.L_x_1029) ;  /* 0x0000007000027945 */ /* 0x000fe80003800000 */
[----:B------:R-:W-:Y:S05]  /*11c30*/  @P2 BRA `(.L_x_1030) ;  /* 0x0000000000142947 */ /* 0x000fea0003800000 */
[----:B------:R-:W-:Y:S01]  /*11c40*/  ISETP.NE.AND P0, PT, R9, RZ, PT ;  /* 0x000000ff0900720c */ /* 0x000fe20003f05270 */
[----:B-1----:R-:W-:-:S04]  /*11c50*/  IMAD.MOV.U32 R3, RZ, RZ, 0x9000 ;  /* 0x00009000ff037424 */ /* 0x002fc800078e00ff */
[----:B------:R2:W-:Y:S08]  /*11c60*/  SYNCS.ARRIVE.TRANS64 RZ, [UR38+0x30838], R3 ;  /* 0x03083803ffff79a7 */ /* 0x0005f00008000026 */
[----:B--2---:R-:W-:Y:S05]  /*11c70*/  @!P0 BRA `(.L_x_1030) ;  /* 0x0000000000048947 */ /* 0x004fea0003800000 */
[----:B------:R-:W-:Y:S01]  /*11c80*/  BPT.TRAP 0x1 ;  /* 0x000000040000795c */ /* 0x000fe20000300000 */
.L_x_1030:
[----:B------:R-:W-:Y:S05]  /*11c90*/  BSYNC B2 ;  /* 0x0000000000027941 */ /* 0x000fea0003800000 */
.L_x_1029:
        /* <DEDUP_REMOVED lines=11> */
.L_x_1031:
        /* <DEDUP_REMOVED lines=13> */
.L_x_1032:
        /* <DEDUP_REMOVED lines=15> */
.L_x_1033:
        /* <DEDUP_REMOVED lines=12> */
.L_x_1119:
[----:B------:R-:W-:Y:S05]  /*11fd0*/  BSYNC B2 ;  /* 0x0000000000027941 */ /* 0x000fea0003800000 */
.L_x_1034:
        /* <DEDUP_REMOVED lines=9> */
.L_x_1037:
[----:B------:R-:W-:Y:S05]  /*12070*/  BSYNC B2 ;  /* 0x0000000000027941 */ /* 0x000fea0003800000 */
.L_x_1036:
        /* <DEDUP_REMOVED lines=10> */
.L_x_1038:
        /* <DEDUP_REMOVED lines=13> */
.L_x_1039:
        /* <DEDUP_REMOVED lines=13> */
.L_x_1040:
        /* <DEDUP_REMOVED lines=10> */
.L_x_1025:
[----:B------:R-:W-:Y:S05]  /*12360*/  BSYNC B1 ;  /* 0x0000000000017941 */ /* 0x000fea0003800000 */
.L_x_1024:
        /* <DEDUP_REMOVED lines=27> */
.L_x_1043:
[----:B------:R-:W1:Y:S01]  /*12520*/  S2R R2, SR_TID.X ;  /* 0x0000000000027919 */ /* 0x000e620000002100 */
[----:B------:R-:W-:Y:S01]  /*12530*/  BSSY B2, `(.L_x_1044) ;  /* 0x0000006000027945 */ /* 0x000fe20003800000 */
[----:B-1----:R-:W-:Y:S02]  /*12540*/  LOP3.LUT R3, R2, 0x7f, RZ, 0xc0, !PT ;  /* 0x0000007f02037812 */ /* 0x002fe400078ec0ff */
[----:B------:R-:W-:Y:S02]  /*12550*/  SHF.L.U32 R2, R10, 0x1f, RZ ;  /* 0x0000001f0a027819 */ /* 0x000fe400000006ff */
[----:B------:R-:W-:Y:S02]  /*12560*/  ISETP.NE.AND P2, PT, R3, RZ, PT ;  /* 0x000000ff0300720c */ /* 0x000fe40003f45270 */
[----:B------:R-:W1:Y:S02]  /*12570*/  SYNCS.PHASECHK.TRANS64.TRYWAIT P0, [UR38+0x30840], R2 ;  /* 0x03084002ff0075a7 */ /* 0x000e640008000166 */
[----:B-1----:R-:W-:Y:S09]  /*12580*/  @!P0 BRA `(.L_x_1045) ;  /* 0x0000002800808947 */ /* 0x002ff20003800000 */
.L_x_1120:
[----:B------:R-:W-:Y:S05]  /*12590*/  BSYNC B2 ;  /* 0x0000000000027941 */ /* 0x000fea0003800000 */
.L_x_1044:
[----:B------:R-:W-:Y:S04]  /*125a0*/  BSSY B2, `(.L_x_1046) ;  /* 0x0000007000027945 */ /* 0x000fe80003800000 */
[----:B------:R-:W-:Y:S05]  /*125b0*/  @P2 BRA `(.L_x_1047) ;  /* 0x0000000000142947 */ /* 0x000fea0003800000 */
[----:B------:R-:W-:Y:S01]  /*125c0*/  ISETP.NE.AND P0, PT, R9, RZ, PT ;  /* 0x000000ff0900720c */ /* 0x000fe20003f05270 */
[----:B-1----:R-:W-:-:S04]  /*125d0*/  IMAD.MOV.U32 R2, RZ, RZ, 0x9000 ;  /* 0x00009000ff027424 */ /* 0x002fc800078e00ff */
[----:B------:R2:W-:Y:S08]  /*125e0*/  SYNCS.ARRIVE.TRANS64 RZ, [UR38+0x30830], R2 ;  /* 0x03083002ffff79a7 */ /* 0x0005f00008000026 */
[----:B--2---:R-:W-:Y:S05]  /*125f0*/  @!P0 BRA `(.L_x_1047) ;  /* 0x0000000000048947 */ /* 0x004fea0003800000 */
[----:B------:R-:W-:Y:S01]  /*12600*/  BPT.TRAP 0x1 ;  /* 0x000000040000795c */ /* 0x000fe20000300000 */
.L_x_1047:
[----:B------:R-:W-:Y:S05]  /*12610*/  BSYNC B2 ;  /* 0x0000000000027941 */ /* 0x000fea0003800000 */
.L_x_1046:
        /* <DEDUP_REMOVED lines=11> */
.L_x_1048:
        /* <DEDUP_REMOVED lines=14> */
.L_x_1049:
        /* <DEDUP_REMOVED lines=14> */
.L_x_1050:
        /* <DEDUP_REMOVED lines=12> */
.L_x_1121:
[----:B------:R-:W-:Y:S05]  /*12950*/  BSYNC B2 ;  /* 0x0000000000027941 */ /* 0x000fea0003800000 */
.L_x_1051:
        /* <DEDUP_REMOVED lines=9> */
.L_x_1054:
[----:B------:R-:W-:Y:S05]  /*129f0*/  BSYNC B2 ;  /* 0x0000000000027941 */ /* 0x000fea0003800000 */
.L_x_1053:
        /* <DEDUP_REMOVED lines=10> */
.L_x_1055:
        /* <DEDUP_REMOVED lines=13> */
.L_x_1056:
        /* <DEDUP_REMOVED lines=13> */
.L_x_1057:
        /* <DEDUP_REMOVED lines=10> */
.L_x_1042:
[----:B------:R-:W-:Y:S05]  /*12ce0*/  BSYNC B1 ;  /* 0x0000000000017941 */ /* 0x000fea0003800000 */
.L_x_1041:
[----:B------:R-:W-:Y:S02]  /*12cf0*/  VIADD R6, R6, 0xfffffffe ;  /* 0xfffffffe06067836 */ /* 0x000fe40000000000 */
[----:B------:R-:W-:Y:S01]  /*12d00*/  IMAD.MOV.U32 R8, RZ, RZ, R10 ;  /* 0x000000ffff087224 */ /* 0x000fe200078e000a */
[----:B------:R-:W-:Y:S06]  /*12d10*/  @P1 BRA `(.L_x_1058) ;  /* 0xffffffec00301947 */ /* 0x000fec000383ffff */
[----:B------:R-:W-:Y:S05]  /*12d20*/  BSYNC B0 ;  /* 0x0000000000007941 */ /* 0x000fea0003800000 */
.L_x_1023:
        /* <DEDUP_REMOVED lines=29> */
.L_x_1060:
[----:B------:R-:W1:Y:S01]  /*12f00*/  S2R R2, SR_TID.X ;  /* 0x0000000000027919 */ /* 0x000e620000002100 */
[----:B------:R-:W-:Y:S01]  /*12f10*/  BSSY B1, `(.L_x_1061) ;  /* 0x0000006000017945 */ /* 0x000fe20003800000 */
[----:B-1----:R-:W-:Y:S02]  /*12f20*/  LOP3.LUT R3, R2, 0x7f, RZ, 0xc0, !PT ;  /* 0x0000007f02037812 */ /* 0x002fe400078ec0ff */
[----:B------:R-:W-:Y:S02]  /*12f30*/  SHF.L.U32 R2, R10, 0x1f, RZ ;  /* 0x0000001f0a027819 */ /* 0x000fe400000006ff */
[----:B------:R-:W-:Y:S02]  /*12f40*/  ISETP.NE.AND P1, PT, R3, RZ, PT ;  /* 0x000000ff0300720c */ /* 0x000fe40003f25270 */
[----:B------:R-:W1:Y:S02]  /*12f50*/  SYNCS.PHASECHK.TRANS64.TRYWAIT P0, [UR38+0x30848], R2 ;  /* 0x03084802ff0075a7 */ /* 0x000e640008000166 */
[----:B-1----:R-:W-:Y:S09]  /*12f60*/  @!P0 BRA `(.L_x_1062) ;  /* 0x0000002000388947 */ /* 0x002ff20003800000 */
.L_x_1122:
[----:B------:R-:W-:Y:S05]  /*12f70*/  BSYNC B1 ;  /* 0x0000000000017941 */ /* 0x000fea0003800000 */
.L_x_1061:
[----:B------:R-:W-:Y:S04]  /*12f80*/  BSSY B1, `(.L_x_1063) ;  /* 0x0000007000017945 */ /* 0x000fe80003800000 */
[----:B------:R-:W-:Y:S05]  /*12f90*/  @P1 BRA `(.L_x_1064) ;  /* 0x0000000000141947 */ /* 0x000fea0003800000 */
[----:B------:R-:W-:Y:S01]  /*12fa0*/  ISETP.NE.AND P0, PT, R9, RZ, PT ;  /* 0x000000ff0900720c */ /* 0x000fe20003f05270 */
[----:B-1----:R-:W-:-:S04]  /*12fb0*/  IMAD.MOV.U32 R3, RZ, RZ, 0x9000 ;  /* 0x00009000ff037424 */ /* 0x002fc800078e00ff */
[----:B------:R2:W-:Y:S08]  /*12fc0*/  SYNCS.ARRIVE.TRANS64 RZ, [UR38+0x30838], R3 ;  /* 0x03083803ffff79a7 */ /* 0x0005f00008000026 */
[----:B--2---:R-:W-:Y:S05]  /*12fd0*/  @!P0 BRA `(.L_x_1064) ;  /* 0x0000000000048947 */ /* 0x004fea0003800000 */
[----:B------:R-:W-:Y:S01]  /*12fe0*/  BPT.TRAP 0x1 ;  /* 0x000000040000795c */ /* 0x000fe20000300000 */
.L_x_1064:
[----:B------:R-:W-:Y:S05]  /*12ff0*/  BSYNC B1 ;  /* 0x0000000000017941 */ /* 0x000fea0003800000 */
.L_x_1063:
[----:B------:R-:W-:Y:S01]  /*13000*/  IMAD.MOV.U32 R8, RZ, RZ, RZ ;  /* 0x000000ffff087224 */ /* 0x000fe200078e00ff */
        /* <DEDUP_REMOVED lines=10> */
.L_x_1065:
        /* <DEDUP_REMOVED lines=14> */
.L_x_1066:
        /* <DEDUP_REMOVED lines=14> */
.L_x_1067:
        /* <DEDUP_REMOVED lines=11> */
.L_x_1123:
[----:B------:R-:W-:Y:S05]  /*13320*/  BSYNC B1 ;  /* 0x0000000000017941 */ /* 0x000fea0003800000 */
.L_x_1068:
        /* <DEDUP_REMOVED lines=9> */
.L_x_1071:
[----:B------:R-:W-:Y:S05]  /*133c0*/  BSYNC B1 ;  /* 0x0000000000017941 */ /* 0x000fea0003800000 */
.L_x_1070:
        /* <DEDUP_REMOVED lines=10> */
.L_x_1072:
        /* <DEDUP_REMOVED lines=13> */
.L_x_1073:
        /* <DEDUP_REMOVED lines=13> */
.L_x_1074:
        /* <DEDUP_REMOVED lines=10> */
.L_x_1059:
[----:B------:R-:W-:Y:S05]  /*136b0*/  BSYNC B0 ;  /* 0x0000000000007941 */ /* 0x000fea0003800000 */
.L_x_1022:
        /* <DEDUP_REMOVED lines=11> */
.L_x_1124:
[----:B------:R-:W-:Y:S05]  /*13770*/  BSYNC B1 ;  /* 0x0000000000017941 */ /* 0x000fea0003800000 */
.L_x_1077:
        /* <DEDUP_REMOVED lines=8> */
.L_x_1080:
[----:B------:R-:W-:Y:S05]  /*13800*/  BSYNC B1 ;  /* 0x0000000000017941 */ /* 0x000fea0003800000 */
.L_x_1079:
        /* <DEDUP_REMOVED lines=13> */
.L_x_1081:
        /* <DEDUP_REMOVED lines=13> */
.L_x_1082:
        /* <DEDUP_REMOVED lines=13> */
.L_x_1083:
        /* <DEDUP_REMOVED lines=8> */
.L_x_1076:
[----:B------:R-:W-:Y:S05]  /*13b00*/  BSYNC B0 ;  /* 0x0000000000007941 */ /* 0x000fea0003800000 */
.L_x_1075:
[----:B------:R-:W-:-:S05]  /*13b10*/  VIADD R0, R0, 0x1 ;  /* 0x0000000100007836 */ /* 0x000fca0000000000 */
[----:B------:R-:W-:-:S04]  /*13b20*/  ISETP.NE.AND P0, PT, R0, 0x2, PT ;  /* 0x000000020000780c */ /* 0x000fc80003f05270 */
[----:B0-----:R-:W-:Y:S02]  /*13b30*/  SEL R3, RZ, 0x1, P0 ;  /* 0x00000001ff037807 */ /* 0x001fe40000000000 */
[----:B------:R-:W-:Y:S02]  /*13b40*/  SEL R0, R0, RZ, P0 ;  /* 0x000000ff00007207 */ /* 0x000fe40000000000 */
[----:B------:R-:W-:Y:S01]  /*13b50*/  LOP3.LUT R10, R10, R3, RZ, 0x3c, !PT ;  /* 0x000000030a0a7212 */ /* 0x000fe200078e3cff */
[----:B------:R-:W-:-:S07]  /*13b60*/  IMAD.MOV.U32 R3, RZ, RZ, RZ ;  /* 0x000000ffff037224 */ /* 0x000fce00078e00ff */
.L_x_1000:
[----:B------:R-:W0:Y:S01]  /*13b70*/  S2R R5, SR_CgaCtaId ;  /* 0x0000000000057919 */ /* 0x000e220000008800 */
[----:B------:R-:W-:Y:S02]  /*13b80*/  MOV R2, 0x400 ;  /* 0x0000040000027802 */ /* 0x000fe40000000f00 */
[----:B------:R-:W-:Y:S02]  /*13b90*/  SHF.L.U32 R3, R3, 0x1f, RZ ;  /* 0x0000001f03037819 */ /* 0x000fe400000006ff */
[----:B0-----:R-:W-:-:S04]  /*13ba0*/  LEA R2, R5, R2, 0x18 ;  /* 0x0000000205027211 */ /* 0x001fc800078ec0ff */
[----:B------:R-:W0:Y:S02]  /*13bb0*/  SYNCS.PHASECHK.TRANS64.TRYWAIT P0, [R2+URZ+0x30820], R3 ;  /* 0x03082003020075a7 */ /* 0x000e24000800017f */
[----:B0-----:R-:W-:Y:S05]  /*13bc0*/  @!P0 BRA `(.L_x_1084) ;  /* 0x0000001400648947 */ /* 0x001fea0003800000 */
.L_x_1125:
[----:B------:R-:W-:-:S03]  /*13bd0*/  UMOV UR4, 0xffffffff ;  /* 0xffffffff00047882 */ /* 0x000fc60000000000 */
[----:B------:R-:W-:Y:S05]  /*13be0*/  BRA.DIV UR4, `(.L_x_1085) ;  /* 0x0000001604707947 */ /* 0x000fea000b800000 */
[----:B0-----:R-:W0:Y:S02]  /*13bf0*/  S2R R3, SR_TID.X ;  /* 0x0000000000037919 */ /* 0x001e240000002100 */
[----:B0-----:R-:W-:-:S04]  /*13c00*/  SHF.R.U32.HI R3, RZ, 0x5, R3 ;  /* 0x00000005ff037819 */ /* 0x001fc80000011603 */
[----:B------:R-:W-:-:S05]  /*13c10*/  LOP3.LUT R3, R3, 0x3, RZ, 0xc0, !PT ;  /* 0x0000000303037812 */ /* 0x000fca00078ec0ff */
[----:B------:R0:W1:Y:S02]  /*13c20*/  SHFL.IDX PT, R14, R3, RZ, 0x1f ;  /* 0x00001fff030e7589 */ /* 0x00006400000e0000 */
.L_x_1128:
[----:B-1----:R-:W-:-:S13]  /*13c30*/  ISETP.NE.AND P0, PT, R14, RZ, PT ;  /* 0x000000ff0e00720c */ /* 0x002fda0003f05270 */
[----:B------:R-:W-:Y:S05]  /*13c40*/  @P0 BRA `(.L_x_916) ;  /* 0x0000000000900947 */ /* 0x000fea0003800000 */
[----:B------:R-:W-:-:S03]  /*13c50*/  UMOV UR4, 0xffffffff ;  /* 0xffffffff00047882 */ /* 0x000fc60000000000 */
[----:B------:R-:W-:Y:S05]  /*13c60*/  BRA.DIV UR4, `(.L_x_1086) ;  /* 0x0000001604847947 */ /* 0x000fea000b800000 */
[----:B------:R-:W-:-:S13]  /*13c70*/  ELECT P6, URZ, PT ;  /* 0x00000000003f782f */ /* 0x000fda00038c0000 */
.L_x_1131:
        /* <DEDUP_REMOVED lines=8> */
.L_x_1087:
[----:B------:R-:W-:Y:S01]  /*13d00*/  VIADD R9, R2, 0x30840 ;  /* 0x0003084002097836 */ /* 0x000fe20000000000 */
[----:B------:R-:W-:Y:S01]  /*13d10*/  SHF.L.U32 R4, R10, 0x1f, RZ ;  /* 0x0000001f0a047819 */ /* 0x000fe200000006ff */
[C---:B------:R-:W-:Y:S02]  /*13d20*/  VIADD R3, R0.reuse, 0x1 ;  /* 0x0000000100037836 */ /* 0x040fe40000000000 */
[----:B------:R-:W-:-:S03]  /*13d30*/  IMAD R7, R0, 0x8, R9 ;  /* 0x0000000800077824 */ /* 0x000fc600078e0209 */
[C---:B------:R-:W-:Y:S01]  /*13d40*/  ISETP.NE.AND P1, PT, R3.reuse, 0x2, PT ;  /* 0x000000020300780c */ /* 0x040fe20003f25270 */
[----:B------:R-:W0:Y:S03]  /*13d50*/  SYNCS.PHASECHK.TRANS64.TRYWAIT P0, [R7+URZ], R4 ;  /* 0x00000004070075a7 */ /* 0x000e26000800017f */
[----:B------:R-:W-:Y:S02]  /*13d60*/  SEL R5, RZ, 0x1, P1 ;  /* 0x00000001ff057807 */ /* 0x000fe40000800000 */
[----:B------:R-:W-:Y:S02]  /*13d70*/  SEL R6, R3, RZ, P1 ;  /* 0x000000ff03067207 */ /* 0x000fe40000800000 */
[----:B------:R-:W-:-:S03]  /*13d80*/  LOP3.LUT R5, R10, R5, RZ, 0x3c, !PT ;  /* 0x000000050a057212 */ /* 0x000fc600078e3cff */
[----:B------:R-:W-:Y:S01]  /*13d90*/  IMAD R8, R6, 0x8, R9 ;  /* 0x0000000806087824 */ /* 0x000fe200078e0209 */
[----:B------:R-:W-:Y:S01]  /*13da0*/  SHF.L.U32 R5, R5, 0x1f, RZ ;  /* 0x0000001f05057819 */ /* 0x000fe200000006ff */
[----:B0-----:R-:W-:Y:S06]  /*13db0*/  @!P0 BRA `(.L_x_1088) ;  /* 0x0000001400508947 */ /* 0x001fec0003800000 */
.L_x_1132:
[----:B------:R-:W1:Y:S02]  /*13dc0*/  SYNCS.PHASECHK.TRANS64.TRYWAIT P0, [R8+URZ], R5 ;  /* 0x00000005080075a7 */ /* 0x000e64000800017f */
[----:B-1----:R-:W-:Y:S05]  /*13dd0*/  @!P0 BRA `(.L_x_1089) ;  /* 0x00000014005c8947 */ /* 0x002fea0003800000 */
.L_x_1133:
[----:B------:R-:W-:Y:S05]  /*13de0*/  @!P2 BRA `(.L_x_1090) ;  /* 0x000000000004a947 */ /* 0x000fea0003800000 */
[----:B------:R-:W-:Y:S01]  /*13df0*/  BPT.TRAP 0x1 ;  /* 0x000000040000795c */ /* 0x000fe20000300000 */
.L_x_1090:
[----:B------:R-:W-:-:S04]  /*13e00*/  VIADD R3, R2, 0x30860 ;  /* 0x0003086002037836 */ /* 0x000fc80000000000 */
[----:B0-----:R-:W-:-:S04]  /*13e10*/  IMAD R7, R0, 0x8, R3 ;  /* 0x0000000800077824 */ /* 0x001fc800078e0203 */
[----:B------:R-:W0:Y:S02]  /*13e20*/  SYNCS.PHASECHK.TRANS64.TRYWAIT P0, [R7+URZ], R4 ;  /* 0x00000004070075a7 */ /* 0x000e24000800017f */
[----:B0-----:R-:W-:Y:S05]  /*13e30*/  @!P0 BRA `(.L_x_1091) ;  /* 0x0000001400588947 */ /* 0x001fea0003800000 */
.L_x_1134:
[----:B------:R-:W-:-:S07]  /*13e40*/  IMAD R6, R6, 0x8, R3 ;  /* 0x0000000806067824 */ /* 0x000fce00078e0203 */
.L_x_1092:
[----:B--2---:R2:W3:Y:S02]  /*13e50*/  SYNCS.PHASECHK.TRANS64.TRYWAIT P0, [R6+URZ], R5 ;  /* 0x00000005060075a7 */ /* 0x0044e4000800017f */
[----:B---3--:R-:W-:Y:S05]  /*13e60*/  @!P0 NANOSLEEP.SYNCS 0x989680 ;  /* 0x009896800000895d */ /* 0x008fea0003900000 */
[----:B------:R-:W3:Y:S02]  /*13e70*/  @!P0 SYNCS.PHASECHK.TRANS64 P0, [R6+URZ], R5 ;  /* 0x00000005060085a7 */ /* 0x000ee4000800007f */
[----:B---3--:R-:W-:Y:S05]  /*13e80*/  @!P0 BRA `(.L_x_1092) ;  /* 0xfffffffc00f08947 */ /* 0x008fea000383ffff */
.L_x_916:
[----:B------:R-:W-:Y:S05]  /*13e90*/  BSYNC B6 ;  /* 0x0000000000067941 */ /* 0x000fea0003800000 */
.L_x_913:
[----:B------:R-:W-:Y:S05]  /*13ea0*/  EXIT ;  /* 0x000000000000794d */ /* 0x000fea0003800000 */
.L_x_926:
[----:B0-----:R-:W-:-:S04]  /*13eb0*/  IMAD.U32 R3, RZ, RZ, UR57 ;  /* 0x00000039ff037e24 */ /* 0x001fc8000f8e00ff */
[----:B------:R0:W1:Y:S03]  /*13ec0*/  SYNCS.PHASECHK.TRANS64.TRYWAIT P0, [R3+URZ+0x30800], R0 ;  /* 0x03080000030075a7 */ /* 0x000066000800017f */
[----:B-1----:R-:W-:Y:S05]  /*13ed0*/  @!P0 NANOSLEEP.SYNCS 0x989680 ;  /* 0x009896800000895d */ /* 0x002fea0003900000 */
[----:B------:R-:W1:Y:S02]  /*13ee0*/  @!P0 SYNCS.PHASECHK.TRANS64 P0, [R3+URZ+0x30800], R0 ;  /* 0x03080000030085a7 */ /* 0x000e64000800007f */
[----:B-1----:R-:W-:Y:S05]  /*13ef0*/  @!P0 BRA `(.L_x_926) ;  /* 0xfffffffc00ec8947 */ /* 0x002fea000383ffff */
[----:B------:R-:W-:Y:S05]  /*13f00*/  BRA `(.L_x_1093) ;  /* 0xfffffed800687947 */ /* 0x000fea000383ffff */
.L_x_930:
[----:B0-----:R-:W-:-:S04]  /*13f10*/  IMAD.U32 R3, RZ, RZ, UR57 ;  /* 0x00000039ff037e24 */ /* 0x001fc8000f8e00ff */
[----:B------:R0:W2:Y:S03]  /*13f20*/  SYNCS.PHASECHK.TRANS64.TRYWAIT P2, [R3+URZ+0x30830], R0 ;  /* 0x03083000030075a7 */ /* 0x0000a6000804017f */
[----:B--2---:R-:W-:Y:S05]  /*13f30*/  @!P2 NANOSLEEP.SYNCS 0x989680 ;  /* 0x009896800000a95d */ /* 0x004fea0003900000 */
[----:B------:R-:W2:Y:S02]  /*13f40*/  @!P2 SYNCS.PHASECHK.TRANS64 P2, [R3+URZ+0x30830], R0 ;  /* 0x030830000300a5a7 */ /* 0x000ea4000804007f */
[----:B--2---:R-:W-:Y:S05]  /*13f50*/  @!P2 BRA `(.L_x_930) ;  /* 0xfffffffc00eca947 */ /* 0x004fea000383ffff */
[----:B------:R-:W-:Y:S05]  /*13f60*/  BRA `(.L_x_929) ;  /* 0xfffffed800987947 */ /* 0x000fea000383ffff */
.L_x_946:
[----:B-1----:R-:W-:-:S04]  /*13f70*/  IMAD.U32 R15, RZ, RZ, UR61 ;  /* 0x0000003dff0f7e24 */ /* 0x002fc8000f8e00ff */
[----:B------:R1:W2:Y:S03]  /*13f80*/  SYNCS.PHASECHK.TRANS64.TRYWAIT P2, [R15+URZ+0x30830], R0 ;  /* 0x030830000f0075a7 */ /* 0x0002a6000804017f */
[----:B--2---:R-:W-:Y:S05]  /*13f90*/  @!P2 NANOSLEEP.SYNCS 0x989680 ;  /* 0x009896800000a95d */ /* 0x004fea0003900000 */
[----:B------:R-:W2:Y:S02]  /*13fa0*/  @!P2 SYNCS.PHASECHK.TRANS64 P2, [R15+URZ+0x30830], R0 ;  /* 0x030830000f00a5a7 */ /* 0x000ea4000804007f */
[----:B--2---:R-:W-:Y:S05]  /*13fb0*/  @!P2 BRA `(.L_x_946) ;  /* 0xfffffffc00eca947 */ /* 0x004fea000383ffff */
[----:B------:R-:W-:Y:S05]  /*13fc0*/  BRA `(.L_x_945) ;  /* 0xffffff08004c7947 */ /* 0x000fea000383ffff */
.L_x_950:
[----:B-1----:R-:W-:-:S04]  /*13fd0*/  IMAD.U32 R3, RZ, RZ, UR11 ;  /* 0x0000000bff037e24 */ /* 0x002fc8000f8e00ff */
[----:B------:R1:W2:Y:S03]  /*13fe0*/  SYNCS.PHASECHK.TRANS64.TRYWAIT P2, [R3+URZ+0x30850], R0 ;  /* 0x03085000030075a7 */ /* 0x0002a6000804017f */
[----:B--2---:R-:W-:Y:S05]  /*13ff0*/  @!P2 NANOSLEEP.SYNCS 0x989680 ;  /* 0x009896800000a95d */ /* 0x004fea0003900000 */
[----:B------:R-:W2:Y:S02]  /*14000*/  @!P2 SYNCS.PHASECHK.TRANS64 P2, [R3+URZ+0x30850], R0 ;  /* 0x030850000300a5a7 */ /* 0x000ea4000804007f */
[----:B--2---:R-:W-:Y:S05]  /*14010*/  @!P2 BRA `(.L_x_950) ;  /* 0xfffffffc00eca947 */ /* 0x004fea000383ffff */
[----:B------:R-:W-:Y:S05]  /*14020*/  BRA `(.L_x_949) ;  /* 0xffffff1000dc7947 */ /* 0x000fea000383ffff */
.L_x_967:
[----:B-1----:R-:W-:-:S04]  /*14030*/  IMAD.U32 R5, RZ, RZ, UR56 ;  /* 0x00000038ff057e24 */ /* 0x002fc8000f8e00ff */
[----:B------:R1:W2:Y:S03]  /*14040*/  SYNCS.PHASECHK.TRANS64.TRYWAIT P2, [R5+URZ+0x30830], R0 ;  /* 0x03083000050075a7 */ /* 0x0002a6000804017f */
[----:B--2---:R-:W-:Y:S05]  /*14050*/  @!P2 NANOSLEEP.SYNCS 0x989680 ;  /* 0x009896800000a95d */ /* 0x004fea0003900000 */
[----:B------:R-:W2:Y:S02]  /*14060*/  @!P2 SYNCS.PHASECHK.TRANS64 P2, [R5+URZ+0x30830], R0 ;  /* 0x030830000500a5a7 */ /* 0x000ea4000804007f */
[----:B--2---:R-:W-:Y:S05]  /*14070*/  @!P2 BRA `(.L_x_967) ;  /* 0xfffffffc00eca947 */ /* 0x004fea000383ffff */
[----:B------:R-:W-:Y:S05]  /*14080*/  BRA `(.L_x_966) ;  /* 0xffffff3800b87947 */ /* 0x000fea000383ffff */
.L_x_971:
[----:B-1----:R-:W-:-:S04]  /*14090*/  IMAD.U32 R3, RZ, RZ, UR11 ;  /* 0x0000000bff037e24 */ /* 0x002fc8000f8e00ff */
[----:B------:R1:W2:Y:S03]  /*140a0*/  SYNCS.PHASECHK.TRANS64.TRYWAIT P2, [R3+URZ+0x30850], R0 ;  /* 0x03085000030075a7 */ /* 0x0002a6000804017f */
[----:B--2---:R-:W-:Y:S05]  /*140b0*/  @!P2 NANOSLEEP.SYNCS 0x989680 ;  /* 0x009896800000a95d */ /* 0x004fea0003900000 */
[----:B------:R-:W2:Y:S02]  /*140c0*/  @!P2 SYNCS.PHASECHK.TRANS64 P2, [R3+URZ+0x30850], R0 ;  /* 0x030850000300a5a7 */ /* 0x000ea4000804007f */
[----:B--2---:R-:W-:Y:S05]  /*140d0*/  @!P2 BRA `(.L_x_971) ;  /* 0xfffffffc00eca947 */ /* 0x004fea000383ffff */
[----:B------:R-:W-:Y:S05]  /*140e0*/  BRA `(.L_x_970) ;  /* 0xffffff4400487947 */ /* 0x000fea000383ffff */
.L_x_977:
[----:B-1----:R-:W-:-:S04]  /*140f0*/  IMAD.U32 R5, RZ, RZ, UR56 ;  /* 0x00000038ff057e24 */ /* 0x002fc8000f8e00ff */
[----:B------:R1:W2:Y:S03]  /*14100*/  SYNCS.PHASECHK.TRANS64.TRYWAIT P2, [R5+URZ+0x30830], R0 ;  /* 0x03083000050075a7 */ /* 0x0002a6000804017f */
[----:B--2---:R-:W-:Y:S05]  /*14110*/  @!P2 NANOSLEEP.SYNCS 0x989680 ;  /* 0x009896800000a95d */ /* 0x004fea0003900000 */
[----:B------:R-:W2:Y:S02]  /*14120*/  @!P2 SYNCS.PHASECHK.TRANS64 P2, [R5+URZ+0x30830], R0 ;  /* 0x030830000500a5a7 */ /* 0x000ea4000804007f */
[----:B--2---:R-:W-:Y:S05]  /*14130*/  @!P2 BRA `(.L_x_977) ;  /* 0xfffffffc00eca947 */ /* 0x004fea000383ffff */
[----:B------:R-:W-:Y:S05]  /*14140*/  BRA `(.L_x_976) ;  /* 0xffffff58000c7947 */ /* 0x000fea000383ffff */
.L_x_981:
[----:B-1----:R-:W-:-:S04]  /*14150*/  IMAD.U32 R3, RZ, RZ, UR11 ;  /* 0x0000000bff037e24 */ /* 0x002fc8000f8e00ff */
[----:B------:R1:W2:Y:S03]  /*14160*/  SYNCS.PHASECHK.TRANS64.TRYWAIT P2, [R3+URZ+0x30850], R0 ;  /* 0x03085000030075a7 */ /* 0x0002a6000804017f */
[----:B--2---:R-:W-:Y:S05]  /*14170*/  @!P2 NANOSLEEP.SYNCS 0x989680 ;  /* 0x009896800000a95d */ /* 0x004fea0003900000 */
[----:B------:R-:W2:Y:S02]  /*14180*/  @!P2 SYNCS.PHASECHK.TRANS64 P2, [R3+URZ+0x30850], R0 ;  /* 0x030850000300a5a7 */ /* 0x000ea4000804007f */
[----:B--2---:R-:W-:Y:S05]  /*14190*/  @!P2 BRA `(.L_x_981) ;  /* 0xfffffffc00eca947 */ /* 0x004fea000383ffff */
[----:B------:R-:W-:Y:S05]  /*141a0*/  BRA `(.L_x_980) ;  /* 0xffffff60009c7947 */ /* 0x000fea000383ffff */
.L_x_994:
[----:B-1----:R-:W-:-:S04]  /*141b0*/  IMAD.U32 R3, RZ, RZ, UR7 ;  /* 0x00000007ff037e24 */ /* 0x002fc8000f8e00ff */
[----:B------:R1:W2:Y:S03]  /*141c0*/  SYNCS.PHASECHK.TRANS64.TRYWAIT P0, [R3+URZ+0x30850], R2 ;  /* 0x03085002030075a7 */ /* 0x0002a6000800017f */
[----:B--2---:R-:W-:Y:S05]  /*141d0*/  @!P0 NANOSLEEP.SYNCS 0x989680 ;  /* 0x009896800000895d */ /* 0x004fea0003900000 */
[----:B------:R-:W2:Y:S02]  /*141e0*/  @!P0 SYNCS.PHASECHK.TRANS64 P0, [R3+URZ+0x30850], R2 ;  /* 0x03085002030085a7 */ /* 0x000ea4000800007f */
[----:B--2---:R-:W-:Y:S05]  /*141f0*/  @!P0 BRA `(.L_x_994) ;  /* 0xfffffffc00ec8947 */ /* 0x004fea000383ffff */
[----:B------:R-:W-:Y:S05]  /*14200*/  BRA `(.L_x_993) ;  /* 0xffffff8c001c7947 */ /* 0x000fea000383ffff */
.L_x_1011:
[----:B------:R-:W-:Y:S02]  /*14210*/  IMAD.MOV.U32 R13, RZ, RZ, R0 ;  /* 0x000000ffff0d7224 */ /* 0x000fe400078e0000 */
[----:B------:R-:W-:Y:S02]  /*14220*/  IMAD.MOV.U32 R12, RZ, RZ, RZ ;  /* 0x000000ffff0c7224 */ /* 0x000fe400078e00ff */
[----:B------:R-:W-:Y:S02]  /*14230*/  IMAD.MOV.U32 R11, RZ, RZ, 0x1f ;  /* 0x0000001fff0b7424 */ /* 0x000fe400078e00ff */
[----:B------:R-:W-:-:S07]  /*14240*/  IMAD.MOV.U32 R15, RZ, RZ, -0x1 ;  /* 0xffffffffff0f7424 */ /* 0x000fce00078e00ff */
[----:B0-----:R-:W-:Y:S05]  /*14250*/  WARPSYNC.COLLECTIVE R15, `(.L_x_1094) ;  /* 0x000000000f087348 */ /* 0x001fea0003c00000 */
[----:B------:R1:W2:Y:S02]  /*14260*/  SHFL.IDX P6, R14, R13, R12, R11 ;  /* 0x0000000c0d0e7389 */ /* 0x0002a400000c000b */
[----:B012---:R-:W-:Y:S01]  /*14270*/  ENDCOLLECTIVE ;  /* 0x000000000000791b */ /* 0x007fe20003800000 */
.L_x_1094:
[----:B------:R-:W-:Y:S05]  /*14280*/  BRA `(.L_x_1095) ;  /* 0xffffffc400407947 */ /* 0x000fea000383ffff */
.L_x_1013:
[----:B------:R-:W-:Y:S01]  /*14290*/  BSSY B0, `(.L_x_1096) ;  /* 0x0000006000007945 */ /* 0x000fe20003800000 */
[----:B------:R-:W-:-:S07]  /*142a0*/  IMAD.MOV.U32 R15, RZ, RZ, -0x1 ;  /* 0xffffffffff0f7424 */ /* 0x000fce00078e00ff */
[----:B01----:R-:W-:Y:S05]  /*142b0*/  WARPSYNC.COLLECTIVE R15, `(.L_x_1097) ;  /* 0x000000000f0c7348 */ /* 0x003fea0003c00000 */
[----:B------:R-:W-:Y:S02]  /*142c0*/  ELECT P6, UR62, PT ;  /* 0x00000000003e782f */ /* 0x000fe400038c0000 */
[----:B------:R-:W-:Y:S01]  /*142d0*/  MOV R14, UR62 ;  /* 0x0000003e000e7c02 */ /* 0x000fe20008000f00 */
[----:B01----:R-:W-:Y:S10]  /*142e0*/  ENDCOLLECTIVE ;  /* 0x000000000000791b */ /* 0x003ff40003800000 */
.L_x_1097:
[----:B------:R-:W-:Y:S05]  /*142f0*/  BSYNC B0 ;  /* 0x0000000000007941 */ /* 0x000fea0003800000 */
.L_x_1096:
[----:B------:R-:W-:Y:S05]  /*14300*/  BRA `(.L_x_1098) ;  /* 0xffffffc400407947 */ /* 0x000fea000383ffff */
.L_x_1015:
[----:B-1----:R-:W-:-:S04]  /*14310*/  IMAD.U32 R3, RZ, RZ, UR38 ;  /* 0x00000026ff037e24 */ /* 0x002fc8000f8e00ff */
[----:B------:R1:W3:Y:S03]  /*14320*/  SYNCS.PHASECHK.TRANS64.TRYWAIT P0, [R3+URZ+0x30840], R0 ;  /* 0x03084000030075a7 */ /* 0x0002e6000800017f */
[----:B---3--:R-:W-:Y:S05]  /*14330*/  @!P0 NANOSLEEP.SYNCS 0x989680 ;  /* 0x009896800000895d */ /* 0x008fea0003900000 */
[----:B------:R-:W3:Y:S02]  /*14340*/  @!P0 SYNCS.PHASECHK.TRANS64 P0, [R3+URZ+0x30840], R0 ;  /* 0x03084000030085a7 */ /* 0x000ee4000800007f */
[----:B---3--:R-:W-:Y:S05]  /*14350*/  @!P0 BRA `(.L_x_1015) ;  /* 0xfffffffc00ec8947 */ /* 0x008fea000383ffff */
[----:B------:R-:W-:Y:S05]  /*14360*/  BRA `(.L_x_1099) ;  /* 0xffffffc4009c7947 */ /* 0x000fea000383ffff */
.L_x_1018:
[----:B------:R-:W-:Y:S02]  /*14370*/  IMAD.MOV.U32 R13, RZ, RZ, R8 ;  /* 0x000000ffff0d7224 */ /* 0x000fe400078e0008 */
[----:B------:R-:W-:Y:S02]  /*14380*/  IMAD.MOV.U32 R12, RZ, RZ, RZ ;  /* 0x000000ffff0c7224 */ /* 0x000fe400078e00ff */
[----:B------:R-:W-:Y:S02]  /*14390*/  IMAD.MOV.U32 R11, RZ, RZ, 0x181f ;  /* 0x0000181fff0b7424 */ /* 0x000fe400078e00ff */
[----:B------:R-:W-:Y:S02]  /*143a0*/  IMAD.MOV.U32 R15, RZ, RZ, -0x1 ;  /* 0xffffffffff0f7424 */ /* 0x000fe400078e00ff */
[----:B------:R-:W-:-:S07]  /*143b0*/  VIADD R6, R6, UR45 ;  /* 0x0000002d06067c36 */ /* 0x000fce0008000000 */
[----:B------:R-:W-:Y:S05]  /*143c0*/  WARPSYNC.COLLECTIVE R15, `(.L_x_1100) ;  /* 0x000000000f087348 */ /* 0x000fea0003c00000 */
[----:B------:R0:W1:Y:S02]  /*143d0*/  SHFL.IDX P6, R14, R13, R12, R11 ;  /* 0x0000000c0d0e7389 */ /* 0x00006400000c000b */
[----:B01----:R-:W-:Y:S01]  /*143e0*/  ENDCOLLECTIVE ;  /* 0x000000000000791b */ /* 0x003fe20003800000 */
.L_x_1100:
[----:B------:R-:W-:Y:S02]  /*143f0*/  VIADD R4, R6, 0x10 ;  /* 0x0000001006047836 */ /* 0x000fe40000000000 */
[----:B------:R-:W-:Y:S02]  /*14400*/  IMAD.MOV.U32 R13, RZ, RZ, R0 ;  /* 0x000000ffff0d7224 */ /* 0x000fe400078e0000 */
[----:B------:R-:W-:-:S07]  /*14410*/  IMAD.MOV.U32 R2, RZ, RZ, R14 ;  /* 0x000000ffff027224 */ /* 0x000fce00078e000e */
[----:B------:R-:W-:Y:S05]  /*14420*/  WARPSYNC.COLLECTIVE R15, `(.L_x_1101) ;  /* 0x000000000f087348 */ /* 0x000fea0003c00000 */
[----:B------:R0:W1:Y:S02]  /*14430*/  SHFL.IDX P6, R14, R13, R12, R11 ;  /* 0x0000000c0d0e7389 */ /* 0x00006400000c000b */
[----:B01----:R-:W-:Y:S01]  /*14440*/  ENDCOLLECTIVE ;  /* 0x000000000000791b */ /* 0x003fe20003800000 */
.L_x_1101:
[----:B------:R-:W-:Y:S01]  /*14450*/  ULDC UR4, c[0x0][0x288] ;  /* 0x0000a20000047ab9 */ /* 0x000fe20000000800 */
[----:B------:R-:W-:Y:S01]  /*14460*/  IMAD.MOV.U32 R3, RZ, RZ, R2 ;  /* 0x000000ffff037224 */ /* 0x000fe200078e0002 */
[----:B------:R-:W-:Y:S01]  /*14470*/  ULDC.64 UR6, c[0x0][0x208] ;  /* 0x0000820000067ab9 */ /* 0x000fe20000000a00 */
[----:B------:R-:W-:-:S05]  /*14480*/  IMAD R7, R7, UR4, RZ ;  /* 0x0000000407077c24 */ /* 0x000fca000f8e02ff */
        /* <DEDUP_REMOVED lines=16> */
.L_x_1102:
[----:B------:R-:W-:Y:S01]  /*14590*/  VIADD R2, R6, 0x20 ;  /* 0x0000002006027836 */ /* 0x000fe20000000000 */
[----:B------:R-:W-:Y:S01]  /*145a0*/  @!P3 LEA R20, R9, UR38, 0x1 ;  /* 0x000000260914bc11 */ /* 0x000fe2000f8e08ff */
[----:B------:R-:W-:Y:S02]  /*145b0*/  IMAD.MOV.U32 R13, RZ, RZ, R0 ;  /* 0x000000ffff0d7224 */ /* 0x000fe400078e0000 */
[----:B------:R-:W-:-:S07]  /*145c0*/  IMAD.MOV.U32 R4, RZ, RZ, R14 ;  /* 0x000000ffff047224 */ /* 0x000fce00078e000e */
[----:B------:R-:W-:Y:S05]  /*145d0*/  WARPSYNC.COLLECTIVE R15, `(.L_x_1103) ;  /* 0x000000000f087348 */ /* 0x000fea0003c00000 */
[----:B------:R0:W1:Y:S02]  /*145e0*/  SHFL.IDX P6, R14, R13, R12, R11 ;  /* 0x0000000c0d0e7389 */ /* 0x00006400000c000b */
[----:B01----:R-:W-:Y:S01]  /*145f0*/  ENDCOLLECTIVE ;  /* 0x000000000000791b */ /* 0x003fe20003800000 */
.L_x_1103:
        /* <DEDUP_REMOVED lines=16> */
.L_x_1104:
[----:B------:R-:W-:Y:S01]  /*14700*/  VIADD R4, R6, 0x30 ;  /* 0x0000003006047836 */ /* 0x000fe20000000000 */
[----:B------:R-:W-:Y:S01]  /*14710*/  @!P3 LEA R21, R9, UR38, 0x1 ;  /* 0x000000260915bc11 */ /* 0x000fe2000f8e08ff */
[----:B------:R-:W-:Y:S02]  /*14720*/  IMAD.MOV.U32 R13, RZ, RZ, R0 ;  /* 0x000000ffff0d7224 */ /* 0x000fe400078e0000 */
[----:B------:R-:W-:-:S07]  /*14730*/  IMAD.MOV.U32 R2, RZ, RZ, R14 ;  /* 0x000000ffff027224 */ /* 0x000fce00078e000e */
[----:B------:R-:W-:Y:S05]  /*14740*/  WARPSYNC.COLLECTIVE R15, `(.L_x_1105) ;  /* 0x000000000f087348 */ /* 0x000fea0003c00000 */
[----:B------:R0:W1:Y:S02]  /*14750*/  SHFL.IDX P6, R14, R13, R12, R11 ;  /* 0x0000000c0d0e7389 */ /* 0x00006400000c000b */
[----:B01----:R-:W-:Y:S01]  /*14760*/  ENDCOLLECTIVE ;  /* 0x000000000000791b */ /* 0x003fe20003800000 */
.L_x_1105:
        /* <DEDUP_REMOVED lines=16> */
.L_x_1106:
[----:B------:R-:W-:Y:S01]  /*14870*/  VIADD R2, R6, 0x40 ;  /* 0x0000004006027836 */ /* 0x000fe20000000000 */
[----:B------:R-:W-:Y:S01]  /*14880*/  @!P3 LEA R20, R9, UR38, 0x1 ;  /* 0x000000260914bc11 */ /* 0x000fe2000f8e08ff */
[----:B------:R-:W-:Y:S02]  /*14890*/  IMAD.MOV.U32 R13, RZ, RZ, R0 ;  /* 0x000000ffff0d7224 */ /* 0x000fe400078e0000 */
[----:B------:R-:W-:-:S07]  /*148a0*/  IMAD.MOV.U32 R4, RZ, RZ, R14 ;  /* 0x000000ffff047224 */ /* 0x000fce00078e000e */
[----:B------:R-:W-:Y:S05]  /*148b0*/  WARPSYNC.COLLECTIVE R15, `(.L_x_1107) ;  /* 0x000000000f087348 */ /* 0x000fea0003c00000 */
[----:B------:R0:W1:Y:S02]  /*148c0*/  SHFL.IDX P6, R14, R13, R12, R11 ;  /* 0x0000000c0d0e7389 */ /* 0x00006400000c000b */
[----:B01----:R-:W-:Y:S01]  /*148d0*/  ENDCOLLECTIVE ;  /* 0x000000000000791b */ /* 0x003fe20003800000 */
.L_x_1107:
        /* <DEDUP_REMOVED lines=16> */
.L_x_1108:
[----:B------:R-:W-:Y:S01]  /*149e0*/  VIADD R4, R6, 0x50 ;  /* 0x0000005006047836 */ /* 0x000fe20000000000 */
[----:B------:R-:W-:Y:S01]  /*149f0*/  @!P3 LEA R21, R9, UR38, 0x1 ;  /* 0x000000260915bc11 */ /* 0x000fe2000f8e08ff */
[----:B------:R-:W-:Y:S02]  /*14a00*/  IMAD.MOV.U32 R13, RZ, RZ, R0 ;  /* 0x000000ffff0d7224 */ /* 0x000fe400078e0000 */
[----:B------:R-:W-:-:S07]  /*14a10*/  IMAD.MOV.U32 R2, RZ, RZ, R14 ;  /* 0x000000ffff027224 */ /* 0x000fce00078e000e */
[----:B------:R-:W-:Y:S05]  /*14a20*/  WARPSYNC.COLLECTIVE R15, `(.L_x_1109) ;  /* 0x000000000f087348 */ /* 0x000fea0003c00000 */
[----:B------:R0:W1:Y:S02]  /*14a30*/  SHFL.IDX P6, R14, R13, R12, R11 ;  /* 0x0000000c0d0e7389 */ /* 0x00006400000c000b */
[----:B01----:R-:W-:Y:S01]  /*14a40*/  ENDCOLLECTIVE ;  /* 0x000000000000791b */ /* 0x003fe20003800000 */
.L_x_1109:
        /* <DEDUP_REMOVED lines=16> */
.L_x_1110:
[----:B------:R-:W-:Y:S01]  /*14b50*/  VIADD R2, R6, 0x60 ;  /* 0x0000006006027836 */ /* 0x000fe20000000000 */
[----:B------:R-:W-:Y:S01]  /*14b60*/  @!P3 LEA R20, R9, UR38, 0x1 ;  /* 0x000000260914bc11 */ /* 0x000fe2000f8e08ff */
[----:B------:R-:W-:Y:S02]  /*14b70*/  IMAD.MOV.U32 R13, RZ, RZ, R0 ;  /* 0x000000ffff0d7224 */ /* 0x000fe400078e0000 */
[----:B------:R-:W-:-:S07]  /*14b80*/  IMAD.MOV.U32 R4, RZ, RZ, R14 ;  /* 0x000000ffff047224 */ /* 0x000fce00078e000e */
[----:B------:R-:W-:Y:S05]  /*14b90*/  WARPSYNC.COLLECTIVE R15, `(.L_x_1111) ;  /* 0x000000000f087348 */ /* 0x000fea0003c00000 */
[----:B------:R0:W1:Y:S02]  /*14ba0*/  SHFL.IDX P6, R14, R13, R12, R11 ;  /* 0x0000000c0d0e7389 */ /* 0x00006400000c000b */
[----:B01----:R-:W-:Y:S01]  /*14bb0*/  ENDCOLLECTIVE ;  /* 0x000000000000791b */ /* 0x003fe20003800000 */
.L_x_1111:
        /* <DEDUP_REMOVED lines=16> */
.L_x_1112:
[----:B------:R-:W-:Y:S01]  /*14cc0*/  @!P3 LEA R21, R9, UR38, 0x1 ;  /* 0x000000260915bc11 */ /* 0x000fe2000f8e08ff */
[----:B------:R-:W-:Y:S02]  /*14cd0*/  IMAD.MOV.U32 R13, RZ, RZ, R0 ;  /* 0x000000ffff0d7224 */ /* 0x000fe400078e0000 */
[----:B------:R-:W-:-:S07]  /*14ce0*/  IMAD.MOV.U32 R2, RZ, RZ, R14 ;  /* 0x000000ffff027224 */ /* 0x000fce00078e000e */
[----:B------:R-:W-:Y:S05]  /*14cf0*/  WARPSYNC.COLLECTIVE R15, `(.L_x_1113) ;  /* 0x000000000f087348 */ /* 0x000fea0003c00000 */
[----:B------:R0:W1:Y:S02]  /*14d00*/  SHFL.IDX P6, R14, R13, R12, R11 ;  /* 0x0000000c0d0e7389 */ /* 0x00006400000c000b */
[----:B01----:R-:W-:Y:S01]  /*14d10*/  ENDCOLLECTIVE ;  /* 0x000000000000791b */ /* 0x003fe20003800000 */
.L_x_1113:
        /* <DEDUP_REMOVED lines=15> */
.L_x_1114:
[----:B------:R-:W-:Y:S02]  /*14e10*/  IMAD.MOV.U32 R13, RZ, RZ, R0 ;  /* 0x000000ffff0d7224 */ /* 0x000fe400078e0000 */
[----:B------:R-:W-:-:S07]  /*14e20*/  IMAD.MOV.U32 R4, RZ, RZ, R14 ;  /* 0x000000ffff047224 */ /* 0x000fce00078e000e */
[----:B------:R-:W-:Y:S05]  /*14e30*/  WARPSYNC.COLLECTIVE R15, `(.L_x_1115) ;  /* 0x000000000f087348 */ /* 0x000fea0003c00000 */
[----:B------:R0:W1:Y:S02]  /*14e40*/  SHFL.IDX P6, R14, R13, R12, R11 ;  /* 0x0000000c0d0e7389 */ /* 0x00006400000c000b */
[----:B01----:R-:W-:Y:S01]  /*14e50*/  ENDCOLLECTIVE ;  /* 0x000000000000791b */ /* 0x003fe20003800000 */
.L_x_1115:
[----:B------:R-:W-:Y:S05]  /*14e60*/  BRA `(.L_x_1116) ;  /* 0xffffffc400fc7947 */ /* 0x000fea000383ffff */
.L_x_1021:
[----:B-1----:R-:W-:-:S04]  /*14e70*/  IMAD.U32 R3, RZ, RZ, UR38 ;  /* 0x00000026ff037e24 */ /* 0x002fc8000f8e00ff */
[----:B------:R1:W2:Y:S03]  /*14e80*/  SYNCS.PHASECHK.TRANS64.TRYWAIT P0, [R3+URZ+0x30820], R0 ;  /* 0x03082000030075a7 */ /* 0x0002a6000800017f */
[----:B--2---:R-:W-:Y:S05]  /*14e90*/  @!P0 NANOSLEEP.SYNCS 0x989680 ;  /* 0x009896800000895d */ /* 0x004fea0003900000 */
[----:B------:R-:W2:Y:S02]  /*14ea0*/  @!P0 SYNCS.PHASECHK.TRANS64 P0, [R3+URZ+0x30820], R0 ;  /* 0x03082000030085a7 */ /* 0x000ea4000800007f */
[----:B--2---:R-:W-:Y:S05]  /*14eb0*/  @!P0 BRA `(.L_x_1021) ;  /* 0xfffffffc00ec8947 */ /* 0x004fea000383ffff */
[----:B------:R-:W-:Y:S05]  /*14ec0*/  BRA `(.L_x_1117) ;  /* 0xffffffc800547947 */ /* 0x000fea000383ffff */
.L_x_1028:
[----:B-1----:R-:W-:-:S04]  /*14ed0*/  IMAD.U32 R3, RZ, RZ, UR38 ;  /* 0x00000026ff037e24 */ /* 0x002fc8000f8e00ff */
[----:B------:R1:W2:Y:S03]  /*14ee0*/  SYNCS.PHASECHK.TRANS64.TRYWAIT P0, [R3+URZ+0x30848], R2 ;  /* 0x03084802030075a7 */ /* 0x0002a6000800017f */
[----:B--2---:R-:W-:Y:S05]  /*14ef0*/  @!P0 NANOSLEEP.SYNCS 0x989680 ;  /* 0x009896800000895d */ /* 0x004fea0003900000 */
[----:B------:R-:W2:Y:S02]  /*14f00*/  @!P0 SYNCS.PHASECHK.TRANS64 P0, [R3+URZ+0x30848], R2 ;  /* 0x03084802030085a7 */ /* 0x000ea4000800007f */
[----:B--2---:R-:W-:Y:S05]  /*14f10*/  @!P0 BRA `(.L_x_1028) ;  /* 0xfffffffc00ec8947 */ /* 0x004fea000383ffff */
[----:B------:R-:W-:Y:S05]  /*14f20*/  BRA `(.L_x_1118) ;  /* 0xffffffcc00387947 */ /* 0x000fea000383ffff */
.L_x_1035:
[----:B0-----:R-:W-:-:S04]  /*14f30*/  IMAD.U32 R3, RZ, RZ, UR38 ;  /* 0x00000026ff037e24 */ /* 0x001fc8000f8e00ff */
[----:B------:R0:W1:Y:S03]  /*14f40*/  SYNCS.PHASECHK.TRANS64.TRYWAIT P0, [R3+URZ+0x30860], R2 ;  /* 0x03086002030075a7 */ /* 0x000066000800017f */
[----:B-1----:R-:W-:Y:S05]  /*14f50*/  @!P0 NANOSLEEP.SYNCS 0x989680 ;  /* 0x009896800000895d */ /* 0x002fea0003900000 */
[----:B------:R-:W1:Y:S02]  /*14f60*/  @!P0 SYNCS.PHASECHK.TRANS64 P0, [R3+URZ+0x30860], R2 ;  /* 0x03086002030085a7 */ /* 0x000e64000800007f */
[----:B-1----:R-:W-:Y:S05]  /*14f70*/  @!P0 BRA `(.L_x_1035) ;  /* 0xfffffffc00ec8947 */ /* 0x002fea000383ffff */
[----:B------:R-:W-:Y:S05]  /*14f80*/  BRA `(.L_x_1119) ;  /* 0xffffffd000107947 */ /* 0x000fea000383ffff */
.L_x_1045:
[----:B-1----:R-:W-:-:S04]  /*14f90*/  IMAD.U32 R3, RZ, RZ, UR38 ;  /* 0x00000026ff037e24 */ /* 0x002fc8000f8e00ff */
[----:B------:R1:W2:Y:S03]  /*14fa0*/  SYNCS.PHASECHK.TRANS64.TRYWAIT P0, [R3+URZ+0x30840], R2 ;  /* 0x03084002030075a7 */ /* 0x0002a6000800017f */
[----:B--2---:R-:W-:Y:S05]  /*14fb0*/  @!P0 NANOSLEEP.SYNCS 0x989680 ;  /* 0x009896800000895d */ /* 0x004fea0003900000 */
[----:B------:R-:W2:Y:S02]  /*14fc0*/  @!P0 SYNCS.PHASECHK.TRANS64 P0, [R3+URZ+0x30840], R2 ;  /* 0x03084002030085a7 */ /* 0x000ea4000800007f */
[----:B--2---:R-:W-:Y:S05]  /*14fd0*/  @!P0 BRA `(.L_x_1045) ;  /* 0xfffffffc00ec8947 */ /* 0x004fea000383ffff */
[----:B------:R-:W-:Y:S05]  /*14fe0*/  BRA `(.L_x_1120) ;  /* 0xffffffd400687947 */ /* 0x000fea000383ffff */
.L_x_1052:
[----:B0-----:R-:W-:-:S04]  /*14ff0*/  IMAD.U32 R3, RZ, RZ, UR38 ;  /* 0x00000026ff037e24 */ /* 0x001fc8000f8e00ff */
[----:B------:R0:W1:Y:S03]  /*15000*/  SYNCS.PHASECHK.TRANS64.TRYWAIT P0, [R3+URZ+0x30868], R2 ;  /* 0x03086802030075a7 */ /* 0x000066000800017f */
[----:B-1----:R-:W-:Y:S05]  /*15010*/  @!P0 NANOSLEEP.SYNCS 0x989680 ;  /* 0x009896800000895d */ /* 0x002fea0003900000 */
[----:B------:R-:W1:Y:S02]  /*15020*/  @!P0 SYNCS.PHASECHK.TRANS64 P0, [R3+URZ+0x30868], R2 ;  /* 0x03086802030085a7 */ /* 0x000e64000800007f */
[----:B-1----:R-:W-:Y:S05]  /*15030*/  @!P0 BRA `(.L_x_1052) ;  /* 0xfffffffc00ec8947 */ /* 0x002fea000383ffff */
[----:B------:R-:W-:Y:S05]  /*15040*/  BRA `(.L_x_1121) ;  /* 0xffffffd800407947 */ /* 0x000fea000383ffff */
.L_x_1062:
[----:B-1----:R-:W-:-:S04]  /*15050*/  IMAD.U32 R3, RZ, RZ, UR38 ;  /* 0x00000026ff037e24 */ /* 0x002fc8000f8e00ff */
[----:B------:R1:W2:Y:S03]  /*15060*/  SYNCS.PHASECHK.TRANS64.TRYWAIT P0, [R3+URZ+0x30848], R2 ;  /* 0x03084802030075a7 */ /* 0x0002a6000800017f */
[----:B--2---:R-:W-:Y:S05]  /*15070*/  @!P0 NANOSLEEP.SYNCS 0x989680 ;  /* 0x009896800000895d */ /* 0x004fea0003900000 */
[----:B------:R-:W2:Y:S02]  /*15080*/  @!P0 SYNCS.PHASECHK.TRANS64 P0, [R3+URZ+0x30848], R2 ;  /* 0x03084802030085a7 */ /* 0x000ea4000800007f */
[----:B--2---:R-:W-:Y:S05]  /*15090*/  @!P0 BRA `(.L_x_1062) ;  /* 0xfffffffc00ec8947 */ /* 0x004fea000383ffff */
[----:B------:R-:W-:Y:S05]  /*150a0*/  BRA `(.L_x_1122) ;  /* 0xffffffdc00b07947 */ /* 0x000fea000383ffff */
.L_x_1069:
[----:B0-----:R-:W-:-:S04]  /*150b0*/  IMAD.U32 R3, RZ, RZ, UR38 ;  /* 0x00000026ff037e24 */ /* 0x001fc8000f8e00ff */
[----:B------:R0:W1:Y:S03]  /*150c0*/  SYNCS.PHASECHK.TRANS64.TRYWAIT P0, [R3+URZ+0x30860], R2 ;  /* 0x03086002030075a7 */ /* 0x000066000800017f */
[----:B-1----:R-:W-:Y:S05]  /*150d0*/  @!P0 NANOSLEEP.SYNCS 0x989680 ;  /* 0x009896800000895d */ /* 0x002fea0003900000 */
[----:B------:R-:W1:Y:S02]  /*150e0*/  @!P0 SYNCS.PHASECHK.TRANS64 P0, [R3+URZ+0x30860], R2 ;  /* 0x03086002030085a7 */ /* 0x000e64000800007f */
[----:B-1----:R-:W-:Y:S05]  /*150f0*/  @!P0 BRA `(.L_x_1069) ;  /* 0xfffffffc00ec8947 */ /* 0x002fea000383ffff */
[----:B------:R-:W-:Y:S05]  /*15100*/  BRA `(.L_x_1123) ;  /* 0xffffffe000847947 */ /* 0x000fea000383ffff */
.L_x_1078:
[----:B0-----:R0:W1:Y:S02]  /*15110*/  SYNCS.PHASECHK.TRANS64.TRYWAIT P0, [R3+URZ+0x30860], R2 ;  /* 0x03086002030075a7 */ /* 0x001064000800017f */
[----:B-1----:R-:W-:Y:S05]  /*15120*/  @!P0 NANOSLEEP.SYNCS 0x989680 ;  /* 0x009896800000895d */ /* 0x002fea0003900000 */
[----:B------:R-:W1:Y:S02]  /*15130*/  @!P0 SYNCS.PHASECHK.TRANS64 P0, [R3+URZ+0x30860], R2 ;  /* 0x03086002030085a7 */ /* 0x000e64000800007f */
[----:B-1----:R-:W-:Y:S05]  /*15140*/  @!P0 BRA `(.L_x_1078) ;  /* 0xfffffffc00f08947 */ /* 0x002fea000383ffff */
[----:B------:R-:W-:Y:S05]  /*15150*/  BRA `(.L_x_1124) ;  /* 0xffffffe400847947 */ /* 0x000fea000383ffff */
.L_x_1084:
[----:B0-----:R0:W1:Y:S02]  /*15160*/  SYNCS.PHASECHK.TRANS64.TRYWAIT P0, [R2+URZ+0x30820], R3 ;  /* 0x03082003020075a7 */ /* 0x001064000800017f */
[----:B-1----:R-:W-:Y:S05]  /*15170*/  @!P0 NANOSLEEP.SYNCS 0x989680 ;  /* 0x009896800000895d */ /* 0x002fea0003900000 */
[----:B------:R-:W1:Y:S02]  /*15180*/  @!P0 SYNCS.PHASECHK.TRANS64 P0, [R2+URZ+0x30820], R3 ;  /* 0x03082003020085a7 */ /* 0x000e64000800007f */
[----:B-1----:R-:W-:Y:S05]  /*15190*/  @!P0 BRA `(.L_x_1084) ;  /* 0xfffffffc00f08947 */ /* 0x002fea000383ffff */
[----:B------:R-:W-:Y:S05]  /*151a0*/  BRA `(.L_x_1125) ;  /* 0xffffffe800887947 */ /* 0x000fea000383ffff */
.L_x_1085:
        /* <DEDUP_REMOVED lines=11> */
.L_x_1127:
[----:B------:R-:W-:Y:S05]  /*15260*/  BSYNC B0 ;  /* 0x0000000000007941 */ /* 0x000fea0003800000 */
.L_x_1126:
[----:B------:R-:W-:Y:S05]  /*15270*/  BRA `(.L_x_1128) ;  /* 0xffffffe8006c7947 */ /* 0x000fea000383ffff */
.L_x_1086:
[----:B------:R-:W-:Y:S01]  /*15280*/  BSSY B0, `(.L_x_1129) ;  /* 0x0000006000007945 */ /* 0x000fe20003800000 */
[----:B------:R-:W-:-:S07]  /*15290*/  IMAD.MOV.U32 R15, RZ, RZ, -0x1 ;  /* 0xffffffffff0f7424 */ /* 0x000fce00078e00ff */
[----:B0-----:R-:W-:Y:S05]  /*152a0*/  WARPSYNC.COLLECTIVE R15, `(.L_x_1130) ;  /* 0x000000000f0c7348 */ /* 0x001fea0003c00000 */
[----:B------:R-:W-:Y:S02]  /*152b0*/  ELECT P6, UR62, PT ;  /* 0x00000000003e782f */ /* 0x000fe400038c0000 */
[----:B------:R-:W-:Y:S01]  /*152c0*/  MOV R14, UR62 ;  /* 0x0000003e000e7c02 */ /* 0x000fe20008000f00 */
[----:B0-----:R-:W-:Y:S10]  /*152d0*/  ENDCOLLECTIVE ;  /* 0x000000000000791b */ /* 0x001ff40003800000 */
.L_x_1130:
[----:B------:R-:W-:Y:S05]  /*152e0*/  BSYNC B0 ;  /* 0x0000000000007941 */ /* 0x000fea0003800000 */
.L_x_1129:
[----:B------:R-:W-:Y:S05]  /*152f0*/  BRA `(.L_x_1131) ;  /* 0xffffffe800607947 */ /* 0x000fea000383ffff */
.L_x_1088:
[----:B0-----:R0:W1:Y:S02]  /*15300*/  SYNCS.PHASECHK.TRANS64.TRYWAIT P0, [R7+URZ], R4 ;  /* 0x00000004070075a7 */ /* 0x001064000800017f */
[----:B-1----:R-:W-:Y:S05]  /*15310*/  @!P0 NANOSLEEP.SYNCS 0x989680 ;  /* 0x009896800000895d */ /* 0x002fea0003900000 */
[----:B------:R-:W1:Y:S02]  /*15320*/  @!P0 SYNCS.PHASECHK.TRANS64 P0, [R7+URZ], R4 ;  /* 0x00000004070085a7 */ /* 0x000e64000800007f */
[----:B-1----:R-:W-:Y:S05]  /*15330*/  @!P0 BRA `(.L_x_1088) ;  /* 0xfffffffc00f08947 */ /* 0x002fea000383ffff */
[----:B------:R-:W-:Y:S05]  /*15340*/  BRA `(.L_x_1132) ;  /* 0xffffffe8009c7947 */ /* 0x000fea000383ffff */
.L_x_1089:
[----:B-1----:R1:W2:Y:S02]  /*15350*/  SYNCS.PHASECHK.TRANS64.TRYWAIT P0, [R8+URZ], R5 ;  /* 0x00000005080075a7 */ /* 0x0022a4000800017f */
[----:B--2---:R-:W-:Y:S05]  /*15360*/  @!P0 NANOSLEEP.SYNCS 0x989680 ;  /* 0x009896800000895d */ /* 0x004fea0003900000 */
[----:B------:R-:W2:Y:S02]  /*15370*/  @!P0 SYNCS.PHASECHK.TRANS64 P0, [R8+URZ], R5 ;  /* 0x00000005080085a7 */ /* 0x000ea4000800007f */
[----:B--2---:R-:W-:Y:S05]  /*15380*/  @!P0 BRA `(.L_x_1089) ;  /* 0xfffffffc00f08947 */ /* 0x004fea000383ffff */
[----:B------:R-:W-:Y:S05]  /*15390*/  BRA `(.L_x_1133) ;  /* 0xffffffe800907947 */ /* 0x000fea000383ffff */
.L_x_1091:
[----:B0-----:R0:W2:Y:S02]  /*153a0*/  SYNCS.PHASECHK.TRANS64.TRYWAIT P0, [R7+URZ], R4 ;  /* 0x00000004070075a7 */ /* 0x0010a4000800017f */
[----:B--2---:R-:W-:Y:S05]  /*153b0*/  @!P0 NANOSLEEP.SYNCS 0x989680 ;  /* 0x009896800000895d */ /* 0x004fea0003900000 */
[----:B------:R-:W2:Y:S02]  /*153c0*/  @!P0 SYNCS.PHASECHK.TRANS64 P0, [R7+URZ], R4 ;  /* 0x00000004070085a7 */ /* 0x000ea4000800007f */
[----:B--2---:R-:W-:Y:S05]  /*153d0*/  @!P0 BRA `(.L_x_1091) ;  /* 0xfffffffc00f08947 */ /* 0x004fea000383ffff */
[----:B------:R-:W-:Y:S05]  /*153e0*/  BRA `(.L_x_1134) ;  /* 0xffffffe800947947 */ /* 0x000fea000383ffff */
.L_x_1135:
        /* <DEDUP_REMOVED lines=9> */
.L_x_3025:


//--------------------- .text._ZN7cutlass13device_kernelIN5flash11enable_sm90INS1_16FlashAttnFwdSm90INS1_25CollectiveMainloopFwdSm90ILi2EN4cute5tupleIJNS5_1CILi1EEES8_S8_EEENS6_IJNS7_ILi128EEENS7_ILi96EEENS7_ILi192EEEEEELi192ENS_6half_tEfNS_4arch4Sm90ELb0ELb1ELb0ELb1ELb0ELb0ELb0ELb1ELb1ELb1ELb1ELb0EEENS1_21CollectiveEpilogueFwdINS6_IJSA_SC_SB_EEES9_SE_SG_Li256ELb1ELb1ELb1ELb0EEENS1_36VarlenDynamicPersistentTileSchedulerILi128ELi96ELi256ELi128ELb1ELb1ELb1ELb1ELb0ELb1EEEEEEEEEvNT_6ParamsE --------------------------
	.section	.text._ZN7cutlass13device_kernelIN5flash11enable_sm90INS1_16FlashAttnFwdSm90INS1_25CollectiveMainloopFwdSm90ILi2EN4cute5tupleIJNS5_1CILi1EEES8_S8_EEENS6_IJNS7_ILi128EEENS7_ILi96EEENS7_ILi192EEEEEELi192ENS_6half_tEfNS_4arch4Sm90ELb0ELb1ELb0ELb1ELb0ELb0ELb0ELb1ELb1ELb1ELb1ELb0EEENS1_21CollectiveEpilogueFwdINS6_IJSA_SC_SB_EEES9_SE_SG_Li256ELb1ELb1ELb1ELb0EEENS1_36VarlenDynamicPersistentTileSchedulerILi128ELi96ELi256ELi128ELb1ELb1ELb1ELb1ELb0ELb1EEEEEEEEEvNT_6ParamsE,"ax",@progbits
	.align	128
.text._ZN7cutlass13device_kernelIN5flash11enable_sm90INS1_16FlashAttnFwdSm90INS1_25CollectiveMainloopFwdSm90ILi2EN4cute5tupleIJNS5_1CILi1EEES8_S8_EEENS6_IJNS7_ILi128EEENS7_ILi96EEENS7_ILi192EEEEEELi192ENS_6half_tEfNS_4arch4Sm90ELb0ELb1ELb0ELb1ELb0ELb0ELb0ELb1ELb1ELb1ELb1ELb0EEENS1_21CollectiveEpilogueFwdINS6_IJSA_SC_SB_EEES9_SE_SG_Li256ELb1ELb1ELb1ELb0EEENS1_36VarlenDynamicPersistentTileSchedulerILi128ELi96ELi256ELi128ELb1ELb1ELb1ELb1ELb0ELb1EEEEEEEEEvNT_6ParamsE:
        .type           _ZN7cutlass13device_kernelIN5flash11enable_sm90INS1_16FlashAttnFwdSm90INS1_25CollectiveMainloopFwdSm90ILi2EN4cute5tupleIJNS5_1CILi1EEES8_S8_EEENS6_IJNS7_ILi128EEENS7_ILi96EEENS7_ILi192EEEEEELi192ENS_6half_tEfNS_4arch4Sm90ELb0ELb1ELb0ELb1ELb0ELb0ELb0ELb1ELb1ELb1ELb1ELb0EEENS1_21CollectiveEpilogueFwdINS6_IJSA_SC_SB_EEES9_SE_SG_Li256ELb1ELb1ELb1ELb0EEENS1_36VarlenDynamicPersistentTileSchedulerILi128ELi96ELi256ELi128ELb1ELb1ELb1ELb1ELb0ELb1EEEEEEEEEvNT_6ParamsE,@function
        .size           _ZN7cutlass13device_kernelIN5flash11enable_sm90INS1_16FlashAttnFwdSm90INS1_25CollectiveMainloopFwdSm90ILi2EN4cute5tupleIJNS5_1CILi1EEES8_S8_EEENS6_IJNS7_ILi128EEENS7_ILi96EEENS7_ILi192EEEEEELi192ENS_6half_tEfNS_4arch4Sm90ELb0ELb1ELb0ELb1ELb0ELb0ELb0ELb1ELb1ELb1ELb1ELb0EEENS1_21CollectiveEpilogueFwdINS6_IJSA_SC_SB_EEES9_SE_SG_Li256ELb1ELb1ELb1ELb0EEENS1_36VarlenDynamicPersistentTileSchedulerILi128ELi96ELi256ELi128ELb1ELb1ELb1ELb1ELb0ELb1EEEEEEEEEvNT_6ParamsE,(.L_x_3026 - _ZN7cutlass13device_kernelIN5flash11enable_sm90INS1_16FlashAttnFwdSm90INS1_25CollectiveMainloopFwdSm90ILi2EN4cute5tupleIJNS5_1CILi1EEES8_S8_EEENS6_IJNS7_ILi128EEENS7_ILi96EEENS7_ILi192EEEEEELi192ENS_6half_tEfNS_4arch4Sm90ELb0ELb1ELb0ELb1ELb0ELb0ELb0ELb1ELb1ELb1ELb1ELb0EEENS1_21CollectiveEpilogueFwdINS6_IJSA_SC_SB_EEES9_SE_SG_Li256ELb1ELb1ELb1ELb0EEENS1_36VarlenDynamicPersistentTileSchedulerILi128ELi96ELi256ELi128ELb1ELb1ELb1ELb1ELb0ELb1EEEEEEEEEvNT_6ParamsE)
        .other          _ZN7cutlass13device_kernelIN5flash11enable_sm90INS1_16FlashAttnFwdSm90INS1_25CollectiveMainloopFwdSm90ILi2EN4cute5tupleIJNS5_1CILi1EEES8_S8_EEENS6_IJNS7_ILi128EEENS7_ILi96EEENS7_ILi192EEEEEELi192ENS_6half_tEfNS_4arch4Sm90ELb0ELb1ELb0ELb1ELb0ELb0ELb0ELb1ELb1ELb1ELb1ELb0EEENS1_21CollectiveEpilogueFwdINS6_IJSA_SC_SB_EEES9_SE_SG_Li256ELb1ELb1ELb1ELb0EEENS1_36VarlenDynamicPersistentTileSchedulerILi128ELi96ELi256ELi128ELb1ELb1ELb1ELb1ELb0ELb1EEEEEEEEEvNT_6ParamsE,@"STO_CUDA_ENTRY STV_DEFAULT"
_ZN7cutlass13device_kernelIN5flash11enable_sm90INS1_16FlashAttnFwdSm90INS1_25CollectiveMainloopFwdSm90ILi2EN4cute5tupleIJNS5_1CILi1EEES8_S8_EEENS6_IJNS7_ILi128EEENS7_ILi96EEENS7_ILi192EEEEEELi192ENS_6half_tEfNS_4arch4Sm90ELb0ELb1ELb0ELb1ELb0ELb0ELb0ELb1ELb1ELb1ELb1ELb0EEENS1_21CollectiveEpilogueFwdINS6_IJSA_SC_SB_EEES9_SE_SG_Li256ELb1ELb1ELb1ELb0EEENS1_36VarlenDynamicPersistentTileSchedulerILi128ELi96ELi256ELi128ELb1ELb1ELb1ELb1ELb0ELb1EEEEEEEEEvNT_6ParamsE:
        /* <DEDUP_REMOVED lines=18> */
.L_x_1137:
[----:B------:R-:W-:Y:S05]  /*0120*/  BSYNC B0 ;  /* 0x0000000000007941 */ /* 0x000fea0003800000 */
.L_x_1136:
        /* <DEDUP_REMOVED lines=41> */
.L_x_1138:
        /* <DEDUP_REMOVED lines=22> */
.L_x_1139:
        /* <DEDUP_REMOVED lines=18> */
.L_x_1140:
        /* <DEDUP_REMOVED lines=22> */
.L_x_1141:
        /* <DEDUP_REMOVED lines=22> */
.L_x_1142:
        /* <DEDUP_REMOVED lines=8> */
.L_x_1144:
        /* <DEDUP_REMOVED lines=14> */
[----:B------:R-:W2:Y:S01]  /*0a60*/  LDL R0, [R1+0x5c] ;  /* 0x00005c0001007983 */ /* 0x000ea20000100800 */
[----:B------:R-:W-:Y:S01]  /*0a70*/  VIADD R12, R6, 0xffffff80 ;  /* 0xffffff80060c7836 */ /* 0x000fe20000000000 */
[----:B------:R-:W-:Y:S01]  /*0a80*/  R2UR UR5, R9 ;  /* 0x00000000090572ca */ /* 0x000fe200000e0000 */
[----:B------:R-:W-:Y:S01]  /*0a90*/  UMOV UR38, URZ ;  /* 0x0000003f00267c82 */ /* 0x000fe20008000000 */
[----:B------:R-:W-:Y:S01]  /*0aa0*/  R2UR UR7, R10 ;  /* 0x000000000a0772ca */ /* 0x000fe200000e0000 */
[----:B------:R-:W-:Y:S01]  /*0ab0*/  UMOV UR36, URZ ;  /* 0x0000003f00247c82 */ /* 0x000fe20008000000 */
[----:B------:R-:W-:Y:S02]  /*0ac0*/  R2UR UR6, R11 ;  /* 0x000000000b0672ca */ /* 0x000fe400000e0000 */
[----:B--2---:R-:W-:Y:S02]  /*0ad0*/  R2UR UR4, R0 ;  /* 0x00000000000472ca */ /* 0x004fe400000e0000 */
[----:B------:R-:W-:-:S04]  /*0ae0*/  SHF.R.S32.HI R0, RZ, 0x1f, R12 ;  /* 0x0000001fff007819 */ /* 0x000fc8000001140c */
[CC--:B0-----:R-:W-:Y:S02]  /*0af0*/  LEA.HI R2, R0.reuse, R12.reuse, RZ, 0x7 ;  /* 0x0000000c00027211 */ /* 0x0c1fe400078f38ff */
[-C--:B------:R-:W-:Y:S02]  /*0b00*/  LEA.HI R4, R0, R12.reuse, RZ, 0x5 ;  /* 0x0000000c00047211 */ /* 0x080fe400078f28ff */
[----:B------:R-:W-:Y:S02]  /*0b10*/  LOP3.LUT R223, R2, 0xffffff80, RZ, 0xc0, !PT ;  /* 0xffffff8002df7812 */ /* 0x000fe400078ec0ff */
[----:B------:R-:W-:Y:S01]  /*0b20*/  LEA.HI R3, R0, R12, RZ, 0x4 ;  /* 0x0000000c00037211 */ /* 0x000fe200078f20ff */
[----:B------:R-:W-:Y:S01]  /*0b30*/  IMAD.SHL.U32 R5, R4, 0x20, RZ ;  /* 0x0000002004057824 */ /* 0x000fe200078e00ff */
[----:B------:R-:W-:Y:S01]  /*0b40*/  SHF.R.S32.HI R11, RZ, 0x7, R2 ;  /* 0x00000007ff0b7819 */ /* 0x000fe20000011402 */
[----:B------:R-:W-:Y:S01]  /*0b50*/  IMAD.IADD R223, R12, 0x1, -R223 ;  /* 0x000000010cdf7824 */ /* 0x000fe200078e0adf */
[----:B------:R-:W-:Y:S01]  /*0b60*/  LOP3.LUT R4, R3, 0x3fffff0, RZ, 0xc0, !PT ;  /* 0x03fffff003047812 */ /* 0x000fe200078ec0ff */
[----:B------:R-:W-:Y:S01]  /*0b70*/  ULOP3.LUT UR4, UR4, 0x1, URZ, 0xfc, !UPT ;  /* 0x0000000104047892 */ /* 0x000fe2000f8efc3f */
[----:B------:R-:W-:-:S02]  /*0b80*/  SHF.R.S32.HI R6, RZ, 0x4, R3 ;  /* 0x00000004ff067819 */ /* 0x000fc40000011403 */
[----:B------:R-:W-:Y:S01]  /*0b90*/  SHF.R.S32.HI R8, RZ, 0x1f, R223 ;  /* 0x0000001fff087819 */ /* 0x000fe200000114df */
[----:B------:R-:W-:Y:S01]  /*0ba0*/  IMAD.IADD R4, R12, 0x1, -R4 ;  /* 0x000000010c047824 */ /* 0x000fe200078e0a04 */
[----:B------:R-:W-:Y:S02]  /*0bb0*/  LOP3.LUT R5, R5, 0xfffffc00, RZ, 0xc0, !PT ;  /* 0xfffffc0005057812 */ /* 0x000fe400078ec0ff */
[----:B------:R-:W-:Y:S02]  /*0bc0*/  LEA.HI R7, R8, R223, RZ, 0x2 ;  /* 0x000000df08077211 */ /* 0x000fe400078f10ff */
[----:B------:R-:W-:Y:S01]  /*0bd0*/  LEA.HI R3, R3, R6, RZ, 0x1 ;  /* 0x0000000603037211 */ /* 0x000fe200078f08ff */
[----:B------:R-:W-:Y:S01]  /*0be0*/  IMAD R4, R4, 0x40, R5 ;  /* 0x0000004004047824 */ /* 0x000fe200078e0205 */
[--C-:B------:R-:W-:Y:S02]  /*0bf0*/  SHF.R.S32.HI R9, RZ, 0x2, R7.reuse ;  /* 0x00000002ff097819 */ /* 0x100fe40000011407 */
[----:B------:R-:W-:-:S02]  /*0c00*/  SHF.R.S32.HI R10, RZ, 0x1f, R7 ;  /* 0x0000001fff0a7819 */ /* 0x000fc40000011407 */
[----:B------:R-:W-:Y:S02]  /*0c10*/  LOP3.LUT R3, R3, 0x1ffffffe, RZ, 0xc0, !PT ;  /* 0x1ffffffe03037812 */ /* 0x000fe400078ec0ff */
[----:B------:R-:W-:Y:S02]  /*0c20*/  LEA.HI R5, R0, R12, RZ, 0x2 ;  /* 0x0000000c00057211 */ /* 0x000fe400078f10ff */
[----:B------:R-:W-:Y:S01]  /*0c30*/  LEA.HI R10, R10, R9, RZ, 0x3 ;  /* 0x000000090a0a7211 */ /* 0x000fe200078f18ff */
[----:B------:R-:W-:Y:S01]  /*0c40*/  IMAD.IADD R3, R6, 0x1, -R3 ;  /* 0x0000000106037824 */ /* 0x000fe200078e0a03 */
[----:B------:R-:W-:Y:S02]  /*0c50*/  LOP3.LUT R5, R5, 0xfffffffc, RZ, 0xc0, !PT ;  /* 0xfffffffc05057812 */ /* 0x000fe400078ec0ff */
[----:B------:R-:W-:Y:S01]  /*0c60*/  LOP3.LUT R10, R10, 0xfffffff8, RZ, 0xc0, !PT ;  /* 0xfffffff80a0a7812 */ /* 0x000fe200078ec0ff */
[----:B------:R-:W-:Y:S01]  /*0c70*/  IMAD R3, R3, 0x8, R4 ;  /* 0x0000000803037824 */ /* 0x000fe200078e0204 */
[----:B------:R-:W-:Y:S01]  /*0c80*/  LEA.HI R8, R8, R223, RZ, 0x5 ;  /* 0x000000df08087211 */ /* 0x000fe200078f28ff */
[----:B------:R-:W-:Y:S01]  /*0c90*/  IMAD.IADD R5, R12, 0x1, -R5 ;  /* 0x000000010c057824 */ /* 0x000fe200078e0a05 */
[----:B------:R-:W-:Y:S01]  /*0ca0*/  LEA.HI R2, R2, R11, RZ, 0x1 ;  /* 0x0000000b02027211 */ /* 0x000fe200078f08ff */
[----:B------:R-:W-:Y:S01]  /*0cb0*/  IMAD.IADD R9, R9, 0x1, -R10 ;  /* 0x0000000109097824 */ /* 0x000fe200078e0a0a */
[----:B------:R-:W-:Y:S01]  /*0cc0*/  LOP3.LUT R6, R7, 0x7ffffffc, RZ, 0xc0, !PT ;  /* 0x7ffffffc07067812 */ /* 0x000fe200078ec0ff */
[----:B------:R0:W-:Y:S01]  /*0cd0*/  STL [R1+0x2c], R3 ;  /* 0x00002c0301007387 */ /* 0x0001e20000100800 */
[----:B------:R-:W-:-:S02]  /*0ce0*/  SHF.R.S32.HI R8, RZ, 0x5, R8 ;  /* 0x00000005ff087819 */ /* 0x000fc40000011408 */
[----:B------:R-:W-:Y:S01]  /*0cf0*/  LOP3.LUT R2, R2, 0x3fffffe, RZ, 0xc0, !PT ;  /* 0x03fffffe02027812 */ /* 0x000fe200078ec0ff */
[----:B------:R-:W-:Y:S01]  /*0d00*/  IMAD.IADD R6, R223, 0x1, -R6 ;  /* 0x00000001df067824 */ /* 0x000fe200078e0a06 */
[----:B------:R-:W-:Y:S01]  /*0d10*/  LEA.HI R0, R0, R12, RZ, 0x3 ;  /* 0x0000000c00007211 */ /* 0x000fe200078f18ff */
[----:B------:R-:W-:Y:S02]  /*0d20*/  IMAD R9, R8, 0x10, R9 ;  /* 0x0000001008097824 */ /* 0x000fe400078e0209 */
[----:B------:R-:W-:Y:S01]  /*0d30*/  IMAD.IADD R2, R11, 0x1, -R2 ;  /* 0x000000010b027824 */ /* 0x000fe200078e0a02 */
[----:B------:R-:W-:Y:S01]  /*0d40*/  LOP3.LUT R193, R0, 0xfffffff8, RZ, 0xc0, !PT ;  /* 0xfffffff800c17812 */ /* 0x000fe200078ec0ff */
[----:B------:R-:W-:Y:S01]  /*0d50*/  IMAD.SHL.U32 R19, R6, 0x2, RZ ;  /* 0x0000000206137824 */ /* 0x000fe200078e00ff */
[----:B0-----:R-:W-:Y:S01]  /*0d60*/  LEA.HI R3, R5, R5, RZ, 0x1 ;  /* 0x0000000505037211 */ /* 0x001fe200078f08ff */
[----:B------:R-:W-:Y:S01]  /*0d70*/  IMAD R2, R2, 0x40, R9 ;  /* 0x0000004002027824 */ /* 0x000fe200078e0209 */
[----:B------:R-:W-:Y:S01]  /*0d80*/  SHF.R.S32.HI R220, RZ, 0x3, R0 ;  /* 0x00000003ffdc7819 */ /* 0x000fe20000011400 */
[----:B------:R-:W-:Y:S01]  /*0d90*/  IMAD.IADD R193, R12, 0x1, -R193 ;  /* 0x000000010cc17824 */ /* 0x000fe200078e0ac1 */
[----:B------:R-:W-:Y:S01]  /*0da0*/  LOP3.LUT R4, R3, 0x1ffffffe, RZ, 0xc0, !PT ;  /* 0x1ffffffe03047812 */ /* 0x000fe200078ec0ff */
[----:B------:R-:W-:Y:S01]  /*0db0*/  IMAD.U32 R3, RZ, RZ, UR4 ;  /* 0x00000004ff037e24 */ /* 0x000fe2000f8e00ff */
[----:B------:R-:W-:Y:S01]  /*0dc0*/  STL [R1+0x28], R2 ;  /* 0x0000280201007387 */ /* 0x000fe20000100800 */
[C---:B------:R-:W-:Y:S01]  /*0dd0*/  VIADD R219, R19.reuse, 0x8 ;  /* 0x0000000813db7836 */ /* 0x040fe20000000000 */
[----:B------:R-:W-:Y:S01]  /*0de0*/  UMOV UR4, URZ ;  /* 0x0000003f00047c82 */ /* 0x000fe20008000000 */
[C---:B------:R-:W-:Y:S01]  /*0df0*/  VIADD R218, R19.reuse, 0x10 ;  /* 0x0000001013da7836 */ /* 0x040fe20000000000 */
[----:B------:R0:W-:Y:S01]  /*0e00*/  STL [R1+0x30], R3 ;  /* 0x0000300301007387 */ /* 0x0001e20000100800 */
[----:B------:R-:W-:-:S02]  /*0e10*/  VIADD R217, R19, 0x18 ;  /* 0x0000001813d97836 */ /* 0x000fc40000000000 */
[C---:B------:R-:W-:Y:S02]  /*0e20*/  VIADD R216, R19.reuse, 0x20 ;  /* 0x0000002013d87836 */ /* 0x040fe40000000000 */
[C---:B------:R-:W-:Y:S01]  /*0e30*/  VIADD R215, R19.reuse, 0x28 ;  /* 0x0000002813d77836 */ /* 0x040fe20000000000 */
[----:B------:R-:W-:Y:S01]  /*0e40*/  SHF.R.S32.HI R0, RZ, 0x1f, R217 ;  /* 0x0000001fff007819 */ /* 0x000fe200000114d9 */
[C---:B------:R-:W-:Y:S02]  /*0e50*/  VIADD R214, R19.reuse, 0x30 ;  /* 0x0000003013d67836 */ /* 0x040fe40000000000 */
        /* <DEDUP_REMOVED lines=34> */
[----:B------:R-:W-:Y:S01]  /*1080*/  IMAD.IADD R4, R5, 0x1, -R4 ;  /* 0x0000000105047824 */ /* 0x000fe200078e0a04 */
[----:B------:R-:W-:Y:S01]  /*1090*/  SHF.R.S32.HI R5, RZ, 0x1f, R219 ;  /* 0x0000001fff057819 */ /* 0x000fe200000114db */
[----:B------:R-:W-:Y:S01]  /*10a0*/  IMAD.SHL.U32 R22, R193, 0x8, RZ ;  /* 0x00000008c1167824 */ /* 0x000fe200078e00ff */
[----:B------:R-:W-:Y:S01]  /*10b0*/  SHF.R.S32.HI R5, RZ, 0x1f, R216 ;  /* 0x0000001fff057819 */ /* 0x000fe200000114d8 */
[----:B------:R-:W-:Y:S01]  /*10c0*/  IMAD.U32 R222, RZ, RZ, UR4 ;  /* 0x00000004ffde7e24 */ /* 0x000fe2000f8e00ff */
[----:B------:R-:W-:Y:S01]  /*10d0*/  SHF.R.S32.HI R5, RZ, 0x1f, R213 ;  /* 0x0000001fff057819 */ /* 0x000fe200000114d5 */
[----:B------:R-:W-:Y:S01]  /*10e0*/  VIADD R192, R22, 0x80 ;  /* 0x0000008016c07836 */ /* 0x000fe20000000000 */
[----:B------:R-:W-:Y:S01]  /*10f0*/  SHF.R.S32.HI R225, RZ, 0x1f, R198 ;  /* 0x0000001fffe17819 */ /* 0x000fe200000114c6 */
[----:B------:R-:W-:Y:S01]  /*1100*/  IMAD R23, R4, 0x8, R2 ;  /* 0x0000000804177824 */ /* 0x000fe200078e0202 */
[----:B------:R-:W-:-:S07]  /*1110*/  SHF.R.S32.HI R224, RZ, 0x1f, R197 ;  /* 0x0000001fffe07819 */ /* 0x000fce00000114c5 */
.L_x_1248:
[----:B------:R-:W-:Y:S01]  /*1120*/  ULDC.64 UR8, c[0x0][0xa28] ;  /* 0x00028a0000087ab9 */ /* 0x000fe20000000a00 */
[----:B0---4-:R-:W0:Y:S01]  /*1130*/  LDC.64 R8, c[0x0][0x418] ;  /* 0x00010600ff087b82 */ /* 0x011e220000000a00 */
[----:B------:R-:W-:Y:S01]  /*1140*/  UISETP.NE.U32.AND UP0, UPT, UR8, URZ, UPT ;  /* 0x0000003f0800728c */ /* 0x000fe2000bf05070 */
[----:B-1-3--:R-:W-:Y:S01]  /*1150*/  IMAD.MOV.U32 R7, RZ, RZ, RZ ;  /* 0x000000ffff077224 */ /* 0x00afe200078e00ff */
[----:B------:R-:W-:Y:S02]  /*1160*/  ULDC.64 UR12, c[0x0][0x208] ;  /* 0x00008200000c7ab9 */ /* 0x000fe40000000a00 */
[----:B------:R-:W-:-:S03]  /*1170*/  UISETP.NE.AND.EX UP0, UPT, UR9, URZ, UPT, UP0 ;  /* 0x0000003f0900728c */ /* 0x000fc6000bf05300 */
[----:B------:R-:W-:Y:S01]  /*1180*/  ULDC.64 UR8, c[0x0][0xa18] ;  /* 0x0002860000087ab9 */ /* 0x000fe20000000a00 */
[----:B------:R-:W1:Y:S01]  /*1190*/  LDC R17, c[0x0][0x288] ;  /* 0x0000a200ff117b82 */ /* 0x000e620000000800 */
[----:B------:R-:W-:Y:S01]  /*11a0*/  UISETP.NE.U32.AND UP1, UPT, UR8, URZ, UPT ;  /* 0x0000003f0800728c */ /* 0x000fe2000bf25070 */
[----:B------:R-:W-:-:S03]  /*11b0*/  PLOP3.LUT P0, PT, PT, PT, UP0, 0x80, 0x0 ;  /* 0x000000000000781c */ /* 0x000fc60003f0f008 */
[----:B------:R-:W-:-:S03]  /*11c0*/  UISETP.NE.AND.EX UP1, UPT, UR9, URZ, UPT, UP1 ;  /* 0x0000003f0900728c */ /* 0x000fc6000bf25310 */
[----:B------:R-:W-:Y:S01]  /*11d0*/  @UP0 ULDC.64 UR8, c[0x0][0xa28] ;  /* 0x00028a0000080ab9 */ /* 0x000fe20000000a00 */
[----:B--2---:R-:W2:Y:S01]  /*11e0*/  LDC R0, c[0x0][0x424] ;  /* 0x00010900ff007b82 */ /* 0x004ea20000000800 */
[----:B------:R-:W-:Y:S01]  /*11f0*/  @UP0 UIMAD.WIDE UR8, UR6, 0x4, UR8 ;  /* 0x00000004060808a5 */ /* 0x000fe2000f8e0208 */
[----:B------:R-:W-:-:S05]  /*1200*/  PLOP3.LUT P2, PT, PT, PT, UP1, 0x80, 0x0 ;  /* 0x000000000000781c */ /* 0x000fca0003f4f018 */
[----:B------:R-:W-:Y:S01]  /*1210*/  @UP1 ULDC.64 UR10, c[0x0][0xa18] ;  /* 0x00028600000a1ab9 */ /* 0x000fe20000000a00 */
[----:B------:R-:W-:Y:S01]  /*1220*/  IMAD.U32 R2, RZ, RZ, UR8 ;  /* 0x00000008ff027e24 */ /* 0x000fe2000f8e00ff */
[----:B------:R-:W3:Y:S01]  /*1230*/  LDC R11, c[0x0][0x2f0] ;  /* 0x0000bc00ff0b7b82 */ /* 0x000ee20000000800 */
[----:B------:R-:W-:Y:S01]  /*1240*/  IMAD.U32 R3, RZ, RZ, UR9 ;  /* 0x00000009ff037e24 */ /* 0x000fe2000f8e00ff */
[----:B------:R-:W-:Y:S02]  /*1250*/  @UP1 UIMAD.WIDE UR8, UR6, 0x4, UR10 ;  /* 0x00000004060818a5 */ /* 0x000fe4000f8e020a */
[----:B------:R-:W-:Y:S02]  /*1260*/  ULOP3.LUT UR4, UR7, 0xff000000, URZ, 0xc0, !UPT ;  /* 0xff00000007047892 */ /* 0x000fe4000f8ec03f */
[----:B------:R4:W5:Y:S01]  /*1270*/  @P0 LDG.E R7, desc[UR12][R2.64] ;  /* 0x0000000c02070981 */ /* 0x000962000c1e1900 */
[----:B------:R-:W-:Y:S01]  /*1280*/  ULDC.64 UR10, c[0x0][0xa20] ;  /* 0x00028800000a7ab9 */ /* 0x000fe20000000a00 */
[----:B------:R-:W-:Y:S01]  /*1290*/  IMAD.U32 R4, RZ, RZ, UR8 ;  /* 0x00000008ff047e24 */ /* 0x000fe2000f8e00ff */
[----:B------:R-:W-:Y:S01]  /*12a0*/  ULOP3.LUT UR8, UR7, 0xff0000, URZ, 0xc0, !UPT ;  /* 0x00ff000007087892 */ /* 0x000fe2000f8ec03f */
[----:B------:R-:W-:Y:S01]  /*12b0*/  IMAD.U32 R5, RZ, RZ, UR9 ;  /* 0x00000009ff057e24 */ /* 0x000fe2000f8e00ff */
[----:B------:R-:W-:Y:S01]  /*12c0*/  USHF.R.U32.HI UR4, URZ, 0x8, UR4 ;  /* 0x000000083f047899 */ /* 0x000fe20008011604 */
[----:B0-----:R-:W-:-:S03]  /*12d0*/  ISETP.NE.U32.AND P0, PT, R8, RZ, PT ;  /* 0x000000ff0800720c */ /* 0x001fc60003f05070 */
[----:B------:R-:W-:Y:S01]  /*12e0*/  ULEA.HI UR8, UR8, UR4, URZ, 0x10 ;  /* 0x0000000408087291 */ /* 0x000fe2000f8f803f */
[----:B------:R-:W-:Y:S01]  /*12f0*/  ISETP.NE.U32.AND P1, PT, RZ, UR10, PT ;  /* 0x0000000aff007c0c */ /* 0x000fe2000bf25070 */
[----:B------:R-:W-:Y:S01]  /*1300*/  ULOP3.LUT UR4, UR7, 0xffff, URZ, 0xc0, !UPT ;  /* 0x0000ffff07047892 */ /* 0x000fe2000f8ec03f */
[----:B------:R-:W-:Y:S01]  /*1310*/  ISETP.NE.AND.EX P0, PT, R9, RZ, PT, P0 ;  /* 0x000000ff0900720c */ /* 0x000fe20003f05300 */
[----:B-1----:R4:W5:Y:S01]  /*1320*/  @P2 LDG.E R17, desc[UR12][R4.64] ;  /* 0x0000000c04112981 */ /* 0x002962000c1e1900 */
[----:B------:R-:W-:Y:S02]  /*1330*/  ISETP.NE.AND.EX P1, PT, RZ, UR11, PT, P1 ;  /* 0x0000000bff007c0c */ /* 0x000fe4000bf25310 */
[----:B--2---:R-:W-:Y:S01]  /*1340*/  SEL R0, R0, 0x1, P0 ;  /* 0x0000000100007807 */ /* 0x004fe20000000000 */
[----:B------:R-:W-:Y:S01]  /*1350*/  IMAD.U32 R196, RZ, RZ, UR4 ;  /* 0x00000004ffc47e24 */ /* 0x000fe2000f8e00ff */
[----:B----4-:R-:W-:Y:S09]  /*1360*/  @P2 BRA `(.L_x_1145) ;  /* 0x0000000000302947 */ /* 0x010ff20003800000 */
[----:B------:R-:W-:Y:S02]  /*1370*/  ULDC.64 UR10, c[0x0][0xa00] ;  /* 0x00028000000a7ab9 */ /* 0x000fe40000000a00 */
[----:B------:R-:W-:-:S04]  /*1380*/  ISETP.NE.U32.AND P0, PT, RZ, UR10, PT ;  /* 0x0000000aff007c0c */ /* 0x000fc8000bf05070 */
[----:B------:R-:W-:-:S13]  /*1390*/  ISETP.NE.AND.EX P0, PT, RZ, UR11, PT, P0 ;  /* 0x0000000bff007c0c */ /* 0x000fda000bf05300 */
[----:B------:R-:W-:Y:S05]  /*13a0*/  @!P0 BRA `(.L_x_1145) ;  /* 0x0000000000208947 */ /* 0x000fea0003800000 */
[----:B------:R-:W-:Y:S01]  /*13b0*/  ULDC.64 UR10, c[0x0][0xa00] ;  /* 0x00028000000a7ab9 */ /* 0x000fe20000000a00 */
[----:B------:R-:W-:Y:S01]  /*13c0*/  ULDC.64 UR12, c[0x0][0x208] ;  /* 0x00008200000c7ab9 */ /* 0x000fe20000000a00 */
[----:B------:R-:W-:-:S06]  /*13d0*/  UIMAD.WIDE UR10, UR6, 0x4, UR10 ;  /* 0x00000004060a78a5 */ /* 0x000fcc000f8e020a */
[----:B------:R-:W-:Y:S02]  /*13e0*/  IMAD.U32 R2, RZ, RZ, UR10 ;  /* 0x0000000aff027e24 */ /* 0x000fe4000f8e00ff */
[----:B------:R-:W-:-:S05]  /*13f0*/  IMAD.U32 R3, RZ, RZ, UR11 ;  /* 0x0000000bff037e24 */ /* 0x000fca000f8e00ff */
[----:B-----5:R-:W2:Y:S04]  /*1400*/  LDG.E R17, desc[UR12][R2.64] ;  /* 0x0000000c02117981 */ /* 0x020ea8000c1e1900 */
[----:B------:R-:W2:Y:S02]  /*1410*/  LDG.E R4, desc[UR12][R2.64+0x4] ;  /* 0x0000040c02047981 */ /* 0x000ea4000c1e1900 */
[----:B--2---:R-:W-:-:S07]  /*1420*/  IMAD.IADD R17, R4, 0x1, -R17 ;  /* 0x0000000104117824 */ /* 0x004fce00078e0a11 */
.L_x_1145:
[----:B---3--:R-:W-:Y:S02]  /*1430*/  IMAD R16, R0, R11, RZ ;  /* 0x0000000b00107224 */ /* 0x008fe400078e02ff */
[----:B------:R-:W-:Y:S01]  /*1440*/  IMAD.U32 R221, RZ, RZ, UR6 ;  /* 0x00000006ffdd7e24 */ /* 0x000fe2000f8e00ff */
[----:B------:R-:W-:Y:S06]  /*1450*/  @!P1 BRA `(.L_x_1146) ;  /* 0x00000000001c9947 */ /* 0x000fec0003800000 */
[----:B------:R-:W-:Y:S01]  /*1460*/  ULDC.64 UR10, c[0x0][0xa20] ;  /* 0x00028800000a7ab9 */ /* 0x000fe20000000a00 */
[----:B------:R-:W-:Y:S01]  /*1470*/  ULDC.64 UR12, c[0x0][0x208] ;  /* 0x00008200000c7ab9 */ /* 0x000fe20000000a00 */
[----:B------:R-:W-:-:S06]  /*1480*/  UIMAD.WIDE UR6, UR6, 0x4, UR10 ;  /* 0x00000004060678a5 */ /* 0x000fcc000f8e020a */
[----:B------:R-:W-:Y:S02]  /*1490*/  IMAD.U32 R2, RZ, RZ, UR6 ;  /* 0x00000006ff027e24 */ /* 0x000fe4000f8e00ff */
[----:B------:R-:W-:-:S05]  /*14a0*/  IMAD.U32 R3, RZ, RZ, UR7 ;  /* 0x00000007ff037e24 */ /* 0x000fca000f8e00ff */
[----:B------:R0:W5:Y:S01]  /*14b0*/  LDG.E R16, desc[UR12][R2.64] ;  /* 0x0000000c02107981 */ /* 0x000162000c1e1900 */
[----:B------:R-:W-:Y:S05]  /*14c0*/  BRA `(.L_x_1147) ;  /* 0x0000000000307947 */ /* 0x000fea0003800000 */
.L_x_1146:
        /* <DEDUP_REMOVED lines=9> */
[----:B------:R-:W2:Y:S04]  /*1560*/  LDG.E R16, desc[UR12][R2.64] ;  /* 0x0000000c02107981 */ /* 0x000ea8000c1e1900 */
[----:B------:R-:W2:Y:S02]  /*1570*/  LDG.E R5, desc[UR12][R2.64+0x4] ;  /* 0x0000040c02057981 */ /* 0x000ea4000c1e1900 */
[----:B--2---:R-:W-:-:S07]  /*1580*/  IMAD.IADD R16, R5, 0x1, -R16 ;  /* 0x0000000105107824 */ /* 0x004fce00078e0a10 */
.L_x_1147:
[----:B------:R-:W-:Y:S01]  /*1590*/  ULDC UR4, c[0x0][0x448] ;  /* 0x0001120000047ab9 */ /* 0x000fe20000000800 */
[----:B-----5:R-:W-:Y:S01]  /*15a0*/  IMAD.IADD R16, R16, 0x1, -R7 ;  /* 0x0000000110107824 */ /* 0x020fe200078e0a07 */
[----:B------:R-:W-:Y:S02]  /*15b0*/  UISETP.NE.AND UP0, UPT, UR4, 0x1, UPT ;  /* 0x000000010400788c */ /* 0x000fe4000bf05270 */
[----:B------:R-:W-:Y:S02]  /*15c0*/  USHF.L.U32 UR39, UR5, 0x7, URZ ;  /* 0x0000000705277899 */ /* 0x000fe4000800063f */
[----:B------:R-:W-:Y:S01]  /*15d0*/  IADD3 R0, R16, 0x1, -R17 ;  /* 0x0000000110007810 */ /* 0x000fe20007ffe811 */
[----:B------:R-:W-:Y:S01]  /*15e0*/  ULDC.64 UR4, c[0x0][0x9e0] ;  /* 0x0002780000047ab9 */ /* 0x000fe20000000a00 */
[----:B------:R-:W-:Y:S02]  /*15f0*/  UIADD3 UR9, UR39, 0x7f, URZ ;  /* 0x0000007f27097890 */ /* 0x000fe4000fffe03f */
[----:B------:R-:W-:Y:S01]  /*1600*/  R2UR UR10, R0 ;  /* 0x00000000000a72ca */ /* 0x000fe200000e0000 */
[----:B------:R-:W-:-:S02]  /*1610*/  UISETP.GE.AND UP1, UPT, UR5, 0x1, UPT ;  /* 0x000000010500788c */ /* 0x000fc4000bf26270 */
[----:B------:R-:W-:Y:S01]  /*1620*/  @UP0 ULDC UR6, c[0x0][0x44c] ;  /* 0x0001130000060ab9 */ /* 0x000fe20000000800 */
[----:B------:R-:W-:Y:S01]  /*1630*/  @UP0 ULDC UR11, c[0x0][0x450] ;  /* 0x00011400000b0ab9 */ /* 0x000fe20000000800 */
[----:B------:R-:W-:Y:S02]  /*1640*/  UIMAD.WIDE.U32 UR6, UR9, UR6, URZ ;  /* 0x00000006090672a5 */ /* 0x000fe4000f8e003f */
[----:B------:R-:W-:Y:S02]  /*1650*/  PLOP3.LUT P1, PT, PT, PT, UP1, 0x80, 0x0 ;  /* 0x000000000000781c */ /* 0x000fe40003f2f018 */
        /* <DEDUP_REMOVED lines=15> */
.L_x_1149:
[----:B------:R-:W-:-:S11]  /*1750*/  UISETP.NE.AND UP1, UPT, UR5, 0x1, UPT ;  /* 0x000000010500788c */ /* 0x000fd6000bf25270 */
[----:B------:R-:W-:Y:S02]  /*1760*/  @UP1 ULDC.64 UR10, c[0x0][0x9e8] ;  /* 0x00027a00000a1ab9 */ /* 0x000fe40000000a00 */
[----:B------:R-:W-:-:S04]  /*1770*/  UIMAD.WIDE.U32 UR6, UR4, UR10, URZ ;  /* 0x0000000a040672a5 */ /* 0x000fc8000f8e003f */
[----:B------:R-:W-:-:S12]  /*1780*/  @UP1 USHF.R.U32.HI UR4, URZ, UR11, UR7 ;  /* 0x0000000b3f041299 */ /* 0x000fd80008011607 */
.L_x_1150:
[----:B------:R-:W-:-:S06]  /*1790*/  UIMAD UR4, UR4, UR5, UR5 ;  /* 0x00000005040472a4 */ /* 0x000fcc000f8e0205 */
[----:B------:R-:W-:-:S07]  /*17a0*/  VIMNMX R0, R0, UR4, PT ;  /* 0x0000000400007c48 */ /* 0x000fce000bfe0100 */
.L_x_1148:
[----:B------:R-:W-:Y:S01]  /*17b0*/  IMAD.IADD R77, R16, 0x1, -R17 ;  /* 0x00000001104d7824 */ /* 0x000fe200078e0a11 */
[----:B------:R-:W-:Y:S01]  /*17c0*/  @UP0 ULDC UR6, c[0x0][0x44c] ;  /* 0x0001130000060ab9 */ /* 0x000fe20000000800 */
[----:B0-----:R-:W-:Y:S01]  /*17d0*/  VIADD R2, R0, 0x5f ;  /* 0x0000005f00027836 */ /* 0x001fe20000000000 */
[----:B------:R-:W-:Y:S01]  /*17e0*/  UIMAD.WIDE.U32 UR6, UR39, UR6, URZ ;  /* 0x00000006270672a5 */ /* 0x000fe2000f8e003f */
[----:B------:R-:W-:Y:S01]  /*17f0*/  VIADD R0, R16, 0x5f ;  /* 0x0000005f10007836 */ /* 0x000fe20000000000 */
        /* <DEDUP_REMOVED lines=25> */
.L_x_1152:
[----:B------:R-:W-:-:S11]  /*1990*/  UISETP.NE.AND UP0, UPT, UR5, 0x1, UPT ;  /* 0x000000010500788c */ /* 0x000fd6000bf05270 */
[----:B------:R-:W-:Y:S02]  /*19a0*/  @UP0 ULDC.64 UR10, c[0x0][0x9e8] ;  /* 0x00027a00000a0ab9 */ /* 0x000fe40000000a00 */
[----:B------:R-:W-:-:S04]  /*19b0*/  UIMAD.WIDE.U32 UR6, UR4, UR10, URZ ;  /* 0x0000000a040672a5 */ /* 0x000fc8000f8e003f */
[----:B------:R-:W-:-:S12]  /*19c0*/  @UP0 USHF.R.U32.HI UR4, URZ, UR11, UR7 ;  /* 0x0000000b3f040299 */ /* 0x000fd80008011607 */
.L_x_1153:
[----:B------:R-:W-:-:S04]  /*19d0*/  UIMAD UR4, UR4, UR5, URZ ;  /* 0x00000005040472a4 */ /* 0x000fc8000f8e023f */
[----:B------:R-:W-:-:S04]  /*19e0*/  UISETP.LT.AND UP0, UPT, UR9, UR4, UPT ;  /* 0x000000040900728c */ /* 0x000fc8000bf01270 */
[----:B------:R-:W-:-:S12]  /*19f0*/  USEL UR9, UR9, UR4, !UP0 ;  /* 0x0000000409097287 */ /* 0x000fd8000c000000 */
.L_x_1151:
[----:B------:R-:W-:Y:S02]  /*1a00*/  UIMAD.WIDE UR4, UR9, 0x2aaaaaab, URZ ;  /* 0x2aaaaaab090478a5 */ /* 0x000fe4000f8e023f */
[----:B------:R-:W-:Y:S02]  /*1a10*/  ULOP3.LUT UR6, UR8, 0xff, URZ, 0xc0, !UPT ;  /* 0x000000ff08067892 */ /* 0x000fe4000f8ec03f */
[----:B------:R-:W-:-:S04]  /*1a20*/  USHF.R.U32.HI UR4, URZ, 0x1f, UR5 ;  /* 0x0000001f3f047899 */ /* 0x000fc80008011605 */
[----:B------:R-:W-:Y:S01]  /*1a30*/  ULEA.HI.SX32 UR4, UR5, UR4, 0x1c ;  /* 0x0000000405047291 */ /* 0x000fe2000f8fe23f */
[----:B------:R-:W-:Y:S01]  /*1a40*/  IMAD.U32 R195, RZ, RZ, UR6 ;  /* 0x00000006ffc37e24 */ /* 0x000fe2000f8e00ff */
[----:B------:R-:W-:Y:S02]  /*1a50*/  USHF.R.U32.HI UR5, URZ, 0x10, UR8 ;  /* 0x000000103f057899 */ /* 0x000fe40008011608 */
[----:B------:R-:W-:-:S04]  /*1a60*/  UISETP.LT.AND UP0, UPT, URZ, UR4, UPT ;  /* 0x000000043f00728c */ /* 0x000fc8000bf01270 */
[----:B------:R-:W-:Y:S01]  /*1a70*/  USEL UR61, URZ, UR4, !UP0 ;  /* 0x000000043f3d7287 */ /* 0x000fe2000c000000 */
[----:B------:R-:W-:Y:S02]  /*1a80*/  IMAD.U32 R194, RZ, RZ, UR5 ;  /* 0x00000005ffc27e24 */ /* 0x000fe4000f8e00ff */
[----:B------:R-:W-:-:S03]  /*1a90*/  UMOV UR4, URZ ;  /* 0x0000003f00047c82 */ /* 0x000fc60008000000 */
[----:B------:R-:W-:-:S13]  /*1aa0*/  ISETP.GT.AND P0, PT, R76, UR61, PT ;  /* 0x0000003d4c007c0c */ /* 0x000fda000bf04270 */
[----:B------:R-:W-:Y:S05]  /*1ab0*/  @!P0 BRA `(.L_x_1154) ;  /* 0x00000000009c8947 */ /* 0x000fea0003800000 */
[----:B------:R-:W-:Y:S01]  /*1ac0*/  R2UR UR5, R194 ;  /* 0x00000000c20572ca */ /* 0x000fe200000e0000 */
[----:B------:R-:W-:-:S12]  /*1ad0*/  ULDC UR4, c[0x0][0x9f0] ;  /* 0x00027c0000047ab9 */ /* 0x000fd80000000800 */
[----:B------:R-:W-:-:S04]  /*1ae0*/  UISETP.NE.AND UP0, UPT, UR5, URZ, UPT ;  /* 0x0000003f0500728c */ /* 0x000fc8000bf05270 */
[----:B------:R-:W-:-:S03]  /*1af0*/  USEL UR9, UR5, UR4, UP0 ;  /* 0x0000000405097287 */ /* 0x000fc60008000000 */
[----:B------:R-:W-:-:S03]  /*1b00*/  UMOV UR4, URZ ;  /* 0x0000003f00047c82 */ /* 0x000fc60008000000 */
[----:B------:R-:W-:-:S05]  /*1b10*/  IMAD.U32 R5, RZ, RZ, UR9 ;  /* 0x00000009ff057e24 */ /* 0x000fca000f8e00ff */
        /* <DEDUP_REMOVED lines=33> */
.L_x_1154:
[----:B------:R-:W-:Y:S01]  /*1d30*/  R2UR UR5, R195 ;  /* 0x00000000c30572ca */ /* 0x000fe200000e0000 */
[----:B------:R-:W-:Y:S01]  /*1d40*/  IMAD.U32 R3, RZ, RZ, UR4 ;  /* 0x00000004ff037e24 */ /* 0x000fe2000f8e00ff */
[----:B------:R-:W-:Y:S01]  /*1d50*/  PLOP3.LUT P0, PT, PT, PT, PT, 0x80, 0x0 ;  /* 0x000000000000781c */ /* 0x000fe20003f0f070 */
[----:B------:R-:W-:Y:S01]  /*1d60*/  IMAD.MOV.U32 R4, RZ, RZ, RZ ;  /* 0x000000ffff047224 */ /* 0x000fe200078e00ff */
        /* <DEDUP_REMOVED lines=9> */
[----:B------:R-:W-:Y:S01]  /*1e00*/  UIMAD UR61, UR5, UR4, UR61 ;  /* 0x00000004053d72a4 */ /* 0x000fe2000f8e023d */
[----:B------:R-:W-:Y:S02]  /*1e10*/  CS2R R102, SRZ ;  /* 0x0000000000667805 */ /* 0x000fe4000001ff00 */
[----:B------:R-:W-:-:S02]  /*1e20*/  CS2R R100, SRZ ;  /* 0x0000000000647805 */ /* 0x000fc4000001ff00 */
[----:B------:R-:W-:Y:S02]  /*1e30*/  CS2R R98, SRZ ;  /* 0x0000000000627805 */ /* 0x000fe4000001ff00 */
[----:B------:R-:W-:Y:S02]  /*1e40*/  CS2R R96, SRZ ;  /* 0x0000000000607805 */ /* 0x000fe4000001ff00 */
[----:B------:R-:W-:Y:S02]  /*1e50*/  CS2R R94, SRZ ;  /* 0x00000000005e7805 */ /* 0x000fe4000001ff00 */
[----:B------:R-:W-:Y:S02]  /*1e60*/  VIADDMNMX R76, R3, UR61, R76, PT ;  /* 0x0000003d034c7c46 */ /* 0x000fe4000b80014c */
[----:B------:R-:W-:Y:S02]  /*1e70*/  CS2R R92, SRZ ;  /* 0x00000000005c7805 */ /* 0x000fe4000001ff00 */
        /* <DEDUP_REMOVED lines=72> */
.L_x_1156:
[----:B------:R-:W2:Y:S01]  /*2300*/  LDL R2, [R1+0x30] ;  /* 0x0000300001027983 */ /* 0x000ea20000100800 */
[----:B------:R-:W-:-:S13]  /*2310*/  R2UR UR6, R222 ;  /* 0x00000000de0672ca */ /* 0x000fda00000e0000 */
[----:B------:R-:W-:-:S04]  /*2320*/  ULEA.HI UR4, UR6, UR6, URZ, 0x1 ;  /* 0x0000000606047291 */ /* 0x000fc8000f8f083f */
[----:B------:R-:W-:-:S04]  /*2330*/  ULOP3.LUT UR4, UR4, 0xfffffffe, URZ, 0xc0, !UPT ;  /* 0xfffffffe04047892 */ /* 0x000fc8000f8ec03f */
[----:B------:R-:W-:-:S06]  /*2340*/  UIADD3 UR4, UR6, -UR4, URZ ;  /* 0x8000000406047290 */ /* 0x000fcc000fffe03f */
[----:B------:R-:W-:-:S05]  /*2350*/  IMAD.U32 R0, RZ, RZ, UR4 ;  /* 0x00000004ff007e24 */ /* 0x000fca000f8e00ff */
[----:B------:R-:W-:-:S04]  /*2360*/  SHF.L.U32 R0, R0, 0x1f, RZ ;  /* 0x0000001f00007819 */ /* 0x000fc800000006ff */
[----:B------:R-:W0:Y:S01]  /*2370*/  SYNCS.PHASECHK.TRANS64.TRYWAIT P1, [UR37+0x30800], R0 ;  /* 0x03080000ff0075a7 */ /* 0x000e220008020165 */
[----:B--2---:R-:W-:-:S13]  /*2380*/  R2UR UR5, R2 ;  /* 0x00000000020572ca */ /* 0x004fda00000e0000 */
[----:B------:R-:W-:-:S05]  /*2390*/  IMAD.U32 R2, RZ, RZ, UR5 ;  /* 0x00000005ff027e24 */ /* 0x000fca000f8e00ff */
[----:B------:R-:W-:Y:S01]  /*23a0*/  ISETP.NE.AND P0, PT, R2, 0x3, PT ;  /* 0x000000030200780c */ /* 0x000fe20003f05270 */
[----:B0-----:R-:W-:-:S12]  /*23b0*/  @!P1 BRA `(.L_x_1157) ;  /* 0x0000017400d49947 */ /* 0x001fd80003800000 */
.L_x_1387:
[----:B------:R-:W-:Y:S05]  /*23c0*/  @!P0 BRA `(.L_x_1158) ;  /* 0x0000000000048947 */ /* 0x000fea0003800000 */
[----:B------:R-:W-:Y:S01]  /*23d0*/  BPT.TRAP 0x1 ;  /* 0x000000040000795c */ /* 0x000fe20000300000 */
.L_x_1158:
[----:B0-----:R-:W-:Y:S02]  /*23e0*/  IMAD.U32 R3, RZ, RZ, UR36 ;  /* 0x00000024ff037e24 */ /* 0x001fe4000f8e00ff */
[----:B------:R-:W-:-:S03]  /*23f0*/  IMAD.U32 R0, RZ, RZ, UR38 ;  /* 0x00000026ff007e24 */ /* 0x000fc6000f8e00ff */
[----:B------:R-:W-:Y:S02]  /*2400*/  LEA R3, R3, UR37, 0x3 ;  /* 0x0000002503037c11 */ /* 0x000fe4000f8e18ff */
[----:B------:R-:W-:-:S04]  /*2410*/  SHF.L.U32 R0, R0, 0x1f, RZ ;  /* 0x0000001f00007819 */ /* 0x000fc800000006ff */
[----:B------:R0:W1:Y:S01]  /*2420*/  SYNCS.PHASECHK.TRANS64.TRYWAIT P2, [R3+URZ+0x30830], R0 ;  /* 0x03083000030075a7 */ /* 0x000062000804017f */
[----:B------:R-:W-:Y:S05]  /*2430*/  @!P0 BRA `(.L_x_1159) ;  /* 0x0000000000048947 */ /* 0x000fea0003800000 */
[----:B------:R-:W-:Y:S01]  /*2440*/  BPT.TRAP 0x1 ;  /* 0x000000040000795c */ /* 0x000fe20000300000 */
.L_x_1159:
[----:B------:R-:W2:Y:S02]  /*2450*/  S2R R2, SR_TID.X ;  /* 0x0000000000027919 */ /* 0x000ea40000002100 */
[----:B--2---:R-:W-:-:S04]  /*2460*/  LOP3.LUT R2, R2, 0x7f, RZ, 0xc0, !PT ;  /* 0x0000007f02027812 */ /* 0x004fc800078ec0ff */
[----:B------:R-:W-:Y:S01]  /*2470*/  ISETP.NE.AND P1, PT, R2, RZ, PT ;  /* 0x000000ff0200720c */ /* 0x000fe20003f25270 */
[----:B-1----:R-:W-:-:S12]  /*2480*/  @P2 BRA `(.L_x_1160) ;  /* 0x0000000000082947 */ /* 0x002fd80003800000 */
[----:B------:R-:W1:Y:S02]  /*2490*/  SYNCS.PHASECHK.TRANS64.TRYWAIT P2, [R3+URZ+0x30830], R0 ;  /* 0x03083000030075a7 */ /* 0x000e64000804017f */
[----:B-1----:R-:W-:Y:S05]  /*24a0*/  @!P2 BRA `(.L_x_1161) ;  /* 0x0000017400b0a947 */ /* 0x002fea0003800000 */
.L_x_1160:
[----:B------:R-:W-:Y:S05]  /*24b0*/  WARPSYNC.ALL ;  /* 0x0000000000007948 */ /* 0x000fea0003800000 */
[----:B------:R-:W-:Y:S01]  /*24c0*/  UIADD3 UR4, UR37, 0x1e400, URZ ;  /* 0x0001e40025047890 */ /* 0x000fe2000fffe03f */
[----:B------:R-:W-:Y:S01]  /*24d0*/  WARPGROUP.ARRIVE ;  /* 0x00000000000079c5 */ /* 0x000fe20000000000 */
[----:B------:R-:W-:Y:S01]  /*24e0*/  UMOV UR9, 0x40000040 ;  /* 0x4000004000097882 */ /* 0x000fe20000000000 */
[----:B------:R-:W-:Y:S01]  /*24f0*/  UMOV UR11, 0x40000040 ;  /* 0x40000040000b7882 */ /* 0x000fe20000000000 */
[----:B------:R-:W-:Y:S01]  /*2500*/  USHF.R.U32.HI UR4, URZ, 0x4, UR4 ;  /* 0x000000043f047899 */ /* 0x000fe20008011604 */
[----:B------:R-:W-:Y:S01]  /*2510*/  IMAD.U32 R5, RZ, RZ, UR9 ;  /* 0x00000009ff057e24 */ /* 0x000fe2000f8e00ff */
[----:B------:R-:W-:Y:S01]  /*2520*/  UMOV UR13, 0x40000040 ;  /* 0x40000040000d7882 */ /* 0x000fe20000000000 */
[----:B------:R-:W-:Y:S01]  /*2530*/  UMOV UR15, 0x40000040 ;  /* 0x40000040000f7882 */ /* 0x000fe20000000000 */
[----:B------:R-:W-:Y:S01]  /*2540*/  ULOP3.LUT UR4, UR4, 0x3fff, URZ, 0xc0, !UPT ;  /* 0x00003fff04047892 */ /* 0x000fe2000f8ec03f */
[----:B01----:R-:W-:Y:S01]  /*2550*/  VIADD R0, R23, UR39 ;  /* 0x0000002717007c36 */ /* 0x003fe20008000000 */
[----:B------:R-:W-:Y:S01]  /*2560*/  UMOV UR17, 0x40000040 ;  /* 0x4000004000117882 */ /* 0x000fe20000000000 */
[----:B------:R-:W-:Y:S01]  /*2570*/  UMOV UR19, 0x40000040 ;  /* 0x4000004000137882 */ /* 0x000fe20000000000 */
[----:B------:R-:W-:Y:S01]  /*2580*/  ULOP3.LUT UR60, UR4, 0x10000, URZ, 0xfc, !UPT ;  /* 0x00010000043c7892 */ /* 0x000fe2000f8efc3f */
[----:B------:R-:W-:Y:S01]  /*2590*/  IMAD.MOV.U32 R2, RZ, RZ, R0 ;  /* 0x000000ffff027224 */ /* 0x000fe200078e0000 */
[----:B------:R-:W-:-:S02]  /*25a0*/  ULOP3.LUT UR4, UR40, 0x10000, URZ, 0xfc, !UPT ;  /* 0x0001000028047892 */ /* 0x000fc4000f8efc3f */
[----:B------:R-:W-:Y:S02]  /*25b0*/  UIMAD UR5, UR36, 0x900, UR60 ;  /* 0x00000900240578a4 */ /* 0x000fe4000f8e023c */
[----:B------:R-:W-:Y:S02]  /*25c0*/  UIADD3 UR12, UR4, 0x4, URZ ;  /* 0x00000004040c7890 */ /* 0x000fe4000fffe03f */
[----:B------:R-:W-:Y:S01]  /*25d0*/  UIADD3 UR14, UR5, 0x4, URZ ;  /* 0x00000004050e7890 */ /* 0x000fe2000fffe03f */
[----:B------:R-:W-:Y:S02]  /*25e0*/  UMOV UR8, UR4 ;  /* 0x0000000400087c82 */ /* 0x000fe40008000000 */
[----:B------:R-:W-:Y:S01]  /*25f0*/  UMOV UR10, UR5 ;  /* 0x00000005000a7c82 */ /* 0x000fe20008000000 */
[----:B------:R-:W-:Y:S01]  /*2600*/  IMAD.U32 R4, RZ, RZ, UR8 ;  /* 0x00000008ff047e24 */ /* 0x000fe2000f8e00ff */
[----:B------:R-:W-:Y:S01]  /*2610*/  HGMMA.64x96x16.F32 R24, gdesc[UR8], RZ, !UPT, gsb0 ;  /* 0x01600000081879f0 */ /* 0x000fe2000c0008ff */
[----:B------:R-:W-:-:S02]  /*2620*/  UIADD3 UR8, UR4, 0x2, URZ ;  /* 0x0000000204087890 */ /* 0x000fc4000fffe03f */
[----:B------:R-:W-:Y:S01]  /*2630*/  UIADD3 UR10, UR5, 0x2, URZ ;  /* 0x00000002050a7890 */ /* 0x000fe2000fffe03f */
[----:B------:R-:W-:Y:S01]  /*2640*/  UMOV UR9, 0x40000040 ;  /* 0x4000004000097882 */ /* 0x000fe20000000000 */
[----:B------:R-:W-:Y:S01]  /*2650*/  UMOV UR11, 0x40000040 ;  /* 0x40000040000b7882 */ /* 0x000fe20000000000 */
[----:B------:R-:W-:Y:S02]  /*2660*/  UIADD3 UR16, UR4, 0x6, URZ ;  /* 0x0000000604107890 */ /* 0x000fe4000fffe03f */
[----:B------:R-:W-:Y:S02]  /*2670*/  UIADD3 UR18, UR5, 0x6, URZ ;  /* 0x0000000605127890 */ /* 0x000fe4000fffe03f */
[----:B------:R-:W-:Y:S02]  /*2680*/  UIADD3 UR20, UR4, 0x400, URZ ;  /* 0x0000040004147890 */ /* 0x000fe4000fffe03f */
[----:B------:R-:W-:Y:S01]  /*2690*/  UIADD3 UR22, UR5, 0x300, URZ ;  /* 0x0000030005167890 */ /* 0x000fe2000fffe03f */
[----:B------:R-:W-:Y:S01]  /*26a0*/  UMOV UR21, 0x40000040 ;  /* 0x4000004000157882 */ /* 0x000fe20000000000 */
[----:B------:R-:W-:Y:S01]  /*26b0*/  UMOV UR23, 0x40000040 ;  /* 0x4000004000177882 */ /* 0x000fe20000000000 */
[----:B------:R-:W-:-:S02]  /*26c0*/  UIADD3 UR24, UR4, 0x402, URZ ;  /* 0x0000040204187890 */ /* 0x000fc4000fffe03f */
[----:B------:R-:W-:Y:S01]  /*26d0*/  UIADD3 UR26, UR5, 0x302, URZ ;  /* 0x00000302051a7890 */ /* 0x000fe2000fffe03f */
[----:B------:R-:W-:Y:S01]  /*26e0*/  UMOV UR25, 0x40000040 ;  /* 0x4000004000197882 */ /* 0x000fe20000000000 */
[----:B------:R-:W-:Y:S01]  /*26f0*/  UMOV UR27, 0x40000040 ;  /* 0x40000040001b7882 */ /* 0x000fe20000000000 */
[----:B------:R-:W-:Y:S02]  /*2700*/  UIADD3 UR28, UR4, 0x404, URZ ;  /* 0x00000404041c7890 */ /* 0x000fe4000fffe03f */
[----:B------:R-:W-:Y:S01]  /*2710*/  UIADD3 UR30, UR5, 0x304, URZ ;  /* 0x00000304051e7890 */ /* 0x000fe2000fffe03f */
[----:B------:R-:W-:Y:S01]  /*2720*/  UMOV UR29, 0x40000040 ;  /* 0x40000040001d7882 */ /* 0x000fe20000000000 */
[----:B------:R-:W-:Y:S01]  /*2730*/  UMOV UR31, 0x40000040 ;  /* 0x40000040001f7882 */ /* 0x000fe20000000000 */
        /* <DEDUP_REMOVED lines=20> */
[----:B------:R-:W-:Y:S02]  /*2880*/  ULDC UR4, c[0x0][0x448] ;  /* 0x0001120000047ab9 */ /* 0x000fe40000000800 */
[----:B------:R-:W-:-:S06]  /*2890*/  UISETP.NE.AND UP0, UPT, UR4, 0x1, UPT ;  /* 0x000000010400788c */ /* 0x000fcc000bf05270 */
[----:B------:R-:W-:Y:S02]  /*28a0*/  PLOP3.LUT P2, PT, PT, PT, UP0, 0x80, 0x0 ;  /* 0x000000000000781c */ /* 0x000fe40003f4f008 */
[----:B------:R-:W-:-:S03]  /*28b0*/  PLOP3.LUT P3, PT, PT, PT, UP0, 0x80, 0x0 ;  /* 0x000000000000781c */ /* 0x000fc60003f6f008 */
[----:B------:R-:W-:-:S08]  /*28c0*/  @UP0 ULDC UR4, c[0x0][0x44c] ;  /* 0x0001130000040ab9 */ /* 0x000fd00000000800 */
[----:B------:R-:W-:Y:S01]  /*28d0*/  @P2 IMAD.HI.U32 R6, R0, UR4, RZ ;  /* 0x0000000400062c27 */ /* 0x000fe2000f8e00ff */
[----:B------:R-:W-:-:S03]  /*28e0*/  @UP0 ULDC UR4, c[0x0][0x450] ;  /* 0x0001140000040ab9 */ /* 0x000fc60000000800 */
[----:B------:R-:W-:Y:S01]  /*28f0*/  @!P1 VIADD R0, R3, 0x30840 ;  /* 0x0003084003009836 */ /* 0x000fe20000000000 */
[----:B------:R-:W-:Y:S01]  /*2900*/  @P3 SHF.R.U32.HI R2, RZ, UR4, R6 ;  /* 0x00000004ff023c19 */ /* 0x000fe20008011606 */
[----:B------:R-:W-:Y:S01]  /*2910*/  IMAD.MOV.U32 R3, RZ, RZ, -0x60 ;  /* 0xffffffa0ff037424 */ /* 0x000fe200078e00ff */
[----:B------:R-:W-:Y:S02]  /*2920*/  ULDC.64 UR4, c[0x0][0x9e0] ;  /* 0x0002780000047ab9 */ /* 0x000fe40000000a00 */
[----:B------:R-:W-:Y:S01]  /*2930*/  UISETP.GE.AND UP1, UPT, UR5, 0x1, UPT ;  /* 0x000000010500788c */ /* 0x000fe2000bf26270 */
[----:B------:R-:W0:Y:S01]  /*2940*/  SHFL.IDX PT, R12, R2, RZ, 0x1c1f ;  /* 0x001c1fff020c7589 */ /* 0x000e2200000e0000 */
[----:B------:R-:W-:Y:S01]  /*2950*/  IMAD R3, R76, R3, 0x61 ;  /* 0x000000614c037424 */ /* 0x000fe200078e0203 */
[----:B------:R-:W-:-:S03]  /*2960*/  @!P1 PRMT R0, RZ, 0x654, R0 ;  /* 0x00000654ff009816 */ /* 0x000fc60000000000 */
[----:B------:R-:W-:Y:S01]  /*2970*/  PLOP3.LUT P2, PT, PT, PT, UP1, 0x40, 0x0 ;  /* 0x000000000000781c */ /* 0x000fe20003f4e818 */
[----:B------:R-:W-:Y:S01]  /*2980*/  VIADD R10, R3, 0xffffffff ;  /* 0xffffffff030a7836 */ /* 0x000fe20000000000 */
[----:B------:R-:W-:-:S03]  /*2990*/  IADD3 R6, R16, R3, -R19 ;  /* 0x0000000310067210 */ /* 0x000fc60007ffe813 */
[----:B------:R-:W-:Y:S01]  /*29a0*/  IMAD.IADD R11, R10, 0x1, -R19 ;  /* 0x000000010a0b7824 */ /* 0x000fe200078e0a13 */
[----:B------:R-:W-:Y:S02]  /*29b0*/  WARPGROUP.DEPBAR.LE gsb0, 0x0 ;  /* 0x00008000000079c5 */ /* 0x000fe40000010000 */
[----:B------:R-:W-:Y:S01]  /*29c0*/  WARPGROUP.ARRIVE ;  /* 0x00000000000079c5 */ /* 0x000fe20000000000 */
[----:B------:R-:W-:-:S04]  /*29d0*/  IMAD.IADD R6, R6, 0x1, -R17 ;  /* 0x0000000106067824 */ /* 0x000fc800078e0a11 */
[----:B------:R-:W-:Y:S01]  /*29e0*/  VIADD R8, R6, UR4 ;  /* 0x0000000406087c36 */ /* 0x000fe20008000000 */
[----:B------:R-:W-:Y:S03]  /*29f0*/  HGMMA.64x96x16.F32 R24, gdesc[UR8], R24, gsb0 ;  /* 0x01600000081879f0 */ /* 0x000fe60008000818 */
[----:B------:R-:W-:Y:S02]  /*2a00*/  WARPGROUP.DEPBAR.LE gsb0, 0x0 ;  /* 0x00008000000079c5 */ /* 0x000fe40000010000 */
[----:B------:R-:W-:-:S06]  /*2a10*/  WARPGROUP.ARRIVE ;  /* 0x00000000000079c5 */ /* 0x000fcc0000000000 */
[----:B------:R-:W-:Y:S01]  /*2a20*/  HGMMA.64x96x16.F32 R24, gdesc[UR12], R24, gsb0 ;  /* 0x016000000c1879f0 */ /* 0x000fe20008000818 */
[----:B------:R-:W-:Y:S02]  /*2a30*/  ULDC UR15, c[0x0][0x9dc] ;  /* 0x00027700000f7ab9 */ /* 0x000fe40000000800 */
[----:B------:R-:W-:-:S06]  /*2a40*/  ULOP3.LUT UR6, URZ, UR15, URZ, 0x33, !UPT ;  /* 0x0000000f3f067292 */ /* 0x000fcc000f8e333f */
[----:B------:R-:W-:-:S04]  /*2a50*/  VIADD R9, R6, UR6 ;  /* 0x0000000606097c36 */ /* 0x000fc80008000000 */
[----:B0-----:R-:W-:Y:S01]  /*2a60*/  IMAD.IADD R3, R9, 0x1, R12 ;  /* 0x0000000109037824 */ /* 0x001fe200078e020c */
        /* <DEDUP_REMOVED lines=28> */
[----:B------:R0:W-:Y:S02]  /*2c30*/  @!P1 SYNCS.ARRIVE.TRANS64.RED.A1T0 RZ, [R0+URZ], RZ ;  /* 0x000000ff00ff99a7 */ /* 0x0001e4000810043f */
[----:B0-----:R-:W-:-:S05]  /*2c40*/  IMAD R0, R76, -0x60, R16 ;  /* 0xffffffa04c007824 */ /* 0x001fca00078e0210 */
[----:B------:R-:W-:-:S04]  /*2c50*/  IADD3 R7, -R19, 0x60, R0 ;  /* 0x0000006013077810 */ /* 0x000fc80007ffe100 */
[----:B------:R-:W-:Y:S01]  /*2c60*/  VIADDMNMX R0, R12, R8, R7, PT ;  /* 0x000000080c007246 */ /* 0x000fe20003800107 */
[----:B------:R-:W-:Y:S06]  /*2c70*/  @P2 BRA `(.L_x_1162) ;  /* 0x0000000000542947 */ /* 0x000fec0003800000 */
[----:B------:R-:W-:Y:S01]  /*2c80*/  IADD3 R6, -R17, R16, R12 ;  /* 0x0000001011067210 */ /* 0x000fe20007ffe10c */
        /* <DEDUP_REMOVED lines=11> */
.L_x_1164:
[----:B------:R-:W-:-:S06]  /*2d40*/  UISETP.NE.AND UP2, UPT, UR5, 0x1, UPT ;  /* 0x000000010500788c */ /* 0x000fcc000bf45270 */
[----:B------:R-:W-:-:S05]  /*2d50*/  PLOP3.LUT P2, PT, PT, PT, UP2, 0x80, 0x0 ;  /* 0x000000000000781c */ /* 0x000fca0003f4f028 */
[----:B------:R-:W-:-:S08]  /*2d60*/  @UP2 ULDC.64 UR6, c[0x0][0x9e8] ;  /* 0x00027a0000062ab9 */ /* 0x000fd00000000a00 */
[----:B------:R-:W-:-:S05]  /*2d70*/  @P2 IMAD.HI.U32 R12, R6, UR6, RZ ;  /* 0x00000006060c2c27 */ /* 0x000fca000f8e00ff */
[----:B------:R-:W-:-:S07]  /*2d80*/  @P2 SHF.R.U32.HI R6, RZ, UR7, R12 ;  /* 0x00000007ff062c19 */ /* 0x000fce000801160c */
.L_x_1165:
[----:B------:R-:W-:Y:S05]  /*2d90*/  BSYNC B0 ;  /* 0x0000000000007941 */ /* 0x000fea0003800000 */
.L_x_1163:
[----:B------:R-:W-:-:S05]  /*2da0*/  IMAD R6, R6, UR5, R11 ;  /* 0x0000000506067c24 */ /* 0x000fca000f8e020b */
[----:B------:R-:W-:Y:S02]  /*2db0*/  VIMNMX R3, R3, R6, !PT ;  /* 0x0000000603037248 */ /* 0x000fe40007fe0100 */
[----:B------:R-:W-:-:S07]  /*2dc0*/  VIADDMNMX R0, R6, UR5, R0, PT ;  /* 0x0000000506007c46 */ /* 0x000fce000b800100 */
.L_x_1162:
[C---:B------:R-:W-:Y:S01]  /*2dd0*/  ISETP.GE.AND P2, PT, R10.reuse, 0x2, PT ;  /* 0x000000020a00780c */ /* 0x040fe20003f46270 */
[----:B------:R-:W0:Y:S01]  /*2de0*/  SHFL.IDX PT, R2, R2, 0x1, 0x1c1f ;  /* 0x003c1f0002027f89 */ /* 0x000e2200000e0000 */
        /* <DEDUP_REMOVED lines=115> */
[----:B------:R-:W-:Y:S02]  /*3520*/  VIADDMNMX R0, R2, R8, R7, PT ;  /* 0x0000000802007246 */ /* 0x000fe40003800107 */
[----:B------:R-:W-:Y:S02]  /*3530*/  FSEL R69, R69, -INF , !P6 ;  /* 0xff80000045457808 */ /* 0x000fe40007000000 */
[----:B------:R-:W-:-:S13]  /*3540*/  PLOP3.LUT P6, PT, PT, PT, UP1, 0x40, 0x0 ;  /* 0x000000000000781c */ /* 0x000fda0003fce818 */
[----:B------:R-:W-:Y:S05]  /*3550*/  @P6 BRA `(.L_x_1166) ;  /* 0x00000000005c6947 */ /* 0x000fea0003800000 */
        /* <DEDUP_REMOVED lines=13> */
.L_x_1168:
[----:B------:R-:W-:-:S06]  /*3630*/  UISETP.NE.AND UP2, UPT, UR5, 0x1, UPT ;  /* 0x000000010500788c */ /* 0x000fcc000bf45270 */
[----:B------:R-:W-:-:S05]  /*3640*/  PLOP3.LUT P6, PT, PT, PT, UP2, 0x80, 0x0 ;  /* 0x000000000000781c */ /* 0x000fca0003fcf028 */
[----:B------:R-:W-:-:S08]  /*3650*/  @UP2 ULDC.64 UR6, c[0x0][0x9e8] ;  /* 0x00027a0000062ab9 */ /* 0x000fd00000000a00 */
[----:B------:R-:W-:Y:S01]  /*3660*/  @P6 IMAD.HI.U32 R3, R2, UR6, RZ ;  /* 0x0000000602036c27 */ /* 0x000fe2000f8e00ff */
[----:B------:R-:W-:-:S13]  /*3670*/  PLOP3.LUT P6, PT, PT, PT, UP2, 0x80, 0x0 ;  /* 0x000000000000781c */ /* 0x000fda0003fcf028 */
[----:B------:R-:W-:-:S07]  /*3680*/  @P6 SHF.R.U32.HI R2, RZ, UR7, R3 ;  /* 0x00000007ff026c19 */ /* 0x000fce0008011603 */
.L_x_1169:
[----:B------:R-:W-:Y:S05]  /*3690*/  BSYNC B0 ;  /* 0x0000000000007941 */ /* 0x000fea0003800000 */
.L_x_1167:
[----:B------:R-:W-:-:S05]  /*36a0*/  IMAD R3, R2, UR5, R11 ;  /* 0x0000000502037c24 */ /* 0x000fca000f8e020b */
[----:B------:R-:W-:Y:S02]  /*36b0*/  VIMNMX R6, R6, R3, !PT ;  /* 0x0000000306067248 */ /* 0x000fe40007fe0100 */
[----:B------:R-:W-:-:S07]  /*36c0*/  VIADDMNMX R0, R3, UR5, R0, PT ;  /* 0x0000000503007c46 */ /* 0x000fce000b800100 */
.L_x_1166:
[C---:B------:R-:W-:Y:S01]  /*36d0*/  ISETP.GT.AND P2, PT, R6.reuse, 0x1, !P2 ;  /* 0x000000010600780c */ /* 0x040fe20005744270 */
[----:B------:R-:W-:Y:S01]  /*36e0*/  ULDC UR14, c[0x0][0x988] ;  /* 0x00026200000e7ab9 */ /* 0x000fe20000000800 */
[----:B------:R-:W-:Y:S01]  /*36f0*/  ISETP.GT.AND P3, PT, R6, 0x8, !P3 ;  /* 0x000000080600780c */ /* 0x000fe20005f64270 */
[----:B------:R-:W-:Y:S01]  /*3700*/  @UP0 ULDC UR6, c[0x0][0x44c] ;  /* 0x0001130000060ab9 */ /* 0x000fe20000000800 */
[C---:B------:R-:W-:Y:S01]  /*3710*/  ISETP.LT.OR P2, PT, R0.reuse, 0x2, P2 ;  /* 0x000000020000780c */ /* 0x040fe20001741670 */
[----:B------:R-:W-:Y:S01]  /*3720*/  UIMAD.WIDE.U32 UR6, UR39, UR6, URZ ;  /* 0x00000006270672a5 */ /* 0x000fe2000f8e003f */
[----:B------:R-:W-:Y:S01]  /*3730*/  ISETP.LT.OR P3, PT, R0, 0x9, P3 ;  /* 0x000000090000780c */ /* 0x000fe20001f61670 */
[----:B------:R-:W-:Y:S01]  /*3740*/  @UP0 ULDC UR18, c[0x0][0x450] ;  /* 0x0001140000120ab9 */ /* 0x000fe20000000800 */
[----:B------:R-:W-:Y:S01]  /*3750*/  FSEL R27, R27, -INF , !P2 ;  /* 0xff8000001b1b7808 */ /* 0x000fe20005000000 */
[----:B------:R-:W-:Y:S01]  /*3760*/  UMOV UR10, UR39 ;  /* 0x00000027000a7c82 */ /* 0x000fe20008000000 */
[----:B------:R-:W-:Y:S01]  /*3770*/  ISETP.NE.AND P2, PT, R14, RZ, PT ;  /* 0x000000ff0e00720c */ /* 0x000fe20003f45270 */
[----:B------:R-:W-:Y:S01]  /*3780*/  @UP0 USHF.R.U32.HI UR10, URZ, UR18, UR7 ;  /* 0x000000123f0a0299 */ /* 0x000fe20008011607 */
[----:B------:R-:W-:-:S02]  /*3790*/  FSEL R30, R30, -INF , !P3 ;  /* 0xff8000001e1e7808 */ /* 0x000fc40005800000 */
[----:B------:R-:W-:Y:S02]  /*37a0*/  ISETP.GT.AND P2, PT, R6, 0x9, !P2 ;  /* 0x000000090600780c */ /* 0x000fe40005744270 */
[----:B------:R-:W-:Y:S02]  /*37b0*/  ISETP.NE.AND P3, PT, R28, RZ, PT ;  /* 0x000000ff1c00720c */ /* 0x000fe40003f65270 */
[----:B------:R-:W-:Y:S02]  /*37c0*/  ISETP.LT.OR P2, PT, R0, 0xa, P2 ;  /* 0x0000000a0000780c */ /* 0x000fe40001741670 */
[----:B------:R-:W-:Y:S02]  /*37d0*/  FMNMX.FTZ R2, R13, R25, !PT ;  /* 0x000000190d027209 */ /* 0x000fe40007810000 */
[----:B------:R-:W-:Y:S02]  /*37e0*/  FSEL R31, R31, -INF , !P2 ;  /* 0xff8000001f1f7808 */ /* 0x000fe40005000000 */
[----:B------:R-:W-:-:S02]  /*37f0*/  ISETP.NE.AND P2, PT, R20, RZ, PT ;  /* 0x000000ff1400720c */ /* 0x000fc40003f45270 */
[----:B------:R-:W-:Y:S02]  /*3800*/  ISETP.NE.AND P6, PT, R72, RZ, PT ;  /* 0x000000ff4800720c */ /* 0x000fe40003fc5270 */
[----:B------:R-:W-:Y:S02]  /*3810*/  ISETP.GT.AND P2, PT, R6, 0x10, !P2 ;  /* 0x000000100600780c */ /* 0x000fe40005744270 */
[----:B------:R-:W-:Y:S02]  /*3820*/  FMNMX.FTZ R2, R15, R2, !PT ;  /* 0x000000020f027209 */ /* 0x000fe40007810000 */
        /* <DEDUP_REMOVED lines=10> */
[----:B------:R-:W-:Y:S02]  /*38d0*/  ISETP.GT.AND P2, PT, R6, 0x18, !P3 ;  /* 0x000000180600780c */ /* 0x000fe40005f44270 */
[----:B------:R-:W-:Y:S02]  /*38e0*/  FMNMX.FTZ R3, R37, R2, !PT ;  /* 0x0000000225037209 */ /* 0x000fe40007810000 */
[----:B------:R-:W-:Y:S02]  /*38f0*/  ISETP.LT.OR P2, PT, R0, 0x19, P2 ;  /* 0x000000190000780c */ /* 0x000fe40001741670 */
[----:B------:R-:W-:Y:S02]  /*3900*/  FMNMX.FTZ R2, R40, R3, !PT ;  /* 0x0000000328027209 */ /* 0x000fe40007810000 */
[----:B------:R-:W-:-:S02]  /*3910*/  FSEL R38, R38, -INF , !P2 ;  /* 0xff80000026267808 */ /* 0x000fc40005000000 */
[----:B------:R-:W-:Y:S02]  /*3920*/  ISETP.GT.AND P2, PT, R6, 0x19, !P6 ;  /* 0x000000190600780c */ /* 0x000fe40007744270 */
[----:B------:R-:W-:Y:S02]  /*3930*/  FMNMX.FTZ R3, R41, R2, !PT ;  /* 0x0000000229037209 */ /* 0x000fe40007810000 */
[----:B------:R-:W-:Y:S02]  /*3940*/  ISETP.LT.OR P2, PT, R0, 0x1a, P2 ;  /* 0x0000001a0000780c */ /* 0x000fe40001741670 */
[----:B------:R-:W-:Y:S02]  /*3950*/  FMNMX.FTZ R2, R44, R3, !PT ;  /* 0x000000032c027209 */ /* 0x000fe40007810000 */
[----:B------:R-:W-:Y:S02]  /*3960*/  FSEL R39, R39, -INF , !P2 ;  /* 0xff80000027277808 */ /* 0x000fe40005000000 */
[----:B------:R-:W-:-:S02]  /*3970*/  ISETP.NE.AND P2, PT, R73, RZ, PT ;  /* 0x000000ff4900720c */ /* 0x000fc40003f45270 */
[----:B------:R-:W-:Y:S02]  /*3980*/  FMNMX.FTZ R3, R45, R2, !PT ;  /* 0x000000022d037209 */ /* 0x000fe40007810000 */
        /* <DEDUP_REMOVED lines=29> */
[----:B------:R-:W-:Y:S01]  /*3b60*/  ISETP.NE.AND P3, PT, R84, RZ, PT ;  /* 0x000000ff5400720c */ /* 0x000fe20003f65270 */
[----:B------:R-:W0:Y:S01]  /*3b70*/  SHFL.BFLY PT, R3, R2, 0x2, 0x1f ;  /* 0x0c401f0002037f89 */ /* 0x000e2200000e0000 */
[----:B------:R-:W-:Y:S02]  /*3b80*/  ISETP.LT.OR P2, PT, R0, 0x31, P2 ;  /* 0x000000310000780c */ /* 0x000fe40001741670 */
[----:B------:R-:W-:Y:S02]  /*3b90*/  ISETP.NE.AND P6, PT, R12, RZ, PT ;  /* 0x000000ff0c00720c */ /* 0x000fe40003fc5270 */
[----:B------:R-:W-:Y:S02]  /*3ba0*/  FSEL R50, R50, -INF , !P2 ;  /* 0xff80000032327808 */ /* 0x000fe40005000000 */
[----:B------:R-:W-:Y:S02]  /*3bb0*/  ISETP.NE.AND P2, PT, R80, RZ, PT ;  /* 0x000000ff5000720c */ /* 0x000fe40003f45270 */
[----:B------:R-:W-:-:S02]  /*3bc0*/  ISETP.GT.AND P4, PT, R6, 0x51, !P4 ;  /* 0x000000510600780c */ /* 0x000fc40006784270 */
[C---:B------:R-:W-:Y:S02]  /*3bd0*/  ISETP.GT.AND P2, PT, R6.reuse, 0x31, !P2 ;  /* 0x000000310600780c */ /* 0x040fe40005744270 */
[----:B------:R-:W-:Y:S02]  /*3be0*/  ISETP.GT.AND P5, PT, R6, 0x58, !P5 ;  /* 0x000000580600780c */ /* 0x000fe40006fa4270 */
[C---:B------:R-:W-:Y:S02]  /*3bf0*/  ISETP.LT.OR P2, PT, R0.reuse, 0x32, P2 ;  /* 0x000000320000780c */ /* 0x040fe40001741670 */
[----:B------:R-:W-:Y:S02]  /*3c00*/  ISETP.LT.OR P4, PT, R0, 0x52, P4 ;  /* 0x000000520000780c */ /* 0x000fe40002781670 */
[----:B------:R-:W-:Y:S02]  /*3c10*/  FSEL R51, R51, -INF , !P2 ;  /* 0xff80000033337808 */ /* 0x000fe40005000000 */
[----:B------:R-:W-:-:S02]  /*3c20*/  ISETP.NE.AND P2, PT, R81, RZ, PT ;  /* 0x000000ff5100720c */ /* 0x000fc40003f45270 */
[----:B------:R-:W-:Y:S02]  /*3c30*/  ISETP.LT.OR P5, PT, R0, 0x59, P5 ;  /* 0x000000590000780c */ /* 0x000fe40002fa1670 */
[----:B------:R-:W-:Y:S02]  /*3c40*/  ISETP.GT.AND P2, PT, R6, 0x38, !P2 ;  /* 0x000000380600780c */ /* 0x000fe40005744270 */
[----:B0-----:R-:W-:Y:S02]  /*3c50*/  FMNMX.FTZ R8, R2, R3, !PT ;  /* 0x0000000302087209 */ /* 0x001fe40007810000 */
[----:B------:R-:W-:Y:S02]  /*3c60*/  ISETP.LT.OR P2, PT, R0, 0x39, P2 ;  /* 0x000000390000780c */ /* 0x000fe40001741670 */
[----:B------:R-:W-:Y:S01]  /*3c70*/  FSEL R67, R67, -INF , !P4 ;  /* 0xff80000043437808 */ /* 0x000fe20006000000 */
[----:B------:R-:W0:Y:S01]  /*3c80*/  SHFL.BFLY PT, R3, R8, 0x1, 0x1f ;  /* 0x0c201f0008037f89 */ /* 0x000e2200000e0000 */
[----:B------:R-:W-:-:S02]  /*3c90*/  FSEL R54, R54, -INF , !P2 ;  /* 0xff80000036367808 */ /* 0x000fc40005000000 */
[----:B------:R-:W-:Y:S02]  /*3ca0*/  ISETP.NE.AND P2, PT, R82, RZ, PT ;  /* 0x000000ff5200720c */ /* 0x000fe40003f45270 */
[----:B------:R-:W-:Y:S02]  /*3cb0*/  FSEL R70, R70, -INF , !P5 ;  /* 0xff80000046467808 */ /* 0x000fe40006800000 */
[----:B------:R-:W-:Y:S02]  /*3cc0*/  ISETP.GT.AND P2, PT, R6, 0x39, !P2 ;  /* 0x000000390600780c */ /* 0x000fe40005744270 */
[----:B------:R-:W-:Y:S02]  /*3cd0*/  R2UR UR11, R77 ;  /* 0x000000004d0b72ca */ /* 0x000fe400000e0000 */
[----:B------:R-:W-:-:S04]  /*3ce0*/  ISETP.LT.OR P2, PT, R0, 0x3a, P2 ;  /* 0x0000003a0000780c */ /* 0x000fc80001741670 */
[----:B------:R-:W-:Y:S02]  /*3cf0*/  FSEL R55, R55, -INF , !P2 ;  /* 0xff80000037377808 */ /* 0x000fe40005000000 */
[----:B------:R-:W-:-:S04]  /*3d00*/  ISETP.NE.AND P2, PT, R83, RZ, PT ;  /* 0x000000ff5300720c */ /* 0x000fc80003f45270 */
[----:B------:R-:W-:Y:S01]  /*3d10*/  ISETP.GT.AND P2, PT, R6, 0x40, !P2 ;  /* 0x000000400600780c */ /* 0x000fe20005744270 */
[----:B------:R-:W-:Y:S01]  /*3d20*/  UIADD3 UR6, UR11, UR10, URZ ;  /* 0x0000000a0b067290 */ /* 0x000fe2000fffe03f */
[----:B0-----:R-:W-:Y:S02]  /*3d30*/  FMNMX.FTZ R3, R8, R3, !PT ;  /* 0x0000000308037209 */ /* 0x001fe40007810000 */
[----:B------:R-:W-:Y:S01]  /*3d40*/  ISETP.LT.OR P2, PT, R0, 0x41, P2 ;  /* 0x000000410000780c */ /* 0x000fe20001741670 */
[----:B------:R-:W-:Y:S02]  /*3d50*/  UIADD3 UR4, UR6, UR4, URZ ;  /* 0x0000000406047290 */ /* 0x000fe4000fffe03f */
[----:B------:R-:W-:Y:S01]  /*3d60*/  FMUL.FTZ R7, R3, UR14 ;  /* 0x0000000e03077c20 */ /* 0x000fe20008410000 */
[----:B------:R-:W-:Y:S02]  /*3d70*/  FSEL R58, R58, -INF , !P2 ;  /* 0xff8000003a3a7808 */ /* 0x000fe40005000000 */
[----:B------:R-:W-:-:S02]  /*3d80*/  ISETP.GT.AND P2, PT, R6, 0x41, !P3 ;  /* 0x000000410600780c */ /* 0x000fc40005f44270 */
[----:B------:R-:W-:Y:S02]  /*3d90*/  ISETP.NE.AND P3, PT, R87, RZ, PT ;  /* 0x000000ff5700720c */ /* 0x000fe40003f65270 */
[----:B------:R-:W-:Y:S02]  /*3da0*/  ISETP.LT.OR P2, PT, R0, 0x42, P2 ;  /* 0x000000420000780c */ /* 0x000fe40001741670 */
[C---:B------:R-:W-:Y:S02]  /*3db0*/  ISETP.GT.AND P3, PT, R6.reuse, 0x50, !P3 ;  /* 0x000000500600780c */ /* 0x040fe40005f64270 */
[----:B------:R-:W-:Y:S02]  /*3dc0*/  FSEL R59, R59, -INF , !P2 ;  /* 0xff8000003b3b7808 */ /* 0x000fe40005000000 */
[----:B------:R-:W-:Y:S02]  /*3dd0*/  ISETP.GT.AND P2, PT, R6, RZ, !P6 ;  /* 0x000000ff0600720c */ /* 0x000fe40007744270 */
[----:B------:R-:W-:-:S02]  /*3de0*/  ISETP.NE.AND P6, PT, R85, RZ, PT ;  /* 0x000000ff5500720c */ /* 0x000fc40003fc5270 */
[C---:B------:R-:W-:Y:S02]  /*3df0*/  ISETP.LT.OR P2, PT, R0.reuse, 0x1, P2 ;  /* 0x000000010000780c */ /* 0x040fe40001741670 */
[----:B------:R-:W-:Y:S02]  /*3e00*/  ISETP.LT.OR P3, PT, R0, 0x51, P3 ;  /* 0x000000510000780c */ /* 0x000fe40001f61670 */
[----:B------:R-:W-:Y:S02]  /*3e10*/  FSEL R26, R26, -INF , !P2 ;  /* 0xff8000001a1a7808 */ /* 0x000fe40005000000 */
[----:B------:R-:W-:Y:S02]  /*3e20*/  FSETP.NEU.FTZ.AND P2, PT, R3, -INF , PT ;  /* 0xff8000000300780b */ /* 0x000fe40003f5d000 */
[----:B------:R-:W-:Y:S02]  /*3e30*/  FSEL R66, R66, -INF , !P3 ;  /* 0xff80000042427808 */ /* 0x000fe40005800000 */
[----:B------:R-:W-:-:S02]  /*3e40*/  FSEL R10, R7, RZ, P2 ;  /* 0x000000ff070a7208 */ /* 0x000fc40001000000 */
[----:B------:R-:W-:Y:S02]  /*3e50*/  FMNMX.FTZ R7, R26, R27, !PT ;  /* 0x0000001b1a077209 */ /* 0x000fe40007810000 */
[----:B------:R-:W-:Y:S01]  /*3e60*/  ISETP.GT.AND P2, PT, R6, 0x48, !P6 ;  /* 0x000000480600780c */ /* 0x000fe20007744270 */
[--C-:B------:R-:W-:Y:S01]  /*3e70*/  FFMA.FTZ R188, R13, UR14, -R10.reuse ;  /* 0x0000000e0dbc7c23 */ /* 0x100fe2000801080a */
[----:B------:R-:W-:Y:S01]  /*3e80*/  FMNMX.FTZ R2, R30, R7, !PT ;  /* 0x000000071e027209 */ /* 0x000fe20007810000 */
[--C-:B------:R-:W-:Y:S01]  /*3e90*/  FFMA.FTZ R190, R15, UR14, -R10.reuse ;  /* 0x0000000e0fbe7c23 */ /* 0x100fe2000801080a */
[----:B------:R-:W-:Y:S01]  /*3ea0*/  ISETP.LT.OR P2, PT, R0, 0x49, P2 ;  /* 0x000000490000780c */ /* 0x000fe20001741670 */
[--C-:B------:R-:W-:Y:S01]  /*3eb0*/  FFMA.FTZ R8, R25, UR14, -R10.reuse ;  /* 0x0000000e19087c23 */ /* 0x100fe2000801080a */
[----:B------:R-:W-:Y:S01]  /*3ec0*/  FMNMX.FTZ R7, R31, R2, !PT ;  /* 0x000000021f077209 */ /* 0x000fe20007810000 */
[----:B------:R-:W-:Y:S01]  /*3ed0*/  MUFU.EX2 R188, R188 ;  /* 0x000000bc00bc7308 */ /* 0x000fe20000000800 */
[----:B------:R-:W-:Y:S01]  /*3ee0*/  FSEL R62, R62, -INF , !P2 ;  /* 0xff8000003e3e7808 */ /* 0x000fe20005000000 */
[--C-:B------:R-:W-:Y:S01]  /*3ef0*/  FFMA.FTZ R29, R29, UR14, -R10.reuse ;  /* 0x0000000e1d1d7c23 */ /* 0x100fe2000801080a */
[----:B------:R-:W-:Y:S01]  /*3f00*/  FMNMX.FTZ R2, R34, R7, !PT ;  /* 0x0000000722027209 */ /* 0x000fe20007810000 */
[--C-:B------:R-:W-:Y:S01]  /*3f10*/  FFMA.FTZ R184, R32, UR14, -R10.reuse ;  /* 0x0000000e20b87c23 */ /* 0x100fe2000801080a */
[----:B------:R-:W-:Y:S01]  /*3f20*/  ISETP.NE.AND P2, PT, R86, RZ, PT ;  /* 0x000000ff5600720c */ /* 0x000fe20003f45270 */
[--C-:B------:R-:W-:Y:S01]  /*3f30*/  FFMA.FTZ R33, R33, UR14, -R10.reuse ;  /* 0x0000000e21217c23 */ /* 0x100fe2000801080a */
[----:B------:R-:W-:Y:S01]  /*3f40*/  FMNMX.FTZ R9, R35, R2, !PT ;  /* 0x0000000223097209 */ /* 0x000fe20007810000 */
[----:B------:R-:W0:Y:S01]  /*3f50*/  MUFU.EX2 R7, R8 ;  /* 0x0000000800077308 */ /* 0x000e220000000800 */
[----:B------:R-:W-:Y:S01]  /*3f60*/  ISETP.GT.AND P2, PT, R6, 0x49, !P2 ;  /* 0x000000490600780c */ /* 0x000fe20005744270 */
[--C-:B------:R-:W-:Y:S01]  /*3f70*/  FFMA.FTZ R186, R36, UR14, -R10.reuse ;  /* 0x0000000e24ba7c23 */ /* 0x100fe2000801080a */
[----:B------:R-:W-:Y:S01]  /*3f80*/  FMNMX.FTZ R2, R38, R9, !PT ;  /* 0x0000000926027209 */ /* 0x000fe20007810000 */
[--C-:B------:R-:W-:Y:S01]  /*3f90*/  FFMA.FTZ R37, R37, UR14, -R10.reuse ;  /* 0x0000000e25257c23 */ /* 0x100fe2000801080a */
[----:B------:R-:W-:Y:S01]  /*3fa0*/  ISETP.LT.OR P2, PT, R0, 0x4a, P2 ;  /* 0x0000004a0000780c */ /* 0x000fe20001741670 */
[--C-:B------:R-:W-:Y:S01]  /*3fb0*/  FFMA.FTZ R180, R40, UR14, -R10.reuse ;  /* 0x0000000e28b47c23 */ /* 0x100fe2000801080a */
[----:B------:R-:W-:Y:S01]  /*3fc0*/  FMNMX.FTZ R9, R39, R2, !PT ;  /* 0x0000000227097209 */ /* 0x000fe20007810000 */
[----:B------:R-:W1:Y:S01]  /*3fd0*/  MUFU.EX2 R190, R190 ;  /* 0x000000be00be7308 */ /* 0x000e620000000800 */
[----:B------:R-:W-:Y:S01]  /*3fe0*/  FSEL R63, R63, -INF , !P2 ;  /* 0xff8000003f3f7808 */ /* 0x000fe20005000000 */
[--C-:B------:R-:W-:Y:S01]  /*3ff0*/  FFMA.FTZ R41, R41, UR14, -R10.reuse ;  /* 0x0000000e29297c23 */ /* 0x100fe2000801080a */
[----:B------:R-:W-:Y:S01]  /*4000*/  FMNMX.FTZ R2, R42, R9, !PT ;  /* 0x000000092a027209 */ /* 0x000fe20007810000 */
[--C-:B------:R-:W-:Y:S01]  /*4010*/  FFMA.FTZ R44, R44, UR14, -R10.reuse ;  /* 0x0000000e2c2c7c23 */ /* 0x100fe2000801080a */
[----:B------:R-:W-:Y:S01]  /*4020*/  ISETP.NE.AND P6, PT, R24, RZ, PT ;  /* 0x000000ff1800720c */ /* 0x000fe20003fc5270 */
[--C-:B------:R-:W-:Y:S01]  /*4030*/  FFMA.FTZ R45, R45, UR14, -R10.reuse ;  /* 0x0000000e2d2d7c23 */ /* 0x100fe2000801080a */
[----:B------:R-:W-:Y:S01]  /*4040*/  FMNMX.FTZ R11, R43, R2, !PT ;  /* 0x000000022b0b7209 */ /* 0x000fe20007810000 */
[----:B------:R-:W2:Y:S01]  /*4050*/  MUFU.EX2 R9, R29 ;  /* 0x0000001d00097308 */ /* 0x000ea20000000800 */
[----:B------:R-:W-:Y:S01]  /*4060*/  ISETP.GT.AND P6, PT, R6, 0x59, !P6 ;  /* 0x000000590600780c */ /* 0x000fe200077c4270 */
[----:B0-----:R-:W-:Y:S01]  /*4070*/  FADD.FTZ R21, R188, R7 ;  /* 0x00000007bc157221 */ /* 0x001fe20000010000 */
[----:B------:R-:W-:Y:S01]  /*4080*/  FMNMX.FTZ R2, R46, R11, !PT ;  /* 0x0000000b2e027209 */ /* 0x000fe20007810000 */
[--C-:B------:R-:W-:Y:S01]  /*4090*/  FFMA.FTZ R48, R48, UR14, -R10.reuse ;  /* 0x0000000e30307c23 */ /* 0x100fe2000801080a */
[----:B------:R-:W-:Y:S01]  /*40a0*/  ISETP.LT.OR P6, PT, R0, 0x5a, P6 ;  /* 0x0000005a0000780c */ /* 0x000fe200037c1670 */
[--C-:B------:R-:W-:Y:S01]  /*40b0*/  FFMA.FTZ R49, R49, UR14, -R10.reuse ;  /* 0x0000000e31317c23 */ /* 0x100fe2000801080a */
[----:B------:R-:W-:Y:S01]  /*40c0*/  FMNMX.FTZ R11, R47, R2, !PT ;  /* 0x000000022f0b7209 */ /* 0x000fe20007810000 */
[----:B------:R-:W0:Y:S01]  /*40d0*/  MUFU.EX2 R184, R184 ;  /* 0x000000b800b87308 */ /* 0x000e220000000800 */
[----:B------:R-:W-:Y:S01]  /*40e0*/  FSEL R71, R71, -INF , !P6 ;  /* 0xff80000047477808 */ /* 0x000fe20007000000 */
[----:B-1----:R-:W-:Y:S01]  /*40f0*/  FADD.FTZ R6, R190, R21 ;  /* 0x00000015be067221 */ /* 0x002fe20000010000 */
[----:B------:R-:W-:Y:S01]  /*4100*/  FMNMX.FTZ R2, R50, R11, !PT ;  /* 0x0000000b32027209 */ /* 0x000fe20007810000 */
[--C-:B------:R-:W-:Y:S01]  /*4110*/  FFMA.FTZ R52, R52, UR14, -R10.reuse ;  /* 0x0000000e34347c23 */ /* 0x100fe2000801080a */
[--C-:B------:R-:W-:Y:S01]  /*4120*/  FFMA.FTZ R53, R53, UR14, -R10.reuse ;  /* 0x0000000e35357c23 */ /* 0x100fe2000801080a */
[----:B------:R-:W-:Y:S01]  /*4130*/  FFMA.FTZ R56, R56, UR14, -R10 ;  /* 0x0000000e38387c23 */ /* 0x000fe2000801080a */
[----:B------:R-:W-:Y:S01]  /*4140*/  FMNMX.FTZ R13, R51, R2, !PT ;  /* 0x00000002330d7209 */ /* 0x000fe20007810000 */
[----:B------:R-:W1:Y:S01]  /*4150*/  MUFU.EX2 R11, R33 ;  /* 0x00000021000b7308 */ /* 0x000e620000000800 */
[----:B--2---:R-:W-:Y:S01]  /*4160*/  FADD.FTZ R21, R9, R6 ;  /* 0x0000000609157221 */ /* 0x004fe20000010000 */
[--C-:B------:R-:W-:Y:S01]  /*4170*/  FFMA.FTZ R57, R57, UR14, -R10.reuse ;  /* 0x0000000e39397c23 */ /* 0x100fe2000801080a */
[----:B------:R-:W-:Y:S01]  /*4180*/  FMNMX.FTZ R2, R54, R13, !PT ;  /* 0x0000000d36027209 */ /* 0x000fe20007810000 */
[--C-:B------:R-:W-:Y:S01]  /*4190*/  FFMA.FTZ R60, R60, UR14, -R10.reuse ;  /* 0x0000000e3c3c7c23 */ /* 0x100fe2000801080a */
[--C-:B------:R-:W-:Y:S01]  /*41a0*/  FFMA.FTZ R61, R61, UR14, -R10.reuse ;  /* 0x0000000e3d3d7c23 */ /* 0x100fe2000801080a */
[--C-:B------:R-:W-:Y:S01]  /*41b0*/  FFMA.FTZ R64, R64, UR14, -R10.reuse ;  /* 0x0000000e40407c23 */ /* 0x100fe2000801080a */
[----:B------:R-:W-:Y:S01]  /*41c0*/  FMNMX.FTZ R13, R55, R2, !PT ;  /* 0x00000002370d7209 */ /* 0x000fe20007810000 */
[----:B------:R-:W2:Y:S01]  /*41d0*/  MUFU.EX2 R186, R186 ;  /* 0x000000ba00ba7308 */ /* 0x000ea20000000800 */
[----:B0-----:R-:W-:Y:S01]  /*41e0*/  FADD.FTZ R6, R184, R21 ;  /* 0x00000015b8067221 */ /* 0x001fe20000010000 */
[--C-:B------:R-:W-:Y:S01]  /*41f0*/  FFMA.FTZ R65, R65, UR14, -R10.reuse ;  /* 0x0000000e41417c23 */ /* 0x100fe2000801080a */
[----:B------:R-:W-:Y:S01]  /*4200*/  FMNMX.FTZ R2, R58, R13, !PT ;  /* 0x0000000d3a027209 */ /* 0x000fe20007810000 */
[--C-:B------:R-:W-:Y:S01]  /*4210*/  FFMA.FTZ R68, R68, UR14, -R10.reuse ;  /* 0x0000000e44447c23 */ /* 0x100fe2000801080a */
[----:B------:R-:W-:Y:S01]  /*4220*/  F2FP.F16.F32.PACK_AB R188, R7, R188 ;  /* 0x000000bc07bc723e */ /* 0x000fe200000000ff */
[----:B------:R-:W-:Y:S01]  /*4230*/  FFMA.FTZ R10, R69, UR14, -R10 ;  /* 0x0000000e450a7c23 */ /* 0x000fe2000801080a */
[----:B------:R-:W-:Y:S01]  /*4240*/  FMNMX.FTZ R15, R59, R2, !PT ;  /* 0x000000023b0f7209 */ /* 0x000fe20007810000 */
[----:B------:R-:W0:Y:S01]  /*4250*/  MUFU.EX2 R13, R37 ;  /* 0x00000025000d7308 */ /* 0x000e220000000800 */
[----:B-1----:R-:W-:Y:S01]  /*4260*/  FADD.FTZ R21, R11, R6 ;  /* 0x000000060b157221 */ /* 0x002fe20000010000 */
[----:B------:R-:W-:-:S02]  /*4270*/  F2FP.F16.F32.PACK_AB R190, R9, R190 ;  /* 0x000000be09be723e */ /* 0x000fc400000000ff */
[----:B------:R-:W-:Y:S02]  /*4280*/  FMNMX.FTZ R2, R62, R15, !PT ;  /* 0x0000000f3e027209 */ /* 0x000fe40007810000 */
[----:B------:R-:W-:Y:S02]  /*4290*/  F2FP.F16.F32.PACK_AB R184, R11, R184 ;  /* 0x000000b80bb8723e */ /* 0x000fe400000000ff */
        /* <DEDUP_REMOVED lines=11> */
[----:B-1----:R-:W-:-:S03]  /*4350*/  FADD.FTZ R6, R180, R21 ;  /* 0x00000015b4067221 */ /* 0x002fc60000010000 */
[----:B------:R-:W1:Y:S04]  /*4360*/  SHFL.BFLY PT, R15, R0, 0x2, 0x1f ;  /* 0x0c401f00000f7f89 */ /* 0x000e6800000e0000 */
[----:B------:R-:W3:Y:S01]  /*4370*/  MUFU.EX2 R45, R45 ;  /* 0x0000002d002d7308 */ /* 0x000ee20000000800 */
[C---:B--2---:R-:W-:Y:S01]  /*4380*/  FADD.FTZ R25, R41.reuse, R6 ;  /* 0x0000000629197221 */ /* 0x044fe20000010000 */
[----:B------:R-:W-:-:S06]  /*4390*/  F2FP.F16.F32.PACK_AB R180, R41, R180 ;  /* 0x000000b429b4723e */ /* 0x000fcc00000000ff */
[----:B------:R-:W2:Y:S01]  /*43a0*/  MUFU.EX2 R48, R48 ;  /* 0x0000003000307308 */ /* 0x000ea20000000800 */
[----:B0-----:R-:W-:-:S07]  /*43b0*/  FADD.FTZ R8, R44, R25 ;  /* 0x000000192c087221 */ /* 0x001fce0000010000 */
[----:B------:R-:W0:Y:S01]  /*43c0*/  MUFU.EX2 R49, R49 ;  /* 0x0000003100317308 */ /* 0x000e220000000800 */
[C---:B---3--:R-:W-:Y:S01]  /*43d0*/  FADD.FTZ R25, R45.reuse, R8 ;  /* 0x000000082d197221 */ /* 0x048fe20000010000 */
[----:B------:R-:W-:Y:S02]  /*43e0*/  F2FP.F16.F32.PACK_AB R182, R45, R44 ;  /* 0x0000002c2db6723e */ /* 0x000fe400000000ff */
[----:B-1----:R-:W-:-:S04]  /*43f0*/  FMNMX.FTZ R15, R0, R15, !PT ;  /* 0x0000000f000f7209 */ /* 0x002fc80007810000 */
[----:B------:R-:W1:Y:S01]  /*4400*/  MUFU.EX2 R52, R52 ;  /* 0x0000003400347308 */ /* 0x000e620000000800 */
[----:B------:R-:W3:Y:S01]  /*4410*/  SHFL.BFLY PT, R2, R15, 0x1, 0x1f ;  /* 0x0c201f000f027f89 */ /* 0x000ee200000e0000 */
[----:B--2---:R-:W-:-:S06]  /*4420*/  FADD.FTZ R8, R48, R25 ;  /* 0x0000001930087221 */ /* 0x004fcc0000010000 */
[----:B------:R-:W2:Y:S01]  /*4430*/  MUFU.EX2 R53, R53 ;  /* 0x0000003500357308 */ /* 0x000ea20000000800 */
[C---:B0-----:R-:W-:Y:S01]  /*4440*/  FADD.FTZ R25, R49.reuse, R8 ;  /* 0x0000000831197221 */ /* 0x041fe20000010000 */
[----:B------:R-:W-:-:S06]  /*4450*/  F2FP.F16.F32.PACK_AB R176, R49, R48 ;  /* 0x0000003031b0723e */ /* 0x000fcc00000000ff */
[----:B------:R-:W0:Y:S01]  /*4460*/  MUFU.EX2 R56, R56 ;  /* 0x0000003800387308 */ /* 0x000e220000000800 */
[----:B-1----:R-:W-:-:S07]  /*4470*/  FADD.FTZ R8, R52, R25 ;  /* 0x0000001934087221 */ /* 0x002fce0000010000 */
[----:B------:R-:W1:Y:S01]  /*4480*/  MUFU.EX2 R57, R57 ;  /* 0x0000003900397308 */ /* 0x000e620000000800 */
[----:B---3--:R-:W-:Y:S01]  /*4490*/  FMNMX.FTZ R2, R15, R2, !PT ;  /* 0x000000020f027209 */ /* 0x008fe20007810000 */
[C---:B--2---:R-:W-:Y:S01]  /*44a0*/  FADD.FTZ R25, R53.reuse, R8 ;  /* 0x0000000835197221 */ /* 0x044fe20000010000 */
[----:B------:R-:W-:Y:S02]  /*44b0*/  F2FP.F16.F32.PACK_AB R178, R53, R52 ;  /* 0x0000003435b2723e */ /* 0x000fe400000000ff */
[C---:B------:R-:W-:Y:S01]  /*44c0*/  FSETP.NEU.FTZ.AND P2, PT, R2.reuse, -INF , PT ;  /* 0xff8000000200780b */ /* 0x040fe20003f5d000 */
[----:B------:R-:W-:Y:S02]  /*44d0*/  FMUL.FTZ R0, R2, UR14 ;  /* 0x0000000e02007c20 */ /* 0x000fe40008410000 */
[----:B------:R-:W2:Y:S01]  /*44e0*/  MUFU.EX2 R60, R60 ;  /* 0x0000003c003c7308 */ /* 0x000ea20000000800 */
[----:B0-----:R-:W-:Y:S02]  /*44f0*/  FADD.FTZ R8, R56, R25 ;  /* 0x0000001938087221 */ /* 0x001fe40000010000 */
[----:B------:R-:W-:-:S02]  /*4500*/  FSEL R0, R0, RZ, P2 ;  /* 0x000000ff00007208 */ /* 0x000fc40001000000 */
[----:B------:R-:W-:-:S03]  /*4510*/  PLOP3.LUT P2, PT, PT, PT, UP1, 0x40, 0x0 ;  /* 0x000000000000781c */ /* 0x000fc60003f4e818 */
        /* <DEDUP_REMOVED lines=17> */
[----:B------:R-:W-:Y:S01]  /*4630*/  FFMA.FTZ R55, R55, UR14, -R0 ;  /* 0x0000000e37377c23 */ /* 0x000fe20008010800 */
[----:B-1----:R-:W-:Y:S01]  /*4640*/  FADD.FTZ R9, R57, R8 ;  /* 0x0000000839097221 */ /* 0x002fe20000010000 */
[--C-:B------:R-:W-:Y:S01]  /*4650*/  FFMA.FTZ R58, R58, UR14, -R0.reuse ;  /* 0x0000000e3a3a7c23 */ /* 0x100fe20008010800 */
[--C-:B------:R-:W-:Y:S01]  /*4660*/  FFMA.FTZ R59, R59, UR14, -R0.reuse ;  /* 0x0000000e3b3b7c23 */ /* 0x100fe20008010800 */
[--C-:B------:R-:W-:Y:S01]  /*4670*/  FFMA.FTZ R62, R62, UR14, -R0.reuse ;  /* 0x0000000e3e3e7c23 */ /* 0x100fe20008010800 */
[----:B------:R-:W1:Y:S01]  /*4680*/  MUFU.EX2 R30, R30 ;  /* 0x0000001e001e7308 */ /* 0x000e620000000800 */
[----:B--2---:R-:W-:Y:S01]  /*4690*/  FADD.FTZ R8, R60, R9 ;  /* 0x000000093c087221 */ /* 0x004fe20000010000 */
[--C-:B------:R-:W-:Y:S01]  /*46a0*/  FFMA.FTZ R63, R63, UR14, -R0.reuse ;  /* 0x0000000e3f3f7c23 */ /* 0x100fe20008010800 */
[--C-:B------:R-:W-:Y:S01]  /*46b0*/  FFMA.FTZ R66, R66, UR14, -R0.reuse ;  /* 0x0000000e42427c23 */ /* 0x100fe20008010800 */
[--C-:B------:R-:W-:Y:S01]  /*46c0*/  FFMA.FTZ R67, R67, UR14, -R0.reuse ;  /* 0x0000000e43437c23 */ /* 0x100fe20008010800 */
[--C-:B------:R-:W-:Y:S01]  /*46d0*/  FFMA.FTZ R70, R70, UR14, -R0.reuse ;  /* 0x0000000e46467c23 */ /* 0x100fe20008010800 */
[----:B------:R-:W-:Y:S01]  /*46e0*/  FFMA.FTZ R0, R71, UR14, -R0 ;  /* 0x0000000e47007c23 */ /* 0x000fe20008010800 */
[----:B------:R-:W-:Y:S01]  /*46f0*/  F2FP.F16.F32.PACK_AB R172, R57, R56 ;  /* 0x0000003839ac723e */ /* 0x000fe200000000ff */
[----:B------:R-:W2:Y:S01]  /*4700*/  MUFU.EX2 R31, R31 ;  /* 0x0000001f001f7308 */ /* 0x000ea20000000800 */
[----:B0-----:R-:W-:Y:S01]  /*4710*/  FADD.FTZ R21, R26, R27 ;  /* 0x0000001b1a157221 */ /* 0x001fe20000010000 */
        /* <DEDUP_REMOVED lines=37> */
[C---:B0-----:R-:W-:Y:S01]  /*4970*/  FADD.FTZ R9, R65.reuse, R8 ;  /* 0x0000000841097221 */ /* 0x041fe20000010000 */
[----:B------:R-:W-:-:S06]  /*4980*/  F2FP.F16.F32.PACK_AB R168, R65, R64 ;  /* 0x0000004041a8723e */ /* 0x000fcc00000000ff */
[----:B------:R-:W0:Y:S01]  /*4990*/  MUFU.EX2 R55, R55 ;  /* 0x0000003700377308 */ /* 0x000e220000000800 */
[----:B-1----:R-:W-:-:S07]  /*49a0*/  FADD.FTZ R6, R54, R7 ;  /* 0x0000000736067221 */ /* 0x002fce0000010000 */
        /* <DEDUP_REMOVED lines=38> */
.L_x_1171:
[----:B------:R-:W-:-:S11]  /*4c10*/  UISETP.NE.AND UP2, UPT, UR5, 0x1, UPT ;  /* 0x000000010500788c */ /* 0x000fd6000bf45270 */
[----:B------:R-:W-:Y:S02]  /*4c20*/  @UP2 ULDC.64 UR6, c[0x0][0x9e8] ;  /* 0x00027a0000062ab9 */ /* 0x000fe40000000a00 */
[----:B------:R-:W-:-:S04]  /*4c30*/  UIMAD.WIDE.U32 UR10, UR18, UR6, URZ ;  /* 0x00000006120a72a5 */ /* 0x000fc8000f8e003f */
[----:B------:R-:W-:-:S12]  /*4c40*/  @UP2 USHF.R.U32.HI UR18, URZ, UR7, UR11 ;  /* 0x000000073f122299 */ /* 0x000fd8000801160b */
.L_x_1172:
[----:B------:R-:W-:-:S04]  /*4c50*/  UIMAD UR5, UR18, UR5, UR5 ;  /* 0x00000005120572a4 */ /* 0x000fc8000f8e0205 */
[----:B------:R-:W-:-:S04]  /*4c60*/  UISETP.LT.AND UP2, UPT, UR4, UR5, UPT ;  /* 0x000000050400728c */ /* 0x000fc8000bf41270 */
[----:B------:R-:W-:-:S12]  /*4c70*/  USEL UR4, UR4, UR5, UP2 ;  /* 0x0000000504047287 */ /* 0x000fd80009000000 */
.L_x_1170:
        /* <DEDUP_REMOVED lines=10> */
[----:B------:R-:W-:Y:S02]  /*4d20*/  CS2R R108, SRZ ;  /* 0x00000000006c7805 */ /* 0x000fe4000001ff00 */
[----:B------:R-:W-:Y:S01]  /*4d30*/  CS2R R106, SRZ ;  /* 0x00000000006a7805 */ /* 0x000fe2000001ff00 */
[----:B------:R-:W-:Y:S01]  /*4d40*/  UISETP.LT.AND UP2, UPT, UR61, UR4, UPT ;  /* 0x000000043d00728c */ /* 0x000fe2000bf41270 */
[----:B------:R-:W-:Y:S02]  /*4d50*/  CS2R R104, SRZ ;  /* 0x0000000000687805 */ /* 0x000fe4000001ff00 */
[----:B------:R-:W-:Y:S02]  /*4d60*/  CS2R R102, SRZ ;  /* 0x0000000000667805 */ /* 0x000fe4000001ff00 */
[----:B------:R-:W-:Y:S01]  /*4d70*/  CS2R R100, SRZ ;  /* 0x0000000000647805 */ /* 0x000fe2000001ff00 */
[----:B------:R-:W-:Y:S01]  /*4d80*/  USEL UR58, UR61, UR4, !UP2 ;  /* 0x000000043d3a7287 */ /* 0x000fe2000d000000 */
[----:B------:R-:W-:-:S02]  /*4d90*/  CS2R R98, SRZ ;  /* 0x0000000000627805 */ /* 0x000fc4000001ff00 */
[----:B------:R-:W-:Y:S02]  /*4da0*/  CS2R R96, SRZ ;  /* 0x0000000000607805 */ /* 0x000fe4000001ff00 */
[----:B------:R-:W-:Y:S02]  /*4db0*/  CS2R R94, SRZ ;  /* 0x00000000005e7805 */ /* 0x000fe4000001ff00 */
[----:B------:R-:W-:Y:S02]  /*4dc0*/  CS2R R92, SRZ ;  /* 0x00000000005c7805 */ /* 0x000fe4000001ff00 */
[----:B------:R-:W-:Y:S02]  /*4dd0*/  CS2R R90, SRZ ;  /* 0x00000000005a7805 */ /* 0x000fe4000001ff00 */
[----:B------:R-:W-:Y:S02]  /*4de0*/  ISETP.GE.AND P2, PT, R8, UR58, PT ;  /* 0x0000003a08007c0c */ /* 0x000fe4000bf46270 */
        /* <DEDUP_REMOVED lines=33> */
[----:B------:R-:W-:Y:S06]  /*5000*/  @!P2 BRA `(.L_x_1173) ;  /* 0x000000300034a947 */ /* 0x000fec0003800000 */
[----:B------:R-:W-:Y:S01]  /*5010*/  IMAD.MOV.U32 R0, RZ, RZ, 0x3f800000 ;  /* 0x3f800000ff007424 */ /* 0x000fe200078e00ff */
[----:B------:R-:W-:Y:S01]  /*5020*/  ULDC UR59, c[0x0][0x9e4] ;  /* 0x00027900003b7ab9 */ /* 0x000fe20000000800 */
[----:B------:R-:W-:-:S07]  /*5030*/  IMAD.MOV.U32 R119, RZ, RZ, RZ ;  /* 0x000000ffff777224 */ /* 0x000fce00078e00ff */
.L_x_1190:
[----:B------:R-:W-:-:S04]  /*5040*/  UIADD3 UR4, UR36, 0x1, URZ ;  /* 0x0000000124047890 */ /* 0x000fc8000fffe03f */
[----:B------:R-:W-:-:S04]  /*5050*/  UISETP.NE.AND UP2, UPT, UR4, 0x2, UPT ;  /* 0x000000020400788c */ /* 0x000fc8000bf45270 */
[----:B------:R-:W-:Y:S02]  /*5060*/  USEL UR7, URZ, 0x1, UP2 ;  /* 0x000000013f077887 */ /* 0x000fe40009000000 */
[----:B------:R-:W-:Y:S02]  /*5070*/  USEL UR4, UR4, URZ, UP2 ;  /* 0x0000003f04047287 */ /* 0x000fe40009000000 */
[----:B------:R-:W-:Y:S01]  /*5080*/  ULOP3.LUT UR7, UR38, UR7, URZ, 0x3c, !UPT ;  /* 0x0000000726077292 */ /* 0x000fe2000f8e3c3f */
[----:B------:R-:W-:Y:S11]  /*5090*/  @!P0 BRA `(.L_x_1174) ;  /* 0x0000000000048947 */ /* 0x000ff60003800000 */
[----:B------:R-:W-:Y:S01]  /*50a0*/  BPT.TRAP 0x1 ;  /* 0x000000040000795c */ /* 0x000fe20000300000 */
.L_x_1174:
[----:B------:R-:W-:Y:S01]  /*50b0*/  ULEA UR6, UR4, UR37, 0x3 ;  /* 0x0000002504067291 */ /* 0x000fe2000f8e183f */
[----:B------:R-:W-:-:S05]  /*50c0*/  IMAD.U32 R9, RZ, RZ, UR7 ;  /* 0x00000007ff097e24 */ /* 0x000fca000f8e00ff */
[----:B------:R-:W-:-:S04]  /*50d0*/  SHF.L.U32 R9, R9, 0x1f, RZ ;  /* 0x0000001f09097819 */ /* 0x000fc800000006ff */
[----:B------:R0:W1:Y:S01]  /*50e0*/  SYNCS.PHASECHK.TRANS64.TRYWAIT P2, [UR6+0x30830], R9 ;  /* 0x03083009ff0075a7 */ /* 0x0000620008040146 */
[----:B------:R-:W-:Y:S05]  /*50f0*/  @!P0 BRA `(.L_x_1175) ;  /* 0x0000000000048947 */ /* 0x000fea0003800000 */
[----:B------:R-:W-:Y:S01]  /*5100*/  BPT.TRAP 0x1 ;  /* 0x000000040000795c */ /* 0x000fe20000300000 */
.L_x_1175:
[-C--:B------:R-:W-:Y:S01]  /*5110*/  FMUL.FTZ R24, R24, R10.reuse ;  /* 0x0000000a18187220 */ /* 0x080fe20000410000 */
[----:B------:R-:W-:Y:S01]  /*5120*/  FMUL.FTZ R25, R25, R10 ;  /* 0x0000000a19197220 */ /* 0x000fe20000410000 */
[----:B-1----:R-:W-:Y:S06]  /*5130*/  @P2 BRA `(.L_x_1176) ;  /* 0x0000000000082947 */ /* 0x002fec0003800000 */
[----:B------:R-:W1:Y:S02]  /*5140*/  SYNCS.PHASECHK.TRANS64.TRYWAIT P2, [UR6+0x30830], R9 ;  /* 0x03083009ff0075a7 */ /* 0x000e640008040146 */
[----:B-1----:R-:W-:Y:S05]  /*5150*/  @!P2 BRA `(.L_x_1177) ;  /* 0x000001480098a947 */ /* 0x002fea0003800000 */
.L_x_1176:
        /* <DEDUP_REMOVED lines=161> */
.L_x_1178:
[----:B------:R-:W-:Y:S01]  /*5b70*/  ULEA UR5, UR36, UR37, 0x3 ;  /* 0x0000002524057291 */ /* 0x000fe2000f8e183f */
[----:B------:R-:W-:-:S05]  /*5b80*/  IMAD.U32 R0, RZ, RZ, UR38 ;  /* 0x00000026ff007e24 */ /* 0x000fca000f8e00ff */
[----:B------:R-:W-:-:S04]  /*5b90*/  SHF.L.U32 R0, R0, 0x1f, RZ ;  /* 0x0000001f00007819 */ /* 0x000fc800000006ff */
[----:B------:R2:W3:Y:S01]  /*5ba0*/  SYNCS.PHASECHK.TRANS64.TRYWAIT P2, [UR5+0x30850], R0 ;  /* 0x03085000ff0075a7 */ /* 0x0004e20008040145 */
[----:B------:R-:W-:Y:S05]  /*5bb0*/  @!P0 BRA `(.L_x_1179) ;  /* 0x0000000000048947 */ /* 0x000fea0003800000 */
[----:B------:R-:W-:Y:S01]  /*5bc0*/  BPT.TRAP 0x1 ;  /* 0x000000040000795c */ /* 0x000fe20000300000 */
.L_x_1179:
[----:B---3--:R-:W-:Y:S05]  /*5bd0*/  @P2 BRA `(.L_x_1180) ;  /* 0x0000000000082947 */ /* 0x008fea0003800000 */
[----:B------:R-:W3:Y:S02]  /*5be0*/  SYNCS.PHASECHK.TRANS64.TRYWAIT P2, [UR5+0x30850], R0 ;  /* 0x03085000ff0075a7 */ /* 0x000ee40008040145 */
[----:B---3--:R-:W-:Y:S05]  /*5bf0*/  @!P2 BRA `(.L_x_1181) ;  /* 0x000001400008a947 */ /* 0x008fea0003800000 */
.L_x_1180:
[----:B------:R-:W-:Y:S01]  /*5c00*/  UIADD3 UR10, UR37, 0x400, URZ ;  /* 0x00000400250a7890 */ /* 0x000fe2000fffe03f */
[----:B------:R-:W-:Y:S01]  /*5c10*/  WARPGROUP.ARRIVE ;  /* 0x00000000000079c5 */ /* 0x000fe20000000000 */
[----:B------:R-:W-:Y:S01]  /*5c20*/  UMOV UR11, 0x40000040 ;  /* 0x40000040000b7882 */ /* 0x000fe20000000000 */
[----:B------:R-:W-:Y:S01]  /*5c30*/  PLOP3.LUT P2, PT, PT, PT, UP0, 0x80, 0x0 ;  /* 0x000000000000781c */ /* 0x000fe20003f4f008 */
[----:B------:R-:W-:Y:S01]  /*5c40*/  USHF.R.U32.HI UR10, URZ, 0x4, UR10 ;  /* 0x000000043f0a7899 */ /* 0x000fe2000801160a */
[----:B------:R-:W-:Y:S01]  /*5c50*/  PLOP3.LUT P3, PT, PT, PT, UP0, 0x80, 0x0 ;  /* 0x000000000000781c */ /* 0x000fe20003f6f008 */
[----:B------:R-:W-:Y:S01]  /*5c60*/  VIADD R20, R23, UR39 ;  /* 0x0000002717147c36 */ /* 0x000fe20008000000 */
[----:B------:R-:W-:Y:S01]  /*5c70*/  ULDC UR15, c[0x0][0x9dc] ;  /* 0x00027700000f7ab9 */ /* 0x000fe20000000800 */
[----:B------:R-:W-:Y:S01]  /*5c80*/  ULOP3.LUT UR10, UR10, 0x3fff, URZ, 0xc0, !UPT ;  /* 0x00003fff0a0a7892 */ /* 0x000fe2000f8ec03f */
[----:B0-2---:R-:W-:Y:S01]  /*5c90*/  IMAD.U32 R0, RZ, RZ, UR6 ;  /* 0x00000006ff007e24 */ /* 0x005fe2000f8e00ff */
[----:B------:R-:W-:Y:S01]  /*5ca0*/  ULOP3.LUT UR6, URZ, UR15, URZ, 0x33, !UPT ;  /* 0x0000000f3f067292 */ /* 0x000fe2000f8e333f */
[----:B------:R-:W-:Y:S01]  /*5cb0*/  IMAD R15, R8, -0x60, RZ ;  /* 0xffffffa0080f7824 */ /* 0x000fe200078e02ff */
[----:B------:R-:W-:Y:S01]  /*5cc0*/  ULOP3.LUT UR10, UR10, 0x3000000, URZ, 0xfc, !UPT ;  /* 0x030000000a0a7892 */ /* 0x000fe2000f8efc3f */
[----:B------:R-:W-:Y:S01]  /*5cd0*/  @!P1 VIADD R0, R0, 0x30840 ;  /* 0x0003084000009836 */ /* 0x000fe20000000000 */
[----:B------:R-:W-:-:S02]  /*5ce0*/  ULDC UR18, c[0x0][0x9e0] ;  /* 0x0002780000127ab9 */ /* 0x000fc40000000800 */
[----:B------:R-:W-:Y:S02]  /*5cf0*/  UIMAD UR14, UR36, 0x900, UR10 ;  /* 0x00000900240e78a4 */ /* 0x000fe4000f8e020a */
[----:B------:R-:W-:-:S05]  /*5d00*/  @!P1 PRMT R0, RZ, 0x654, R0 ;  /* 0x00000654ff009816 */ /* 0x000fca0000000000 */
        /* <DEDUP_REMOVED lines=28> */
[----:B-1----:R-:W-:Y:S01]  /*5ed0*/  @P2 IMAD.HI.U32 R9, R20, UR10, RZ ;  /* 0x0000000a14092c27 */ /* 0x002fe2000f8e00ff */
[----:B------:R-:W-:Y:S01]  /*5ee0*/  @UP0 ULDC UR10, c[0x0][0x450] ;  /* 0x00011400000a0ab9 */ /* 0x000fe20000000800 */
[----:B------:R-:W-:-:S03]  /*5ef0*/  PLOP3.LUT P2, PT, PT, PT, UP1, 0x40, 0x0 ;  /* 0x000000000000781c */ /* 0x000fc60003f4e818 */
[----:B------:R-:W-:-:S05]  /*5f00*/  @P3 SHF.R.U32.HI R20, RZ, UR10, R9 ;  /* 0x0000000aff143c19 */ /* 0x000fca0008011609 */
[----:B------:R-:W0:Y:S01]  /*5f10*/  SHFL.IDX PT, R21, R20, RZ, 0x1c1f ;  /* 0x001c1fff14157589 */ /* 0x000e2200000e0000 */
[----:B------:R-:W-:Y:S02]  /*5f20*/  WARPGROUP.DEPBAR.LE gsb0, 0x0 ;  /* 0x00008000000079c5 */ /* 0x000fe40000010000 */
[----:B------:R1:W-:Y:S02]  /*5f30*/  @!P1 SYNCS.ARRIVE.TRANS64.RED.A1T0 RZ, [R0+URZ], RZ ;  /* 0x000000ff00ff99a7 */ /* 0x0003e4000810043f */
[----:B-1----:R-:W-:-:S04]  /*5f40*/  IADD3 R0, -R19, 0x1, R15 ;  /* 0x0000000113007810 */ /* 0x002fc80007ffe10f */
[----:B------:R-:W-:-:S05]  /*5f50*/  IADD3 R0, -R17, R0, R16 ;  /* 0x0000000011007210 */ /* 0x000fca0007ffe110 */
[C---:B------:R-:W-:Y:S02]  /*5f60*/  VIADD R14, R0.reuse, UR18 ;  /* 0x00000012000e7c36 */ /* 0x040fe40008000000 */
[----:B------:R-:W-:Y:S02]  /*5f70*/  VIADD R13, R0, UR6 ;  /* 0x00000006000d7c36 */ /* 0x000fe40008000000 */
[----:B------:R-:W-:Y:S02]  /*5f80*/  IMAD.IADD R0, R15, 0x1, -R19 ;  /* 0x000000010f007824 */ /* 0x000fe400078e0a13 */
[--C-:B0-----:R-:W-:Y:S02]  /*5f90*/  IMAD.IADD R12, R14, 0x1, R21.reuse ;  /* 0x000000010e0c7824 */ /* 0x101fe400078e0215 */
[----:B------:R-:W-:Y:S01]  /*5fa0*/  IMAD.IADD R9, R13, 0x1, R21 ;  /* 0x000000010d097824 */ /* 0x000fe200078e0215 */
[----:B------:R-:W-:Y:S06]  /*5fb0*/  @P2 BRA `(.L_x_1182) ;  /* 0x0000000000542947 */ /* 0x000fec0003800000 */
[----:B------:R-:W-:Y:S01]  /*5fc0*/  IADD3 R21, -R17, R16, R21 ;  /* 0x0000001011157210 */ /* 0x000fe20007ffe115 */
[----:B------:R-:W-:Y:S03]  /*5fd0*/  BSSY B0, `(.L_x_1183) ;  /* 0x0000010000007945 */ /* 0x000fe60003800000 */
        /* <DEDUP_REMOVED lines=10> */
.L_x_1184:
[----:B------:R-:W-:-:S05]  /*6080*/  IMAD.U32 R168, RZ, RZ, UR59 ;  /* 0x0000003bffa87e24 */ /* 0x000fca000f8e00ff */
[----:B------:R-:W-:-:S13]  /*6090*/  ISETP.NE.AND P2, PT, R168, 0x1, PT ;  /* 0x00000001a800780c */ /* 0x000fda0003f45270 */
[----:B------:R-:W0:Y:S02]  /*60a0*/  @P2 LDC.64 R10, c[0x0][0x9e8] ;  /* 0x00027a00ff0a2b82 */ /* 0x000e240000000a00 */
[----:B0-----:R-:W-:-:S05]  /*60b0*/  @P2 IMAD.HI.U32 R10, R21, R10, RZ ;  /* 0x0000000a150a2227 */ /* 0x001fca00078e00ff */
[----:B------:R-:W-:-:S07]  /*60c0*/  @P2 SHF.R.U32.HI R21, RZ, R11, R10 ;  /* 0x0000000bff152219 */ /* 0x000fce000001160a */
.L_x_1185:
[----:B------:R-:W-:Y:S05]  /*60d0*/  BSYNC B0 ;  /* 0x0000000000007941 */ /* 0x000fea0003800000 */
.L_x_1183:
[----:B------:R-:W-:-:S05]  /*60e0*/  IMAD R21, R21, R168, R0 ;  /* 0x000000a815157224 */ /* 0x000fca00078e0200 */
[----:B------:R-:W-:Y:S02]  /*60f0*/  VIADDMNMX R12, R21, R168, R12, PT ;  /* 0x000000a8150c7246 */ /* 0x000fe4000380010c */
[----:B------:R-:W-:-:S07]  /*6100*/  VIMNMX R9, R9, R21, !PT ;  /* 0x0000001509097248 */ /* 0x000fce0007fe0100 */
.L_x_1182:
[C---:B------:R-:W-:Y:S02]  /*6110*/  ISETP.GE.AND P2, PT, R15.reuse, 0x2, PT ;  /* 0x000000020f00780c */ /* 0x040fe40003f46270 */
[----:B------:R-:W-:Y:S02]  /*6120*/  ISETP.GE.AND P6, PT, R15, 0xa, PT ;  /* 0x0000000a0f00780c */ /* 0x000fe40003fc6270 */
[----:B------:R-:W-:Y:S02]  /*6130*/  ISETP.GT.AND P4, PT, R9, 0x1, !P2 ;  /* 0x000000010900780c */ /* 0x000fe40005784270 */
[----:B------:R-:W-:Y:S02]  /*6140*/  ISETP.GE.AND P3, PT, R15, 0x9, PT ;  /* 0x000000090f00780c */ /* 0x000fe40003f66270 */
[----:B------:R-:W-:Y:S02]  /*6150*/  ISETP.LT.OR P4, PT, R12, 0x2, P4 ;  /* 0x000000020c00780c */ /* 0x000fe40002781670 */
[----:B------:R-:W-:-:S02]  /*6160*/  LOP3.LUT R18, R18, 0xfffffffb, RZ, 0xc0, !PT ;  /* 0xfffffffb12127812 */ /* 0x000fc400078ec0ff */
[----:B------:R-:W-:Y:S02]  /*6170*/  FSEL R121, R121, -INF , !P4 ;  /* 0xff80000079797808 */ /* 0x000fe40006000000 */
[C---:B------:R-:W-:Y:S02]  /*6180*/  ISETP.GT.AND P5, PT, R9.reuse, 0x8, !P3 ;  /* 0x000000080900780c */ /* 0x040fe40005fa4270 */
[----:B------:R-:W-:Y:S02]  /*6190*/  @P6 LOP3.LUT R18, R18, 0x4, RZ, 0xfc, !PT ;  /* 0x0000000412126812 */ /* 0x000fe400078efcff */
[----:B------:R-:W-:Y:S02]  /*61a0*/  ISETP.GT.AND P4, PT, R9, 0x9, !P6 ;  /* 0x000000090900780c */ /* 0x000fe40007784270 */
[----:B------:R-:W-:Y:S02]  /*61b0*/  ISETP.GE.AND P6, PT, R15, 0x11, PT ;  /* 0x000000110f00780c */ /* 0x000fe40003fc6270 */
[----:B------:R-:W-:-:S02]  /*61c0*/  ISETP.LT.OR P5, PT, R12, 0x9, P5 ;  /* 0x000000090c00780c */ /* 0x000fc40002fa1670 */
[----:B------:R-:W-:Y:S02]  /*61d0*/  ISETP.LT.OR P4, PT, R12, 0xa, P4 ;  /* 0x0000000a0c00780c */ /* 0x000fe40002781670 */
[----:B------:R-:W-:Y:S02]  /*61e0*/  FSEL R124, R124, -INF , !P5 ;  /* 0xff8000007c7c7808 */ /* 0x000fe40006800000 */
[----:B------:R-:W-:Y:S02]  /*61f0*/  ISETP.GE.AND P5, PT, R15, 0x12, PT ;  /* 0x000000120f00780c */ /* 0x000fe40003fa6270 */
[----:B------:R-:W-:Y:S02]  /*6200*/  LOP3.LUT R18, R18, 0xfffffff7, RZ, 0xc0, !PT ;  /* 0xfffffff712127812 */ /* 0x000fe400078ec0ff */
[----:B------:R-:W-:Y:S02]  /*6210*/  FSEL R125, R125, -INF , !P4 ;  /* 0xff8000007d7d7808 */ /* 0x000fe40006000000 */
[----:B------:R-:W-:-:S02]  /*6220*/  ISETP.GT.AND P4, PT, R9, 0x10, !P6 ;  /* 0x000000100900780c */ /* 0x000fc40007784270 */
[----:B------:R-:W-:Y:S02]  /*6230*/  @P6 LOP3.LUT R18, R18, 0x8, RZ, 0xfc, !PT ;  /* 0x0000000812126812 */ /* 0x000fe400078efcff */
[----:B------:R-:W-:Y:S02]  /*6240*/  ISETP.LT.OR P4, PT, R12, 0x11, P4 ;  /* 0x000000110c00780c */ /* 0x000fe40002781670 */
[----:B------:R-:W-:Y:S02]  /*6250*/  LOP3.LUT R18, R18, 0xfff7ffff, RZ, 0xc0, !PT ;  /* 0xfff7ffff12127812 */ /* 0x000fe400078ec0ff */
[----:B------:R-:W-:Y:S02]  /*6260*/  FSEL R128, R128, -INF , !P4 ;  /* 0xff80000080807808 */ /* 0x000fe40006000000 */
[----:B------:R-:W-:Y:S02]  /*6270*/  @P5 LOP3.LUT R18, R18, 0x80000, RZ, 0xfc, !PT ;  /* 0x0008000012125812 */ /* 0x000fe400078efcff */
[----:B------:R-:W-:-:S02]  /*6280*/  ISETP.GT.AND P4, PT, R9, 0x11, !P5 ;  /* 0x000000110900780c */ /* 0x000fc40006f84270 */
[----:B------:R-:W-:Y:S02]  /*6290*/  ISETP.GE.AND P5, PT, R15, 0x19, PT ;  /* 0x000000190f00780c */ /* 0x000fe40003fa6270 */
[----:B------:R-:W-:Y:S02]  /*62a0*/  ISETP.LT.OR P4, PT, R12, 0x12, P4 ;  /* 0x000000120c00780c */ /* 0x000fe40002781670 */
[----:B------:R-:W-:Y:S02]  /*62b0*/  LOP3.LUT R18, R18, 0xfffbffff, RZ, 0xc0, !PT ;  /* 0xfffbffff12127812 */ /* 0x000fe400078ec0ff */
[----:B------:R-:W-:Y:S02]  /*62c0*/  FSEL R129, R129, -INF , !P4 ;  /* 0xff80000081817808 */ /* 0x000fe40006000000 */
[----:B------:R-:W-:-:S04]  /*62d0*/  ISETP.GT.AND P4, PT, R9, 0x18, !P5 ;  /* 0x000000180900780c */ /* 0x000fc80006f84270 */
[----:B------:R-:W-:Y:S02]  /*62e0*/  ISETP.LT.OR P4, PT, R12, 0x19, P4 ;  /* 0x000000190c00780c */ /* 0x000fe40002781670 */
[----:B------:R-:W-:Y:S02]  /*62f0*/  @P5 LOP3.LUT R18, R18, 0x40000, RZ, 0xfc, !PT ;  /* 0x0004000012125812 */ /* 0x000fe400078efcff */
[----:B------:R-:W-:Y:S02]  /*6300*/  ISETP.GE.AND P5, PT, R15, 0x1a, PT ;  /* 0x0000001a0f00780c */ /* 0x000fe40003fa6270 */
[----:B------:R-:W-:Y:S02]  /*6310*/  LOP3.LUT R18, R18, 0xfffdffff, RZ, 0xc0, !PT ;  /* 0xfffdffff12127812 */ /* 0x000fe400078ec0ff */
[----:B------:R-:W-:Y:S02]  /*6320*/  FSEL R132, R132, -INF , !P4 ;  /* 0xff80000084847808 */ /* 0x000fe40006000000 */
[----:B------:R-:W-:-:S04]  /*6330*/  ISETP.GT.AND P4, PT, R9, 0x19, !P5 ;  /* 0x000000190900780c */ /* 0x000fc80006f84270 */
[----:B------:R-:W-:-:S03]  /*6340*/  ISETP.LT.OR P4, PT, R12, 0x1a, P4 ;  /* 0x0000001a0c00780c */ /* 0x000fc60002781670 */
        /* <DEDUP_REMOVED lines=68> */
[----:B------:R-:W-:Y:S02]  /*6790*/  FSEL R156, R156, -INF , !P4 ;  /* 0xff8000009c9c7808 */ /* 0x000fe40006000000 */
[----:B------:R-:W-:Y:S02]  /*67a0*/  LOP3.LUT R18, R18, 0xffffffdf, RZ, 0xc0, !PT ;  /* 0xffffffdf12127812 */ /* 0x000fe400078ec0ff */
[----:B------:R-:W-:-:S04]  /*67b0*/  ISETP.GT.AND P4, PT, R9, 0x49, !P5 ;  /* 0x000000490900780c */ /* 0x000fc80006f84270 */
[----:B------:R-:W-:-:S03]  /*67c0*/  ISETP.LT.OR P4, PT, R12, 0x4a, P4 ;  /* 0x0000004a0c00780c */ /* 0x000fc60002781670 */
[----:B------:R-:W-:Y:S02]  /*67d0*/  @P5 LOP3.LUT R18, R18, 0x20, RZ, 0xfc, !PT ;  /* 0x0000002012125812 */ /* 0x000fe400078efcff */
[----:B------:R-:W-:Y:S02]  /*67e0*/  ISETP.GE.AND P5, PT, R15, 0x51, PT ;  /* 0x000000510f00780c */ /* 0x000fe40003fa6270 */
[----:B------:R-:W-:Y:S02]  /*67f0*/  FSEL R157, R157, -INF , !P4 ;  /* 0xff8000009d9d7808 */ /* 0x000fe40006000000 */
[----:B------:R-:W-:Y:S02]  /*6800*/  ISETP.GT.AND P4, PT, R9, 0x50, !P5 ;  /* 0x000000500900780c */ /* 0x000fe40006f84270 */
[----:B------:R-:W-:Y:S02]  /*6810*/  LOP3.LUT R18, R18, 0xffffffef, RZ, 0xc0, !PT ;  /* 0xffffffef12127812 */ /* 0x000fe400078ec0ff */
[----:B------:R-:W-:-:S04]  /*6820*/  ISETP.LT.OR P4, PT, R12, 0x51, P4 ;  /* 0x000000510c00780c */ /* 0x000fc80002781670 */
[----:B------:R-:W-:Y:S02]  /*6830*/  FSEL R160, R160, -INF , !P4 ;  /* 0xff800000a0a07808 */ /* 0x000fe40006000000 */
[----:B------:R-:W-:Y:S02]  /*6840*/  ISETP.GE.AND P4, PT, R15, 0x52, PT ;  /* 0x000000520f00780c */ /* 0x000fe40003f86270 */
[----:B------:R-:W-:Y:S02]  /*6850*/  @P5 LOP3.LUT R18, R18, 0x10, RZ, 0xfc, !PT ;  /* 0x0000001012125812 */ /* 0x000fe400078efcff */
[----:B------:R-:W-:Y:S02]  /*6860*/  ISETP.GT.AND P5, PT, R9, 0x51, !P4 ;  /* 0x000000510900780c */ /* 0x000fe400067a4270 */
[----:B------:R-:W-:Y:S02]  /*6870*/  LOP3.LUT R18, R18, 0xfffffffd, RZ, 0xc0, !PT ;  /* 0xfffffffd12127812 */ /* 0x000fe400078ec0ff */
[----:B------:R-:W-:-:S04]  /*6880*/  ISETP.LT.OR P5, PT, R12, 0x52, P5 ;  /* 0x000000520c00780c */ /* 0x000fc80002fa1670 */
[----:B------:R-:W-:Y:S02]  /*6890*/  FSEL R161, R161, -INF , !P5 ;  /* 0xff800000a1a17808 */ /* 0x000fe40006800000 */
[----:B------:R-:W-:-:S04]  /*68a0*/  ISETP.GE.AND P5, PT, R15, 0x59, PT ;  /* 0x000000590f00780c */ /* 0x000fc80003fa6270 */
[----:B------:R-:W-:-:S04]  /*68b0*/  ISETP.GT.AND P6, PT, R9, 0x58, !P5 ;  /* 0x000000580900780c */ /* 0x000fc80006fc4270 */
[----:B------:R-:W-:-:S04]  /*68c0*/  ISETP.LT.OR P6, PT, R12, 0x59, P6 ;  /* 0x000000590c00780c */ /* 0x000fc800037c1670 */
[----:B------:R-:W-:Y:S02]  /*68d0*/  FSEL R164, R164, -INF , !P6 ;  /* 0xff800000a4a47808 */ /* 0x000fe40007000000 */
[----:B------:R-:W-:-:S13]  /*68e0*/  ISETP.GE.AND P6, PT, R15, 0x1, PT ;  /* 0x000000010f00780c */ /* 0x000fda0003fc6270 */
[----:B------:R-:W-:Y:S02]  /*68f0*/  @P6 LOP3.LUT R18, R18, 0x2, RZ, 0xfc, !PT ;  /* 0x0000000212126812 */ /* 0x000fe400078efcff */
[----:B------:R-:W-:Y:S02]  /*6900*/  ISETP.GT.AND P6, PT, R9, RZ, !P6 ;  /* 0x000000ff0900720c */ /* 0x000fe400077c4270 */
[----:B------:R-:W-:Y:S02]  /*6910*/  LOP3.LUT R18, R18, 0xfffffffe, RZ, 0xc0, !PT ;  /* 0xfffffffe12127812 */ /* 0x000fe400078ec0ff */
[----:B------:R-:W-:-:S04]  /*6920*/  ISETP.LT.OR P6, PT, R12, 0x1, P6 ;  /* 0x000000010c00780c */ /* 0x000fc800037c1670 */
[----:B------:R-:W-:Y:S02]  /*6930*/  FSEL R120, R120, -INF , !P6 ;  /* 0xff80000078787808 */ /* 0x000fe40007000000 */
[----:B------:R-:W-:-:S13]  /*6940*/  ISETP.GE.AND P6, PT, R15, 0x5a, PT ;  /* 0x0000005a0f00780c */ /* 0x000fda0003fc6270 */
[----:B------:R-:W-:Y:S02]  /*6950*/  @P6 LOP3.LUT R18, R18, 0x1, RZ, 0xfc, !PT ;  /* 0x0000000112126812 */ /* 0x000fe400078efcff */
[----:B------:R-:W-:Y:S02]  /*6960*/  ISETP.GT.AND P6, PT, R9, 0x59, !P6 ;  /* 0x000000590900780c */ /* 0x000fe400077c4270 */
[----:B------:R-:W0:Y:S02]  /*6970*/  SHFL.IDX PT, R9, R20, 0x1, 0x1c1f ;  /* 0x003c1f0014097f89 */ /* 0x000e2400000e0000 */
[----:B------:R-:W-:-:S04]  /*6980*/  ISETP.LT.OR P6, PT, R12, 0x5a, P6 ;  /* 0x0000005a0c00780c */ /* 0x000fc800037c1670 */
[----:B------:R-:W-:Y:S02]  /*6990*/  FSEL R165, R165, -INF , !P6 ;  /* 0xff800000a5a57808 */ /* 0x000fe40007000000 */
[----:B------:R-:W-:Y:S01]  /*69a0*/  PLOP3.LUT P6, PT, PT, PT, UP1, 0x40, 0x0 ;  /* 0x000000000000781c */ /* 0x000fe20003fce818 */
[--C-:B0-----:R-:W-:Y:S02]  /*69b0*/  IMAD.IADD R14, R14, 0x1, R9.reuse ;  /* 0x000000010e0e7824 */ /* 0x101fe400078e0209 */
[----:B------:R-:W-:-:S10]  /*69c0*/  IMAD.IADD R13, R13, 0x1, R9 ;  /* 0x000000010d0d7824 */ /* 0x000fd400078e0209 */
[----:B------:R-:W-:Y:S05]  /*69d0*/  @P6 BRA `(.L_x_1186) ;  /* 0x0000000000546947 */ /* 0x000fea0003800000 */
        /* <DEDUP_REMOVED lines=12> */
.L_x_1188:
[----:B------:R-:W-:-:S05]  /*6aa0*/  IMAD.U32 R15, RZ, RZ, UR59 ;  /* 0x0000003bff0f7e24 */ /* 0x000fca000f8e00ff */
[----:B------:R-:W-:-:S13]  /*6ab0*/  ISETP.NE.AND P6, PT, R15, 0x1, PT ;  /* 0x000000010f00780c */ /* 0x000fda0003fc5270 */
[----:B------:R-:W0:Y:S02]  /*6ac0*/  @P6 LDC.64 R10, c[0x0][0x9e8] ;  /* 0x00027a00ff0a6b82 */ /* 0x000e240000000a00 */
[----:B0-----:R-:W-:-:S05]  /*6ad0*/  @P6 IMAD.HI.U32 R10, R9, R10, RZ ;  /* 0x0000000a090a6227 */ /* 0x001fca00078e00ff */
[----:B------:R-:W-:-:S07]  /*6ae0*/  @P6 SHF.R.U32.HI R9, RZ, R11, R10 ;  /* 0x0000000bff096219 */ /* 0x000fce000001160a */
.L_x_1189:
[----:B------:R-:W-:Y:S05]  /*6af0*/  BSYNC B0 ;  /* 0x0000000000007941 */ /* 0x000fea0003800000 */
.L_x_1187:
[----:B------:R-:W-:-:S05]  /*6b00*/  IMAD R0, R9, R15, R0 ;  /* 0x0000000f09007224 */ /* 0x000fca00078e0200 */
[----:B------:R-:W-:Y:S02]  /*6b10*/  VIADDMNMX R14, R0, R15, R14, PT ;  /* 0x0000000f000e7246 */ /* 0x000fe4000380010e */
[----:B------:R-:W-:-:S07]  /*6b20*/  VIMNMX R13, R13, R0, !PT ;  /* 0x000000000d0d7248 */ /* 0x000fce0007fe0100 */
.L_x_1186:
[C---:B------:R-:W-:Y:S01]  /*6b30*/  ISETP.GT.AND P2, PT, R13.reuse, 0x1, !P2 ;  /* 0x000000010d00780c */ /* 0x040fe20005744270 */
[----:B------:R-:W-:Y:S01]  /*6b40*/  ULDC UR6, c[0x0][0x988] ;  /* 0x0002620000067ab9 */ /* 0x000fe20000000800 */
[----:B------:R-:W-:Y:S01]  /*6b50*/  ISETP.GT.AND P3, PT, R13, 0x8, !P3 ;  /* 0x000000080d00780c */ /* 0x000fe20005f64270 */
[----:B------:R-:W-:Y:S01]  /*6b60*/  UMOV UR14, UR6 ;  /* 0x00000006000e7c82 */ /* 0x000fe20008000000 */
[C---:B------:R-:W-:Y:S01]  /*6b70*/  ISETP.LT.OR P2, PT, R14.reuse, 0x2, P2 ;  /* 0x000000020e00780c */ /* 0x040fe20001741670 */
[----:B------:R-:W-:Y:S01]  /*6b80*/  UMOV UR38, UR7 ;  /* 0x0000000700267c82 */ /* 0x000fe20008000000 */
[----:B------:R-:W-:Y:S01]  /*6b90*/  ISETP.LT.OR P3, PT, R14, 0x9, P3 ;  /* 0x000000090e00780c */ /* 0x000fe20001f61670 */
[----:B------:R-:W-:Y:S01]  /*6ba0*/  UMOV UR36, UR4 ;  /* 0x0000000400247c82 */ /* 0x000fe20008000000 */
[----:B------:R-:W-:Y:S02]  /*6bb0*/  FSEL R123, R123, -INF , !P2 ;  /* 0xff8000007b7b7808 */ /* 0x000fe40005000000 */
[----:B------:R-:W-:-:S02]  /*6bc0*/  LOP3.LUT P2, RZ, R18, 0x4, RZ, 0xc0, !PT ;  /* 0x0000000412ff7812 */ /* 0x000fc4000784c0ff */
[----:B------:R-:W-:Y:S02]  /*6bd0*/  FSEL R126, R126, -INF , !P3 ;  /* 0xff8000007e7e7808 */ /* 0x000fe40005800000 */
[----:B------:R-:W-:Y:S02]  /*6be0*/  ISETP.GT.AND P2, PT, R13, 0x9, !P2 ;  /* 0x000000090d00780c */ /* 0x000fe40005744270 */
[----:B------:R-:W-:Y:S02]  /*6bf0*/  LOP3.LUT P3, RZ, R18, 0x20000, RZ, 0xc0, !PT ;  /* 0x0002000012ff7812 */ /* 0x000fe4000786c0ff */
[----:B------:R-:W-:Y:S02]  /*6c00*/  ISETP.LT.OR P2, PT, R14, 0xa, P2 ;  /* 0x0000000a0e00780c */ /* 0x000fe40001741670 */
[----:B------:R-:W-:Y:S02]  /*6c10*/  LOP3.LUT P6, RZ, R18, 0x10000, RZ, 0xc0, !PT ;  /* 0x0001000012ff7812 */ /* 0x000fe400078cc0ff */
[----:B------:R-:W-:-:S02]  /*6c20*/  FSEL R127, R127, -INF , !P2 ;  /* 0xff8000007f7f7808 */ /* 0x000fc40005000000 */
[----:B------:R-:W-:Y:S02]  /*6c30*/  LOP3.LUT P2, RZ, R18, 0x8, RZ, 0xc0, !PT ;  /* 0x0000000812ff7812 */ /* 0x000fe4000784c0ff */
[----:B------:R-:W-:Y:S02]  /*6c40*/  FMNMX.FTZ R0, R120, R3, !PT ;  /* 0x0000000378007209 */ /* 0x000fe40007810000 */
[----:B------:R-:W-:Y:S02]  /*6c50*/  ISETP.GT.AND P2, PT, R13, 0x10, !P2 ;  /* 0x000000100d00780c */ /* 0x000fe40005744270 */
[----:B------:R-:W-:Y:S02]  /*6c60*/  FMNMX.FTZ R9, R121, R0, !PT ;  /* 0x0000000079097209 */ /* 0x000fe40007810000 */
[----:B------:R-:W-:Y:S02]  /*6c70*/  ISETP.LT.OR P2, PT, R14, 0x11, P2 ;  /* 0x000000110e00780c */ /* 0x000fe40001741670 */
[----:B------:R-:W-:-:S02]  /*6c80*/  FMNMX.FTZ R0, R124, R9, !PT ;  /* 0x000000097c007209 */ /* 0x000fc40007810000 */
[----:B------:R-:W-:Y:S02]  /*6c90*/  FSEL R130, R130, -INF , !P2 ;  /* 0xff80000082827808 */ /* 0x000fe40005000000 */
[----:B------:R-:W-:Y:S02]  /*6ca0*/  LOP3.LUT P2, RZ, R18, 0x80000, RZ, 0xc0, !PT ;  /* 0x0008000012ff7812 */ /* 0x000fe4000784c0ff */
[----:B------:R-:W-:Y:S02]  /*6cb0*/  FMNMX.FTZ R9, R125, R0, !PT ;  /* 0x000000007d097209 */ /* 0x000fe40007810000 */
[----:B------:R-:W-:Y:S02]  /*6cc0*/  ISETP.GT.AND P2, PT, R13, 0x11, !P2 ;  /* 0x000000110d00780c */ /* 0x000fe40005744270 */
[----:B------:R-:W-:Y:S02]  /*6cd0*/  FMNMX.FTZ R0, R128, R9, !PT ;  /* 0x0000000980007209 */ /* 0x000fe40007810000 */
[----:B------:R-:W-:-:S02]  /*6ce0*/  ISETP.LT.OR P2, PT, R14, 0x12, P2 ;  /* 0x000000120e00780c */ /* 0x000fc40001741670 */
[----:B------:R-:W-:Y:S02]  /*6cf0*/  FMNMX.FTZ R9, R129, R0, !PT ;  /* 0x0000000081097209 */ /* 0x000fe40007810000 */
[----:B------:R-:W-:Y:S02]  /*6d00*/  FSEL R131, R131, -INF , !P2 ;  /* 0xff80000083837808 */ /* 0x000fe40005000000 */
[----:B------:R-:W-:Y:S02]  /*6d10*/  LOP3.LUT P2, RZ, R18, 0x40000, RZ, 0xc0, !PT ;  /* 0x0004000012ff7812 */ /* 0x000fe4000784c0ff */
[----:B------:R-:W-:Y:S02]  /*6d20*/  FMNMX.FTZ R0, R132, R9, !PT ;  /* 0x0000000984007209 */ /* 0x000fe40007810000 */
[----:B------:R-:W-:Y:S02]  /*6d30*/  ISETP.GT.AND P2, PT, R13, 0x18, !P2 ;  /* 0x000000180d00780c */ /* 0x000fe40005744270 */
[----:B------:R-:W-:-:S02]  /*6d40*/  FMNMX.FTZ R9, R133, R0, !PT ;  /* 0x0000000085097209 */ /* 0x000fc40007810000 */
[----:B------:R-:W-:Y:S02]  /*6d50*/  ISETP.LT.OR P2, PT, R14, 0x19, P2 ;  /* 0x000000190e00780c */ /* 0x000fe40001741670 */
[----:B------:R-:W-:Y:S02]  /*6d60*/  FMNMX.FTZ R0, R136, R9, !PT ;  /* 0x0000000988007209 */ /* 0x000fe40007810000 */
[----:B------:R-:W-:Y:S02]  /*6d70*/  FSEL R134, R134, -INF , !P2 ;  /* 0xff80000086867808 */ /* 0x000fe40005000000 */
        /* <DEDUP_REMOVED lines=24> */
[----:B------:R-:W-:Y:S02]  /*6f00*/  LOP3.LUT P2, RZ, R18, 0x2000, RZ, 0xc0, !PT ;  /* 0x0000200012ff7812 */ /* 0x000fe4000784c0ff */
[----:B------:R-:W-:Y:S02]  /*6f10*/  FMNMX.FTZ R9, R157, R0, !PT ;  /* 0x000000009d097209 */ /* 0x000fe40007810000 */
[----:B------:R-:W-:-:S02]  /*6f20*/  ISETP.GT.AND P2, PT, R13, 0x29, !P2 ;  /* 0x000000290d00780c */ /* 0x000fc40005744270 */
[----:B------:R-:W-:Y:S02]  /*6f30*/  FMNMX.FTZ R0, R160, R9, !PT ;  /* 0x00000009a0007209 */ /* 0x000fe40007810000 */
[----:B------:R-:W-:Y:S02]  /*6f40*/  ISETP.LT.OR P2, PT, R14, 0x2a, P2 ;  /* 0x0000002a0e00780c */ /* 0x000fe40001741670 */
[----:B------:R-:W-:Y:S02]  /*6f50*/  FMNMX.FTZ R9, R161, R0, !PT ;  /* 0x00000000a1097209 */ /* 0x000fe40007810000 */
[----:B------:R-:W-:Y:S02]  /*6f60*/  FSEL R143, R143, -INF , !P2 ;  /* 0xff8000008f8f7808 */ /* 0x000fe40005000000 */
[C---:B------:R-:W-:Y:S02]  /*6f70*/  LOP3.LUT P2, RZ, R18.reuse, 0x1000, RZ, 0xc0, !PT ;  /* 0x0000100012ff7812 */ /* 0x040fe4000784c0ff */
[----:B------:R-:W-:-:S02]  /*6f80*/  LOP3.LUT P3, RZ, R18, 0x40, RZ, 0xc0, !PT ;  /* 0x0000004012ff7812 */ /* 0x000fc4000786c0ff */
[----:B------:R-:W-:Y:S02]  /*6f90*/  ISETP.GT.AND P2, PT, R13, 0x30, !P2 ;  /* 0x000000300d00780c */ /* 0x000fe40005744270 */
[----:B------:R-:W-:Y:S02]  /*6fa0*/  FMNMX.FTZ R0, R164, R9, !PT ;  /* 0x00000009a4007209 */ /* 0x000fe40007810000 */
[----:B------:R-:W-:Y:S02]  /*6fb0*/  ISETP.LT.OR P2, PT, R14, 0x31, P2 ;  /* 0x000000310e00780c */ /* 0x000fe40001741670 */
[----:B------:R-:W-:Y:S02]  /*6fc0*/  FMNMX.FTZ R10, R165, R0, !PT ;  /* 0x00000000a50a7209 */ /* 0x000fe40007810000 */
[----:B------:R-:W-:Y:S02]  /*6fd0*/  FSEL R146, R146, -INF , !P2 ;  /* 0xff80000092927808 */ /* 0x000fe40005000000 */
[C---:B------:R-:W-:Y:S01]  /*6fe0*/  LOP3.LUT P2, RZ, R18.reuse, 0x800, RZ, 0xc0, !PT ;  /* 0x0000080012ff7812 */ /* 0x040fe2000784c0ff */
[----:B------:R-:W0:Y:S01]  /*6ff0*/  SHFL.BFLY PT, R9, R10, 0x2, 0x1f ;  /* 0x0c401f000a097f89 */ /* 0x000e2200000e0000 */
[----:B------:R-:W-:-:S02]  /*7000*/  LOP3.LUT P6, RZ, R18, 0x20, RZ, 0xc0, !PT ;  /* 0x0000002012ff7812 */ /* 0x000fc400078cc0ff */
[C---:B------:R-:W-:Y:S02]  /*7010*/  ISETP.GT.AND P2, PT, R13.reuse, 0x31, !P2 ;  /* 0x000000310d00780c */ /* 0x040fe40005744270 */
[C---:B------:R-:W-:Y:S02]  /*7020*/  ISETP.GT.AND P4, PT, R13.reuse, 0x51, !P4 ;  /* 0x000000510d00780c */ /* 0x040fe40006784270 */
[----:B------:R-:W-:Y:S02]  /*7030*/  ISETP.LT.OR P2, PT, R14, 0x32, P2 ;  /* 0x000000320e00780c */ /* 0x000fe40001741670 */
[----:B------:R-:W-:Y:S02]  /*7040*/  ISETP.GT.AND P5, PT, R13, 0x58, !P5 ;  /* 0x000000580d00780c */ /* 0x000fe40006fa4270 */
[----:B------:R-:W-:Y:S02]  /*7050*/  FSEL R147, R147, -INF , !P2 ;  /* 0xff80000093937808 */ /* 0x000fe40005000000 */
[----:B------:R-:W-:-:S02]  /*7060*/  LOP3.LUT P2, RZ, R18, 0x400, RZ, 0xc0, !PT ;  /* 0x0000040012ff7812 */ /* 0x000fc4000784c0ff */
[C---:B------:R-:W-:Y:S02]  /*7070*/  ISETP.LT.OR P4, PT, R14.reuse, 0x52, P4 ;  /* 0x000000520e00780c */ /* 0x040fe40002781670 */
[----:B------:R-:W-:Y:S02]  /*7080*/  ISETP.GT.AND P2, PT, R13, 0x38, !P2 ;  /* 0x000000380d00780c */ /* 0x000fe40005744270 */
[C---:B------:R-:W-:Y:S02]  /*7090*/  ISETP.LT.OR P5, PT, R14.reuse, 0x59, P5 ;  /* 0x000000590e00780c */ /* 0x040fe40002fa1670 */
[----:B------:R-:W-:Y:S02]  /*70a0*/  ISETP.LT.OR P2, PT, R14, 0x39, P2 ;  /* 0x000000390e00780c */ /* 0x000fe40001741670 */
[----:B------:R-:W-:Y:S02]  /*70b0*/  FSEL R163, R163, -INF , !P4 ;  /* 0xff800000a3a37808 */ /* 0x000fe40006000000 */
[----:B------:R-:W-:-:S02]  /*70c0*/  FSEL R150, R150, -INF , !P2 ;  /* 0xff80000096967808 */ /* 0x000fc40005000000 */
[----:B------:R-:W-:Y:S02]  /*70d0*/  LOP3.LUT P2, RZ, R18, 0x200, RZ, 0xc0, !PT ;  /* 0x0000020012ff7812 */ /* 0x000fe4000784c0ff */
[----:B0-----:R-:W-:Y:S02]  /*70e0*/  FMNMX.FTZ R11, R10, R9, !PT ;  /* 0x000000090a0b7209 */ /* 0x001fe40007810000 */
[----:B------:R-:W-:Y:S02]  /*70f0*/  ISETP.GT.AND P2, PT, R13, 0x39, !P2 ;  /* 0x000000390d00780c */ /* 0x000fe40005744270 */
[----:B------:R-:W-:Y:S01]  /*7100*/  FSEL R166, R166, -INF , !P5 ;  /* 0xff800000a6a67808 */ /* 0x000fe20006800000 */
[----:B------:R-:W0:Y:S01]  /*7110*/  SHFL.BFLY PT, R0, R11, 0x1, 0x1f ;  /* 0x0c201f000b007f89 */ /* 0x000e2200000e0000 */
[----:B------:R-:W-:-:S04]  /*7120*/  ISETP.LT.OR P2, PT, R14, 0x3a, P2 ;  /* 0x0000003a0e00780c */ /* 0x000fc80001741670 */
[----:B------:R-:W-:Y:S02]  /*7130*/  FSEL R151, R151, -INF , !P2 ;  /* 0xff80000097977808 */ /* 0x000fe40005000000 */
[----:B------:R-:W-:-:S04]  /*7140*/  LOP3.LUT P2, RZ, R18, 0x100, RZ, 0xc0, !PT ;  /* 0x0000010012ff7812 */ /* 0x000fc8000784c0ff */
[----:B------:R-:W-:-:S04]  /*7150*/  ISETP.GT.AND P2, PT, R13, 0x40, !P2 ;  /* 0x000000400d00780c */ /* 0x000fc80005744270 */
[----:B------:R-:W-:-:S04]  /*7160*/  ISETP.LT.OR P2, PT, R14, 0x41, P2 ;  /* 0x000000410e00780c */ /* 0x000fc80001741670 */
[----:B------:R-:W-:Y:S02]  /*7170*/  FSEL R154, R154, -INF , !P2 ;  /* 0xff8000009a9a7808 */ /* 0x000fe40005000000 */
[----:B------:R-:W-:Y:S02]  /*7180*/  LOP3.LUT P2, RZ, R18, 0x80, RZ, 0xc0, !PT ;  /* 0x0000008012ff7812 */ /* 0x000fe4000784c0ff */
[----:B0-----:R-:W-:Y:S02]  /*7190*/  FMNMX.FTZ R9, R11, R0, !PT ;  /* 0x000000000b097209 */ /* 0x001fe40007810000 */
[----:B------:R-:W-:-:S03]  /*71a0*/  ISETP.GT.AND P2, PT, R13, 0x41, !P2 ;  /* 0x000000410d00780c */ /* 0x000fc60005744270 */
[----:B------:R-:W-:Y:S01]  /*71b0*/  FMUL.FTZ R0, R9, UR14 ;  /* 0x0000000e09007c20 */ /* 0x000fe20008410000 */
[----:B------:R-:W-:-:S04]  /*71c0*/  ISETP.LT.OR P2, PT, R14, 0x42, P2 ;  /* 0x000000420e00780c */ /* 0x000fc80001741670 */
[----:B------:R-:W-:Y:S02]  /*71d0*/  FSEL R155, R155, -INF , !P2 ;  /* 0xff8000009b9b7808 */ /* 0x000fe40005000000 */
[C---:B------:R-:W-:Y:S02]  /*71e0*/  ISETP.GT.AND P2, PT, R13.reuse, 0x48, !P3 ;  /* 0x000000480d00780c */ /* 0x040fe40005f44270 */
[----:B------:R-:W-:Y:S02]  /*71f0*/  LOP3.LUT P3, RZ, R18, 0x10, RZ, 0xc0, !PT ;  /* 0x0000001012ff7812 */ /* 0x000fe4000786c0ff */
[----:B------:R-:W-:Y:S02]  /*7200*/  ISETP.LT.OR P2, PT, R14, 0x49, P2 ;  /* 0x000000490e00780c */ /* 0x000fe40001741670 */
[----:B------:R-:W-:Y:S02]  /*7210*/  ISETP.GT.AND P3, PT, R13, 0x50, !P3 ;  /* 0x000000500d00780c */ /* 0x000fe40005f64270 */
[----:B------:R-:W-:-:S02]  /*7220*/  FSEL R158, R158, -INF , !P2 ;  /* 0xff8000009e9e7808 */ /* 0x000fc40005000000 */
[----:B------:R-:W-:Y:S02]  /*7230*/  ISETP.GT.AND P2, PT, R13, 0x49, !P6 ;  /* 0x000000490d00780c */ /* 0x000fe40007744270 */
[----:B------:R-:W-:Y:S02]  /*7240*/  LOP3.LUT P6, RZ, R18, 0x2, RZ, 0xc0, !PT ;  /* 0x0000000212ff7812 */ /* 0x000fe400078cc0ff */
[C---:B------:R-:W-:Y:S02]  /*7250*/  ISETP.LT.OR P2, PT, R14.reuse, 0x4a, P2 ;  /* 0x0000004a0e00780c */ /* 0x040fe40001741670 */
[----:B------:R-:W-:Y:S02]  /*7260*/  ISETP.LT.OR P3, PT, R14, 0x51, P3 ;  /* 0x000000510e00780c */ /* 0x000fe40001f61670 */
[----:B------:R-:W-:Y:S02]  /*7270*/  FSEL R159, R159, -INF , !P2 ;  /* 0xff8000009f9f7808 */ /* 0x000fe40005000000 */
[----:B------:R-:W-:-:S02]  /*7280*/  ISETP.GT.AND P2, PT, R13, RZ, !P6 ;  /* 0x000000ff0d00720c */ /* 0x000fc40007744270 */
[----:B------:R-:W-:Y:S02]  /*7290*/  LOP3.LUT P6, RZ, R18, 0x1, RZ, 0xc0, !PT ;  /* 0x0000000112ff7812 */ /* 0x000fe400078cc0ff */
[----:B------:R-:W-:Y:S02]  /*72a0*/  ISETP.LT.OR P2, PT, R14, 0x1, P2 ;  /* 0x000000010e00780c */ /* 0x000fe40001741670 */
[----:B------:R-:W-:Y:S02]  /*72b0*/  ISETP.GT.AND P6, PT, R13, 0x59, !P6 ;  /* 0x000000590d00780c */ /* 0x000fe400077c4270 */
[----:B------:R-:W-:Y:S02]  /*72c0*/  FSEL R122, R122, -INF , !P2 ;  /* 0xff8000007a7a7808 */ /* 0x000fe40005000000 */
[----:B------:R-:W-:Y:S02]  /*72d0*/  FSETP.NEU.FTZ.AND P2, PT, R9, -INF , PT ;  /* 0xff8000000900780b */ /* 0x000fe40003f5d000 */
[----:B------:R-:W-:-:S02]  /*72e0*/  FMNMX.FTZ R10, R122, R2, !PT ;  /* 0x000000027a0a7209 */ /* 0x000fc40007810000 */
[----:B------:R-:W-:Y:S02]  /*72f0*/  FSEL R0, R0, RZ, P2 ;  /* 0x000000ff00007208 */ /* 0x000fe40001000000 */
[----:B------:R-:W-:Y:S02]  /*7300*/  FMNMX.FTZ R15, R123, R10, !PT ;  /* 0x0000000a7b0f7209 */ /* 0x000fe40007810000 */
[----:B------:R-:W-:Y:S01]  /*7310*/  FSEL R162, R162, -INF , !P3 ;  /* 0xff800000a2a27808 */ /* 0x000fe20005800000 */
[--C-:B------:R-:W-:Y:S01]  /*7320*/  FFMA.FTZ R11, R121, UR14, -R0.reuse ;  /* 0x0000000e790b7c23 */ /* 0x100fe20008010800 */
[----:B------:R-:W-:Y:S01]  /*7330*/  FMNMX.FTZ R10, R126, R15, !PT ;  /* 0x0000000f7e0a7209 */ /* 0x000fe20007810000 */
[--C-:B------:R-:W-:Y:S01]  /*7340*/  FFMA.FTZ R186, R132, UR14, -R0.reuse ;  /* 0x0000000e84ba7c23 */ /* 0x100fe20008010800 */
[----:B------:R-:W-:Y:S01]  /*7350*/  ISETP.LT.OR P6, PT, R14, 0x5a, P6 ;  /* 0x0000005a0e00780c */ /* 0x000fe200037c1670 */
[--C-:B------:R-:W-:Y:S01]  /*7360*/  FFMA.FTZ R188, R120, UR14, -R0.reuse ;  /* 0x0000000e78bc7c23 */ /* 0x100fe20008010800 */
[----:B------:R-:W-:Y:S01]  /*7370*/  FMNMX.FTZ R15, R127, R10, !PT ;  /* 0x0000000a7f0f7209 */ /* 0x000fe20007810000 */
[--C-:B------:R-:W-:Y:S01]  /*7380*/  FFMA.FTZ R190, R124, UR14, -R0.reuse ;  /* 0x0000000e7cbe7c23 */ /* 0x100fe20008010800 */
[----:B------:R-:W-:Y:S01]  /*7390*/  FSEL R167, R167, -INF , !P6 ;  /* 0xff800000a7a77808 */ /* 0x000fe20007000000 */
[----:B------:R-:W-:Y:S01]  /*73a0*/  MUFU.EX2 R11, R11 ;  /* 0x0000000b000b7308 */ /* 0x000fe20000000800 */
[----:B------:R-:W-:Y:S01]  /*73b0*/  FMNMX.FTZ R10, R130, R15, !PT ;  /* 0x0000000f820a7209 */ /* 0x000fe20007810000 */
[--C-:B------:R-:W-:Y:S01]  /*73c0*/  FFMA.FTZ R12, R125, UR14, -R0.reuse ;  /* 0x0000000e7d0c7c23 */ /* 0x100fe20008010800 */
[----:B------:R-:W-:Y:S01]  /*73d0*/  FSEL R132, R9, RZ, P2 ;  /* 0x000000ff09847208 */ /* 0x000fe20001000000 */
[--C-:B------:R-:W-:Y:S01]  /*73e0*/  FFMA.FTZ R184, R128, UR14, -R0.reuse ;  /* 0x0000000e80b87c23 */ /* 0x100fe20008010800 */
[----:B------:R-:W-:Y:S01]  /*73f0*/  FMNMX.FTZ R15, R131, R10, !PT ;  /* 0x0000000a830f7209 */ /* 0x000fe20007810000 */
[--C-:B------:R-:W-:Y:S01]  /*7400*/  FFMA.FTZ R20, R133, UR14, -R0.reuse ;  /* 0x0000000e85147c23 */ /* 0x100fe20008010800 */
[--C-:B------:R-:W-:Y:S01]  /*7410*/  FFMA.FTZ R180, R136, UR14, -R0.reuse ;  /* 0x0000000e88b47c23 */ /* 0x100fe20008010800 */
[----:B------:R-:W-:Y:S01]  /*7420*/  FADD.FTZ R132, -R132, R3 ;  /* 0x0000000384847221 */ /* 0x000fe20000010100 */
[----:B------:R-:W-:Y:S01]  /*7430*/  FMNMX.FTZ R10, R134, R15, !PT ;  /* 0x0000000f860a7209 */ /* 0x000fe20007810000 */
[----:B------:R-:W-:Y:S01]  /*7440*/  MUFU.EX2 R188, R188 ;  /* 0x000000bc00bc7308 */ /* 0x000fe20000000800 */
[--C-:B------:R-:W-:Y:S01]  /*7450*/  FFMA.FTZ R182, R140, UR14, -R0.reuse ;  /* 0x0000000e8cb67c23 */ /* 0x100fe20008010800 */
[--C-:B------:R-:W-:Y:S01]  /*7460*/  FFMA.FTZ R14, R141, UR14, -R0.reuse ;  /* 0x0000000e8d0e7c23 */ /* 0x100fe20008010800 */
[----:B------:R-:W-:Y:S01]  /*7470*/  FMNMX.FTZ R15, R135, R10, !PT ;  /* 0x0000000a870f7209 */ /* 0x000fe20007810000 */
[--C-:B------:R-:W-:Y:S01]  /*7480*/  FFMA.FTZ R176, R144, UR14, -R0.reuse ;  /* 0x0000000e90b07c23 */ /* 0x100fe20008010800 */
[--C-:B------:R-:W-:Y:S01]  /*7490*/  FFMA.FTZ R120, R145, UR14, -R0.reuse ;  /* 0x0000000e91787c23 */ /* 0x100fe20008010800 */
[--C-:B------:R-:W-:Y:S01]  /*74a0*/  FFMA.FTZ R178, R148, UR14, -R0.reuse ;  /* 0x0000000e94b27c23 */ /* 0x100fe20008010800 */
[----:B------:R-:W-:Y:S01]  /*74b0*/  FMNMX.FTZ R10, R138, R15, !PT ;  /* 0x0000000f8a0a7209 */ /* 0x000fe20007810000 */
[--C-:B------:R-:W-:Y:S01]  /*74c0*/  FFMA.FTZ R15, R129, UR14, -R0.reuse ;  /* 0x0000000e810f7c23 */ /* 0x100fe20008010800 */
[----:B------:R-:W-:Y:S01]  /*74d0*/  MUFU.EX2 R190, R190 ;  /* 0x000000be00be7308 */ /* 0x000fe20000000800 */
[--C-:B------:R-:W-:Y:S01]  /*74e0*/  FFMA.FTZ R172, R152, UR14, -R0.reuse ;  /* 0x0000000e98ac7c23 */ /* 0x100fe20008010800 */
[----:B------:R-:W-:Y:S01]  /*74f0*/  FMNMX.FTZ R21, R139, R10, !PT ;  /* 0x0000000a8b157209 */ /* 0x000fe20007810000 */
[--C-:B------:R-:W-:Y:S01]  /*7500*/  FFMA.FTZ R124, R153, UR14, -R0.reuse ;  /* 0x0000000e997c7c23 */ /* 0x100fe20008010800 */
[--C-:B------:R-:W-:Y:S01]  /*7510*/  FFMA.FTZ R174, R156, UR14, -R0.reuse ;  /* 0x0000000e9cae7c23 */ /* 0x100fe20008010800 */
[--C-:B------:R-:W-:Y:S01]  /*7520*/  FFMA.FTZ R125, R157, UR14, -R0.reuse ;  /* 0x0000000e9d7d7c23 */ /* 0x100fe20008010800 */
[----:B------:R-:W-:Y:S01]  /*7530*/  FMNMX.FTZ R10, R142, R21, !PT ;  /* 0x000000158e0a7209 */ /* 0x000fe20007810000 */
[--C-:B------:R-:W-:Y:S01]  /*7540*/  FFMA.FTZ R168, R160, UR14, -R0.reuse ;  /* 0x0000000ea0a87c23 */ /* 0x100fe20008010800 */
[--C-:B------:R-:W-:Y:S01]  /*7550*/  FFMA.FTZ R128, R161, UR14, -R0.reuse ;  /* 0x0000000ea1807c23 */ /* 0x100fe20008010800 */
[----:B------:R-:W-:Y:S01]  /*7560*/  FFMA.FTZ R170, R164, UR14, -R0 ;  /* 0x0000000ea4aa7c23 */ /* 0x000fe20008010800 */
[----:B------:R-:W-:Y:S01]  /*7570*/  FMNMX.FTZ R21, R143, R10, !PT ;  /* 0x0000000a8f157209 */ /* 0x000fe20007810000 */
[----:B------:R-:W-:Y:S01]  /*7580*/  MUFU.EX2 R12, R12 ;  /* 0x0000000c000c7308 */ /* 0x000fe20000000800 */
[----:B------:R-:W-:-:S02]  /*7590*/  IMAD.U32 R133, RZ, RZ, UR5 ;  /* 0x00000005ff857e24 */ /* 0x000fc4000f8e00ff */
[----:B------:R-:W-:Y:S02]  /*75a0*/  FMNMX.FTZ R10, R146, R21, !PT ;  /* 0x00000015920a7209 */ /* 0x000fe40007810000 */
[----:B------:R-:W-:Y:S02]  /*75b0*/  @!P1 VIADD R133, R133, 0x30860 ;  /* 0x0003086085859836 */ /* 0x000fe40000000000 */
[----:B------:R-:W-:Y:S01]  /*75c0*/  FMNMX.FTZ R21, R147, R10, !PT ;  /* 0x0000000a93157209 */ /* 0x000fe20007810000 */
[----:B------:R-:W-:Y:S02]  /*75d0*/  MUFU.EX2 R184, R184 ;  /* 0x000000b800b87308 */ /* 0x000fe40000000800 */
[----:B------:R-:W-:Y:S02]  /*75e0*/  @!P1 PRMT R133, RZ, 0x654, R133 ;  /* 0x00000654ff859816 */ /* 0x000fe40000000085 */
[----:B------:R-:W-:Y:S02]  /*75f0*/  FMNMX.FTZ R10, R150, R21, !PT ;  /* 0x00000015960a7209 */ /* 0x000fe40007810000 */
[----:B------:R0:W-:Y:S02]  /*7600*/  @!P1 SYNCS.ARRIVE.TRANS64.RED.A1T0 RZ, [R133+URZ], RZ ;  /* 0x000000ff85ff99a7 */ /* 0x0001e4000810043f */
[----:B------:R-:W-:Y:S01]  /*7610*/  FMNMX.FTZ R21, R151, R10, !PT ;  /* 0x0000000a97157209 */ /* 0x000fe20007810000 */
[----:B------:R-:W-:Y:S03]  /*7620*/  MUFU.EX2 R15, R15 ;  /* 0x0000000f000f7308 */ /* 0x000fe60000000800 */
[----:B------:R-:W-:Y:S01]  /*7630*/  FMNMX.FTZ R10, R154, R21, !PT ;  /* 0x000000159a0a7209 */ /* 0x000fe20007810000 */
[----:B------:R-:W-:-:S03]  /*7640*/  FFMA.FTZ R21, R137, UR14, -R0 ;  /* 0x0000000e89157c23 */ /* 0x000fc60008010800 */
[----:B------:R-:W-:Y:S01]  /*7650*/  FMNMX.FTZ R121, R155, R10, !PT ;  /* 0x0000000a9b797209 */ /* 0x000fe20007810000 */
[----:B------:R-:W-:Y:S03]  /*7660*/  MUFU.EX2 R186, R186 ;  /* 0x000000ba00ba7308 */ /* 0x000fe60000000800 */
[----:B------:R-:W-:Y:S01]  /*7670*/  FMNMX.FTZ R10, R158, R121, !PT ;  /* 0x000000799e0a7209 */ /* 0x000fe20007810000 */
[--C-:B------:R-:W-:Y:S01]  /*7680*/  FFMA.FTZ R121, R149, UR14, -R0.reuse ;  /* 0x0000000e95797c23 */ /* 0x100fe20008010800 */
[----:B------:R-:W-:Y:S02]  /*7690*/  FFMA.FTZ R0, R165, UR14, -R0 ;  /* 0x0000000ea5007c23 */ /* 0x000fe40008010800 */
[----:B------:R-:W-:Y:S01]  /*76a0*/  FMNMX.FTZ R13, R159, R10, !PT ;  /* 0x0000000a9f0d7209 */ /* 0x000fe20007810000 */
[----:B------:R-:W-:Y:S03]  /*76b0*/  MUFU.EX2 R20, R20 ;  /* 0x0000001400147308 */ /* 0x000fe60000000800 */
[----:B------:R-:W-:-:S04]  /*76c0*/  FMNMX.FTZ R10, R162, R13, !PT ;  /* 0x0000000da20a7209 */ /* 0x000fc80007810000 */
[----:B------:R-:W-:Y:S01]  /*76d0*/  FMNMX.FTZ R13, R163, R10, !PT ;  /* 0x0000000aa30d7209 */ /* 0x000fe20007810000 */
[----:B------:R-:W-:Y:S03]  /*76e0*/  MUFU.EX2 R3, R0 ;  /* 0x0000000000037308 */ /* 0x000fe60000000800 */
[----:B------:R-:W-:-:S04]  /*76f0*/  FMNMX.FTZ R10, R166, R13, !PT ;  /* 0x0000000da60a7209 */ /* 0x000fc80007810000 */
[----:B------:R-:W-:Y:S01]  /*7700*/  FMNMX.FTZ R10, R167, R10, !PT ;  /* 0x0000000aa70a7209 */ /* 0x000fe20007810000 */
[----:B------:R-:W-:Y:S04]  /*7710*/  MUFU.EX2 R180, R180 ;  /* 0x000000b400b47308 */ /* 0x000fe80000000800 */
[----:B------:R-:W1:Y:S04]  /*7720*/  SHFL.BFLY PT, R13, R10, 0x2, 0x1f ;  /* 0x0c401f000a0d7f89 */ /* 0x000e6800000e0000 */
[----:B------:R-:W-:Y:S08]  /*7730*/  MUFU.EX2 R21, R21 ;  /* 0x0000001500157308 */ /* 0x000ff00000000800 */
[----:B------:R-:W-:Y:S08]  /*7740*/  MUFU.EX2 R182, R182 ;  /* 0x000000b600b67308 */ /* 0x000ff00000000800 */
[----:B------:R-:W-:Y:S01]  /*7750*/  MUFU.EX2 R14, R14 ;  /* 0x0000000e000e7308 */ /* 0x000fe20000000800 */
[----:B-1----:R-:W-:-:S07]  /*7760*/  FMNMX.FTZ R13, R10, R13, !PT ;  /* 0x0000000d0a0d7209 */ /* 0x002fce0007810000 */
[----:B------:R-:W-:Y:S01]  /*7770*/  MUFU.EX2 R176, R176 ;  /* 0x000000b000b07308 */ /* 0x000fe20000000800 */
[----:B------:R-:W1:Y:S07]  /*7780*/  SHFL.BFLY PT, R10, R13, 0x1, 0x1f ;  /* 0x0c201f000d0a7f89 */ /* 0x000e6e00000e0000 */
[----:B------:R-:W-:Y:S08]  /*7790*/  MUFU.EX2 R120, R120 ;  /* 0x0000007800787308 */ /* 0x000ff00000000800 */
[----:B------:R-:W-:Y:S08]  /*77a0*/  MUFU.EX2 R178, R178 ;  /* 0x000000b200b27308 */ /* 0x000ff00000000800 */
[----:B------:R-:W-:Y:S01]  /*77b0*/  MUFU.EX2 R121, R121 ;  /* 0x0000007900797308 */ /* 0x000fe20000000800 */
[----:B-1----:R-:W-:Y:S01]  /*77c0*/  FMNMX.FTZ R13, R13, R10, !PT ;  /* 0x0000000a0d0d7209 */ /* 0x002fe20007810000 */
[----:B------:R-:W-:-:S03]  /*77d0*/  FMUL.FTZ R10, R132, UR14 ;  /* 0x0000000e840a7c20 */ /* 0x000fc60008410000 */
[C---:B------:R-:W-:Y:S01]  /*77e0*/  FSETP.NEU.FTZ.AND P2, PT, R13.reuse, -INF , PT ;  /* 0xff8000000d00780b */ /* 0x040fe20003f5d000 */
[----:B------:R-:W-:Y:S02]  /*77f0*/  FMUL.FTZ R129, R13, UR14 ;  /* 0x0000000e0d817c20 */ /* 0x000fe40008410000 */
[----:B------:R-:W1:Y:S03]  /*7800*/  MUFU.EX2 R10, R10 ;  /* 0x0000000a000a7308 */ /* 0x000e660000000800 */
[----:B------:R-:W-:-:S05]  /*7810*/  FSEL R132, R129, RZ, P2 ;  /* 0x000000ff81847208 */ /* 0x000fca0001000000 */
[--C-:B------:R-:W-:Y:S01]  /*7820*/  FFMA.FTZ R191, R126, UR14, -R132.reuse ;  /* 0x0000000e7ebf7c23 */ /* 0x100fe20008010884 */
[--C-:B------:R-:W-:Y:S01]  /*7830*/  FFMA.FTZ R126, R131, UR14, -R132.reuse ;  /* 0x0000000e837e7c23 */ /* 0x100fe20008010884 */
[----:B------:R-:W-:Y:S01]  /*7840*/  FSEL R131, R13, RZ, P2 ;  /* 0x000000ff0d837208 */ /* 0x000fe20001000000 */
[--C-:B------:R-:W-:Y:S01]  /*7850*/  FFMA.FTZ R189, R122, UR14, -R132.reuse ;  /* 0x0000000e7abd7c23 */ /* 0x100fe20008010884 */
[--C-:B------:R-:W-:Y:S01]  /*7860*/  FFMA.FTZ R122, R123, UR14, -R132.reuse ;  /* 0x0000000e7b7a7c23 */ /* 0x100fe20008010884 */
[--C-:B------:R-:W-:Y:S01]  /*7870*/  FFMA.FTZ R185, R130, UR14, -R132.reuse ;  /* 0x0000000e82b97c23 */ /* 0x100fe20008010884 */
[----:B------:R-:W-:Y:S01]  /*7880*/  FFMA.FTZ R123, R127, UR14, -R132 ;  /* 0x0000000e7f7b7c23 */ /* 0x000fe20008010884 */
[----:B------:R-:W-:Y:S01]  /*7890*/  FADD.FTZ R131, -R131, R2 ;  /* 0x0000000283837221 */ /* 0x000fe20000010100 */
[----:B------:R-:W-:Y:S01]  /*78a0*/  MUFU.EX2 R191, R191 ;  /* 0x000000bf00bf7308 */ /* 0x000fe20000000800 */
[----:B-1----:R-:W-:Y:S01]  /*78b0*/  FFMA.FTZ R130, R10, R7, R188 ;  /* 0x000000070a827223 */ /* 0x002fe200000100bc */
[--C-:B------:R-:W-:Y:S01]  /*78c0*/  FFMA.FTZ R187, R134, UR14, -R132.reuse ;  /* 0x0000000e86bb7c23 */ /* 0x100fe20008010884 */
[----:B------:R-:W-:Y:S01]  /*78d0*/  FMUL.FTZ R131, R131, UR14 ;  /* 0x0000000e83837c20 */ /* 0x000fe20008410000 */
[----:B------:R-:W-:Y:S01]  /*78e0*/  FFMA.FTZ R127, R135, UR14, -R132 ;  /* 0x0000000e877f7c23 */ /* 0x000fe20008010884 */
[----:B------:R-:W-:Y:S01]  /*78f0*/  FADD.FTZ R7, R11, R130 ;  /* 0x000000820b077221 */ /* 0x000fe20000010000 */
[--C-:B------:R-:W-:Y:S01]  /*7900*/  FFMA.FTZ R181, R138, UR14, -R132.reuse ;  /* 0x0000000e8ab57c23 */ /* 0x100fe20008010884 */
[--C-:B------:R-:W-:Y:S01]  /*7910*/  FFMA.FTZ R129, R139, UR14, -R132.reuse ;  /* 0x0000000e8b817c23 */ /* 0x100fe20008010884 */
[----:B------:R-:W-:Y:S01]  /*7920*/  MUFU.EX2 R189, R189 ;  /* 0x000000bd00bd7308 */ /* 0x000fe20000000800 */
[----:B------:R-:W-:Y:S01]  /*7930*/  FADD.FTZ R7, R190, R7 ;  /* 0x00000007be077221 */ /* 0x000fe20000010000 */
[--C-:B------:R-:W-:Y:S01]  /*7940*/  FFMA.FTZ R183, R142, UR14, -R132.reuse ;  /* 0x0000000e8eb77c23 */ /* 0x100fe20008010884 */
[--C-:B------:R-:W-:Y:S01]  /*7950*/  FFMA.FTZ R143, R143, UR14, -R132.reuse ;  /* 0x0000000e8f8f7c23 */ /* 0x100fe20008010884 */
[--C-:B------:R-:W-:Y:S01]  /*7960*/  FFMA.FTZ R177, R146, UR14, -R132.reuse ;  /* 0x0000000e92b17c23 */ /* 0x100fe20008010884 */
[----:B------:R-:W-:Y:S01]  /*7970*/  FADD.FTZ R7, R12, R7 ;  /* 0x000000070c077221 */ /* 0x000fe20000010000 */
[--C-:B------:R-:W-:Y:S01]  /*7980*/  FFMA.FTZ R130, R147, UR14, -R132.reuse ;  /* 0x0000000e93827c23 */ /* 0x100fe20008010884 */
[--C-:B------:R-:W-:Y:S01]  /*7990*/  FFMA.FTZ R179, R150, UR14, -R132.reuse ;  /* 0x0000000e96b37c23 */ /* 0x100fe20008010884 */
[----:B------:R1:W2:Y:S01]  /*79a0*/  MUFU.EX2 R0, R131 ;  /* 0x0000008300007308 */ /* 0x0002a20000000800 */
[----:B------:R-:W-:Y:S01]  /*79b0*/  FADD.FTZ R134, R184, R7 ;  /* 0x00000007b8867221 */ /* 0x000fe20000010000 */
[--C-:B------:R-:W-:Y:S01]  /*79c0*/  FFMA.FTZ R173, R154, UR14, -R132.reuse ;  /* 0x0000000e9aad7c23 */ /* 0x100fe20008010884 */
[--C-:B------:R-:W-:Y:S01]  /*79d0*/  FFMA.FTZ R175, R158, UR14, -R132.reuse ;  /* 0x0000000e9eaf7c23 */ /* 0x100fe20008010884 */
[----:B------:R-:W-:Y:S01]  /*79e0*/  F2FP.F16.F32.PACK_AB R190, R12, R190 ;  /* 0x000000be0cbe723e */ /* 0x000fe200000000ff */
[--C-:B------:R-:W-:Y:S01]  /*79f0*/  FFMA.FTZ R159, R159, UR14, -R132.reuse ;  /* 0x0000000e9f9f7c23 */ /* 0x100fe20008010884 */
[--C-:B------:R-:W-:Y:S01]  /*7a00*/  FFMA.FTZ R169, R162, UR14, -R132.reuse ;  /* 0x0000000ea2a97c23 */ /* 0x100fe20008010884 */
[----:B------:R-:W-:Y:S01]  /*7a10*/  FFMA.FTZ R163, R163, UR14, -R132 ;  /* 0x0000000ea3a37c23 */ /* 0x000fe20008010884 */
[----:B------:R-:W3:Y:S01]  /*7a20*/  MUFU.EX2 R122, R122 ;  /* 0x0000007a007a7308 */ /* 0x000ee20000000800 */
[----:B-1----:R-:W-:Y:S01]  /*7a30*/  FADD.FTZ R131, R15, R134 ;  /* 0x000000860f837221 */ /* 0x002fe20000010000 */
[--C-:B------:R-:W-:Y:S01]  /*7a40*/  FFMA.FTZ R166, R166, UR14, -R132.reuse ;  /* 0x0000000ea6a67c23 */ /* 0x100fe20008010884 */
[----:B------:R-:W-:Y:S01]  /*7a50*/  FFMA.FTZ R167, R167, UR14, -R132 ;  /* 0x0000000ea7a77c23 */ /* 0x000fe20008010884 */
[----:B------:R-:W-:Y:S01]  /*7a60*/  F2FP.F16.F32.PACK_AB R188, R11, R188 ;  /* 0x000000bc0bbc723e */ /* 0x000fe200000000ff */
[----:B------:R-:W-:Y:S01]  /*7a70*/  FADD.FTZ R131, R186, R131 ;  /* 0x00000083ba837221 */ /* 0x000fe20000010000 */
[----:B------:R-:W-:-:S02]  /*7a80*/  F2FP.F16.F32.PACK_AB R186, R20, R186 ;  /* 0x000000ba14ba723e */ /* 0x000fc400000000ff */
[----:B------:R-:W1:Y:S01]  /*7a90*/  MUFU.EX2 R123, R123 ;  /* 0x0000007b007b7308 */ /* 0x000e620000000800 */
[----:B--2---:R-:W-:Y:S01]  /*7aa0*/  FFMA.FTZ R7, R0, R6, R189 ;  /* 0x0000000600077223 */ /* 0x004fe200000100bd */
[----:B------:R-:W-:Y:S01]  /*7ab0*/  FADD.FTZ R131, R20, R131 ;  /* 0x0000008314837221 */ /* 0x000fe20000010000 */
[----:B------:R-:W-:Y:S01]  /*7ac0*/  FFMA.FTZ R6, R151, UR14, -R132 ;  /* 0x0000000e97067c23 */ /* 0x000fe20008010884 */
[C---:B------:R-:W-:Y:S01]  /*7ad0*/  ISETP.GT.AND P2, PT, R8.reuse, UR58, PT ;  /* 0x0000003a08007c0c */ /* 0x040fe2000bf44270 */
[----:B------:R-:W-:Y:S02]  /*7ae0*/  VIADD R8, R8, 0xffffffff ;  /* 0xffffffff08087836 */ /* 0x000fe40000000000 */
[----:B------:R-:W-:Y:S01]  /*7af0*/  FADD.FTZ R136, R180, R131 ;  /* 0x00000083b4887221 */ /* 0x000fe20000010000 */
[----:B------:R-:W-:Y:S01]  /*7b00*/  F2FP.F16.F32.PACK_AB R184, R15, R184 ;  /* 0x000000b80fb8723e */ /* 0x000fe200000000ff */
[----:B------:R-:W2:Y:S01]  /*7b10*/  MUFU.EX2 R185, R185 ;  /* 0x000000b900b97308 */ /* 0x000ea20000000800 */
[----:B---3--:R-:W-:Y:S01]  /*7b20*/  FADD.FTZ R134, R122, R7 ;  /* 0x000000077a867221 */ /* 0x008fe20000010000 */
[C---:B------:R-:W-:Y:S01]  /*7b30*/  FADD.FTZ R131, R21.reuse, R136 ;  /* 0x0000008815837221 */ /* 0x040fe20000010000 */
[----:B------:R-:W-:-:S02]  /*7b40*/  F2FP.F16.F32.PACK_AB R180, R21, R180 ;  /* 0x000000b415b4723e */ /* 0x000fc400000000ff */
[----:B------:R-:W-:Y:S01]  /*7b50*/  FADD.FTZ R134, R191, R134 ;  /* 0x00000086bf867221 */ /* 0x000fe20000010000 */
[----:B------:R-:W-:Y:S02]  /*7b60*/  F2FP.F16.F32.PACK_AB R189, R122, R189 ;  /* 0x000000bd7abd723e */ /* 0x000fe400000000ff */
[----:B------:R-:W3:Y:S01]  /*7b70*/  MUFU.EX2 R126, R126 ;  /* 0x0000007e007e7308 */ /* 0x000ee20000000800 */
[C---:B-1----:R-:W-:Y:S01]  /*7b80*/  FADD.FTZ R134, R123.reuse, R134 ;  /* 0x000000867b867221 */ /* 0x042fe20000010000 */
[----:B------:R-:W-:-:S06]  /*7b90*/  F2FP.F16.F32.PACK_AB R191, R123, R191 ;  /* 0x000000bf7bbf723e */ /* 0x000fcc00000000ff */
[----:B------:R-:W1:Y:S01]  /*7ba0*/  MUFU.EX2 R187, R187 ;  /* 0x000000bb00bb7308 */ /* 0x000e620000000800 */
[----:B--2---:R-:W-:-:S07]  /*7bb0*/  FADD.FTZ R7, R185, R134 ;  /* 0x00000086b9077221 */ /* 0x004fce0000010000 */
[----:B------:R-:W2:Y:S01]  /*7bc0*/  MUFU.EX2 R127, R127 ;  /* 0x0000007f007f7308 */ /* 0x000ea20000000800 */
[----:B---3--:R-:W-:Y:S01]  /*7bd0*/  FADD.FTZ R134, R126, R7 ;  /* 0x000000077e867221 */ /* 0x008fe20000010000 */
[----:B------:R-:W-:Y:S01]  /*7be0*/  FADD.FTZ R7, R182, R131 ;  /* 0x00000083b6077221 */ /* 0x000fe20000010000 */
[----:B------:R-:W-:Y:S01]  /*7bf0*/  FFMA.FTZ R131, R155, UR14, -R132 ;  /* 0x0000000e9b837c23 */ /* 0x000fe20008010884 */
[C---:B------:R-:W-:Y:S02]  /*7c00*/  F2FP.F16.F32.PACK_AB R182, R14.reuse, R182 ;  /* 0x000000b60eb6723e */ /* 0x040fe400000000ff */
[----:B------:R-:W-:Y:S01]  /*7c10*/  FADD.FTZ R7, R14, R7 ;  /* 0x000000070e077221 */ /* 0x000fe20000010000 */
[----:B------:R-:W-:Y:S01]  /*7c20*/  F2FP.F16.F32.PACK_AB R185, R126, R185 ;  /* 0x000000b97eb9723e */ /* 0x000fe200000000ff */
[----:B------:R-:W3:Y:S01]  /*7c30*/  MUFU.EX2 R181, R181 ;  /* 0x000000b500b57308 */ /* 0x000ee20000000800 */
[----:B-1----:R-:W-:Y:S01]  /*7c40*/  FADD.FTZ R134, R187, R134 ;  /* 0x00000086bb867221 */ /* 0x002fe20000010000 */
[----:B------:R-:W-:Y:S01]  /*7c50*/  FADD.FTZ R7, R176, R7 ;  /* 0x00000007b0077221 */ /* 0x000fe20000010000 */
[----:B------:R-:W-:-:S03]  /*7c60*/  F2FP.F16.F32.PACK_AB R176, R120, R176 ;  /* 0x000000b078b0723e */ /* 0x000fc600000000ff */
[----:B------:R-:W-:Y:S02]  /*7c70*/  FADD.FTZ R7, R120, R7 ;  /* 0x0000000778077221 */ /* 0x000fe40000010000 */
[----:B------:R-:W1:Y:S01]  /*7c80*/  MUFU.EX2 R129, R129 ;  /* 0x0000008100817308 */ /* 0x000e620000000800 */
[----:B--2---:R-:W-:Y:S01]  /*7c90*/  FADD.FTZ R134, R127, R134 ;  /* 0x000000867f867221 */ /* 0x004fe20000010000 */
[----:B------:R-:W-:Y:S01]  /*7ca0*/  FADD.FTZ R136, R178, R7 ;  /* 0x00000007b2887221 */ /* 0x000fe20000010000 */
[----:B------:R-:W-:Y:S02]  /*7cb0*/  F2FP.F16.F32.PACK_AB R178, R121, R178 ;  /* 0x000000b279b2723e */ /* 0x000fe400000000ff */
[----:B------:R-:W-:Y:S01]  /*7cc0*/  F2FP.F16.F32.PACK_AB R187, R127, R187 ;  /* 0x000000bb7fbb723e */ /* 0x000fe200000000ff */
[----:B0-----:R-:W-:Y:S02]  /*7cd0*/  FADD.FTZ R133, R121, R136 ;  /* 0x0000008879857221 */ /* 0x001fe40000010000 */
[----:B------:R-:W0:Y:S01]  /*7ce0*/  MUFU.EX2 R183, R183 ;  /* 0x000000b700b77308 */ /* 0x000e220000000800 */
[----:B---3--:R-:W-:-:S07]  /*7cf0*/  FADD.FTZ R134, R181, R134 ;  /* 0x00000086b5867221 */ /* 0x008fce0000010000 */
[----:B------:R-:W2:Y:S01]  /*7d00*/  MUFU.EX2 R2, R143 ;  /* 0x0000008f00027308 */ /* 0x000ea20000000800 */
[C---:B-1----:R-:W-:Y:S01]  /*7d10*/  FADD.FTZ R134, R129.reuse, R134 ;  /* 0x0000008681867221 */ /* 0x042fe20000010000 */
[----:B------:R-:W-:-:S06]  /*7d20*/  F2FP.F16.F32.PACK_AB R181, R129, R181 ;  /* 0x000000b581b5723e */ /* 0x000fcc00000000ff */
[----:B------:R-:W1:Y:S01]  /*7d30*/  MUFU.EX2 R172, R172 ;  /* 0x000000ac00ac7308 */ /* 0x000e620000000800 */
[----:B0-----:R-:W-:-:S07]  /*7d40*/  FADD.FTZ R7, R183, R134 ;  /* 0x00000086b7077221 */ /* 0x001fce0000010000 */
        /* <DEDUP_REMOVED lines=10> */
[----:B------:R-:W-:-:S06]  /*7df0*/  F2FP.F16.F32.PACK_AB R172, R124, R172 ;  /* 0x000000ac7cac723e */ /* 0x000fcc00000000ff */
[----:B------:R-:W2:Y:S01]  /*7e00*/  MUFU.EX2 R179, R179 ;  /* 0x000000b300b37308 */ /* 0x000ea20000000800 */
[C---:B-1----:R-:W-:Y:S01]  /*7e10*/  FADD.FTZ R12, R130.reuse, R7 ;  /* 0x00000007820c7221 */ /* 0x042fe20000010000 */
[----:B------:R-:W-:-:S06]  /*7e20*/  F2FP.F16.F32.PACK_AB R177, R130, R177 ;  /* 0x000000b182b1723e */ /* 0x000fcc00000000ff */
[----:B------:R-:W1:Y:S01]  /*7e30*/  MUFU.EX2 R125, R125 ;  /* 0x0000007d007d7308 */ /* 0x000e620000000800 */
[----:B0-----:R-:W-:-:S07]  /*7e40*/  FADD.FTZ R134, R174, R133 ;  /* 0x00000085ae867221 */ /* 0x001fce0000010000 */
[----:B------:R-:W0:Y:S01]  /*7e50*/  MUFU.EX2 R6, R6 ;  /* 0x0000000600067308 */ /* 0x000e220000000800 */
[----:B--2---:R-:W-:-:S07]  /*7e60*/  FADD.FTZ R7, R179, R12 ;  /* 0x0000000cb3077221 */ /* 0x004fce0000010000 */
[----:B------:R-:W2:Y:S01]  /*7e70*/  MUFU.EX2 R168, R168 ;  /* 0x000000a800a87308 */ /* 0x000ea20000000800 */
[C---:B-1----:R-:W-:Y:S01]  /*7e80*/  FADD.FTZ R11, R125.reuse, R134 ;  /* 0x000000867d0b7221 */ /* 0x042fe20000010000 */
[----:B------:R-:W-:-:S06]  /*7e90*/  F2FP.F16.F32.PACK_AB R174, R125, R174 ;  /* 0x000000ae7dae723e */ /* 0x000fcc00000000ff */
        /* <DEDUP_REMOVED lines=9> */
[----:B------:R-:W-:-:S06]  /*7f30*/  F2FP.F16.F32.PACK_AB R168, R128, R168 ;  /* 0x000000a880a8723e */ /* 0x000fcc00000000ff */
[----:B------:R-:W0:Y:S01]  /*7f40*/  MUFU.EX2 R175, R175 ;  /* 0x000000af00af7308 */ /* 0x000e220000000800 */
[C---:B--2---:R-:W-:Y:S01]  /*7f50*/  FADD.FTZ R14, R131.reuse, R14 ;  /* 0x0000000e830e7221 */ /* 0x044fe20000010000 */
[----:B------:R-:W-:-:S06]  /*7f60*/  F2FP.F16.F32.PACK_AB R173, R131, R173 ;  /* 0x000000ad83ad723e */ /* 0x000fcc00000000ff */
[----:B------:R-:W2:Y:S01]  /*7f70*/  MUFU.EX2 R132, R159 ;  /* 0x0000009f00847308 */ /* 0x000ea20000000800 */
[----:B-1----:R-:W-:Y:S01]  /*7f80*/  FADD.FTZ R20, R170, R11 ;  /* 0x0000000baa147221 */ /* 0x002fe20000010000 */
[----:B------:R-:W-:-:S03]  /*7f90*/  F2FP.F16.F32.PACK_AB R170, R3, R170 ;  /* 0x000000aa03aa723e */ /* 0x000fc600000000ff */
[----:B------:R-:W-:-:S03]  /*7fa0*/  FADD.FTZ R7, R3, R20 ;  /* 0x0000001403077221 */ /* 0x000fc60000010000 */
        /* <DEDUP_REMOVED lines=9> */
[----:B------:R-:W-:-:S03]  /*8040*/  F2FP.F16.F32.PACK_AB R169, R12, R169 ;  /* 0x000000a90ca9723e */ /* 0x000fc600000000ff */
[----:B--2---:R-:W-:-:S04]  /*8050*/  FADD.FTZ R3, R166, R3 ;  /* 0x00000003a6037221 */ /* 0x004fc80000010000 */
[C---:B-1----:R-:W-:Y:S01]  /*8060*/  FADD.FTZ R6, R167.reuse, R3 ;  /* 0x00000003a7067221 */ /* 0x042fe20000010000 */
[----:B------:R-:W-:Y:S01]  /*8070*/  F2FP.F16.F32.PACK_AB R171, R167, R166 ;  /* 0x000000a6a7ab723e */ /* 0x000fe200000000ff */
[----:B------:R-:W-:Y:S01]  /*8080*/  IMAD.MOV.U32 R3, RZ, RZ, R9 ;  /* 0x000000ffff037224 */ /* 0x000fe200078e0009 */
[----:B------:R-:W-:Y:S06]  /*8090*/  @P2 BRA `(.L_x_1190) ;  /* 0xffffffcc00e82947 */ /* 0x000fec000383ffff */
[----:B------:R-:W-:Y:S01]  /*80a0*/  IMAD.MOV.U32 R2, RZ, RZ, R13 ;  /* 0x000000ffff027224 */ /* 0x000fe200078e000d */
[----:B------:R-:W-:Y:S01]  /*80b0*/  UMOV UR36, UR4 ;  /* 0x0000000400247c82 */ /* 0x000fe20008000000 */
[----:B------:R-:W-:Y:S01]  /*80c0*/  IMAD.MOV.U32 R3, RZ, RZ, R9 ;  /* 0x000000ffff037224 */ /* 0x000fe200078e0009 */
[----:B------:R-:W-:-:S06]  /*80d0*/  UMOV UR38, UR7 ;  /* 0x0000000700267c82 */ /* 0x000fcc0008000000 */
.L_x_1173:
[----:B------:R-:W-:Y:S01]  /*80e0*/  ULDC UR4, c[0x0][0x448] ;  /* 0x0001120000047ab9 */ /* 0x000fe20000000800 */
[----:B------:R-:W-:Y:S01]  /*80f0*/  IADD3 R9, R16, 0x1, -R17 ;  /* 0x0000000110097810 */ /* 0x000fe20007ffe811 */
[----:B------:R-:W-:Y:S01]  /*8100*/  UISETP.NE.AND UP0, UPT, UR4, 0x1, UPT ;  /* 0x000000010400788c */ /* 0x000fe2000bf05270 */
[----:B------:R-:W-:Y:S02]  /*8110*/  ULDC UR10, c[0x0][0x9e4] ;  /* 0x00027900000a7ab9 */ /* 0x000fe40000000800 */
[----:B------:R-:W-:Y:S01]  /*8120*/  R2UR UR7, R9 ;  /* 0x00000000090772ca */ /* 0x000fe200000e0000 */
[----:B------:R-:W-:Y:S02]  /*8130*/  UISETP.GE.AND UP1, UPT, UR10, 0x1, UPT ;  /* 0x000000010a00788c */ /* 0x000fe4000bf26270 */
[----:B------:R-:W-:-:S04]  /*8140*/  UIADD3 UR6, UR39, 0x7f, URZ ;  /* 0x0000007f27067890 */ /* 0x000fc8000fffe03f */
[----:B------:R-:W-:Y:S01]  /*8150*/  PLOP3.LUT P2, PT, PT, PT, UP1, 0x40, 0x0 ;  /* 0x000000000000781c */ /* 0x000fe20003f4e818 */
[----:B------:R-:W-:Y:S01]  /*8160*/  @UP0 ULDC UR4, c[0x0][0x44c] ;  /* 0x0001130000040ab9 */ /* 0x000fe20000000800 */
[----:B------:R-:W-:Y:S01]  /*8170*/  @UP0 ULDC UR11, c[0x0][0x450] ;  /* 0x00011400000b0ab9 */ /* 0x000fe20000000800 */
[----:B------:R-:W-:-:S04]  /*8180*/  UIMAD.WIDE.U32 UR4, UR6, UR4, URZ ;  /* 0x00000004060472a5 */ /* 0x000fc8000f8e003f */
[----:B------:R-:W-:-:S04]  /*8190*/  @UP0 USHF.R.U32.HI UR6, URZ, UR11, UR5 ;  /* 0x0000000b3f060299 */ /* 0x000fc80008011605 */
[----:B------:R-:W-:-:S04]  /*81a0*/  UIADD3 UR6, UR7, UR6, URZ ;  /* 0x0000000607067290 */ /* 0x000fc8000fffe03f */
[----:B------:R-:W-:Y:S01]  /*81b0*/  UIADD3 UR15, UR6, -UR15, URZ ;  /* 0x8000000f060f7290 */ /* 0x000fe2000fffe03f */
[----:B------:R-:W-:Y:S11]  /*81c0*/  @P2 BRA `(.L_x_1191) ;  /* 0x0000000000482947 */ /* 0x000ff60003800000 */
[----:B------:R-:W-:Y:S02]  /*81d0*/  UMOV UR11, UR6 ;  /* 0x00000006000b7c82 */ /* 0x000fe40008000000 */
        /* <DEDUP_REMOVED lines=10> */
.L_x_1192:
[----:B------:R-:W-:-:S11]  /*8280*/  UISETP.NE.AND UP2, UPT, UR10, 0x1, UPT ;  /* 0x000000010a00788c */ /* 0x000fd6000bf45270 */
[----:B------:R-:W-:Y:S02]  /*8290*/  @UP2 ULDC.64 UR4, c[0x0][0x9e8] ;  /* 0x00027a0000042ab9 */ /* 0x000fe40000000a00 */
[----:B------:R-:W-:-:S04]  /*82a0*/  UIMAD.WIDE.U32 UR6, UR11, UR4, URZ ;  /* 0x000000040b0672a5 */ /* 0x000fc8000f8e003f */
[----:B------:R-:W-:-:S12]  /*82b0*/  @UP2 USHF.R.U32.HI UR11, URZ, UR5, UR7 ;  /* 0x000000053f0b2299 */ /* 0x000fd80008011607 */
.L_x_1193:
[----:B------:R-:W-:-:S04]  /*82c0*/  UIMAD UR10, UR11, UR10, URZ ;  /* 0x0000000a0b0a72a4 */ /* 0x000fc8000f8e023f */
[----:B------:R-:W-:-:S04]  /*82d0*/  UISETP.LT.AND UP2, UPT, UR15, UR10, UPT ;  /* 0x0000000a0f00728c */ /* 0x000fc8000bf41270 */
[----:B------:R-:W-:-:S12]  /*82e0*/  USEL UR15, UR15, UR10, !UP2 ;  /* 0x0000000a0f0f7287 */ /* 0x000fd8000d000000 */
.L_x_1191:
[----:B------:R-:W-:-:S04]  /*82f0*/  UIADD3 UR4, UR15, 0x5f, URZ ;  /* 0x0000005f0f047890 */ /* 0x000fc8000fffe03f */
        /* <DEDUP_REMOVED lines=10> */
[----:B------:R-:W-:Y:S01]  /*83a0*/  UMOV UR4, UR36 ;  /* 0x0000002400047c82 */ /* 0x000fe20008000000 */
[----:B------:R-:W-:-:S05]  /*83b0*/  ULDC UR59, c[0x0][0x988] ;  /* 0x00026200003b7ab9 */ /* 0x000fca0000000800 */
.L_x_1203:
[----:B------:R-:W-:-:S04]  /*83c0*/  UIADD3 UR7, UR4, 0x1, URZ ;  /* 0x0000000104077890 */ /* 0x000fc8000fffe03f */
[----:B------:R-:W-:-:S04]  /*83d0*/  UISETP.NE.AND UP2, UPT, UR7, 0x2, UPT ;  /* 0x000000020700788c */ /* 0x000fc8000bf45270 */
[----:B------:R-:W-:Y:S02]  /*83e0*/  USEL UR7, UR7, URZ, UP2 ;  /* 0x0000003f07077287 */ /* 0x000fe40009000000 */
[----:B------:R-:W-:-:S04]  /*83f0*/  USEL UR38, URZ, 0x1, UP2 ;  /* 0x000000013f267887 */ /* 0x000fc80009000000 */
[----:B------:R-:W-:Y:S01]  /*8400*/  ULOP3.LUT UR38, UR6, UR38, URZ, 0x3c, !UPT ;  /* 0x0000002606267292 */ /* 0x000fe2000f8e3c3f */
[----:B------:R-:W-:Y:S01]  /*8410*/  UMOV UR36, UR7 ;  /* 0x0000000700247c82 */ /* 0x000fe20008000000 */
[----:B------:R-:W-:Y:S10]  /*8420*/  @!P0 BRA `(.L_x_1195) ;  /* 0x0000000000048947 */ /* 0x000ff40003800000 */
[----:B------:R-:W-:Y:S01]  /*8430*/  BPT.TRAP 0x1 ;  /* 0x000000040000795c */ /* 0x000fe20000300000 */
.L_x_1195:
[----:B------:R-:W-:Y:S01]  /*8440*/  ULEA UR5, UR36, UR37, 0x3 ;  /* 0x0000002524057291 */ /* 0x000fe2000f8e183f */
[----:B------:R-:W-:-:S05]  /*8450*/  IMAD.U32 R2, RZ, RZ, UR38 ;  /* 0x00000026ff027e24 */ /* 0x000fca000f8e00ff */
[----:B------:R-:W-:-:S04]  /*8460*/  SHF.L.U32 R2, R2, 0x1f, RZ ;  /* 0x0000001f02027819 */ /* 0x000fc800000006ff */
[----:B------:R0:W1:Y:S01]  /*8470*/  SYNCS.PHASECHK.TRANS64.TRYWAIT P2, [UR5+0x30830], R2 ;  /* 0x03083002ff0075a7 */ /* 0x0000620008040145 */
[----:B------:R-:W-:Y:S05]  /*8480*/  @!P0 BRA `(.L_x_1196) ;  /* 0x0000000000048947 */ /* 0x000fea0003800000 */
[----:B------:R-:W-:Y:S01]  /*8490*/  BPT.TRAP 0x1 ;  /* 0x000000040000795c */ /* 0x000fe20000300000 */
.L_x_1196:
[-C--:B------:R-:W-:Y:S01]  /*84a0*/  FMUL.FTZ R24, R24, R10.reuse ;  /* 0x0000000a18187220 */ /* 0x080fe20000410000 */
[----:B------:R-:W-:Y:S01]  /*84b0*/  FMUL.FTZ R25, R25, R10 ;  /* 0x0000000a19197220 */ /* 0x000fe20000410000 */
[----:B-1----:R-:W-:Y:S06]  /*84c0*/  @P2 BRA `(.L_x_1197) ;  /* 0x0000000000082947 */ /* 0x002fec0003800000 */
[----:B------:R-:W1:Y:S02]  /*84d0*/  SYNCS.PHASECHK.TRANS64.TRYWAIT P2, [UR5+0x30830], R2 ;  /* 0x03083002ff0075a7 */ /* 0x000e640008040145 */
[----:B-1----:R-:W-:Y:S05]  /*84e0*/  @!P2 BRA `(.L_x_1198) ;  /* 0x0000011400e4a947 */ /* 0x002fea0003800000 */
.L_x_1197:
        /* <DEDUP_REMOVED lines=161> */
.L_x_1199:
[----:B------:R-:W-:Y:S01]  /*8f00*/  ULEA UR5, UR4, UR37, 0x3 ;  /* 0x0000002504057291 */ /* 0x000fe2000f8e183f */
[----:B------:R-:W-:-:S05]  /*8f10*/  IMAD.U32 R0, RZ, RZ, UR6 ;  /* 0x00000006ff007e24 */ /* 0x000fca000f8e00ff */
[----:B------:R-:W-:-:S04]  /*8f20*/  SHF.L.U32 R0, R0, 0x1f, RZ ;  /* 0x0000001f00007819 */ /* 0x000fc800000006ff */
[----:B------:R2:W3:Y:S01]  /*8f30*/  SYNCS.PHASECHK.TRANS64.TRYWAIT P2, [UR5+0x30850], R0 ;  /* 0x03085000ff0075a7 */ /* 0x0004e20008040145 */
[----:B------:R-:W-:Y:S05]  /*8f40*/  @!P0 BRA `(.L_x_1200) ;  /* 0x0000000000048947 */ /* 0x000fea0003800000 */
[----:B------:R-:W-:Y:S01]  /*8f50*/  BPT.TRAP 0x1 ;  /* 0x000000040000795c */ /* 0x000fe20000300000 */
.L_x_1200:
[----:B---3--:R-:W-:Y:S05]  /*8f60*/  @P2 BRA `(.L_x_1201) ;  /* 0x0000000000082947 */ /* 0x008fea0003800000 */
[----:B------:R-:W3:Y:S02]  /*8f70*/  SYNCS.PHASECHK.TRANS64.TRYWAIT P2, [UR5+0x30850], R0 ;  /* 0x03085000ff0075a7 */ /* 0x000ee40008040145 */
[----:B---3--:R-:W-:Y:S05]  /*8f80*/  @!P2 BRA `(.L_x_1202) ;  /* 0x0000010c0054a947 */ /* 0x008fea0003800000 */
.L_x_1201:
[----:B------:R-:W-:Y:S01]  /*8f90*/  UIADD3 UR6, UR37, 0x400, URZ ;  /* 0x0000040025067890 */ /* 0x000fe2000fffe03f */
[----:B------:R-:W-:Y:S01]  /*8fa0*/  WARPGROUP.ARRIVE ;  /* 0x00000000000079c5 */ /* 0x000fe20000000000 */
[----:B------:R-:W-:Y:S01]  /*8fb0*/  UMOV UR11, 0x40000040 ;  /* 0x40000040000b7882 */ /* 0x000fe20000000000 */
[----:B0-2---:R-:W-:Y:S01]  /*8fc0*/  FMNMX.FTZ R0, R120, R9, !PT ;  /* 0x0000000978007209 */ /* 0x005fe20007810000 */
[----:B------:R-:W-:Y:S01]  /*8fd0*/  USHF.R.U32.HI UR6, URZ, 0x4, UR6 ;  /* 0x000000043f067899 */ /* 0x000fe20008011606 */
[C---:B------:R-:W-:Y:S01]  /*8fe0*/  ISETP.GT.AND P2, PT, R8.reuse, UR58, PT ;  /* 0x0000003a08007c0c */ /* 0x040fe2000bf44270 */
[----:B------:R-:W-:Y:S01]  /*8ff0*/  UMOV UR14, UR59 ;  /* 0x0000003b000e7c82 */ /* 0x000fe20008000000 */
[----:B-1----:R-:W-:Y:S01]  /*9000*/  FMNMX.FTZ R3, R121, R0, !PT ;  /* 0x0000000079037209 */ /* 0x002fe20007810000 */
[----:B------:R-:W-:Y:S01]  /*9010*/  ULOP3.LUT UR6, UR6, 0x3fff, URZ, 0xc0, !UPT ;  /* 0x00003fff06067892 */ /* 0x000fe2000f8ec03f */
[----:B------:R-:W-:Y:S02]  /*9020*/  VIADD R8, R8, 0xffffffff ;  /* 0xffffffff08087836 */ /* 0x000fe40000000000 */
[----:B------:R-:W-:Y:S01]  /*9030*/  FMNMX.FTZ R0, R124, R3, !PT ;  /* 0x000000037c007209 */ /* 0x000fe20007810000 */
[----:B------:R-:W-:-:S03]  /*9040*/  ULOP3.LUT UR6, UR6, 0x3000000, URZ, 0xfc, !UPT ;  /* 0x0300000006067892 */ /* 0x000fc6000f8efc3f */
[----:B------:R-:W-:Y:S01]  /*9050*/  FMNMX.FTZ R3, R125, R0, !PT ;  /* 0x000000007d037209 */ /* 0x000fe20007810000 */
[----:B------:R-:W-:-:S03]  /*9060*/  UIMAD UR4, UR4, 0x900, UR6 ;  /* 0x00000900040478a4 */ /* 0x000fc6000f8e0206 */
[----:B------:R-:W-:Y:S01]  /*9070*/  FMNMX.FTZ R0, R128, R3, !PT ;  /* 0x0000000380007209 */ /* 0x000fe20007810000 */
[----:B------:R-:W-:-:S03]  /*9080*/  UMOV UR6, UR38 ;  /* 0x0000002600067c82 */ /* 0x000fc60008000000 */
        /* <DEDUP_REMOVED lines=27> */
[----:B0-----:R-:W-:-:S05]  /*9240*/  FMNMX.FTZ R3, R12, R3, !PT ;  /* 0x000000030c037209 */ /* 0x001fca0007810000 */
        /* <DEDUP_REMOVED lines=30> */
[----:B------:R-:W-:Y:S01]  /*9430*/  FFMA.FTZ R13, R133, UR14, -R0 ;  /* 0x0000000e850d7c23 */ /* 0x000fe20008010800 */
[----:B------:R-:W-:Y:S02]  /*9440*/  MUFU.EX2 R14, R14 ;  /* 0x0000000e000e7308 */ /* 0x000fe40000000800 */
[----:B------:R-:W-:-:S04]  /*9450*/  FMNMX.FTZ R21, R151, R2, !PT ;  /* 0x0000000297157209 */ /* 0x000fc80007810000 */
[----:B------:R-:W-:Y:S02]  /*9460*/  FMNMX.FTZ R2, R154, R21, !PT ;  /* 0x000000159a027209 */ /* 0x000fe40007810000 */
[----:B------:R-:W-:Y:S02]  /*9470*/  MUFU.EX2 R13, R13 ;  /* 0x0000000d000d7308 */ /* 0x000fe40000000800 */
[----:B------:R-:W-:-:S04]  /*9480*/  FMNMX.FTZ R21, R155, R2, !PT ;  /* 0x000000029b157209 */ /* 0x000fc80007810000 */
[----:B------:R-:W-:Y:S01]  /*9490*/  FMNMX.FTZ R2, R158, R21, !PT ;  /* 0x000000159e027209 */ /* 0x000fe20007810000 */
[----:B------:R-:W-:Y:S02]  /*94a0*/  WARPGROUP.DEPBAR.LE gsb0, 0x0 ;  /* 0x00008000000079c5 */ /* 0x000fe40000010000 */
[----:B------:R-:W-:Y:S01]  /*94b0*/  WARPGROUP.ARRIVE ;  /* 0x00000000000079c5 */ /* 0x000fe20000000000 */
[----:B------:R-:W-:Y:S01]  /*94c0*/  FMNMX.FTZ R21, R159, R2, !PT ;  /* 0x000000029f157209 */ /* 0x000fe20007810000 */
[--C-:B------:R-:W-:Y:S01]  /*94d0*/  FFMA.FTZ R188, R120, UR14, -R0.reuse ;  /* 0x0000000e78bc7c23 */ /* 0x100fe20008010800 */
[--C-:B------:R-:W-:Y:S01]  /*94e0*/  FFMA.FTZ R190, R124, UR14, -R0.reuse ;  /* 0x0000000e7cbe7c23 */ /* 0x100fe20008010800 */
[--C-:B------:R-:W-:Y:S01]  /*94f0*/  FFMA.FTZ R120, R149, UR14, -R0.reuse ;  /* 0x0000000e95787c23 */ /* 0x100fe20008010800 */
[----:B------:R-:W-:Y:S01]  /*9500*/  FMNMX.FTZ R2, R162, R21, !PT ;  /* 0x00000015a2027209 */ /* 0x000fe20007810000 */
[----:B------:R-:W-:Y:S01]  /*9510*/  HGMMA.64x192x16.F32 R24, R184, gdesc[UR8].tnspB, R24, gsb0 ;  /* 0x42e00008b8187df0 */ /* 0x000fe20008000818 */
[----:B------:R-:W-:Y:S01]  /*9520*/  UIADD3 UR10, UR4, 0x100, URZ ;  /* 0x00000100040a7890 */ /* 0x000fe2000fffe03f */
[--C-:B------:R-:W-:Y:S01]  /*9530*/  FFMA.FTZ R124, R161, UR14, -R0.reuse ;  /* 0x0000000ea17c7c23 */ /* 0x100fe20008010800 */
[----:B------:R-:W-:Y:S01]  /*9540*/  UMOV UR11, 0x40000040 ;  /* 0x40000040000b7882 */ /* 0x000fe20000000000 */
[----:B------:R-:W-:Y:S01]  /*9550*/  FMNMX.FTZ R21, R163, R2, !PT ;  /* 0x00000002a3157209 */ /* 0x000fe20007810000 */
[----:B------:R-:W0:Y:S03]  /*9560*/  MUFU.EX2 R188, R188 ;  /* 0x000000bc00bc7308 */ /* 0x000e260000000800 */
[----:B------:R-:W-:Y:S01]  /*9570*/  FMNMX.FTZ R2, R166, R21, !PT ;  /* 0x00000015a6027209 */ /* 0x000fe20007810000 */
[----:B------:R-:W-:-:S03]  /*9580*/  FFMA.FTZ R21, R145, UR14, -R0 ;  /* 0x0000000e91157c23 */ /* 0x000fc60008010800 */
        /* <DEDUP_REMOVED lines=10> */
[----:B------:R-:W-:Y:S01]  /*9630*/  MUFU.EX2 R124, R124 ;  /* 0x0000007c007c7308 */ /* 0x000fe20000000800 */
[----:B-1----:R-:W-:-:S07]  /*9640*/  FMNMX.FTZ R2, R129, R2, !PT ;  /* 0x0000000281027209 */ /* 0x002fce0007810000 */
[----:B------:R-:W-:Y:S01]  /*9650*/  MUFU.EX2 R129, R164 ;  /* 0x000000a400817308 */ /* 0x000fe20000000800 */
[----:B------:R-:W-:Y:S02]  /*9660*/  WARPGROUP.DEPBAR.LE gsb0, 0x0 ;  /* 0x00008000000079c5 */ /* 0x000fe40000010000 */
[----:B------:R-:W-:Y:S01]  /*9670*/  WARPGROUP.ARRIVE ;  /* 0x00000000000079c5 */ /* 0x000fe20000000000 */
[--C-:B------:R-:W-:Y:S01]  /*9680*/  FFMA.FTZ R186, R132, UR14, -R0.reuse ;  /* 0x0000000e84ba7c23 */ /* 0x100fe20008010800 */
[--C-:B------:R-:W-:Y:S01]  /*9690*/  FFMA.FTZ R184, R128, UR14, -R0.reuse ;  /* 0x0000000e80b87c23 */ /* 0x100fe20008010800 */
[----:B------:R-:W-:Y:S01]  /*96a0*/  FMUL.FTZ R132, R2, UR14 ;  /* 0x0000000e02847c20 */ /* 0x000fe20008410000 */
[----:B------:R-:W-:Y:S02]  /*96b0*/  FFMA.FTZ R128, R141, UR14, -R0 ;  /* 0x0000000e8d807c23 */ /* 0x000fe40008010800 */
[----:B------:R-:W-:Y:S01]  /*96c0*/  HGMMA.64x192x16.F32 R24, R180, gdesc[UR8].tnspB, R24, gsb0 ;  /* 0x42e00008b4187df0 */ /* 0x000fe20008000818 */
[----:B------:R-:W-:Y:S01]  /*96d0*/  UIADD3 UR10, UR4, 0x180, URZ ;  /* 0x00000180040a7890 */ /* 0x000fe2000fffe03f */
[--C-:B------:R-:W-:Y:S01]  /*96e0*/  FFMA.FTZ R189, R122, UR14, -R132.reuse ;  /* 0x0000000e7abd7c23 */ /* 0x100fe20008010884 */
[----:B------:R-:W-:Y:S01]  /*96f0*/  UMOV UR11, 0x40000040 ;  /* 0x40000040000b7882 */ /* 0x000fe20000000000 */
[----:B------:R-:W-:Y:S01]  /*9700*/  FFMA.FTZ R122, R123, UR14, -R132 ;  /* 0x0000000e7b7a7c23 */ /* 0x000fe20008010884 */
[----:B------:R-:W-:-:S02]  /*9710*/  IMAD.U32 R123, RZ, RZ, UR7 ;  /* 0x00000007ff7b7e24 */ /* 0x000fc4000f8e00ff */
[--C-:B------:R-:W-:Y:S01]  /*9720*/  FFMA.FTZ R191, R126, UR14, -R132.reuse ;  /* 0x0000000e7ebf7c23 */ /* 0x100fe20008010884 */
[--C-:B------:R-:W-:Y:S01]  /*9730*/  FFMA.FTZ R126, R127, UR14, -R132.reuse ;  /* 0x0000000e7f7e7c23 */ /* 0x100fe20008010884 */
[----:B------:R-:W-:Y:S01]  /*9740*/  MUFU.EX2 R189, R189 ;  /* 0x000000bd00bd7308 */ /* 0x000fe20000000800 */
[--C-:B------:R-:W-:Y:S01]  /*9750*/  FFMA.FTZ R185, R130, UR14, -R132.reuse ;  /* 0x0000000e82b97c23 */ /* 0x100fe20008010884 */
[----:B------:R-:W-:Y:S01]  /*9760*/  @!P1 LEA R123, R123, UR37, 0x3 ;  /* 0x000000257b7b9c11 */ /* 0x000fe2000f8e18ff */
[----:B------:R-:W-:Y:S02]  /*9770*/  IMAD.U32 R127, RZ, RZ, UR5 ;  /* 0x00000005ff7f7e24 */ /* 0x000fe4000f8e00ff */
[--C-:B------:R-:W-:Y:S01]  /*9780*/  FFMA.FTZ R130, R131, UR14, -R132.reuse ;  /* 0x0000000e83827c23 */ /* 0x100fe20008010884 */
[--C-:B------:R-:W-:Y:S01]  /*9790*/  FFMA.FTZ R187, R134, UR14, -R132.reuse ;  /* 0x0000000e86bb7c23 */ /* 0x100fe20008010884 */
[--C-:B------:R-:W-:Y:S01]  /*97a0*/  FFMA.FTZ R134, R139, UR14, -R132.reuse ;  /* 0x0000000e8b867c23 */ /* 0x100fe20008010884 */
[----:B------:R-:W-:Y:S01]  /*97b0*/  @!P1 VIADD R123, R123, 0x30840 ;  /* 0x000308407b7b9836 */ /* 0x000fe20000000000 */
[----:B------:R-:W-:Y:S01]  /*97c0*/  MUFU.EX2 R122, R122 ;  /* 0x0000007a007a7308 */ /* 0x000fe20000000800 */
[--C-:B------:R-:W-:Y:S01]  /*97d0*/  FFMA.FTZ R158, R158, UR14, -R132.reuse ;  /* 0x0000000e9e9e7c23 */ /* 0x100fe20008010884 */
[--C-:B------:R-:W-:Y:S01]  /*97e0*/  FFMA.FTZ R159, R159, UR14, -R132.reuse ;  /* 0x0000000e9f9f7c23 */ /* 0x100fe20008010884 */
[--C-:B------:R-:W-:Y:S01]  /*97f0*/  FFMA.FTZ R162, R162, UR14, -R132.reuse ;  /* 0x0000000ea2a27c23 */ /* 0x100fe20008010884 */
[----:B------:R-:W-:Y:S01]  /*9800*/  @!P1 PRMT R123, RZ, 0x654, R123 ;  /* 0x00000654ff7b9816 */ /* 0x000fe2000000007b */
[--C-:B------:R-:W-:Y:S01]  /*9810*/  FFMA.FTZ R163, R163, UR14, -R132.reuse ;  /* 0x0000000ea3a37c23 */ /* 0x100fe20008010884 */
[----:B------:R-:W-:-:S02]  /*9820*/  FFMA.FTZ R166, R166, UR14, -R132 ;  /* 0x0000000ea6a67c23 */ /* 0x000fc40008010884 */
        /* <DEDUP_REMOVED lines=10> */
[----:B------:R-:W1:Y:S08]  /*98d0*/  MUFU.EX2 R159, R159 ;  /* 0x0000009f009f7308 */ /* 0x000e700000000800 */
[----:B------:R-:W-:Y:S08]  /*98e0*/  MUFU.EX2 R162, R162 ;  /* 0x000000a200a27308 */ /* 0x000ff00000000800 */
[----:B------:R-:W-:Y:S08]  /*98f0*/  MUFU.EX2 R163, R163 ;  /* 0x000000a300a37308 */ /* 0x000ff00000000800 */
[----:B------:R-:W-:Y:S01]  /*9900*/  MUFU.EX2 R166, R166 ;  /* 0x000000a600a67308 */ /* 0x000fe20000000800 */
[----:B------:R-:W-:-:S02]  /*9910*/  WARPGROUP.DEPBAR.LE gsb0, 0x0 ;  /* 0x00008000000079c5 */ /* 0x000fc40000010000 */
[----:B------:R-:W-:Y:S01]  /*9920*/  WARPGROUP.ARRIVE ;  /* 0x00000000000079c5 */ /* 0x000fe20000000000 */
[--C-:B------:R-:W-:Y:S01]  /*9930*/  FFMA.FTZ R180, R136, UR14, -R0.reuse ;  /* 0x0000000e88b47c23 */ /* 0x100fe20008010800 */
[----:B------:R-:W-:Y:S01]  /*9940*/  FFMA.FTZ R182, R140, UR14, -R0 ;  /* 0x0000000e8cb67c23 */ /* 0x000fe20008010800 */
[----:B------:R-:W-:Y:S01]  /*9950*/  FFMA.FTZ R183, R142, UR14, -R132 ;  /* 0x0000000e8eb77c23 */ /* 0x000fe20008010884 */
[----:B0-----:R-:W-:Y:S01]  /*9960*/  FFMA.FTZ R142, R10, R7, R188 ;  /* 0x000000070a8e7223 */ /* 0x001fe200000100bc */
[--C-:B------:R-:W-:Y:S01]  /*9970*/  FFMA.FTZ R136, R135, UR14, -R132.reuse ;  /* 0x0000000e87887c23 */ /* 0x100fe20008010884 */
[----:B------:R-:W-:Y:S01]  /*9980*/  HGMMA.64x192x16.F32 R24, R176, gdesc[UR8].tnspB, R24, gsb0 ;  /* 0x42e00008b0187df0 */ /* 0x000fe20008000818 */
[----:B------:R-:W-:Y:S01]  /*9990*/  UIADD3 UR10, UR4, 0x200, URZ ;  /* 0x00000200040a7890 */ /* 0x000fe2000fffe03f */
[--C-:B------:R-:W-:Y:S01]  /*99a0*/  FFMA.FTZ R181, R138, UR14, -R132.reuse ;  /* 0x0000000e8ab57c23 */ /* 0x100fe20008010884 */
[----:B------:R-:W-:Y:S01]  /*99b0*/  UMOV UR11, 0x40000040 ;  /* 0x40000040000b7882 */ /* 0x000fe20000000000 */
[----:B------:R-:W-:Y:S01]  /*99c0*/  MUFU.EX2 R180, R180 ;  /* 0x000000b400b47308 */ /* 0x000fe20000000800 */
[--C-:B------:R-:W-:Y:S01]  /*99d0*/  FFMA.FTZ R138, R143, UR14, -R132.reuse ;  /* 0x0000000e8f8a7c23 */ /* 0x100fe20008010884 */
[----:B------:R-:W-:Y:S01]  /*99e0*/  FFMA.FTZ R140, R147, UR14, -R132 ;  /* 0x0000000e938c7c23 */ /* 0x000fe20008010884 */
[----:B------:R-:W-:-:S05]  /*99f0*/  F2FP.F16.F32.PACK_AB R188, R9, R188 ;  /* 0x000000bc09bc723e */ /* 0x000fca00000000ff */
        /* <DEDUP_REMOVED lines=8> */
[--C-:B------:R-:W-:Y:S01]  /*9a80*/  FFMA.FTZ R176, R144, UR14, -R0.reuse ;  /* 0x0000000e90b07c23 */ /* 0x100fe20008010800 */
[----:B------:R-:W-:Y:S01]  /*9a90*/  FFMA.FTZ R178, R148, UR14, -R0 ;  /* 0x0000000e94b27c23 */ /* 0x000fe20008010800 */
[--C-:B------:R-:W-:Y:S01]  /*9aa0*/  FFMA.FTZ R177, R146, UR14, -R132.reuse ;  /* 0x0000000e92b17c23 */ /* 0x100fe20008010884 */
[----:B------:R-:W-:Y:S02]  /*9ab0*/  FFMA.FTZ R179, R150, UR14, -R132 ;  /* 0x0000000e96b37c23 */ /* 0x000fe40008010884 */
[----:B------:R-:W-:Y:S01]  /*9ac0*/  HGMMA.64x192x16.F32 R24, R172, gdesc[UR8].tnspB, R24, gsb0 ;  /* 0x42e00008ac187df0 */ /* 0x000fe20008000818 */
[----:B------:R-:W-:Y:S01]  /*9ad0*/  UIADD3 UR10, UR4, 0x280, URZ ;  /* 0x00000280040a7890 */ /* 0x000fe2000fffe03f */
[----:B------:R-:W-:Y:S01]  /*9ae0*/  MUFU.EX2 R176, R176 ;  /* 0x000000b000b07308 */ /* 0x000fe20000000800 */
[----:B------:R-:W-:Y:S01]  /*9af0*/  UMOV UR11, 0x40000040 ;  /* 0x40000040000b7882 */ /* 0x000fe20000000000 */
[----:B------:R-:W-:-:S06]  /*9b00*/  UMOV UR4, UR36 ;  /* 0x0000002400047c82 */ /* 0x000fcc0008000000 */
[----:B------:R-:W-:Y:S08]  /*9b10*/  MUFU.EX2 R177, R177 ;  /* 0x000000b100b17308 */ /* 0x000ff00000000800 */
[----:B------:R-:W-:Y:S08]  /*9b20*/  MUFU.EX2 R178, R178 ;  /* 0x000000b200b27308 */ /* 0x000ff00000000800 */
[----:B------:R-:W-:Y:S01]  /*9b30*/  MUFU.EX2 R179, R179 ;  /* 0x000000b300b37308 */ /* 0x000fe20000000800 */
[----:B------:R-:W-:-:S02]  /*9b40*/  WARPGROUP.DEPBAR.LE gsb0, 0x0 ;  /* 0x00008000000079c5 */ /* 0x000fc40000010000 */
[----:B------:R-:W-:Y:S01]  /*9b50*/  WARPGROUP.ARRIVE ;  /* 0x00000000000079c5 */ /* 0x000fe20000000000 */
[--C-:B------:R-:W-:Y:S01]  /*9b60*/  FFMA.FTZ R172, R152, UR14, -R0.reuse ;  /* 0x0000000e98ac7c23 */ /* 0x100fe20008010800 */
[----:B------:R-:W-:Y:S01]  /*9b70*/  FFMA.FTZ R174, R156, UR14, -R0 ;  /* 0x0000000e9cae7c23 */ /* 0x000fe20008010800 */
[----:B------:R-:W-:Y:S01]  /*9b80*/  FADD.FTZ R0, -R2, R11 ;  /* 0x0000000b02007221 */ /* 0x000fe20000010100 */
[----:B------:R-:W-:Y:S01]  /*9b90*/  FFMA.FTZ R173, R154, UR14, -R132 ;  /* 0x0000000e9aad7c23 */ /* 0x000fe20008010884 */
[----:B------:R-:W-:Y:S01]  /*9ba0*/  MUFU.EX2 R11, R165 ;  /* 0x000000a5000b7308 */ /* 0x000fe20000000800 */
[----:B------:R-:W-:Y:S01]  /*9bb0*/  HGMMA.64x192x16.F32 R24, R168, gdesc[UR8].tnspB, R24, gsb0 ;  /* 0x42e00008a8187df0 */ /* 0x000fe20008000818 */
[----:B------:R-:W-:Y:S01]  /*9bc0*/  FMUL.FTZ R0, R0, UR14 ;  /* 0x0000000e00007c20 */ /* 0x000fe20008410000 */
[----:B-1----:R-:W-:-:S05]  /*9bd0*/  F2FP.F16.F32.PACK_AB R175, R159, R158 ;  /* 0x0000009e9faf723e */ /* 0x002fca00000000ff */
[----:B------:R-:W0:Y:S08]  /*9be0*/  MUFU.EX2 R0, R0 ;  /* 0x0000000000007308 */ /* 0x000e300000000800 */
[----:B------:R-:W-:Y:S08]  /*9bf0*/  MUFU.EX2 R172, R172 ;  /* 0x000000ac00ac7308 */ /* 0x000ff00000000800 */
[----:B------:R-:W-:Y:S01]  /*9c00*/  MUFU.EX2 R173, R173 ;  /* 0x000000ad00ad7308 */ /* 0x000fe20000000800 */
[----:B0-----:R-:W-:Y:S01]  /*9c10*/  FFMA.FTZ R7, R0, R6, R189 ;  /* 0x0000000600077223 */ /* 0x001fe200000100bd */
[----:B------:R-:W-:-:S06]  /*9c20*/  F2FP.F16.F32.PACK_AB R189, R122, R189 ;  /* 0x000000bd7abd723e */ /* 0x000fcc00000000ff */
[----:B------:R-:W-:Y:S01]  /*9c30*/  MUFU.EX2 R174, R174 ;  /* 0x000000ae00ae7308 */ /* 0x000fe20000000800 */
[----:B------:R-:W-:Y:S02]  /*9c40*/  WARPGROUP.DEPBAR.LE gsb0, 0x0 ;  /* 0x00008000000079c5 */ /* 0x000fe40000010000 */
[----:B------:R0:W-:Y:S01]  /*9c50*/  @!P1 SYNCS.ARRIVE.TRANS64.RED.A1T0 RZ, [R123+URZ], RZ ;  /* 0x000000ff7bff99a7 */ /* 0x0001e2000810043f */
[----:B------:R-:W-:Y:S02]  /*9c60*/  F2FP.F16.F32.PACK_AB R170, R11, R129 ;  /* 0x000000810baa723e */ /* 0x000fe400000000ff */
[----:B------:R-:W-:Y:S02]  /*9c70*/  F2FP.F16.F32.PACK_AB R168, R124, R20 ;  /* 0x000000147ca8723e */ /* 0x000fe400000000ff */
[----:B------:R-:W-:Y:S01]  /*9c80*/  F2FP.F16.F32.PACK_AB R169, R163, R162 ;  /* 0x000000a2a3a9723e */ /* 0x000fe200000000ff */
[----:B0-----:R-:W-:-:S05]  /*9c90*/  @!P1 VIADD R123, R127, 0x30860 ;  /* 0x000308607f7b9836 */ /* 0x001fca0000000000 */
[----:B------:R-:W-:Y:S01]  /*9ca0*/  @!P1 PRMT R6, RZ, 0x654, R123 ;  /* 0x00000654ff069816 */ /* 0x000fe2000000007b */
[----:B------:R-:W-:Y:S01]  /*9cb0*/  FADD.FTZ R123, R9, R142 ;  /* 0x0000008e097b7221 */ /* 0x000fe20000010000 */
[----:B------:R-:W-:Y:S02]  /*9cc0*/  FADD.FTZ R142, R122, R7 ;  /* 0x000000077a8e7221 */ /* 0x000fe40000010000 */
[----:B------:R0:W-:Y:S01]  /*9cd0*/  @!P1 SYNCS.ARRIVE.TRANS64.RED.A1T0 RZ, [R6+URZ], RZ ;  /* 0x000000ff06ff99a7 */ /* 0x0001e2000810043f */
[----:B------:R-:W-:Y:S01]  /*9ce0*/  FADD.FTZ R144, R190, R123 ;  /* 0x0000007bbe907221 */ /* 0x000fe20000010000 */
[----:B------:R-:W-:Y:S01]  /*9cf0*/  FADD.FTZ R7, R191, R142 ;  /* 0x0000008ebf077221 */ /* 0x000fe20000010000 */
[----:B------:R-:W-:Y:S01]  /*9d00*/  FFMA.FTZ R142, R155, UR14, -R132 ;  /* 0x0000000e9b8e7c23 */ /* 0x000fe20008010884 */
[C---:B------:R-:W-:Y:S01]  /*9d10*/  F2FP.F16.F32.PACK_AB R190, R15.reuse, R190 ;  /* 0x000000be0fbe723e */ /* 0x040fe200000000ff */
[----:B------:R-:W-:Y:S01]  /*9d20*/  FADD.FTZ R123, R15, R144 ;  /* 0x000000900f7b7221 */ /* 0x000fe20000010000 */
[C---:B------:R-:W-:Y:S01]  /*9d30*/  FADD.FTZ R144, R126.reuse, R7 ;  /* 0x000000077e907221 */ /* 0x040fe20000010000 */
[----:B------:R-:W-:Y:S01]  /*9d40*/  F2FP.F16.F32.PACK_AB R191, R126, R191 ;  /* 0x000000bf7ebf723e */ /* 0x000fe200000000ff */
[----:B0-----:R-:W-:Y:S01]  /*9d50*/  FFMA.FTZ R6, R151, UR14, -R132 ;  /* 0x0000000e97067c23 */ /* 0x001fe20008010884 */
[----:B------:R-:W-:Y:S01]  /*9d60*/  FADD.FTZ R123, R184, R123 ;  /* 0x0000007bb87b7221 */ /* 0x000fe20000010000 */
[----:B------:R-:W-:Y:S01]  /*9d70*/  FADD.FTZ R7, R185, R144 ;  /* 0x00000090b9077221 */ /* 0x000fe20000010000 */
[C---:B------:R-:W-:Y:S01]  /*9d80*/  F2FP.F16.F32.PACK_AB R184, R12.reuse, R184 ;  /* 0x000000b80cb8723e */ /* 0x040fe200000000ff */
[----:B------:R-:W-:Y:S01]  /*9d90*/  MUFU.EX2 R142, R142 ;  /* 0x0000008e008e7308 */ /* 0x000fe20000000800 */
[----:B------:R-:W-:Y:S01]  /*9da0*/  FADD.FTZ R123, R12, R123 ;  /* 0x0000007b0c7b7221 */ /* 0x000fe20000010000 */
[C---:B------:R-:W-:Y:S01]  /*9db0*/  FADD.FTZ R144, R130.reuse, R7 ;  /* 0x0000000782907221 */ /* 0x040fe20000010000 */
[----:B------:R-:W-:Y:S01]  /*9dc0*/  FFMA.FTZ R132, R167, UR14, -R132 ;  /* 0x0000000ea7847c23 */ /* 0x000fe20008010884 */
[----:B------:R-:W-:Y:S01]  /*9dd0*/  F2FP.F16.F32.PACK_AB R185, R130, R185 ;  /* 0x000000b982b9723e */ /* 0x000fe200000000ff */
        /* <DEDUP_REMOVED lines=10> */
[----:B------:R-:W1:Y:S01]  /*9e80*/  MUFU.EX2 R132, R132 ;  /* 0x0000008400847308 */ /* 0x000e620000000800 */
        /* <DEDUP_REMOVED lines=10> */
[----:B------:R-:W-:Y:S01]  /*9f30*/  FADD.FTZ R7, R177, R12 ;  /* 0x0000000cb1077221 */ /* 0x000fe20000010000 */
[C---:B------:R-:W-:Y:S02]  /*9f40*/  F2FP.F16.F32.PACK_AB R176, R21.reuse, R176 ;  /* 0x000000b015b0723e */ /* 0x040fe400000000ff */
[----:B------:R-:W-:Y:S01]  /*9f50*/  FADD.FTZ R9, R21, R122 ;  /* 0x0000007a15097221 */ /* 0x000fe20000010000 */
[C---:B------:R-:W-:Y:S01]  /*9f60*/  FADD.FTZ R12, R140.reuse, R7 ;  /* 0x000000078c0c7221 */ /* 0x040fe20000010000 */
[----:B------:R-:W-:-:S02]  /*9f70*/  F2FP.F16.F32.PACK_AB R177, R140, R177 ;  /* 0x000000b18cb1723e */ /* 0x000fc400000000ff */
[----:B------:R-:W-:Y:S01]  /*9f80*/  FADD.FTZ R9, R178, R9 ;  /* 0x00000009b2097221 */ /* 0x000fe20000010000 */
[----:B------:R-:W-:Y:S01]  /*9f90*/  FADD.FTZ R7, R179, R12 ;  /* 0x0000000cb3077221 */ /* 0x000fe20000010000 */
[----:B0-----:R-:W-:Y:S02]  /*9fa0*/  F2FP.F16.F32.PACK_AB R179, R6, R179 ;  /* 0x000000b306b3723e */ /* 0x001fe400000000ff */
[----:B------:R-:W-:Y:S01]  /*9fb0*/  FADD.FTZ R9, R120, R9 ;  /* 0x0000000978097221 */ /* 0x000fe20000010000 */
[----:B------:R-:W-:Y:S01]  /*9fc0*/  FADD.FTZ R12, R6, R7 ;  /* 0x00000007060c7221 */ /* 0x000fe20000010000 */
        /* <DEDUP_REMOVED lines=11> */
[----:B------:R-:W-:Y:S01]  /*a080*/  FADD.FTZ R9, R159, R6 ;  /* 0x000000069f097221 */ /* 0x000fe20000010000 */
[----:B-1----:R-:W-:-:S02]  /*a090*/  F2FP.F16.F32.PACK_AB R171, R132, R166 ;  /* 0x000000a684ab723e */ /* 0x002fc400000000ff */
[----:B------:R-:W-:Y:S01]  /*a0a0*/  FADD.FTZ R7, R20, R7 ;  /* 0x0000000714077221 */ /* 0x000fe20000010000 */
[----:B------:R-:W-:-:S03]  /*a0b0*/  FADD.FTZ R9, R162, R9 ;  /* 0x00000009a2097221 */ /* 0x000fc60000010000 */
[----:B------:R-:W-:Y:S01]  /*a0c0*/  FADD.FTZ R6, R124, R7 ;  /* 0x000000077c067221 */ /* 0x000fe20000010000 */
[----:B------:R-:W-:-:S03]  /*a0d0*/  FADD.FTZ R9, R163, R9 ;  /* 0x00000009a3097221 */ /* 0x000fc60000010000 */
[----:B------:R-:W-:Y:S01]  /*a0e0*/  FADD.FTZ R6, R129, R6 ;  /* 0x0000000681067221 */ /* 0x000fe20000010000 */
[----:B------:R-:W-:-:S03]  /*a0f0*/  FADD.FTZ R9, R166, R9 ;  /* 0x00000009a6097221 */ /* 0x000fc60000010000 */
[----:B------:R-:W-:Y:S01]  /*a100*/  FADD.FTZ R7, R11, R6 ;  /* 0x000000060b077221 */ /* 0x000fe20000010000 */
[----:B------:R-:W-:Y:S01]  /*a110*/  FADD.FTZ R6, R132, R9 ;  /* 0x0000000984067221 */ /* 0x000fe20000010000 */
[----:B------:R-:W-:Y:S02]  /*a120*/  IMAD.MOV.U32 R11, RZ, RZ, R2 ;  /* 0x000000ffff0b7224 */ /* 0x000fe400078e0002 */
[----:B------:R-:W-:Y:S01]  /*a130*/  IMAD.MOV.U32 R9, RZ, RZ, R3 ;  /* 0x000000ffff097224 */ /* 0x000fe200078e0003 */
[----:B------:R-:W-:Y:S06]  /*a140*/  @P2 BRA `(.L_x_1203) ;  /* 0xffffffe0009c2947 */ /* 0x000fec000383ffff */
.L_x_1194:
        /* <DEDUP_REMOVED lines=8> */
.L_x_1221:
        /* <DEDUP_REMOVED lines=8> */
.L_x_1205:
[----:B------:R-:W-:Y:S01]  /*a250*/  ULEA UR5, UR36, UR37, 0x3 ;  /* 0x0000002524057291 */ /* 0x000fe2000f8e183f */
[----:B------:R-:W-:-:S05]  /*a260*/  IMAD.U32 R2, RZ, RZ, UR38 ;  /* 0x00000026ff027e24 */ /* 0x000fca000f8e00ff */
[----:B------:R-:W-:-:S04]  /*a270*/  SHF.L.U32 R2, R2, 0x1f, RZ ;  /* 0x0000001f02027819 */ /* 0x000fc800000006ff */
[----:B------:R0:W1:Y:S01]  /*a280*/  SYNCS.PHASECHK.TRANS64.TRYWAIT P2, [UR5+0x30830], R2 ;  /* 0x03083002ff0075a7 */ /* 0x0000620008040145 */
[----:B------:R-:W-:Y:S05]  /*a290*/  @!P0 BRA `(.L_x_1206) ;  /* 0x0000000000048947 */ /* 0x000fea0003800000 */
[----:B------:R-:W-:Y:S01]  /*a2a0*/  BPT.TRAP 0x1 ;  /* 0x000000040000795c */ /* 0x000fe20000300000 */
.L_x_1206:
[-C--:B------:R-:W-:Y:S01]  /*a2b0*/  FMUL.FTZ R24, R24, R10.reuse ;  /* 0x0000000a18187220 */ /* 0x080fe20000410000 */
[----:B------:R-:W-:Y:S01]  /*a2c0*/  FMUL.FTZ R25, R25, R10 ;  /* 0x0000000a19197220 */ /* 0x000fe20000410000 */
[----:B-1----:R-:W-:Y:S06]  /*a2d0*/  @P2 BRA `(.L_x_1207) ;  /* 0x0000000000082947 */ /* 0x002fec0003800000 */
[----:B------:R-:W1:Y:S02]  /*a2e0*/  SYNCS.PHASECHK.TRANS64.TRYWAIT P2, [UR5+0x30830], R2 ;  /* 0x03083002ff0075a7 */ /* 0x000e640008040145 */
[----:B-1----:R-:W-:Y:S05]  /*a2f0*/  @!P2 BRA `(.L_x_1208) ;  /* 0x000000f80090a947 */ /* 0x002fea0003800000 */
.L_x_1207:
        /* <DEDUP_REMOVED lines=161> */
.L_x_1209:
[----:B------:R-:W-:Y:S01]  /*ad10*/  ULEA UR5, UR4, UR37, 0x3 ;  /* 0x0000002504057291 */ /* 0x000fe2000f8e183f */
[----:B------:R-:W-:-:S05]  /*ad20*/  IMAD.U32 R0, RZ, RZ, UR6 ;  /* 0x00000006ff007e24 */ /* 0x000fca000f8e00ff */
[----:B------:R-:W-:-:S04]  /*ad30*/  SHF.L.U32 R0, R0, 0x1f, RZ ;  /* 0x0000001f00007819 */ /* 0x000fc800000006ff */
[----:B------:R2:W3:Y:S01]  /*ad40*/  SYNCS.PHASECHK.TRANS64.TRYWAIT P2, [UR5+0x30850], R0 ;  /* 0x03085000ff0075a7 */ /* 0x0004e20008040145 */
[----:B------:R-:W-:Y:S05]  /*ad50*/  @!P0 BRA `(.L_x_1210) ;  /* 0x0000000000048947 */ /* 0x000fea0003800000 */
[----:B------:R-:W-:Y:S01]  /*ad60*/  BPT.TRAP 0x1 ;  /* 0x000000040000795c */ /* 0x000fe20000300000 */
.L_x_1210:
[----:B---3--:R-:W-:Y:S05]  /*ad70*/  @P2 BRA `(.L_x_1211) ;  /* 0x0000000000082947 */ /* 0x008fea0003800000 */
[----:B------:R-:W3:Y:S02]  /*ad80*/  SYNCS.PHASECHK.TRANS64.TRYWAIT P2, [UR5+0x30850], R0 ;  /* 0x03085000ff0075a7 */ /* 0x000ee40008040145 */
[----:B---3--:R-:W-:Y:S05]  /*ad90*/  @!P2 BRA `(.L_x_1212) ;  /* 0x000000f00000a947 */ /* 0x008fea0003800000 */
.L_x_1211:
        /* <DEDUP_REMOVED lines=9> */
[----:B0-2---:R-:W-:Y:S02]  /*ae30*/  IMAD.U32 R0, RZ, RZ, UR7 ;  /* 0x00000007ff007e24 */ /* 0x005fe4000f8e00ff */
[----:B------:R-:W-:Y:S01]  /*ae40*/  IMAD R15, R8, -0x60, RZ ;  /* 0xffffffa0080f7824 */ /* 0x000fe200078e02ff */
[----:B------:R-:W-:-:S02]  /*ae50*/  ULOP3.LUT UR6, UR6, 0x3000000, URZ, 0xfc, !UPT ;  /* 0x0300000006067892 */ /* 0x000fc4000f8efc3f */
[----:B------:R-:W-:Y:S02]  /*ae60*/  @!P1 LEA R0, R0, UR37, 0x3 ;  /* 0x0000002500009c11 */ /* 0x000fe4000f8e18ff */
[----:B------:R-:W-:-:S03]  /*ae70*/  UIMAD UR4, UR4, 0x900, UR6 ;  /* 0x00000900040478a4 */ /* 0x000fc6000f8e0206 */
[----:B------:R-:W-:-:S04]  /*ae80*/  @!P1 VIADD R0, R0, 0x30840 ;  /* 0x0003084000009836 */ /* 0x000fc80000000000 */
[----:B------:R-:W-:Y:S01]  /*ae90*/  UMOV UR10, UR4 ;  /* 0x00000004000a7c82 */ /* 0x000fe20008000000 */
[----:B------:R-:W-:Y:S01]  /*aea0*/  @!P1 PRMT R0, RZ, 0x654, R0 ;  /* 0x00000654ff009816 */ /* 0x000fe20000000000 */
        /* <DEDUP_REMOVED lines=23> */
[----:B------:R-:W-:Y:S02]  /*b020*/  @UP0 ULDC UR4, c[0x0][0x44c] ;  /* 0x0001130000040ab9 */ /* 0x000fe40000000800 */
[----:B-1----:R-:W-:Y:S01]  /*b030*/  @P2 IMAD.HI.U32 R2, R20, UR4, RZ ;  /* 0x0000000414022c27 */ /* 0x002fe2000f8e00ff */
[----:B------:R-:W-:Y:S01]  /*b040*/  @UP0 ULDC UR4, c[0x0][0x450] ;  /* 0x0001140000040ab9 */ /* 0x000fe20000000800 */
[----:B------:R-:W-:-:S03]  /*b050*/  PLOP3.LUT P2, PT, PT, PT, UP1, 0x40, 0x0 ;  /* 0x000000000000781c */ /* 0x000fc60003f4e818 */
[----:B------:R-:W-:Y:S01]  /*b060*/  @P3 SHF.R.U32.HI R20, RZ, UR4, R2 ;  /* 0x00000004ff143c19 */ /* 0x000fe20008011602 */
[----:B------:R-:W-:-:S04]  /*b070*/  ULOP3.LUT UR4, URZ, UR59, URZ, 0x33, !UPT ;  /* 0x0000003b3f047292 */ /* 0x000fc8000f8e333f */
[----:B------:R-:W0:Y:S01]  /*b080*/  SHFL.IDX PT, R21, R20, RZ, 0x1c1f ;  /* 0x001c1fff14157589 */ /* 0x000e2200000e0000 */
[----:B------:R-:W-:Y:S02]  /*b090*/  WARPGROUP.DEPBAR.LE gsb0, 0x0 ;  /* 0x00008000000079c5 */ /* 0x000fe40000010000 */
[----:B------:R-:W-:-:S06]  /*b0a0*/  WARPGROUP.ARRIVE ;  /* 0x00000000000079c5 */ /* 0x000fcc0000000000 */
[----:B------:R-:W-:Y:S03]  /*b0b0*/  HGMMA.64x192x16.F32 R24, R168, gdesc[UR8].tnspB, R24, gsb0 ;  /* 0x42e00008a8187df0 */ /* 0x000fe60008000818 */
        /* <DEDUP_REMOVED lines=22> */
.L_x_1215:
[----:B------:R-:W-:-:S05]  /*b220*/  IMAD.U32 R168, RZ, RZ, UR58 ;  /* 0x0000003affa87e24 */ /* 0x000fca000f8e00ff */
[----:B------:R-:W-:-:S13]  /*b230*/  ISETP.NE.AND P2, PT, R168, 0x1, PT ;  /* 0x00000001a800780c */ /* 0x000fda0003f45270 */
[----:B------:R-:W0:Y:S02]  /*b240*/  @P2 LDC.64 R2, c[0x0][0x9e8] ;  /* 0x00027a00ff022b82 */ /* 0x000e240000000a00 */
[----:B0-----:R-:W-:-:S05]  /*b250*/  @P2 IMAD.HI.U32 R2, R21, R2, RZ ;  /* 0x0000000215022227 */ /* 0x001fca00078e00ff */
[----:B------:R-:W-:-:S07]  /*b260*/  @P2 SHF.R.U32.HI R21, RZ, R3, R2 ;  /* 0x00000003ff152219 */ /* 0x000fce0000011602 */
.L_x_1216:
[----:B------:R-:W-:Y:S05]  /*b270*/  BSYNC B0 ;  /* 0x0000000000007941 */ /* 0x000fea0003800000 */
.L_x_1214:
[----:B------:R-:W-:-:S05]  /*b280*/  IMAD R21, R21, R168, R0 ;  /* 0x000000a815157224 */ /* 0x000fca00078e0200 */
[----:B------:R-:W-:Y:S02]  /*b290*/  VIADDMNMX R12, R21, R168, R12, PT ;  /* 0x000000a8150c7246 */ /* 0x000fe4000380010c */
[----:B------:R-:W-:-:S07]  /*b2a0*/  VIMNMX R10, R10, R21, !PT ;  /* 0x000000150a0a7248 */ /* 0x000fce0007fe0100 */
.L_x_1213:
[C---:B------:R-:W-:Y:S02]  /*b2b0*/  ISETP.GE.AND P2, PT, R15.reuse, 0x2, PT ;  /* 0x000000020f00780c */ /* 0x040fe40003f46270 */
[C---:B------:R-:W-:Y:S02]  /*b2c0*/  ISETP.GE.AND P6, PT, R15.reuse, 0xa, PT ;  /* 0x0000000a0f00780c */ /* 0x040fe40003fc6270 */
[----:B------:R-:W-:Y:S02]  /*b2d0*/  ISETP.GT.AND P4, PT, R10, 0x1, !P2 ;  /* 0x000000010a00780c */ /* 0x000fe40005784270 */
[----:B------:R-:W-:Y:S02]  /*b2e0*/  ISETP.GE.AND P3, PT, R15, 0x9, PT ;  /* 0x000000090f00780c */ /* 0x000fe40003f66270 */
[----:B------:R-:W-:Y:S02]  /*b2f0*/  ISETP.LT.OR P4, PT, R12, 0x2, P4 ;  /* 0x000000020c00780c */ /* 0x000fe40002781670 */
[----:B------:R-:W-:-:S02]  /*b300*/  LOP3.LUT R18, R18, 0xfffffffb, RZ, 0xc0, !PT ;  /* 0xfffffffb12127812 */ /* 0x000fc400078ec0ff */
[----:B------:R-:W-:Y:S02]  /*b310*/  FSEL R121, R121, -INF , !P4 ;  /* 0xff80000079797808 */ /* 0x000fe40006000000 */
[----:B------:R-:W-:Y:S02]  /*b320*/  ISETP.GT.AND P5, PT, R10, 0x8, !P3 ;  /* 0x000000080a00780c */ /* 0x000fe40005fa4270 */
        /* <DEDUP_REMOVED lines=123> */
[----:B------:R-:W-:Y:S02]  /*bae0*/  ISETP.GE.AND P6, PT, R15, 0x5a, PT ;  /* 0x0000005a0f00780c */ /* 0x000fe40003fc6270 */
[----:B------:R-:W0:Y:S11]  /*baf0*/  SHFL.IDX PT, R15, R20, 0x1, 0x1c1f ;  /* 0x003c1f00140f7f89 */ /* 0x000e3600000e0000 */
[----:B------:R-:W-:-:S02]  /*bb00*/  @P6 LOP3.LUT R18, R18, 0x1, RZ, 0xfc, !PT ;  /* 0x0000000112126812 */ /* 0x000fc400078efcff */
[----:B------:R-:W-:-:S04]  /*bb10*/  ISETP.GT.AND P6, PT, R10, 0x59, !P6 ;  /* 0x000000590a00780c */ /* 0x000fc800077c4270 */
        /* <DEDUP_REMOVED lines=18> */
.L_x_1219:
[----:B------:R-:W-:-:S05]  /*bc40*/  IMAD.U32 R21, RZ, RZ, UR58 ;  /* 0x0000003aff157e24 */ /* 0x000fca000f8e00ff */
[----:B------:R-:W-:-:S13]  /*bc50*/  ISETP.NE.AND P6, PT, R21, 0x1, PT ;  /* 0x000000011500780c */ /* 0x000fda0003fc5270 */
[----:B------:R-:W0:Y:S02]  /*bc60*/  @P6 LDC.64 R2, c[0x0][0x9e8] ;  /* 0x00027a00ff026b82 */ /* 0x000e240000000a00 */
[----:B0-----:R-:W-:-:S05]  /*bc70*/  @P6 IMAD.HI.U32 R2, R15, R2, RZ ;  /* 0x000000020f026227 */ /* 0x001fca00078e00ff */
[----:B------:R-:W-:-:S07]  /*bc80*/  @P6 SHF.R.U32.HI R15, RZ, R3, R2 ;  /* 0x00000003ff0f6219 */ /* 0x000fce0000011602 */
.L_x_1220:
[----:B------:R-:W-:Y:S05]  /*bc90*/  BSYNC B0 ;  /* 0x0000000000007941 */ /* 0x000fea0003800000 */
.L_x_1218:
[----:B------:R-:W-:-:S05]  /*bca0*/  IMAD R0, R15, R21, R0 ;  /* 0x000000150f007224 */ /* 0x000fca00078e0200 */
[----:B------:R-:W-:Y:S02]  /*bcb0*/  VIADDMNMX R14, R0, R21, R14, PT ;  /* 0x00000015000e7246 */ /* 0x000fe4000380010e */
[----:B------:R-:W-:-:S07]  /*bcc0*/  VIMNMX R13, R13, R0, !PT ;  /* 0x000000000d0d7248 */ /* 0x000fce0007fe0100 */
.L_x_1217:
        /* <DEDUP_REMOVED lines=120> */
[----:B------:R-:W-:Y:S02]  /*c450*/  FSEL R162, R162, -INF , !P3 ;  /* 0xff800000a2a27808 */ /* 0x000fe40005800000 */
[----:B------:R-:W-:Y:S02]  /*c460*/  FSEL R122, R122, -INF , !P2 ;  /* 0xff8000007a7a7808 */ /* 0x000fe40005000000 */
[----:B------:R-:W-:Y:S02]  /*c470*/  FSETP.NEU.FTZ.AND P2, PT, R3, -INF , PT ;  /* 0xff8000000300780b */ /* 0x000fe40003f5d000 */
[----:B------:R-:W-:-:S02]  /*c480*/  FMNMX.FTZ R2, R122, R9, !PT ;  /* 0x000000097a027209 */ /* 0x000fc40007810000 */
[----:B------:R-:W-:Y:S02]  /*c490*/  FSEL R0, R0, RZ, P2 ;  /* 0x000000ff00007208 */ /* 0x000fe40001000000 */
        /* <DEDUP_REMOVED lines=10> */
[--C-:B------:R-:W-:Y:S01]  /*c540*/  FFMA.FTZ R190, R124, UR14, -R0.reuse ;  /* 0x0000000e7cbe7c23 */ /* 0x100fe20008010800 */
        /* <DEDUP_REMOVED lines=22> */
[----:B------:R-:W-:Y:S01]  /*c6b0*/  FFMA.FTZ R170, R164, UR14, -R0 ;  /* 0x0000000ea4aa7c23 */ /* 0x000fe20008010800 */
[----:B------:R-:W-:Y:S01]  /*c6c0*/  MUFU.EX2 R188, R188 ;  /* 0x000000bc00bc7308 */ /* 0x000fe20000000800 */
[----:B------:R-:W-:-:S04]  /*c6d0*/  FMNMX.FTZ R2, R142, R21, !PT ;  /* 0x000000158e027209 */ /* 0x000fc80007810000 */
[----:B------:R-:W-:-:S03]  /*c6e0*/  FMNMX.FTZ R21, R143, R2, !PT ;  /* 0x000000028f157209 */ /* 0x000fc60007810000 */
[----:B------:R-:W-:Y:S01]  /*c6f0*/  MUFU.EX2 R12, R12 ;  /* 0x0000000c000c7308 */ /* 0x000fe20000000800 */
[----:B------:R-:W-:Y:S01]  /*c700*/  FMNMX.FTZ R2, R146, R21, !PT ;  /* 0x0000001592027209 */ /* 0x000fe20007810000 */
[----:B------:R-:W-:Y:S01]  /*c710*/  FFMA.FTZ R21, R133, UR14, -R0 ;  /* 0x0000000e85157c23 */ /* 0x000fe20008010800 */
[----:B------:R-:W-:Y:S02]  /*c720*/  IMAD.U32 R133, RZ, RZ, UR5 ;  /* 0x00000005ff857e24 */ /* 0x000fe4000f8e00ff */
[----:B------:R-:W-:Y:S02]  /*c730*/  FMNMX.FTZ R121, R147, R2, !PT ;  /* 0x0000000293797209 */ /* 0x000fe40007810000 */
[----:B------:R-:W-:Y:S01]  /*c740*/  @!P1 VIADD R133, R133, 0x30860 ;  /* 0x0003086085859836 */ /* 0x000fe20000000000 */
[----:B------:R-:W-:Y:S01]  /*c750*/  MUFU.EX2 R190, R190 ;  /* 0x000000be00be7308 */ /* 0x000fe20000000800 */
[----:B------:R-:W-:-:S03]  /*c760*/  FMNMX.FTZ R2, R150, R121, !PT ;  /* 0x0000007996027209 */ /* 0x000fc60007810000 */
[----:B------:R-:W-:Y:S02]  /*c770*/  @!P1 PRMT R133, RZ, 0x654, R133 ;  /* 0x00000654ff859816 */ /* 0x000fe40000000085 */
[----:B------:R-:W-:Y:S02]  /*c780*/  FMNMX.FTZ R121, R151, R2, !PT ;  /* 0x0000000297797209 */ /* 0x000fe40007810000 */
[----:B------:R-:W-:Y:S01]  /*c790*/  MUFU.EX2 R15, R15 ;  /* 0x0000000f000f7308 */ /* 0x000fe20000000800 */
[----:B------:R0:W-:Y:S01]  /*c7a0*/  @!P1 SYNCS.ARRIVE.TRANS64.RED.A1T0 RZ, [R133+URZ], RZ ;  /* 0x000000ff85ff99a7 */ /* 0x0001e2000810043f */
[----:B------:R-:W-:-:S04]  /*c7b0*/  FMNMX.FTZ R2, R154, R121, !PT ;  /* 0x000000799a027209 */ /* 0x000fc80007810000 */
[----:B------:R-:W-:Y:S02]  /*c7c0*/  FMNMX.FTZ R121, R155, R2, !PT ;  /* 0x000000029b797209 */ /* 0x000fe40007810000 */
[----:B------:R-:W-:Y:S02]  /*c7d0*/  MUFU.EX2 R184, R184 ;  /* 0x000000b800b87308 */ /* 0x000fe40000000800 */
[----:B------:R-:W-:-:S04]  /*c7e0*/  FMNMX.FTZ R2, R158, R121, !PT ;  /* 0x000000799e027209 */ /* 0x000fc80007810000 */
[----:B------:R-:W-:Y:S02]  /*c7f0*/  FMNMX.FTZ R121, R159, R2, !PT ;  /* 0x000000029f797209 */ /* 0x000fe40007810000 */
[----:B------:R-:W-:Y:S02]  /*c800*/  MUFU.EX2 R20, R20 ;  /* 0x0000001400147308 */ /* 0x000fe40000000800 */
[----:B------:R-:W-:-:S04]  /*c810*/  FMNMX.FTZ R2, R162, R121, !PT ;  /* 0x00000079a2027209 */ /* 0x000fc80007810000 */
[----:B------:R-:W-:Y:S02]  /*c820*/  FMNMX.FTZ R121, R163, R2, !PT ;  /* 0x00000002a3797209 */ /* 0x000fe40007810000 */
[----:B------:R-:W-:Y:S02]  /*c830*/  MUFU.EX2 R186, R186 ;  /* 0x000000ba00ba7308 */ /* 0x000fe40000000800 */
[----:B------:R-:W-:Y:S01]  /*c840*/  FMNMX.FTZ R2, R166, R121, !PT ;  /* 0x00000079a6027209 */ /* 0x000fe20007810000 */
[----:B------:R-:W-:-:S03]  /*c850*/  FFMA.FTZ R121, R149, UR14, -R0 ;  /* 0x0000000e95797c23 */ /* 0x000fc60008010800 */
[----:B------:R-:W-:Y:S02]  /*c860*/  FMNMX.FTZ R2, R167, R2, !PT ;  /* 0x00000002a7027209 */ /* 0x000fe40007810000 */
[----:B------:R-:W-:Y:S03]  /*c870*/  MUFU.EX2 R21, R21 ;  /* 0x0000001500157308 */ /* 0x000fe60000000800 */
[----:B------:R-:W1:Y:S05]  /*c880*/  SHFL.BFLY PT, R125, R2, 0x2, 0x1f ;  /* 0x0c401f00027d7f89 */ /* 0x000e6a00000e0000 */
[----:B------:R-:W-:Y:S08]  /*c890*/  MUFU.EX2 R180, R180 ;  /* 0x000000b400b47308 */ /* 0x000ff00000000800 */
[----:B------:R-:W-:Y:S08]  /*c8a0*/  MUFU.EX2 R13, R137 ;  /* 0x00000089000d7308 */ /* 0x000ff00000000800 */
[----:B------:R-:W-:Y:S01]  /*c8b0*/  MUFU.EX2 R182, R182 ;  /* 0x000000b600b67308 */ /* 0x000fe20000000800 */
[----:B-1----:R-:W-:Y:S01]  /*c8c0*/  FMNMX.FTZ R10, R2, R125, !PT ;  /* 0x0000007d020a7209 */ /* 0x002fe20007810000 */
[--C-:B------:R-:W-:Y:S01]  /*c8d0*/  FFMA.FTZ R125, R157, UR14, -R0.reuse ;  /* 0x0000000e9d7d7c23 */ /* 0x100fe20008010800 */
[----:B------:R-:W-:-:S03]  /*c8e0*/  FFMA.FTZ R0, R165, UR14, -R0 ;  /* 0x0000000ea5007c23 */ /* 0x000fc60008010800 */
[----:B------:R-:W1:Y:S02]  /*c8f0*/  SHFL.BFLY PT, R129, R10, 0x1, 0x1f ;  /* 0x0c201f000a817f89 */ /* 0x000e6400000e0000 */
[----:B------:R2:W-:Y:S08]  /*c900*/  MUFU.EX2 R11, R0 ;  /* 0x00000000000b7308 */ /* 0x0005f00000000800 */
[----:B------:R-:W-:Y:S08]  /*c910*/  MUFU.EX2 R14, R14 ;  /* 0x0000000e000e7308 */ /* 0x000ff00000000800 */
[----:B------:R-:W-:Y:S01]  /*c920*/  MUFU.EX2 R176, R176 ;  /* 0x000000b000b07308 */ /* 0x000fe20000000800 */
[----:B-1----:R-:W-:Y:S01]  /*c930*/  FMNMX.FTZ R2, R10, R129, !PT ;  /* 0x000000810a027209 */ /* 0x002fe20007810000 */
[----:B------:R-:W-:-:S06]  /*c940*/  FMUL.FTZ R10, R132, UR14 ;  /* 0x0000000e840a7c20 */ /* 0x000fcc0008410000 */
[----:B------:R-:W-:Y:S01]  /*c950*/  MUFU.EX2 R120, R120 ;  /* 0x0000007800787308 */ /* 0x000fe20000000800 */
[C---:B------:R-:W-:Y:S01]  /*c960*/  FSETP.NEU.FTZ.AND P2, PT, R2.reuse, -INF , PT ;  /* 0xff8000000200780b */ /* 0x040fe20003f5d000 */
[----:B------:R-:W-:-:S03]  /*c970*/  FMUL.FTZ R129, R2, UR14 ;  /* 0x0000000e02817c20 */ /* 0x000fc60008410000 */
[----:B--2---:R-:W-:-:S03]  /*c980*/  FSEL R0, R2, RZ, P2 ;  /* 0x000000ff02007208 */ /* 0x004fc60001000000 */
[----:B------:R-:W1:Y:S01]  /*c990*/  MUFU.EX2 R10, R10 ;  /* 0x0000000a000a7308 */ /* 0x000e620000000800 */
[----:B------:R-:W-:Y:S01]  /*c9a0*/  FSEL R132, R129, RZ, P2 ;  /* 0x000000ff81847208 */ /* 0x000fe20001000000 */
[----:B------:R-:W-:Y:S01]  /*c9b0*/  FADD.FTZ R0, -R0, R9 ;  /* 0x0000000900007221 */ /* 0x000fe20000010100 */
[C---:B------:R-:W-:Y:S01]  /*c9c0*/  ISETP.GT.AND P2, PT, R8.reuse, UR61, PT ;  /* 0x0000003d08007c0c */ /* 0x040fe2000bf44270 */
[----:B------:R-:W-:Y:S02]  /*c9d0*/  VIADD R8, R8, 0xffffffff ;  /* 0xffffffff08087836 */ /* 0x000fe40000000000 */
[--C-:B------:R-:W-:Y:S01]  /*c9e0*/  FFMA.FTZ R189, R122, UR14, -R132.reuse ;  /* 0x0000000e7abd7c23 */ /* 0x100fe20008010884 */
[----:B------:R-:W-:Y:S01]  /*c9f0*/  FMUL.FTZ R0, R0, UR14 ;  /* 0x0000000e00007c20 */ /* 0x000fe20008410000 */
        /* <DEDUP_REMOVED lines=8> */
[----:B------:R-:W-:Y:S01]  /*ca80*/  FFMA.FTZ R181, R138, UR14, -R132 ;  /* 0x0000000e8ab57c23 */ /* 0x000fe20008010884 */
[----:B-1----:R-:W-:Y:S01]  /*ca90*/  FFMA.FTZ R7, R10, R7, R188 ;  /* 0x000000070a077223 */ /* 0x002fe200000100bc */
[--C-:B------:R-:W-:Y:S01]  /*caa0*/  FFMA.FTZ R129, R139, UR14, -R132.reuse ;  /* 0x0000000e8b817c23 */ /* 0x100fe20008010884 */
[--C-:B------:R-:W-:Y:S01]  /*cab0*/  FFMA.FTZ R183, R142, UR14, -R132.reuse ;  /* 0x0000000e8eb77c23 */ /* 0x100fe20008010884 */
[----:B------:R-:W1:Y:S01]  /*cac0*/  MUFU.EX2 R0, R0 ;  /* 0x0000000000007308 */ /* 0x000e620000000800 */
[----:B------:R-:W-:Y:S01]  /*cad0*/  FADD.FTZ R7, R12, R7 ;  /* 0x000000070c077221 */ /* 0x000fe20000010000 */
[--C-:B------:R-:W-:Y:S01]  /*cae0*/  FFMA.FTZ R143, R143, UR14, -R132.reuse ;  /* 0x0000000e8f8f7c23 */ /* 0x100fe20008010884 */
[--C-:B------:R-:W-:Y:S01]  /*caf0*/  FFMA.FTZ R177, R146, UR14, -R132.reuse ;  /* 0x0000000e92b17c23 */ /* 0x100fe20008010884 */
[--C-:B------:R-:W-:Y:S01]  /*cb00*/  FFMA.FTZ R130, R147, UR14, -R132.reuse ;  /* 0x0000000e93827c23 */ /* 0x100fe20008010884 */
[----:B------:R-:W-:Y:S01]  /*cb10*/  FADD.FTZ R134, R190, R7 ;  /* 0x00000007be867221 */ /* 0x000fe20000010000 */
[--C-:B------:R-:W-:Y:S01]  /*cb20*/  FFMA.FTZ R179, R150, UR14, -R132.reuse ;  /* 0x0000000e96b37c23 */ /* 0x100fe20008010884 */
[----:B------:R-:W-:Y:S01]  /*cb30*/  FFMA.FTZ R173, R154, UR14, -R132 ;  /* 0x0000000e9aad7c23 */ /* 0x000fe20008010884 */
[----:B------:R-:W2:Y:S01]  /*cb40*/  MUFU.EX2 R122, R122 ;  /* 0x0000007a007a7308 */ /* 0x000ea20000000800 */
[----:B------:R-:W-:Y:S01]  /*cb50*/  FADD.FTZ R7, R15, R134 ;  /* 0x000000860f077221 */ /* 0x000fe20000010000 */
[--C-:B------:R-:W-:Y:S01]  /*cb60*/  FFMA.FTZ R175, R158, UR14, -R132.reuse ;  /* 0x0000000e9eaf7c23 */ /* 0x100fe20008010884 */
[----:B------:R-:W-:Y:S01]  /*cb70*/  F2FP.F16.F32.PACK_AB R188, R12, R188 ;  /* 0x000000bc0cbc723e */ /* 0x000fe200000000ff */
[--C-:B------:R-:W-:Y:S01]  /*cb80*/  FFMA.FTZ R159, R159, UR14, -R132.reuse ;  /* 0x0000000e9f9f7c23 */ /* 0x100fe20008010884 */
[----:B------:R-:W-:Y:S01]  /*cb90*/  FADD.FTZ R131, R184, R7 ;  /* 0x00000007b8837221 */ /* 0x000fe20000010000 */
[----:B------:R-:W-:Y:S01]  /*cba0*/  F2FP.F16.F32.PACK_AB R184, R20, R184 ;  /* 0x000000b814b8723e */ /* 0x000fe200000000ff */
[--C-:B------:R-:W-:Y:S01]  /*cbb0*/  FFMA.FTZ R169, R162, UR14, -R132.reuse ;  /* 0x0000000ea2a97c23 */ /* 0x100fe20008010884 */
[----:B------:R-:W3:Y:S01]  /*cbc0*/  MUFU.EX2 R191, R191 ;  /* 0x000000bf00bf7308 */ /* 0x000ee20000000800 */
[----:B-1----:R-:W-:Y:S01]  /*cbd0*/  FFMA.FTZ R7, R0, R6, R189 ;  /* 0x0000000600077223 */ /* 0x002fe200000100bd */
[----:B------:R-:W-:Y:S01]  /*cbe0*/  FADD.FTZ R131, R20, R131 ;  /* 0x0000008314837221 */ /* 0x000fe20000010000 */
[--C-:B------:R-:W-:Y:S01]  /*cbf0*/  FFMA.FTZ R6, R151, UR14, -R132.reuse ;  /* 0x0000000e97067c23 */ /* 0x100fe20008010884 */
[--C-:B------:R-:W-:Y:S01]  /*cc00*/  FFMA.FTZ R163, R163, UR14, -R132.reuse ;  /* 0x0000000ea3a37c23 */ /* 0x100fe20008010884 */
[--C-:B------:R-:W-:Y:S01]  /*cc10*/  FFMA.FTZ R166, R166, UR14, -R132.reuse ;  /* 0x0000000ea6a67c23 */ /* 0x100fe20008010884 */
[----:B------:R-:W-:Y:S01]  /*cc20*/  FADD.FTZ R136, R186, R131 ;  /* 0x00000083ba887221 */ /* 0x000fe20000010000 */
[----:B------:R-:W-:Y:S01]  /*cc30*/  FFMA.FTZ R167, R167, UR14, -R132 ;  /* 0x0000000ea7a77c23 */ /* 0x000fe20008010884 */
[----:B------:R-:W1:Y:S01]  /*cc40*/  MUFU.EX2 R123, R123 ;  /* 0x0000007b007b7308 */ /* 0x000e620000000800 */
[----:B--2---:R-:W-:Y:S01]  /*cc50*/  FADD.FTZ R134, R122, R7 ;  /* 0x000000077a867221 */ /* 0x004fe20000010000 */
[----:B------:R-:W-:Y:S01]  /*cc60*/  FADD.FTZ R7, R21, R136 ;  /* 0x0000008815077221 */ /* 0x000fe20000010000 */
[----:B------:R-:W-:-:S02]  /*cc70*/  F2FP.F16.F32.PACK_AB R190, R15, R190 ;  /* 0x000000be0fbe723e */ /* 0x000fc400000000ff */
[----:B------:R-:W-:Y:S01]  /*cc80*/  F2FP.F16.F32.PACK_AB R186, R21, R186 ;  /* 0x000000ba15ba723e */ /* 0x000fe200000000ff */
[----:B------:R-:W-:Y:S01]  /*cc90*/  FADD.FTZ R136, R180, R7 ;  /* 0x00000007b4887221 */ /* 0x000fe20000010000 */
[----:B------:R-:W-:Y:S01]  /*cca0*/  F2FP.F16.F32.PACK_AB R180, R13, R180 ;  /* 0x000000b40db4723e */ /* 0x000fe200000000ff */
[----:B------:R-:W2:Y:S01]  /*ccb0*/  MUFU.EX2 R185, R185 ;  /* 0x000000b900b97308 */ /* 0x000ea20000000800 */
[----:B---3--:R-:W-:Y:S01]  /*ccc0*/  FADD.FTZ R134, R191, R134 ;  /* 0x00000086bf867221 */ /* 0x008fe20000010000 */
[----:B------:R-:W-:Y:S01]  /*ccd0*/  FADD.FTZ R131, R13, R136 ;  /* 0x000000880d837221 */ /* 0x000fe20000010000 */
[----:B------:R-:W-:-:S05]  /*cce0*/  F2FP.F16.F32.PACK_AB R189, R122, R189 ;  /* 0x000000bd7abd723e */ /* 0x000fca00000000ff */
        /* <DEDUP_REMOVED lines=18> */
[C---:B--2---:R-:W-:Y:S01]  /*ce10*/  FADD.FTZ R134, R127.reuse, R134 ;  /* 0x000000867f867221 */ /* 0x044fe20000010000 */
[----:B------:R-:W-:-:S06]  /*ce20*/  F2FP.F16.F32.PACK_AB R187, R127, R187 ;  /* 0x000000bb7fbb723e */ /* 0x000fcc00000000ff */
[----:B------:R-:W2:Y:S01]  /*ce30*/  MUFU.EX2 R178, R178 ;  /* 0x000000b200b27308 */ /* 0x000ea20000000800 */
[----:B---3--:R-:W-:-:S07]  /*ce40*/  FADD.FTZ R134, R181, R134 ;  /* 0x00000086b5867221 */ /* 0x008fce0000010000 */
[----:B------:R-:W3:Y:S01]  /*ce50*/  MUFU.EX2 R183, R183 ;  /* 0x000000b700b77308 */ /* 0x000ee20000000800 */
[C---:B-1----:R-:W-:Y:S01]  /*ce60*/  FADD.FTZ R134, R129.reuse, R134 ;  /* 0x0000008681867221 */ /* 0x042fe20000010000 */
[----:B------:R-:W-:-:S06]  /*ce70*/  F2FP.F16.F32.PACK_AB R181, R129, R181 ;  /* 0x000000b581b5723e */ /* 0x000fcc00000000ff */
[----:B------:R-:W1:Y:S01]  /*ce80*/  MUFU.EX2 R121, R121 ;  /* 0x0000007900797308 */ /* 0x000e620000000800 */
[----:B--2---:R-:W-:-:S07]  /*ce90*/  FADD.FTZ R136, R178, R7 ;  /* 0x00000007b2887221 */ /* 0x004fce0000010000 */
[----:B------:R-:W2:Y:S01]  /*cea0*/  MUFU.EX2 R9, R143 ;  /* 0x0000008f00097308 */ /* 0x000ea20000000800 */
[----:B---3--:R-:W-:-:S07]  /*ceb0*/  FADD.FTZ R134, R183, R134 ;  /* 0x00000086b7867221 */ /* 0x008fce0000010000 */
[----:B------:R-:W0:Y:S01]  /*cec0*/  MUFU.EX2 R172, R172 ;  /* 0x000000ac00ac7308 */ /* 0x000e220000000800 */
[C---:B-1----:R-:W-:Y:S01]  /*ced0*/  FADD.FTZ R7, R121.reuse, R136 ;  /* 0x0000008879077221 */ /* 0x042fe20000010000 */
[----:B------:R-:W-:-:S06]  /*cee0*/  F2FP.F16.F32.PACK_AB R178, R121, R178 ;  /* 0x000000b279b2723e */ /* 0x000fcc00000000ff */
[----:B------:R-:W1:Y:S01]  /*cef0*/  MUFU.EX2 R177, R177 ;  /* 0x000000b100b17308 */ /* 0x000e620000000800 */
[C---:B--2---:R-:W-:Y:S01]  /*cf00*/  FADD.FTZ R134, R9.reuse, R134 ;  /* 0x0000008609867221 */ /* 0x044fe20000010000 */
[----:B------:R-:W-:Y:S01]  /*cf10*/  F2FP.F16.F32.PACK_AB R183, R9, R183 ;  /* 0x000000b709b7723e */ /* 0x000fe200000000ff */
[----:B------:R-:W-:-:S05]  /*cf20*/  IMAD.MOV.U32 R9, RZ, RZ, R2 ;  /* 0x000000ffff097224 */ /* 0x000fca00078e0002 */
        /* <DEDUP_REMOVED lines=18> */
[C---:B-1----:R-:W-:Y:S01]  /*d050*/  FADD.FTZ R14, R6.reuse, R7 ;  /* 0x00000007060e7221 */ /* 0x042fe20000010000 */
[----:B------:R-:W-:-:S06]  /*d060*/  F2FP.F16.F32.PACK_AB R179, R6, R179 ;  /* 0x000000b306b3723e */ /* 0x000fcc00000000ff */
[----:B------:R-:W1:Y:S01]  /*d070*/  MUFU.EX2 R128, R128 ;  /* 0x0000008000807308 */ /* 0x000e620000000800 */
[----:B--2---:R-:W-:-:S07]  /*d080*/  FADD.FTZ R13, R168, R13 ;  /* 0x0000000da80d7221 */ /* 0x004fce0000010000 */
        /* <DEDUP_REMOVED lines=25> */
[----:B------:R-:W-:Y:S01]  /*d220*/  IMAD.MOV.U32 R11, RZ, RZ, R3 ;  /* 0x000000ffff0b7224 */ /* 0x000fe200078e0003 */
[----:B------:R-:W-:Y:S06]  /*d230*/  @P2 BRA `(.L_x_1221) ;  /* 0xffffffcc00e42947 */ /* 0x000fec000383ffff */
.L_x_1204:
        /* <DEDUP_REMOVED lines=99> */
.L_x_1222:
[----:B------:R-:W-:Y:S01]  /*d870*/  ULEA UR5, UR36, UR37, 0x3 ;  /* 0x0000002524057291 */ /* 0x000fe2000f8e183f */
[----:B------:R-:W-:-:S05]  /*d880*/  IMAD.U32 R0, RZ, RZ, UR38 ;  /* 0x00000026ff007e24 */ /* 0x000fca000f8e00ff */
[----:B------:R-:W-:-:S04]  /*d890*/  SHF.L.U32 R0, R0, 0x1f, RZ ;  /* 0x0000001f00007819 */ /* 0x000fc800000006ff */
[----:B------:R0:W1:Y:S01]  /*d8a0*/  SYNCS.PHASECHK.TRANS64.TRYWAIT P2, [UR5+0x30850], R0 ;  /* 0x03085000ff0075a7 */ /* 0x0000620008040145 */
[----:B------:R-:W-:Y:S05]  /*d8b0*/  @!P0 BRA `(.L_x_1223) ;  /* 0x0000000000048947 */ /* 0x000fea0003800000 */
[----:B------:R-:W-:Y:S01]  /*d8c0*/  BPT.TRAP 0x1 ;  /* 0x000000040000795c */ /* 0x000fe20000300000 */
.L_x_1223:
[----:B-1----:R-:W-:Y:S05]  /*d8d0*/  @P2 BRA `(.L_x_1224) ;  /* 0x0000000000082947 */ /* 0x002fea0003800000 */
[----:B------:R-:W1:Y:S02]  /*d8e0*/  SYNCS.PHASECHK.TRANS64.TRYWAIT P0, [UR5+0x30850], R0 ;  /* 0x03085000ff0075a7 */ /* 0x000e640008000145 */
[----:B-1----:R-:W-:Y:S05]  /*d8f0*/  @!P0 BRA `(.L_x_1225) ;  /* 0x000000c400408947 */ /* 0x002fea0003800000 */
.L_x_1224:
[----:B------:R-:W-:Y:S01]  /*d900*/  UIADD3 UR37, UR37, 0x400, URZ ;  /* 0x0000040025257890 */ /* 0x000fe2000fffe03f */
[----:B------:R-:W-:Y:S01]  /*d910*/  WARPGROUP.ARRIVE ;  /* 0x00000000000079c5 */ /* 0x000fe20000000000 */
[----:B------:R-:W-:Y:S01]  /*d920*/  UMOV UR7, 0x40000040 ;  /* 0x4000004000077882 */ /* 0x000fe20000000000 */
[----:B01----:R-:W0:Y:S01]  /*d930*/  SHFL.BFLY PT, R0, R7, 0x2, 0x1f ;  /* 0x0c401f0007007f89 */ /* 0x003e2200000e0000 */
[----:B------:R-:W-:Y:S01]  /*d940*/  USHF.R.U32.HI UR37, URZ, 0x4, UR37 ;  /* 0x000000043f257899 */ /* 0x000fe20008011625 */
[----:B------:R-:W-:Y:S01]  /*d950*/  IMAD.U32 R10, RZ, RZ, UR5 ;  /* 0x00000005ff0a7e24 */ /* 0x000fe2000f8e00ff */
[----:B------:R-:W-:Y:S01]  /*d960*/  R2UR UR8, R222 ;  /* 0x00000000de0872ca */ /* 0x000fe200000e0000 */
[----:B------:R-:W1:Y:S01]  /*d970*/  SHFL.BFLY PT, R5, R6, 0x2, 0x1f ;  /* 0x0c401f0006057f89 */ /* 0x000e6200000e0000 */
[----:B------:R-:W-:Y:S01]  /*d980*/  ULOP3.LUT UR37, UR37, 0x3fff, URZ, 0xc0, !UPT ;  /* 0x00003fff25257892 */ /* 0x000fe2000f8ec03f */
[----:B------:R-:W-:Y:S02]  /*d990*/  @!P1 VIADD R10, R10, 0x30860 ;  /* 0x000308600a0a9836 */ /* 0x000fe40000000000 */
[----:B------:R-:W-:Y:S01]  /*d9a0*/  IMAD.MOV.U32 R8, RZ, RZ, RZ ;  /* 0x000000ffff087224 */ /* 0x000fe200078e00ff */
[----:B------:R-:W-:Y:S01]  /*d9b0*/  ULOP3.LUT UR4, UR37, 0x3000000, URZ, 0xfc, !UPT ;  /* 0x0300000025047892 */ /* 0x000fe2000f8efc3f */
[----:B------:R-:W-:Y:S01]  /*d9c0*/  IMAD.U32 R14, RZ, RZ, UR14 ;  /* 0x0000000eff0e7e24 */ /* 0x000fe2000f8e00ff */
[----:B------:R-:W-:-:S02]  /*d9d0*/  @!P1 PRMT R10, RZ, 0x654, R10 ;  /* 0x00000654ff0a9816 */ /* 0x000fc4000000000a */
[----:B------:R-:W-:Y:S02]  /*d9e0*/  UIMAD UR4, UR36, 0x900, UR4 ;  /* 0x00000900240478a4 */ /* 0x000fe4000f8e0204 */
[----:B------:R-:W-:Y:S02]  /*d9f0*/  UIADD3 UR36, UR36, 0x1, URZ ;  /* 0x0000000124247890 */ /* 0x000fe4000fffe03f */
[----:B------:R-:W-:Y:S02]  /*da00*/  UIADD3 UR8, UR8, 0x1, URZ ;  /* 0x0000000108087890 */ /* 0x000fe4000fffe03f */
[----:B------:R-:W-:Y:S01]  /*da10*/  UISETP.NE.AND UP0, UPT, UR36, 0x2, UPT ;  /* 0x000000022400788c */ /* 0x000fe2000bf05270 */
[----:B------:R-:W-:Y:S02]  /*da20*/  UMOV UR6, UR4 ;  /* 0x0000000400067c82 */ /* 0x000fe40008000000 */
[----:B------:R-:W-:Y:S01]  /*da30*/  HGMMA.64x192x16.F32 R24, R188, gdesc[UR4].tnspB, R24, gsb0 ;  /* 0x42e00004bc187df0 */ /* 0x000fe20008000818 */
[----:B------:R-:W-:Y:S01]  /*da40*/  UIADD3 UR6, UR4, 0x80, URZ ;  /* 0x0000008004067890 */ /* 0x000fe2000fffe03f */
[----:B0-----:R-:W-:Y:S01]  /*da50*/  FADD.FTZ R0, R0, R7 ;  /* 0x0000000700007221 */ /* 0x001fe20000010000 */
[----:B------:R-:W-:Y:S01]  /*da60*/  UMOV UR7, 0x40000040 ;  /* 0x4000004000077882 */ /* 0x000fe20000000000 */
[----:B------:R-:W-:-:S02]  /*da70*/  IMAD.U32 R222, RZ, RZ, UR8 ;  /* 0x00000008ffde7e24 */ /* 0x000fc4000f8e00ff */
[----:B-1----:R-:W-:Y:S01]  /*da80*/  FADD.FTZ R4, R5, R6 ;  /* 0x0000000605047221 */ /* 0x002fe20000010000 */
[----:B------:R-:W-:Y:S01]  /*da90*/  IMAD.U32 R6, RZ, RZ, UR14 ;  /* 0x0000000eff067e24 */ /* 0x000fe2000f8e00ff */
[----:B------:R-:W0:Y:S01]  /*daa0*/  SHFL.BFLY PT, R5, R0, 0x1, 0x1f ;  /* 0x0c201f0000057f89 */ /* 0x000e2200000e0000 */
[----:B------:R-:W-:-:S03]  /*dab0*/  USEL UR36, UR36, URZ, UP0 ;  /* 0x0000003f24247287 */ /* 0x000fc60008000000 */
[----:B------:R-:W1:Y:S01]  /*dac0*/  SHFL.BFLY PT, R9, R4, 0x1, 0x1f ;  /* 0x0c201f0004097f89 */ /* 0x000e6200000e0000 */
[----:B0-----:R-:W-:Y:S01]  /*dad0*/  FADD.FTZ R11, R0, R5 ;  /* 0x00000005000b7221 */ /* 0x001fe20000010000 */
[----:B------:R-:W-:Y:S02]  /*dae0*/  IMAD.MOV.U32 R5, RZ, RZ, RZ ;  /* 0x000000ffff057224 */ /* 0x000fe400078e00ff */
[----:B------:R-:W-:Y:S02]  /*daf0*/  IMAD.MOV.U32 R0, RZ, RZ, -0x800000 ;  /* 0xff800000ff007424 */ /* 0x000fe400078e00ff */
[----:B-1----:R-:W-:Y:S01]  /*db00*/  FADD.FTZ R12, R4, R9 ;  /* 0x00000009040c7221 */ /* 0x002fe20000010000 */
[----:B------:R-:W-:Y:S01]  /*db10*/  FSETP.NE.FTZ.AND P0, PT, R11, RZ, PT ;  /* 0x000000ff0b00720b */ /* 0x000fe20003f15000 */
[----:B------:R-:W-:-:S03]  /*db20*/  IMAD.MOV.U32 R4, RZ, RZ, -0x800000 ;  /* 0xff800000ff047424 */ /* 0x000fc600078e00ff */
        /* <DEDUP_REMOVED lines=33> */
[----:B------:R-:W-:-:S04]  /*dd40*/  USEL UR4, URZ, 0x1, UP0 ;  /* 0x000000013f047887 */ /* 0x000fc80008000000 */
[----:B------:R-:W-:Y:S01]  /*dd50*/  ULOP3.LUT UR38, UR38, UR4, URZ, 0x3c, !UPT ;  /* 0x0000000426267292 */ /* 0x000fe2000f8e3c3f */
[----:B------:R-:W-:Y:S02]  /*dd60*/  WARPGROUP.DEPBAR.LE gsb0, 0x0 ;  /* 0x00008000000079c5 */ /* 0x000fe40000010000 */
[----:B------:R-:W-:-:S10]  /*dd70*/  WARPGROUP.ARRIVE ;  /* 0x00000000000079c5 */ /* 0x000fd40000000000 */
        /* <DEDUP_REMOVED lines=99> */
.L_x_1155:
        /* <DEDUP_REMOVED lines=16> */
[----:B------:R-:W-:Y:S01]  /*e4b0*/  ULDC.64 UR12, c[0x0][0xc00] ;  /* 0x00030000000c7ab9 */ /* 0x000fe20000000a00 */
[----:B------:R-:W-:Y:S01]  /*e4c0*/  ULDC.64 UR18, c[0x0][0x208] ;  /* 0x0000820000127ab9 */ /* 0x000fe20000000a00 */
[----:B------:R-:W-:Y:S02]  /*e4d0*/  R2UR UR17, R194 ;  /* 0x00000000c21172ca */ /* 0x000fe400000e0000 */
[----:B------:R-:W-:Y:S02]  /*e4e0*/  R2UR UR16, R195 ;  /* 0x00000000c31072ca */ /* 0x000fe400000e0000 */
[----:B------:R-:W-:-:S05]  /*e4f0*/  R2UR UR23, R196 ;  /* 0x00000000c41772ca */ /* 0x000fca00000e0000 */
[----:B------:R-:W-:Y:S01]  /*e500*/  UIMAD.WIDE UR12, UR9, 0x4, UR12 ;  /* 0x00000004090c78a5 */ /* 0x000fe2000f8e020c */
[----:B------:R-:W-:Y:S01]  /*e510*/  UMOV UR10, UR8 ;  /* 0x00000008000a7c82 */ /* 0x000fe20008000000 */
[----:B0-----:R-:W-:Y:S01]  /*e520*/  UMOV UR11, UR4 ;  /* 0x00000004000b7c82 */ /* 0x001fe20008000000 */
[----:B------:R-:W-:Y:S01]  /*e530*/  BAR.SYNC.DEFER_BLOCKING 0x1, 0x100 ;  /* 0x0044000000007b1d */ /* 0x000fe20000010000 */
[----:B--2---:R-:W-:-:S03]  /*e540*/  IMAD.WIDE R8, R5, R8, UR10 ;  /* 0x0000000a05087e25 */ /* 0x004fc6000f8e0208 */
[C---:B------:R-:W-:Y:S02]  /*e550*/  IADD3 R12, P1, R8.reuse, 0x40, RZ ;  /* 0x00000040080c7810 */ /* 0x040fe40007f3e0ff */
[C---:B------:R-:W-:Y:S02]  /*e560*/  LOP3.LUT R5, R8.reuse, 0x380, RZ, 0xc0, !PT ;  /* 0x0000038008057812 */ /* 0x040fe400078ec0ff */
[C---:B------:R-:W-:Y:S01]  /*e570*/  IADD3 R10, P2, R8.reuse, 0x20, RZ ;  /* 0x00000020080a7810 */ /* 0x040fe20007f5e0ff */
[--C-:B------:R-:W-:Y:S01]  /*e580*/  IMAD.X R77, RZ, RZ, R9.reuse, P1 ;  /* 0x000000ffff4d7224 */ /* 0x100fe200008e0609 */
[C---:B------:R-:W-:Y:S02]  /*e590*/  IADD3 R131, P6, R8.reuse, 0x60, RZ ;  /* 0x0000006008837810 */ /* 0x040fe40007fde0ff */
[----:B------:R-:W-:Y:S01]  /*e5a0*/  IADD3 R133, P5, R8, 0x4000, RZ ;  /* 0x0000400008857810 */ /* 0x000fe20007fbe0ff */
[--C-:B------:R-:W-:Y:S01]  /*e5b0*/  IMAD.X R17, RZ, RZ, R9.reuse, P2 ;  /* 0x000000ffff117224 */ /* 0x100fe200010e0609 */
[----:B------:R-:W-:Y:S01]  /*e5c0*/  LOP3.LUT R11, R12, 0x380, RZ, 0xc0, !PT ;  /* 0x000003800c0b7812 */ /* 0x000fe200078ec0ff */
[--C-:B------:R-:W-:Y:S01]  /*e5d0*/  IMAD.X R79, RZ, RZ, R9.reuse, P6 ;  /* 0x000000ffff4f7224 */ /* 0x100fe200030e0609 */
[----:B------:R-:W-:Y:S01]  /*e5e0*/  SHF.R.U64 R5, R5, 0x3, RZ ;  /* 0x0000000305057819 */ /* 0x000fe200000012ff */
[----:B------:R-:W-:Y:S01]  /*e5f0*/  IMAD.X R81, RZ, RZ, R9, P5 ;  /* 0x000000ffff517224 */ /* 0x000fe200028e0609 */
[----:B------:R-:W-:-:S02]  /*e600*/  SHF.R.U64 R11, R11, 0x3, RZ ;  /* 0x000000030b0b7819 */ /* 0x000fc400000012ff */
[C---:B------:R-:W-:Y:S02]  /*e610*/  IADD3 R82, P0, R8.reuse, 0x4020, RZ ;  /* 0x0000402008527810 */ /* 0x040fe40007f1e0ff */
[C---:B------:R-:W-:Y:S02]  /*e620*/  IADD3 R135, P4, R8.reuse, 0x4040, RZ ;  /* 0x0000404008877810 */ /* 0x040fe40007f9e0ff */
[C---:B------:R-:W-:Y:S01]  /*e630*/  IADD3 R86, P3, R8.reuse, 0x4060, RZ ;  /* 0x0000406008567810 */ /* 0x040fe20007f7e0ff */
[--C-:B------:R-:W-:Y:S01]  /*e640*/  IMAD.X R83, RZ, RZ, R9.reuse, P0 ;  /* 0x000000ffff537224 */ /* 0x100fe200000e0609 */
[C---:B------:R-:W-:Y:S01]  /*e650*/  IADD3 R137, P2, R8.reuse, 0x8000, RZ ;  /* 0x0000800008897810 */ /* 0x040fe20007f5e0ff */
[--C-:B------:R-:W-:Y:S01]  /*e660*/  IMAD.X R85, RZ, RZ, R9.reuse, P4 ;  /* 0x000000ffff557224 */ /* 0x100fe200020e0609 */
[C---:B------:R-:W-:Y:S01]  /*e670*/  IADD3 R139, P1, R8.reuse, 0x8020, RZ ;  /* 0x00008020088b7810 */ /* 0x040fe20007f3e0ff */
[--C-:B------:R-:W-:Y:S01]  /*e680*/  IMAD.X R87, RZ, RZ, R9.reuse, P3 ;  /* 0x000000ffff577224 */ /* 0x100fe200018e0609 */
[C---:B------:R-:W-:Y:S01]  /*e690*/  IADD3 R141, P6, R8.reuse, 0x8040, RZ ;  /* 0x00008040088d7810 */ /* 0x040fe20007fde0ff */
[--C-:B------:R-:W-:Y:S01]  /*e6a0*/  IMAD.X R89, RZ, RZ, R9.reuse, P2 ;  /* 0x000000ffff597224 */ /* 0x100fe200010e0609 */
[----:B------:R-:W-:Y:S01]  /*e6b0*/  IADD3 R143, P5, R8, 0x8060, RZ ;  /* 0x00008060088f7810 */ /* 0x000fe20007fbe0ff */
[--C-:B------:R-:W-:Y:S01]  /*e6c0*/  IMAD.X R91, RZ, RZ, R9.reuse, P1 ;  /* 0x000000ffff5b7224 */ /* 0x100fe200008e0609 */
[----:B------:R-:W-:Y:S01]  /*e6d0*/  LOP3.LUT R8, R5, R8, RZ, 0x3c, !PT ;  /* 0x0000000805087212 */ /* 0x000fe200078e3cff */
[--C-:B------:R-:W-:Y:S01]  /*e6e0*/  IMAD.X R13, RZ, RZ, R9.reuse, P6 ;  /* 0x000000ffff0d7224 */ /* 0x100fe200030e0609 */
[----:B------:R-:W-:Y:S01]  /*e6f0*/  LOP3.LUT R5, R10, 0x380, RZ, 0xc0, !PT ;  /* 0x000003800a057812 */ /* 0x000fe200078ec0ff */
[----:B------:R-:W-:Y:S01]  /*e700*/  IMAD.X R15, RZ, RZ, R9, P5 ;  /* 0x000000ffff0f7224 */ /* 0x000fe200028e0609 */
[----:B------:R-:W-:-:S02]  /*e710*/  LOP3.LUT R76, R11, R12, RZ, 0x3c, !PT ;  /* 0x0000000c0b4c7212 */ /* 0x000fc400078e3cff */
[----:B------:R-:W-:Y:S02]  /*e720*/  LOP3.LUT R12, R137, 0x380, RZ, 0xc0, !PT ;  /* 0x00000380890c7812 */ /* 0x000fe400078ec0ff */
[----:B------:R-:W-:Y:S02]  /*e730*/  LOP3.LUT R14, R131, 0x380, RZ, 0xc0, !PT ;  /* 0x00000380830e7812 */ /* 0x000fe400078ec0ff */
[----:B------:R-:W-:Y:S02]  /*e740*/  SHF.R.U64 R5, R5, 0x3, RZ ;  /* 0x0000000305057819 */ /* 0x000fe400000012ff */
[----:B------:R-:W-:Y:S02]  /*e750*/  SHF.R.U64 R12, R12, 0x3, RZ ;  /* 0x000000030c0c7819 */ /* 0x000fe400000012ff */
[----:B------:R-:W-:Y:S02]  /*e760*/  SHF.R.U64 R14, R14, 0x3, RZ ;  /* 0x000000030e0e7819 */ /* 0x000fe400000012ff */
[----:B------:R-:W-:-:S02]  /*e770*/  LOP3.LUT R16, R5, R10, RZ, 0x3c, !PT ;  /* 0x0000000a05107212 */ /* 0x000fc400078e3cff */
[----:B------:R-:W-:Y:S02]  /*e780*/  LOP3.LUT R80, R133, 0x380, RZ, 0xc0, !PT ;  /* 0x0000038085507812 */ /* 0x000fe400078ec0ff */
[----:B------:R-:W-:Y:S02]  /*e790*/  LOP3.LUT R5, R82, 0x380, RZ, 0xc0, !PT ;  /* 0x0000038052057812 */ /* 0x000fe400078ec0ff */
[----:B------:R-:W-:Y:S02]  /*e7a0*/  LOP3.LUT R10, R135, 0x380, RZ, 0xc0, !PT ;  /* 0x00000380870a7812 */ /* 0x000fe400078ec0ff */
[----:B------:R-:W-:Y:S02]  /*e7b0*/  LOP3.LUT R11, R86, 0x380, RZ, 0xc0, !PT ;  /* 0x00000380560b7812 */ /* 0x000fe400078ec0ff */
[----:B------:R-:W-:Y:S02]  /*e7c0*/  LOP3.LUT R88, R12, R137, RZ, 0x3c, !PT ;  /* 0x000000890c587212 */ /* 0x000fe400078e3cff */
[----:B------:R-:W-:-:S02]  /*e7d0*/  LOP3.LUT R78, R14, R131, RZ, 0x3c, !PT ;  /* 0x000000830e4e7212 */ /* 0x000fc400078e3cff */
[----:B------:R-:W-:Y:S02]  /*e7e0*/  LOP3.LUT R12, R139, 0x380, RZ, 0xc0, !PT ;  /* 0x000003808b0c7812 */ /* 0x000fe400078ec0ff */
[----:B------:R-:W-:Y:S02]  /*e7f0*/  LOP3.LUT R14, R141, 0x380, RZ, 0xc0, !PT ;  /* 0x000003808d0e7812 */ /* 0x000fe400078ec0ff */
[----:B------:R-:W-:Y:S02]  /*e800*/  SHF.R.U64 R80, R80, 0x3, RZ ;  /* 0x0000000350507819 */ /* 0x000fe400000012ff */
[----:B------:R-:W-:Y:S02]  /*e810*/  SHF.R.U64 R5, R5, 0x3, RZ ;  /* 0x0000000305057819 */ /* 0x000fe400000012ff */
[----:B------:R-:W-:Y:S02]  /*e820*/  LOP3.LUT R130, R143, 0x380, RZ, 0xc0, !PT ;  /* 0x000003808f827812 */ /* 0x000fe400078ec0ff */
[----:B------:R-:W-:-:S02]  /*e830*/  SHF.R.U64 R10, R10, 0x3, RZ ;  /* 0x000000030a0a7819 */ /* 0x000fc400000012ff */
[----:B------:R-:W-:Y:S02]  /*e840*/  SHF.R.U64 R11, R11, 0x3, RZ ;  /* 0x000000030b0b7819 */ /* 0x000fe400000012ff */
[----:B------:R-:W-:Y:S02]  /*e850*/  SHF.R.U64 R12, R12, 0x3, RZ ;  /* 0x000000030c0c7819 */ /* 0x000fe400000012ff */
[----:B------:R-:W-:Y:S02]  /*e860*/  SHF.R.U64 R14, R14, 0x3, RZ ;  /* 0x000000030e0e7819 */ /* 0x000fe400000012ff */
[----:B------:R-:W-:Y:S02]  /*e870*/  LOP3.LUT R80, R80, R133, RZ, 0x3c, !PT ;  /* 0x0000008550507212 */ /* 0x000fe400078e3cff */
[----:B------:R-:W-:Y:S02]  /*e880*/  LOP3.LUT R82, R5, R82, RZ, 0x3c, !PT ;  /* 0x0000005205527212 */ /* 0x000fe400078e3cff */
[----:B------:R-:W-:-:S02]  /*e890*/  SHF.R.U64 R130, R130, 0x3, RZ ;  /* 0x0000000382827819 */ /* 0x000fc400000012ff */
[----:B------:R-:W-:Y:S02]  /*e8a0*/  LOP3.LUT R84, R10, R135, RZ, 0x3c, !PT ;  /* 0x000000870a547212 */ /* 0x000fe400078e3cff */
[----:B------:R-:W-:Y:S02]  /*e8b0*/  LOP3.LUT R86, R11, R86, RZ, 0x3c, !PT ;  /* 0x000000560b567212 */ /* 0x000fe400078e3cff */
[----:B------:R-:W-:Y:S02]  /*e8c0*/  MOV R5, R8 ;  /* 0x0000000800057202 */ /* 0x000fe40000000f00 */
[----:B------:R-:W-:Y:S02]  /*e8d0*/  F2FP.F16.F32.PACK_AB R8, R25, R24 ;  /* 0x000000181908723e */ /* 0x000fe400000000ff */
[----:B------:R-:W-:Y:S02]  /*e8e0*/  F2FP.F16.F32.PACK_AB R9, R27, R26 ;  /* 0x0000001a1b09723e */ /* 0x000fe400000000ff */
[----:B------:R-:W-:-:S02]  /*e8f0*/  F2FP.F16.F32.PACK_AB R10, R29, R28 ;  /* 0x0000001c1d0a723e */ /* 0x000fc400000000ff */
[----:B------:R-:W-:Y:S02]  /*e900*/  F2FP.F16.F32.PACK_AB R11, R31, R30 ;  /* 0x0000001e1f0b723e */ /* 0x000fe400000000ff */
[----:B------:R-:W-:Y:S02]  /*e910*/  LOP3.LUT R90, R12, R139, RZ, 0x3c, !PT ;  /* 0x0000008b0c5a7212 */ /* 0x000fe400078e3cff */
[----:B------:R-:W-:Y:S01]  /*e920*/  LOP3.LUT R12, R14, R141, RZ, 0x3c, !PT ;  /* 0x0000008d0e0c7212 */ /* 0x000fe200078e3cff */
[----:B------:R0:W-:Y:S01]  /*e930*/  STSM.16.M88.4 [R5], R8 ;  /* 0x0000000805007844 */ /* 0x0001e20000000200 */
[----:B------:R-:W-:Y:S02]  /*e940*/  LOP3.LUT R14, R130, R143, RZ, 0x3c, !PT ;  /* 0x0000008f820e7212 */ /* 0x000fe400078e3cff */
[----:B------:R-:W-:Y:S02]  /*e950*/  MOV R137, R16 ;  /* 0x0000001000897202 */ /* 0x000fe40000000f00 */
[----:B------:R-:W-:-:S02]  /*e960*/  MOV R134, R80 ;  /* 0x0000005000867202 */ /* 0x000fc40000000f00 */
[----:B------:R-:W-:Y:S02]  /*e970*/  MOV R133, R82 ;  /* 0x0000005200857202 */ /* 0x000fe40000000f00 */
[----:B------:R-:W-:Y:S02]  /*e980*/  MOV R17, R84 ;  /* 0x0000005400117202 */ /* 0x000fe40000000f00 */
[----:B------:R-:W-:Y:S02]  /*e990*/  MOV R16, R86 ;  /* 0x0000005600107202 */ /* 0x000fe40000000f00 */
[----:B------:R-:W-:Y:S02]  /*e9a0*/  F2FP.F16.F32.PACK_AB R80, R33, R32 ;  /* 0x000000202150723e */ /* 0x000fe400000000ff */
[----:B------:R-:W-:Y:S02]  /*e9b0*/  F2FP.F16.F32.PACK_AB R81, R35, R34 ;  /* 0x000000222351723e */ /* 0x000fe400000000ff */
[----:B------:R-:W-:-:S02]  /*e9c0*/  F2FP.F16.F32.PACK_AB R82, R37, R36 ;  /* 0x000000242552723e */ /* 0x000fc400000000ff */
[----:B------:R-:W-:Y:S02]  /*e9d0*/  F2FP.F16.F32.PACK_AB R83, R39, R38 ;  /* 0x000000262753723e */ /* 0x000fe400000000ff */
[----:B------:R-:W-:Y:S02]  /*e9e0*/  MOV R136, R76 ;  /* 0x0000004c00887202 */ /* 0x000fe40000000f00 */
[----:B------:R-:W-:Y:S01]  /*e9f0*/  F2FP.F16.F32.PACK_AB R84, R41, R40 ;  /* 0x000000282954723e */ /* 0x000fe200000000ff */
[----:B------:R1:W-:Y:S01]  /*ea00*/  STSM.16.M88.4 [R137], R80 ;  /* 0x0000005089007844 */ /* 0x0003e20000000200 */
[----:B------:R-:W-:Y:S02]  /*ea10*/  F2FP.F16.F32.PACK_AB R85, R43, R42 ;  /* 0x0000002a2b55723e */ /* 0x000fe400000000ff */
[----:B------:R-:W-:Y:S02]  /*ea20*/  F2FP.F16.F32.PACK_AB R86, R45, R44 ;  /* 0x0000002c2d56723e */ /* 0x000fe400000000ff */
[----:B------:R-:W-:-:S02]  /*ea30*/  F2FP.F16.F32.PACK_AB R87, R47, R46 ;  /* 0x0000002e2f57723e */ /* 0x000fc400000000ff */
[----:B------:R-:W-:Y:S02]  /*ea40*/  MOV R135, R78 ;  /* 0x0000004e00877202 */ /* 0x000fe40000000f00 */
[----:B------:R-:W-:Y:S01]  /*ea50*/  MOV R130, R12 ;  /* 0x0000000c00827202 */ /* 0x000fe20000000f00 */
[----:B------:R2:W-:Y:S01]  /*ea60*/  STSM.16.M88.4 [R136], R84 ;  /* 0x0000005488007844 */ /* 0x0005e20000000200 */
[----:B0-----:R-:W-:Y:S02]  /*ea70*/  MOV R5, R14 ;  /* 0x0000000e00057202 */ /* 0x001fe40000000f00 */
[----:B------:R-:W-:Y:S02]  /*ea80*/  F2FP.F16.F32.PACK_AB R8, R49, R48 ;  /* 0x000000303108723e */ /* 0x000fe400000000ff */
[----:B------:R-:W-:Y:S02]  /*ea90*/  F2FP.F16.F32.PACK_AB R9, R51, R50 ;  /* 0x000000323309723e */ /* 0x000fe400000000ff */
[----:B------:R-:W-:-:S02]  /*eaa0*/  F2FP.F16.F32.PACK_AB R10, R53, R52 ;  /* 0x00000034350a723e */ /* 0x000fc400000000ff */
[----:B------:R-:W-:Y:S02]  /*eab0*/  F2FP.F16.F32.PACK_AB R11, R55, R54 ;  /* 0x00000036370b723e */ /* 0x000fe400000000ff */
[----:B------:R-:W-:Y:S02]  /*eac0*/  F2FP.F16.F32.PACK_AB R12, R57, R56 ;  /* 0x00000038390c723e */ /* 0x000fe400000000ff */
[----:B------:R-:W-:Y:S01]  /*ead0*/  F2FP.F16.F32.PACK_AB R13, R59, R58 ;  /* 0x0000003a3b0d723e */ /* 0x000fe200000000ff */
[----:B------:R-:W-:Y:S01]  /*eae0*/  STSM.16.M88.4 [R135], R8 ;  /* 0x0000000887007844 */ /* 0x000fe20000000200 */
[----:B------:R-:W-:Y:S02]  /*eaf0*/  F2FP.F16.F32.PACK_AB R14, R61, R60 ;  /* 0x0000003c3d0e723e */ /* 0x000fe400000000ff */
[----:B------:R-:W-:Y:S02]  /*eb00*/  F2FP.F16.F32.PACK_AB R15, R63, R62 ;  /* 0x0000003e3f0f723e */ /* 0x000fe400000000ff */
[----:B------:R-:W-:-:S02]  /*eb10*/  F2FP.F16.F32.PACK_AB R76, R65, R64 ;  /* 0x00000040414c723e */ /* 0x000fc400000000ff */
[----:B------:R-:W-:Y:S01]  /*eb20*/  F2FP.F16.F32.PACK_AB R77, R67, R66 ;  /* 0x00000042434d723e */ /* 0x000fe200000000ff */
[----:B------:R-:W-:Y:S01]  /*eb30*/  STSM.16.M88.4 [R134], R12 ;  /* 0x0000000c86007844 */ /* 0x000fe20000000200 */
[----:B------:R-:W-:Y:S02]  /*eb40*/  F2FP.F16.F32.PACK_AB R78, R69, R68 ;  /* 0x00000044454e723e */ /* 0x000fe400000000ff */
[----:B------:R-:W-:Y:S02]  /*eb50*/  F2FP.F16.F32.PACK_AB R79, R71, R70 ;  /* 0x00000046474f723e */ /* 0x000fe400000000ff */
[----:B-1----:R-:W-:Y:S02]  /*eb60*/  F2FP.F16.F32.PACK_AB R80, R73, R72 ;  /* 0x000000484950723e */ /* 0x002fe400000000ff */
[----:B------:R-:W-:Y:S01]  /*eb70*/  F2FP.F16.F32.PACK_AB R81, R75, R74 ;  /* 0x0000004a4b51723e */ /* 0x000fe200000000ff */
[----:B------:R-:W-:Y:S01]  /*eb80*/  STSM.16.M88.4 [R133], R76 ;  /* 0x0000004c85007844 */ /* 0x000fe20000000200 */
[----:B------:R-:W-:-:S02]  /*eb90*/  F2FP.F16.F32.PACK_AB R82, R3, R2 ;  /* 0x000000020352723e */ /* 0x000fc400000000ff */
[----:B------:R-:W-:Y:S02]  /*eba0*/  F2FP.F16.F32.PACK_AB R83, R123, R122 ;  /* 0x0000007a7b53723e */ /* 0x000fe400000000ff */
[----:B------:R-:W-:Y:S02]  /*ebb0*/  MOV R132, R88 ;  /* 0x0000005800847202 */ /* 0x000fe40000000f00 */
[----:B------:R-:W-:Y:S01]  /*ebc0*/  MOV R131, R90 ;  /* 0x0000005a00837202 */ /* 0x000fe20000000f00 */
[----:B------:R0:W-:Y:S01]  /*ebd0*/  STSM.16.M88.4 [R17], R80 ;  /* 0x0000005011007844 */ /* 0x0001e20000000200 */
[----:B--2---:R-:W-:Y:S02]  /*ebe0*/  F2FP.F16.F32.PACK_AB R84, R7, R6 ;  /* 0x000000060754723e */ /* 0x004fe400000000ff */
[----:B------:R-:W-:Y:S02]  /*ebf0*/  F2FP.F16.F32.PACK_AB R85, R125, R124 ;  /* 0x0000007c7d55723e */ /* 0x000fe400000000ff */
[----:B------:R-:W-:-:S02]  /*ec00*/  F2FP.F16.F32.PACK_AB R86, R21, R20 ;  /* 0x000000141556723e */ /* 0x000fc400000000ff */
[----:B------:R-:W-:Y:S02]  /*ec10*/  F2FP.F16.F32.PACK_AB R87, R127, R126 ;  /* 0x0000007e7f57723e */ /* 0x000fe400000000ff */
[----:B------:R-:W-:Y:S02]  /*ec20*/  F2FP.F16.F32.PACK_AB R88, R121, R120 ;  /* 0x000000787958723e */ /* 0x000fe400000000ff */
[----:B------:R-:W-:Y:S01]  /*ec30*/  F2FP.F16.F32.PACK_AB R89, R129, R128 ;  /* 0x000000808159723e */ /* 0x000fe200000000ff */
[----:B------:R1:W-:Y:S01]  /*ec40*/  STSM.16.M88.4 [R16], R84 ;  /* 0x0000005410007844 */ /* 0x0003e20000000200 */
[----:B------:R-:W-:Y:S02]  /*ec50*/  F2FP.F16.F32.PACK_AB R90, R93, R92 ;  /* 0x0000005c5d5a723e */ /* 0x000fe400000000ff */
[----:B------:R-:W-:Y:S01]  /*ec60*/  F2FP.F16.F32.PACK_AB R91, R95, R94 ;  /* 0x0000005e5f5b723e */ /* 0x000fe200000000ff */
[----:B0-----:R-:W-:Y:S01]  /*ec70*/  IMAD.U32 R17, RZ, RZ, UR13 ;  /* 0x0000000dff117e24 */ /* 0x001fe2000f8e00ff */
[----:B------:R-:W-:Y:S01]  /*ec80*/  F2FP.F16.F32.PACK_AB R8, R97, R96 ;  /* 0x000000606108723e */ /* 0x000fe200000000ff */
[----:B------:R-:W0:Y:S01]  /*ec90*/  LDC.64 R82, c[0x0][0xc08] ;  /* 0x00030200ff527b82 */ /* 0x000e220000000a00 */
[----:B------:R-:W-:Y:S01]  /*eca0*/  F2FP.F16.F32.PACK_AB R9, R99, R98 ;  /* 0x000000626309723e */ /* 0x000fe200000000ff */
[----:B------:R-:W-:Y:S01]  /*ecb0*/  STSM.16.M88.4 [R132], R88 ;  /* 0x0000005884007844 */ /* 0x000fe20000000200 */
[----:B------:R-:W-:-:S02]  /*ecc0*/  F2FP.F16.F32.PACK_AB R10, R101, R100 ;  /* 0x00000064650a723e */ /* 0x000fc400000000ff */
[----:B------:R-:W-:Y:S02]  /*ecd0*/  F2FP.F16.F32.PACK_AB R11, R103, R102 ;  /* 0x00000066670b723e */ /* 0x000fe400000000ff */
[----:B------:R-:W-:Y:S02]  /*ece0*/  F2FP.F16.F32.PACK_AB R12, R105, R104 ;  /* 0x00000068690c723e */ /* 0x000fe400000000ff */
[----:B------:R-:W-:Y:S01]  /*ecf0*/  F2FP.F16.F32.PACK_AB R13, R107, R106 ;  /* 0x0000006a6b0d723e */ /* 0x000fe200000000ff */
[----:B------:R-:W-:Y:S01]  /*ed00*/  STSM.16.M88.4 [R131], R8 ;  /* 0x0000000883007844 */ /* 0x000fe20000000200 */
[----:B------:R-:W-:Y:S01]  /*ed10*/  F2FP.F16.F32.PACK_AB R14, R109, R108 ;  /* 0x0000006c6d0e723e */ /* 0x000fe200000000ff */
[----:B-1----:R-:W-:Y:S01]  /*ed20*/  IMAD.U32 R16, RZ, RZ, UR12 ;  /* 0x0000000cff107e24 */ /* 0x002fe2000f8e00ff */
[----:B------:R-:W-:Y:S02]  /*ed30*/  F2FP.F16.F32.PACK_AB R15, R111, R110 ;  /* 0x0000006e6f0f723e */ /* 0x000fe400000000ff */
[----:B------:R-:W-:-:S02]  /*ed40*/  F2FP.F16.F32.PACK_AB R76, R113, R112 ;  /* 0x00000070714c723e */ /* 0x000fc400000000ff */
[----:B------:R-:W-:Y:S01]  /*ed50*/  F2FP.F16.F32.PACK_AB R77, R115, R114 ;  /* 0x00000072734d723e */ /* 0x000fe200000000ff */
[----:B------:R-:W-:Y:S01]  /*ed60*/  STSM.16.M88.4 [R130], R12 ;  /* 0x0000000c82007844 */ /* 0x000fe20000000200 */
[----:B------:R-:W-:Y:S02]  /*ed70*/  F2FP.F16.F32.PACK_AB R78, R117, R116 ;  /* 0x00000074754e723e */ /* 0x000fe400000000ff */
[----:B------:R-:W-:Y:S02]  /*ed80*/  F2FP.F16.F32.PACK_AB R79, R119, R118 ;  /* 0x00000076774f723e */ /* 0x000fe400000000ff */
[----:B------:R-:W-:-:S03]  /*ed90*/  ISETP.NE.U32.AND P0, PT, RZ, UR14, PT ;  /* 0x0000000eff007c0c */ /* 0x000fc6000bf05070 */
[----:B------:R1:W-:Y:S01]  /*eda0*/  STSM.16.M88.4 [R5], R76 ;  /* 0x0000004c05007844 */ /* 0x0003e20000000200 */
[----:B------:R-:W-:Y:S01]  /*edb0*/  BAR.SYNC.DEFER_BLOCKING 0x1, 0x100 ;  /* 0x0044000000007b1d */ /* 0x000fe20000010000 */
[----:B------:R-:W-:Y:S02]  /*edc0*/  ISETP.NE.AND.EX P0, PT, RZ, UR15, PT, P0 ;  /* 0x0000000fff007c0c */ /* 0x000fe4000bf05300 */
[----:B0-----:R-:W-:-:S05]  /*edd0*/  ISETP.NE.U32.AND P1, PT, R82, RZ, PT ;  /* 0x000000ff5200720c */ /* 0x001fca0003f25070 */
[----:B-1----:R-:W0:Y:S06]  /*ede0*/  LDC R76, c[0x0][0xbe8] ;  /* 0x0002fa00ff4c7b82 */ /* 0x002e2c0000000800 */
[----:B------:R-:W2:Y:S01]  /*edf0*/  @P0 LDG.E R80, desc[UR18][R16.64] ;  /* 0x0000001210500981 */ /* 0x000ea2000c1e1900 */
[----:B------:R-:W-:Y:S01]  /*ee00*/  R2UR UR4, R83 ;  /* 0x00000000530472ca */ /* 0x000fe200000e0000 */
[----:B------:R-:W-:-:S12]  /*ee10*/  VOTEU.ANY UP0, P1 ;  /* 0x00000000003f7886 */ /* 0x000fd80000800100 */
[----:B------:R-:W-:Y:S01]  /*ee20*/  UISETP.NE.AND.EX UP0, UPT, UR4, URZ, UPT, UP0 ;  /* 0x0000003f0400728c */ /* 0x000fe2000bf05300 */
[----:B0-----:R-:W-:Y:S02]  /*ee30*/  ISETP.NE.AND P1, PT, R76, 0x1, PT ;  /* 0x000000014c00780c */ /* 0x001fe40003f25270 */
[----:B------:R-:W-:Y:S02]  /*ee40*/  ULDC UR4, c[0x0][0xa88] ;  /* 0x0002a20000047ab9 */ /* 0x000fe40000000800 */
[----:B------:R-:W-:Y:S01]  /*ee50*/  IMAD.U32 R5, RZ, RZ, UR4 ;  /* 0x00000004ff057e24 */ /* 0x000fe2000f8e00ff */
[----:B------:R-:W-:Y:S01]  /*ee60*/  PLOP3.LUT P4, PT, PT, PT, UP0, 0x80, 0x0 ;  /* 0x000000000000781c */ /* 0x000fe20003f8f008 */
[----:B------:R-:W-:-:S04]  /*ee70*/  ULDC UR4, c[0x0][0xad4] ;  /* 0x0002b50000047ab9 */ /* 0x000fc80000000800 */
[----:B------:R-:W-:Y:S02]  /*ee80*/  @UP0 ULDC.64 UR12, c[0x0][0xc08] ;  /* 0x00030200000c0ab9 */ /* 0x000fe40000000a00 */
[----:B------:R-:W-:Y:S01]  /*ee90*/  @UP0 UIMAD.WIDE UR12, UR9, 0x4, UR12 ;  /* 0x00000004090c08a5 */ /* 0x000fe2000f8e020c */
[----:B------:R-:W0:Y:S01]  /*eea0*/  @P1 LDC R10, c[0x0][0xbec] ;  /* 0x0002fb00ff0a1b82 */ /* 0x000e220000000800 */
[----:B------:R-:W-:-:S04]  /*eeb0*/  UISETP.NE.AND UP0, UPT, UR17, URZ, UPT ;  /* 0x0000003f1100728c */ /* 0x000fc8000bf05270 */
[----:B------:R-:W-:Y:S01]  /*eec0*/  USEL UR4, UR17, UR4, UP0 ;  /* 0x0000000411047287 */ /* 0x000fe20008000000 */
[----:B------:R-:W-:Y:S02]  /*eed0*/  IMAD.U32 R8, RZ, RZ, UR12 ;  /* 0x0000000cff087e24 */ /* 0x000fe4000f8e00ff */
[----:B------:R-:W1:Y:S01]  /*eee0*/  @P1 LDC R13, c[0x0][0xbf0] ;  /* 0x0002fc00ff0d1b82 */ /* 0x000e620000000800 */
[----:B------:R-:W-:Y:S01]  /*eef0*/  UISETP.GT.AND UP1, UPT, UR4, 0x1, UPT ;  /* 0x000000010400788c */ /* 0x000fe2000bf24270 */
[----:B------:R-:W-:Y:S01]  /*ef00*/  IMAD.U32 R9, RZ, RZ, UR13 ;  /* 0x0000000dff097e24 */ /* 0x000fe2000f8e00ff */
[----:B------:R-:W-:Y:S02]  /*ef10*/  UMOV UR22, 0x9b8 ;  /* 0x000009b800167882 */ /* 0x000fe40000000000 */
[----:B------:R-:W-:Y:S02]  /*ef20*/  USEL UR22, UR22, 0x978, UP1 ;  /* 0x0000097816167887 */ /* 0x000fe40008800000 */
[----:B------:R-:W-:Y:S01]  /*ef30*/  UISETP.NE.U32.AND UP0, UPT, UR14, URZ, UPT ;  /* 0x0000003f0e00728c */ /* 0x000fe2000bf05070 */
[----:B------:R-:W-:Y:S01]  /*ef40*/  VIADD R15, R23, UR39 ;  /* 0x00000027170f7c36 */ /* 0x000fe20008000000 */
[----:B------:R-:W-:Y:S01]  /*ef50*/  USHF.R.S32.HI UR12, URZ, 0x1f, UR9 ;  /* 0x0000001f3f0c7899 */ /* 0x000fe20008011409 */
[----:B------:R0:W5:Y:S01]  /*ef60*/  @P4 LDG.E R5, desc[UR18][R8.64] ;  /* 0x0000001208054981 */ /* 0x000162000c1e1900 */
[----:B------:R-:W-:Y:S01]  /*ef70*/  UMOV UR4, URZ ;  /* 0x0000003f00047c82 */ /* 0x000fe20008000000 */
[----:B------:R-:W-:Y:S01]  /*ef80*/  UISETP.NE.AND.EX UP0, UPT, UR15, URZ, UPT, UP0 ;  /* 0x0000003f0f00728c */ /* 0x000fe2000bf05300 */
[----:B------:R-:W-:Y:S01]  /*ef90*/  IMAD.MOV.U32 R11, RZ, RZ, R15 ;  /* 0x000000ffff0b7224 */ /* 0x000fe200078e000f */
[----:B------:R-:W-:-:S02]  /*efa0*/  USEL UR20, UR16, URZ, UP1 ;  /* 0x0000003f10147287 */ /* 0x000fc40008800000 */
[----:B------:R-:W-:Y:S02]  /*efb0*/  USEL UR9, UR9, URZ, !UP0 ;  /* 0x0000003f09097287 */ /* 0x000fe4000c000000 */
[----:B------:R-:W-:Y:S01]  /*efc0*/  USEL UR21, UR12, URZ, !UP0 ;  /* 0x0000003f0c157287 */ /* 0x000fe2000c000000 */
[----:B------:R-:W-:Y:S02]  /*efd0*/  ULDC.64 UR16, c[0x0][UR22+0x220] ;  /* 0x0000880016107abb */ /* 0x000fe40008000a00 */
[----:B------:R-:W-:Y:S01]  /*efe0*/  ULDC.64 UR12, c[0x0][UR22+0x218] ;  /* 0x00008600160c7abb */ /* 0x000fe20008000a00 */
[----:B------:R-:W-:Y:S01]  /*eff0*/  ULDC.64 UR18, c[0x0][UR22+0x228] ;  /* 0x00008a0016127abb */ /* 0x000fe20008000a00 */
[----:B------:R-:W-:Y:S01]  /*f000*/  UIMAD.WIDE.U32 UR14, UR12, UR23, URZ ;  /* 0x000000170c0e72a5 */ /* 0x000fe2000f8e003f */
[----:B0-----:R-:W-:Y:S01]  /*f010*/  @P1 IMAD.HI.U32 R8, R15, R10, RZ ;  /* 0x0000000a0f081227 */ /* 0x001fe200078e00ff */
[----:B------:R-:W-:Y:S02]  /*f020*/  UIMAD UR23, UR13, UR23, URZ ;  /* 0x000000170d1772a4 */ /* 0x000fe4000f8e023f */
[----:B------:R-:W-:-:S02]  /*f030*/  UIMAD UR17, UR17, UR9, URZ ;  /* 0x00000009111172a4 */ /* 0x000fc4000f8e023f */
[----:B------:R-:W-:Y:S01]  /*f040*/  UIMAD.WIDE.U32 UR24, UR18, UR20, URZ ;  /* 0x00000014121872a5 */ /* 0x000fe2000f8e003f */
[----:B-1----:R-:W-:Y:S01]  /*f050*/  @P1 SHF.R.U32.HI R11, RZ, R13, R8 ;  /* 0x0000000dff0b1219 */ /* 0x002fe20000011608 */
[----:B------:R-:W-:Y:S02]  /*f060*/  UIMAD.WIDE.U32 UR12, UR16, UR9, URZ ;  /* 0x00000009100c72a5 */ /* 0x000fe4000f8e003f */
[----:B------:R-:W-:Y:S02]  /*f070*/  UIMAD UR18, UR19, UR20, URZ ;  /* 0x00000014131272a4 */ /* 0x000fe4000f8e023f */
[----:B------:R-:W-:Y:S01]  /*f080*/  UIMAD UR17, UR16, UR21, UR17 ;  /* 0x00000015101172a4 */ /* 0x000fe2000f8e0211 */
[----:B------:R-:W-:Y:S01]  /*f090*/  IMAD.U32 R8, RZ, RZ, UR24 ;  /* 0x00000018ff087e24 */ /* 0x000fe2000f8e00ff */
[----:B------:R-:W-:Y:S01]  /*f0a0*/  UIADD3 UR18, UR25, UR18, URZ ;  /* 0x0000001219127290 */ /* 0x000fe2000fffe03f */
[----:B------:R-:W-:Y:S01]  /*f0b0*/  IMAD.MOV R13, RZ, RZ, -R11 ;  /* 0x000000ffff0d7224 */ /* 0x000fe200078e0a0b */
[----:B------:R-:W-:Y:S01]  /*f0c0*/  UIADD3 UR23, UR15, UR23, URZ ;  /* 0x000000170f177290 */ /* 0x000fe2000fffe03f */
[----:B------:R-:W-:Y:S01]  /*f0d0*/  IMAD.U32 R9, RZ, RZ, UR25 ;  /* 0x00000019ff097e24 */ /* 0x000fe2000f8e00ff */
[----:B------:R-:W-:Y:S01]  /*f0e0*/  UIADD3 UR17, UR13, UR17, URZ ;  /* 0x000000110d117290 */ /* 0x000fe2000fffe03f */
[----:B------:R-:W-:Y:S01]  /*f0f0*/  IMAD R13, R76, R13, R15 ;  /* 0x0000000d4c0d7224 */ /* 0x000fe200078e020f */
[----:B------:R-:W-:Y:S01]  /*f100*/  SHF.R.S32.HI R9, RZ, 0x1f, R11 ;  /* 0x0000001fff097819 */ /* 0x000fe2000001140b */
[----:B------:R-:W-:-:S03]  /*f110*/  IMAD.U32 R12, RZ, RZ, UR18 ;  /* 0x00000012ff0c7e24 */ /* 0x000fc6000f8e00ff */
[----:B------:R-:W-:Y:S02]  /*f120*/  SHF.R.S32.HI R10, RZ, 0x1f, R13 ;  /* 0x0000001fff0a7819 */ /* 0x000fe4000001140d */
[----:B--2---:R-:W-:-:S13]  /*f130*/  @P0 R2UR UR4, R80 ;  /* 0x00000000500402ca */ /* 0x004fda00000e0000 */
[----:B------:R-:W-:Y:S02]  /*f140*/  UIADD3 UR14, UP0, UP2, UR12, UR14, UR4 ;  /* 0x0000000e0c0e7290 */ /* 0x000fe4000fa1e004 */
[----:B------:R-:W-:Y:S01]  /*f150*/  USHF.R.S32.HI UR16, URZ, 0x1f, UR4 ;  /* 0x0000001f3f107899 */ /* 0x000fe20008011404 */
[----:B------:R-:W-:-:S03]  /*f160*/  ULDC.64 UR12, c[0x0][UR22+0x210] ;  /* 0x00008400160c7abb */ /* 0x000fc60008000a00 */
[----:B------:R-:W-:Y:S01]  /*f170*/  IADD3 R8, P2, P3, R11, UR14, R8 ;  /* 0x0000000e0b087c10 */ /* 0x000fe2000fb5e008 */
[----:B------:R-:W-:Y:S01]  /*f180*/  UIADD3.X UR14, UR17, UR23, UR16, UP0, UP2 ;  /* 0x00000017110e7290 */ /* 0x000fe200087e4410 */
[----:B------:R-:W-:-:S04]  /*f190*/  IMAD R11, R13, UR13, RZ ;  /* 0x0000000d0d0b7c24 */ /* 0x000fc8000f8e02ff */
[----:B------:R-:W-:Y:S01]  /*f1a0*/  IMAD R11, R10, UR12, R11 ;  /* 0x0000000c0a0b7c24 */ /* 0x000fe2000f8e020b */
[----:B------:R-:W-:Y:S01]  /*f1b0*/  IADD3.X R9, R9, UR14, R12, P2, P3 ;  /* 0x0000000e09097c10 */ /* 0x000fe200097e640c */
[----:B------:R-:W-:Y:S01]  /*f1c0*/  ULDC.64 UR14, c[0x0][0xba8] ;  /* 0x0002ea00000e7ab9 */ /* 0x000fe20000000a00 */
        /* <DEDUP_REMOVED lines=12> */
.L_x_1228:
[----:B------:R-:W2:Y:S01]  /*f290*/  LDL R13, [R1+0x28] ;  /* 0x00002800010d7983 */ /* 0x000ea20000100800 */
[----:B-----5:R-:W-:Y:S01]  /*f2a0*/  IMAD R16, R5, R76, RZ ;  /* 0x0000004c05107224 */ /* 0x020fe200078e02ff */
[----:B------:R-:W-:Y:S01]  /*f2b0*/  LOP3.LUT P0, RZ, R223, 0x3, RZ, 0xc0, !PT ;  /* 0x00000003dfff7812 */ /* 0x000fe2000780c0ff */
[----:B------:R-:W-:Y:S01]  /*f2c0*/  ULDC.64 UR12, c[0x0][0x208] ;  /* 0x00008200000c7ab9 */ /* 0x000fe20000000a00 */
[----:B------:R-:W-:Y:S04]  /*f2d0*/  SHFL.IDX PT, R8, R12, RZ, 0x1c1f ;  /* 0x001c1fff0c087589 */ /* 0x000fe800000e0000 */
[----:B------:R-:W0:Y:S04]  /*f2e0*/  SHFL.IDX PT, R9, R14, RZ, 0x1c1f ;  /* 0x001c1fff0e097589 */ /* 0x000e2800000e0000 */
[----:B------:R-:W-:Y:S04]  /*f2f0*/  SHFL.IDX PT, R10, R12, 0x1, 0x1c1f ;  /* 0x003c1f000c0a7f89 */ /* 0x000fe800000e0000 */
[----:B------:R-:W1:Y:S01]  /*f300*/  SHFL.IDX PT, R11, R14, 0x1, 0x1c1f ;  /* 0x003c1f000e0b7f89 */ /* 0x000e6200000e0000 */
[----:B--2---:R-:W-:-:S04]  /*f310*/  VIADD R17, R13, UR39 ;  /* 0x000000270d117c36 */ /* 0x004fc80008000000 */
[C---:B------:R-:W-:Y:S01]  /*f320*/  VIADD R13, R17.reuse, 0x8 ;  /* 0x00000008110d7836 */ /* 0x040fe20000000000 */
[----:B------:R-:W-:-:S04]  /*f330*/  ISETP.GE.OR P2, PT, R17, R16, P0 ;  /* 0x000000101100720c */ /* 0x000fc80000746670 */
[----:B------:R-:W-:-:S09]  /*f340*/  ISETP.GE.OR P0, PT, R13, R16, P0 ;  /* 0x000000100d00720c */ /* 0x000fd20000706670 */
[----:B0-----:R0:W-:Y:S04]  /*f350*/  @!P2 ST.E desc[UR12][R8.64], R0 ;  /* 0x000000000800a985 */ /* 0x0011e8000c10190c */
[----:B-1----:R0:W-:Y:S01]  /*f360*/  @!P0 ST.E desc[UR12][R10.64], R4 ;  /* 0x000000040a008985 */ /* 0x0021e2000c10190c */
[----:B------:R-:W-:-:S13]  /*f370*/  PLOP3.LUT P0, PT, PT, PT, UP1, 0x80, 0x0 ;  /* 0x000000000000781c */ /* 0x000fda0003f0f018 */
[----:B0-----:R-:W-:Y:S05]  /*f380*/  @P0 BRA `(.L_x_1229) ;  /* 0x0000000c00580947 */ /* 0x001fea0003800000 */
[----:B------:R-:W-:Y:S01]  /*f390*/  IMAD R2, R220, 0x40, R22 ;  /* 0x00000040dc027824 */ /* 0x000fe200078e0216 */
[----:B------:R-:W-:Y:S01]  /*f3a0*/  ULDC.64 UR12, c[0x0][0x208] ;  /* 0x00008200000c7ab9 */ /* 0x000fe20000000a00 */
[----:B------:R-:W-:Y:S01]  /*f3b0*/  IMAD.MOV.U32 R3, RZ, RZ, 0x2 ;  /* 0x00000002ff037424 */ /* 0x000fe200078e00ff */
[----:B------:R-:W-:Y:S01]  /*f3c0*/  ULDC.64 UR14, c[0x0][0xaa0] ;  /* 0x0002a800000e7ab9 */ /* 0x000fe20000000a00 */
[----:B------:R-:W0:Y:S01]  /*f3d0*/  @P1 LDC R21, c[0x0][0xbf0] ;  /* 0x0002fc00ff151b82 */ /* 0x000e220000000800 */
[----:B------:R-:W-:Y:S01]  /*f3e0*/  R2UR UR17, R196 ;  /* 0x00000000c41172ca */ /* 0x000fe200000e0000 */
[----:B------:R-:W-:-:S03]  /*f3f0*/  IMAD.WIDE R2, R2, R3, UR10 ;  /* 0x0000000a02027e25 */ /* 0x000fc6000f8e0203 */
[C---:B------:R-:W-:Y:S02]  /*f400*/  IADD3 R9, P4, R2.reuse, 0x1000, RZ ;  /* 0x0000100002097810 */ /* 0x040fe40007f9e0ff */
[C---:B------:R-:W-:Y:S02]  /*f410*/  IADD3 R13, P3, R2.reuse, 0x2000, RZ ;  /* 0x00002000020d7810 */ /* 0x040fe40007f7e0ff */
[C---:B------:R-:W-:Y:S02]  /*f420*/  IADD3 R25, P6, R2.reuse, 0x3000, RZ ;  /* 0x0000300002197810 */ /* 0x040fe40007fde0ff */
[C---:B------:R-:W-:Y:S02]  /*f430*/  IADD3 R29, P5, R2.reuse, 0x4000, RZ ;  /* 0x00004000021d7810 */ /* 0x040fe40007fbe0ff */
[----:B------:R-:W-:Y:S02]  /*f440*/  IADD3 R33, P2, R2, 0x5000, RZ ;  /* 0x0000500002217810 */ /* 0x000fe40007f5e0ff */
        /* <DEDUP_REMOVED lines=28> */
[C---:B------:R-:W-:Y:S02]  /*f610*/  LOP3.LUT R7, R2.reuse, 0x380, RZ, 0xc0, !PT ;  /* 0x0000038002077812 */ /* 0x040fe400078ec0ff */
[----:B------:R-:W-:Y:S01]  /*f620*/  IADD3 R5, P2, R2, 0xb000, RZ ;  /* 0x0000b00002057810 */ /* 0x000fe20007f5e0ff */
[----:B------:R-:W5:Y:S01]  /*f630*/  LD.E.128 R28, desc[UR12][R28.64] ;  /* 0x0000000c1c1c7980 */ /* 0x000f62000c101d00 */
[----:B------:R-:W-:-:S02]  /*f640*/  LOP3.LUT R36, R37, 0x380, RZ, 0xc0, !PT ;  /* 0x0000038025247812 */ /* 0x000fc400078ec0ff */
[----:B------:R-:W-:Y:S01]  /*f650*/  LOP3.LUT R40, R41, 0x380, RZ, 0xc0, !PT ;  /* 0x0000038029287812 */ /* 0x000fe200078ec0ff */
[----:B------:R-:W-:Y:S01]  /*f660*/  IMAD.X R57, RZ, RZ, R3, P2 ;  /* 0x000000ffff397224 */ /* 0x000fe200010e0603 */
[----:B------:R-:W-:Y:S01]  /*f670*/  LOP3.LUT R44, R45, 0x380, RZ, 0xc0, !PT ;  /* 0x000003802d2c7812 */ /* 0x000fe200078ec0ff */
[----:B------:R-:W5:Y:S01]  /*f680*/  LD.E.128 R32, desc[UR12][R32.64] ;  /* 0x0000000c20207980 */ /* 0x000f62000c101d00 */
[----:B------:R-:W-:Y:S02]  /*f690*/  LOP3.LUT R48, R49, 0x380, RZ, 0xc0, !PT ;  /* 0x0000038031307812 */ /* 0x000fe400078ec0ff */
[----:B------:R-:W-:Y:S02]  /*f6a0*/  LOP3.LUT R52, R53, 0x380, RZ, 0xc0, !PT ;  /* 0x0000038035347812 */ /* 0x000fe400078ec0ff */
[----:B------:R-:W-:Y:S02]  /*f6b0*/  SHF.R.U64 R7, R7, 0x3, RZ ;  /* 0x0000000307077819 */ /* 0x000fe400000012ff */
[----:B------:R-:W-:-:S02]  /*f6c0*/  LOP3.LUT R0, R5, 0x380, RZ, 0xc0, !PT ;  /* 0x0000038005007812 */ /* 0x000fc400078ec0ff */
[----:B------:R-:W-:Y:S02]  /*f6d0*/  SHF.R.U64 R36, R36, 0x3, RZ ;  /* 0x0000000324247819 */ /* 0x000fe400000012ff */
[----:B------:R-:W-:Y:S02]  /*f6e0*/  SHF.R.U64 R40, R40, 0x3, RZ ;  /* 0x0000000328287819 */ /* 0x000fe400000012ff */
[----:B------:R-:W-:Y:S02]  /*f6f0*/  SHF.R.U64 R44, R44, 0x3, RZ ;  /* 0x000000032c2c7819 */ /* 0x000fe400000012ff */
[----:B------:R-:W-:Y:S02]  /*f700*/  SHF.R.U64 R48, R48, 0x3, RZ ;  /* 0x0000000330307819 */ /* 0x000fe400000012ff */
[----:B------:R-:W-:Y:S02]  /*f710*/  SHF.R.U64 R52, R52, 0x3, RZ ;  /* 0x0000000334347819 */ /* 0x000fe400000012ff */
[----:B------:R-:W-:-:S02]  /*f720*/  LOP3.LUT R2, R7, R2, RZ, 0x3c, !PT ;  /* 0x0000000207027212 */ /* 0x000fc400078e3cff */
        /* <DEDUP_REMOVED lines=12> */
[----:B------:R-:W5:Y:S04]  /*f7f0*/  LD.E.128 R36, desc[UR12][R36.64] ;  /* 0x0000000c24247980 */ /* 0x000f68000c101d00 */
[----:B------:R1:W5:Y:S04]  /*f800*/  LD.E.128 R4, desc[UR12][R2.64] ;  /* 0x0000000c02047980 */ /* 0x000368000c101d00 */
[----:B------:R-:W5:Y:S04]  /*f810*/  LD.E.128 R40, desc[UR12][R40.64] ;  /* 0x0000000c28287980 */ /* 0x000f68000c101d00 */
[----:B------:R-:W5:Y:S01]  /*f820*/  LD.E.128 R44, desc[UR12][R44.64] ;  /* 0x0000000c2c2c7980 */ /* 0x000f62000c101d00 */
[----:B-1----:R-:W1:Y:S03]  /*f830*/  @P1 LDC R3, c[0x0][0xbec] ;  /* 0x0002fb00ff031b82 */ /* 0x002e660000000800 */
[----:B------:R-:W5:Y:S04]  /*f840*/  LD.E.128 R48, desc[UR12][R48.64] ;  /* 0x0000000c30307980 */ /* 0x000f68000c101d00 */
[----:B------:R-:W5:Y:S04]  /*f850*/  LD.E.128 R52, desc[UR12][R52.64] ;  /* 0x0000000c34347980 */ /* 0x000f68000c101d00 */
[----:B------:R-:W5:Y:S01]  /*f860*/  LD.E.128 R56, desc[UR12][R56.64] ;  /* 0x0000000c38387980 */ /* 0x000f62000c101d00 */
[----:B------:R-:W-:-:S02]  /*f870*/  UIMAD UR12, UR16, UR14, URZ ;  /* 0x0000000e100c72a4 */ /* 0x000fc4000f8e023f */
[----:B------:R-:W-:Y:S01]  /*f880*/  UIMAD.WIDE.U32 UR10, UR4, UR14, URZ ;  /* 0x0000000e040a72a5 */ /* 0x000fe2000f8e003f */
[----:B------:R-:W-:Y:S01]  /*f890*/  IMAD R0, R193, 0x20, R220 ;  /* 0x00000020c1007824 */ /* 0x000fe200078e02dc */
[----:B------:R-:W-:Y:S01]  /*f8a0*/  UIMAD UR12, UR4, UR15, UR12 ;  /* 0x0000000f040c72a4 */ /* 0x000fe2000f8e020c */
[----:B------:R-:W-:Y:S01]  /*f8b0*/  @!PT LDS RZ, [RZ] ;  /* 0x00000000fffff984 */ /* 0x000fe20000000800 */
[----:B------:R-:W-:Y:S01]  /*f8c0*/  @!PT LDS RZ, [RZ] ;  /* 0x00000000fffff984 */ /* 0x000fe20000000800 */
[----:B------:R-:W-:Y:S01]  /*f8d0*/  @!PT LDS RZ, [RZ] ;  /* 0x00000000fffff984 */ /* 0x000fe20000000800 */
[----:B------:R-:W-:Y:S01]  /*f8e0*/  @!PT LDS RZ, [RZ] ;  /* 0x00000000fffff984 */ /* 0x000fe20000000800 */
[----:B------:R2:W-:Y:S06]  /*f8f0*/  MEMBAR.ALL.CTA ;  /* 0x0000000000007992 */ /* 0x0005ec0000008000 */
[----:B--2---:R-:W2:Y:S01]  /*f900*/  FENCE.VIEW.ASYNC.S ;  /* 0x00000000000073c6 */ /* 0x004ea20000000000 */
[----:B------:R-:W-:-:S03]  /*f910*/  UIADD3 UR11, UR11, UR12, URZ ;  /* 0x0000000c0b0b7290 */ /* 0x000fc6000fffe03f */
[----:B------:R-:W-:Y:S01]  /*f920*/  ULDC.64 UR12, c[0x0][0xae8] ;  /* 0x0002ba00000c7ab9 */ /* 0x000fe20000000a00 */
[----:B------:R-:W-:Y:S01]  /*f930*/  VIADD R20, R0, UR39 ;  /* 0x0000002700147c36 */ /* 0x000fe20008000000 */
[----:B------:R-:W-:Y:S02]  /*f940*/  UIMAD.WIDE.U32 UR10, UR17, UR12, UR10 ;  /* 0x0000000c110a72a5 */ /* 0x000fe4000f8e000a */
[----:B------:R-:W-:Y:S01]  /*f950*/  USHF.R.S32.HI UR4, URZ, 0x1f, UR9 ;  /* 0x0000001f3f047899 */ /* 0x000fe20008011409 */
[----:B-1----:R-:W-:Y:S01]  /*f960*/  @P1 IMAD.HI.U32 R0, R20, R3, RZ ;  /* 0x0000000314001227 */ /* 0x002fe200078e00ff */
[----:B------:R-:W-:-:S03]  /*f970*/  UIMAD UR11, UR17, UR13, UR11 ;  /* 0x0000000d110b72a4 */ /* 0x000fc6000f8e020b */
[----:B------:R-:W-:Y:S02]  /*f980*/  ULDC.64 UR12, c[0x0][0xaf0] ;  /* 0x0002bc00000c7ab9 */ /* 0x000fe40000000a00 */
[----:B------:R-:W-:Y:S01]  /*f990*/  UIMAD UR4, UR4, UR12, URZ ;  /* 0x0000000c040472a4 */ /* 0x000fe2000f8e023f */
[----:B------:R-:W-:Y:S01]  /*f9a0*/  IMAD.MOV.U32 R17, RZ, RZ, R20 ;  /* 0x000000ffff117224 */ /* 0x000fe200078e0014 */
[----:B0-----:R-:W-:Y:S01]  /*f9b0*/  @P1 SHF.R.U32.HI R17, RZ, R21, R0 ;  /* 0x00000015ff111219 */ /* 0x001fe20000011600 */
[----:B------:R-:W-:Y:S02]  /*f9c0*/  UIMAD.WIDE.U32 UR10, UR9, UR12, UR10 ;  /* 0x0000000c090a72a5 */ /* 0x000fe4000f8e000a */
[----:B------:R-:W-:Y:S01]  /*f9d0*/  UIMAD UR4, UR9, UR13, UR4 ;  /* 0x0000000d090472a4 */ /* 0x000fe2000f8e0204 */
[--C-:B------:R-:W-:Y:S01]  /*f9e0*/  SHF.R.S32.HI R0, RZ, 0x1f, R17.reuse ;  /* 0x0000001fff007819 */ /* 0x100fe20000011411 */
[----:B------:R-:W-:Y:S01]  /*f9f0*/  IMAD.MOV R21, RZ, RZ, -R17 ;  /* 0x000000ffff157224 */ /* 0x000fe200078e0a11 */
[----:B------:R-:W-:Y:S01]  /*fa00*/  ULDC.64 UR12, c[0x0][0xae0] ;  /* 0x0002b800000c7ab9 */ /* 0x000fe20000000a00 */
[----:B------:R-:W-:-:S02]  /*fa10*/  UIADD3 UR4, UR11, UR4, URZ ;  /* 0x000000040b047290 */ /* 0x000fc4000fffe03f */
[----:B------:R-:W-:Y:S02]  /*fa20*/  IMAD.U32 R3, RZ, RZ, UR11 ;  /* 0x0000000bff037e24 */ /* 0x000fe4000f8e00ff */
[----:B------:R-:W-:Y:S02]  /*fa30*/  IMAD R0, R0, UR12, RZ ;  /* 0x0000000c00007c24 */ /* 0x000fe4000f8e02ff */
[----:B------:R-:W-:Y:S02]  /*fa40*/  IMAD R21, R76, R21, R20 ;  /* 0x000000154c157224 */ /* 0x000fe400078e0214 */
[----:B------:R-:W-:Y:S01]  /*fa50*/  IMAD.U32 R2, RZ, RZ, UR10 ;  /* 0x0000000aff027e24 */ /* 0x000fe2000f8e00ff */
[----:B------:R-:W-:Y:S01]  /*fa60*/  ULDC.64 UR10, c[0x0][0xad8] ;  /* 0x0002b600000a7ab9 */ /* 0x000fe20000000a00 */
[----:B------:R-:W-:Y:S02]  /*fa70*/  IMAD.U32 R3, RZ, RZ, UR4 ;  /* 0x00000004ff037e24 */ /* 0x000fe4000f8e00ff */
[C---:B------:R-:W-:Y:S01]  /*fa80*/  IMAD R61, R17.reuse, UR13, R0 ;  /* 0x0000000d113d7c24 */ /* 0x040fe2000f8e0200 */
[----:B------:R-:W-:Y:S01]  /*fa90*/  SHF.R.S32.HI R0, RZ, 0x1f, R21 ;  /* 0x0000001fff007819 */ /* 0x000fe20000011415 */
[----:B------:R-:W-:-:S04]  /*faa0*/  IMAD.WIDE.U32 R2, R17, UR12, R2 ;  /* 0x0000000c11027c25 */ /* 0x000fc8000f8e0002 */
[----:B------:R-:W-:Y:S02]  /*fab0*/  VIADD R63, R220, UR39 ;  /* 0x00000027dc3f7c36 */ /* 0x000fe40008000000 */
[----:B------:R-:W-:Y:S02]  /*fac0*/  IMAD.IADD R3, R3, 0x1, R61 ;  /* 0x0000000103037824 */ /* 0x000fe400078e023d */
[----:B------:R-:W-:Y:S02]  /*fad0*/  IMAD R0, R0, UR10, RZ ;  /* 0x0000000a00007c24 */ /* 0x000fe4000f8e02ff */
[----:B------:R-:W-:Y:S01]  /*fae0*/  VIADD R17, R63, 0x20 ;  /* 0x000000203f117836 */ /* 0x000fe20000000000 */
[----:B------:R-:W-:Y:S01]  /*faf0*/  UIADD3 UR8, UR8, 0x30820, URZ ;  /* 0x0003082008087890 */ /* 0x000fe2000fffe03f */
[C---:B------:R-:W-:Y:S02]  /*fb00*/  IMAD R61, R21.reuse, UR11, R0 ;  /* 0x0000000b153d7c24 */ /* 0x040fe4000f8e0200 */
[----:B------:R-:W-:Y:S01]  /*fb10*/  IMAD.WIDE.U32 R2, R21, UR10, R2 ;  /* 0x0000000a15027c25 */ /* 0x000fe2000f8e0002 */
[-C--:B------:R-:W-:Y:S01]  /*fb20*/  ISETP.GE.AND P1, PT, R17, R16.reuse, PT ;  /* 0x000000101100720c */ /* 0x080fe20003f26270 */
[----:B------:R-:W-:Y:S01]  /*fb30*/  ULDC.64 UR10, c[0x0][0xa80] ;  /* 0x0002a000000a7ab9 */ /* 0x000fe20000000a00 */
[C---:B------:R-:W-:Y:S01]  /*fb40*/  ISETP.GE.AND P2, PT, R63.reuse, R16, PT ;  /* 0x000000103f00720c */ /* 0x040fe20003f46270 */
[----:B------:R-:W-:Y:S01]  /*fb50*/  VIADD R17, R63, 0x40 ;  /* 0x000000403f117836 */ /* 0x000fe20000000000 */
[----:B------:R-:W-:Y:S01]  /*fb60*/  UPRMT UR8, URZ, 0x654, UR8 ;  /* 0x000006543f087896 */ /* 0x000fe20008000008 */
[----:B------:R-:W-:Y:S01]  /*fb70*/  IMAD.IADD R3, R3, 0x1, R61 ;  /* 0x0000000103037824 */ /* 0x000fe200078e023d */
[----:B------:R-:W-:-:S02]  /*fb80*/  LEA R0, P3, R2, UR10, 0x1 ;  /* 0x0000000a02007c11 */ /* 0x000fc4000f8608ff */
[----:B------:R-:W-:Y:S02]  /*fb90*/  ISETP.GE.AND P0, PT, R17, R16, PT ;  /* 0x000000101100720c */ /* 0x000fe40003f06270 */
[----:B------:R-:W-:Y:S01]  /*fba0*/  LEA.HI.X R17, R2, UR11, R3, 0x1, P3 ;  /* 0x0000000b02117c11 */ /* 0x000fe200098f0c03 */
[----:B------:R-:W-:Y:S01]  /*fbb0*/  VIADD R64, R22, 0x40 ;  /* 0x0000004016407836 */ /* 0x000fe20000000000 */
[----:B--2---:R0:W1:Y:S01]  /*fbc0*/  SHFL.IDX PT, R21, R0, RZ, 0x181f ;  /* 0x00181fff00157589 */ /* 0x00406200000e0000 */
[----:B------:R-:W-:Y:S01]  /*fbd0*/  SYNCS.ARRIVE.TRANS64.RED.A1T0 RZ, [UR8], RZ ;  /* 0x000000ffffff79a7 */ /* 0x000fe20008100408 */
[----:B------:R-:W-:Y:S02]  /*fbe0*/  BSSY B1, `(.L_x_1230) ;  /* 0x0000014000017945 */ /* 0x000fe40003800000 */
[----:B------:R0:W2:Y:S01]  /*fbf0*/  SHFL.IDX PT, R61, R17, RZ, 0x181f ;  /* 0x00181fff113d7589 */ /* 0x0000a200000e0000 */
[----:B------:R-:W-:Y:S02]  /*fc00*/  SHF.R.S32.HI R62, RZ, 0x1f, R22 ;  /* 0x0000001fff3e7819 */ /* 0x000fe40000011416 */
[----:B------:R-:W-:-:S02]  /*fc10*/  SHF.R.S32.HI R66, RZ, 0x1f, R192 ;  /* 0x0000001fff427819 */ /* 0x000fc400000114c0 */
        /* <DEDUP_REMOVED lines=16> */
.L_x_1231:
[----:B------:R-:W-:Y:S05]  /*fd20*/  BSYNC B1 ;  /* 0x0000000000017941 */ /* 0x000fea0003800000 */
.L_x_1230:
[----:B---3-5:R3:W4:Y:S01]  /*fd30*/  SHFL.IDX PT, R7, R17, 0x1, 0x181f ;  /* 0x00381f0011077f89 */ /* 0x02872200000e0000 */
        /* <DEDUP_REMOVED lines=11> */
[-C--:B----4-:R-:W-:Y:S02]  /*fdf0*/  @!P4 LEA.HI.X R3, R22, R7.reuse, R62, 0x1, P1 ;  /* 0x000000071603c211 */ /* 0x090fe400008f0c3e */
[-C--:B------:R-:W-:Y:S02]  /*fe00*/  @!P5 LEA.HI.X R5, R64, R7.reuse, R65, 0x1, P2 ;  /* 0x000000074005d211 */ /* 0x080fe400010f0c41 */
[----:B------:R-:W-:Y:S01]  /*fe10*/  @!P6 LEA.HI.X R7, R192, R7, R66, 0x1, P3 ;  /* 0x00000007c007e211 */ /* 0x000fe200018f0c42 */
[----:B------:R0:W-:Y:S04]  /*fe20*/  @!P4 ST.E.128 desc[UR8][R2.64], R8 ;  /* 0x000000080200c985 */ /* 0x0001e8000c101d08 */
[----:B------:R0:W-:Y:S04]  /*fe30*/  @!P5 ST.E.128 desc[UR8][R4.64], R32 ;  /* 0x000000200400d985 */ /* 0x0001e8000c101d08 */
[----:B------:R0:W-:Y:S02]  /*fe40*/  @!P6 ST.E.128 desc[UR8][R6.64], R48 ;  /* 0x000000300600e985 */ /* 0x0001e4000c101d08 */
.L_x_1233:
[----:B------:R-:W-:Y:S05]  /*fe50*/  BSYNC B1 ;  /* 0x0000000000017941 */ /* 0x000fea0003800000 */
.L_x_1232:
[----:B0---4-:R0:W4:Y:S01]  /*fe60*/  SHFL.IDX PT, R7, R17, 0x2, 0x181f ;  /* 0x00581f0011077f89 */ /* 0x01112200000e0000 */
        /* <DEDUP_REMOVED lines=17> */
.L_x_1235:
[----:B------:R-:W-:Y:S05]  /*ff80*/  BSYNC B1 ;  /* 0x0000000000017941 */ /* 0x000fea0003800000 */
.L_x_1234:
[----:B0-----:R-:W-:Y:S01]  /*ff90*/  VIADD R3, R63, 0x60 ;  /* 0x000000603f037836 */ /* 0x001fe20000000000 */
[----:B---3--:R-:W0:Y:S04]  /*ffa0*/  SHFL.IDX PT, R17, R17, 0x3, 0x181f ;  /* 0x00781f0011117f89 */ /* 0x008e2800000e0000 */
[----:B------:R-:W-:Y:S01]  /*ffb0*/  ISETP.GE.AND P0, PT, R3, R16, PT ;  /* 0x000000100300720c */ /* 0x000fe20003f06270 */
[----:B----4-:R4:W3:-:S12]  /*ffc0*/  SHFL.IDX PT, R7, R0, 0x3, 0x181f ;  /* 0x00781f0000077f89 */ /* 0x0108d800000e0000 */
[----:B----4-:R-:W-:Y:S05]  /*ffd0*/  @P0 BRA `(.L_x_1236) ;  /* 0x0000002000300947 */ /* 0x010fea0003800000 */
[----:B------:R-:W-:Y:S01]  /*ffe0*/  ULDC UR4, c[0x0][0xac8] ;  /* 0x0002b20000047ab9 */ /* 0x000fe20000000800 */
[----:B------:R-:W-:Y:S01]  /*fff0*/  ULDC.64 UR8, c[0x0][0x208] ;  /* 0x0000820000087ab9 */ /* 0x000fe20000000a00 */
[----:B------:R-:W-:Y:S02]  /*10000*/  ISETP.GE.AND P2, PT, R22, UR4, PT ;  /* 0x0000000416007c0c */ /* 0x000fe4000bf46270 */
[----:B------:R-:W-:-:S11]  /*10010*/  ISETP.GE.AND P3, PT, R64, UR4, PT ;  /* 0x0000000440007c0c */ /* 0x000fd6000bf66270 */
[-C--:B---3--:R-:W-:Y:S02]  /*10020*/  @!P2 LEA R2, P0, R22, R7.reuse, 0x1 ;  /* 0x000000071602a211 */ /* 0x088fe400078008ff */
[----:B------:R-:W-:Y:S02]  /*10030*/  @!P3 LEA R4, P1, R64, R7, 0x1 ;  /* 0x000000074004b211 */ /* 0x000fe400078208ff */
[-C--:B0-----:R-:W-:Y:S02]  /*10040*/  @!P2 LEA.HI.X R3, R22, R17.reuse, R62, 0x1, P0 ;  /* 0x000000111603a211 */ /* 0x081fe400000f0c3e */
[----:B------:R-:W-:Y:S02]  /*10050*/  ISETP.GE.AND P0, PT, R192, UR4, PT ;  /* 0x00000004c0007c0c */ /* 0x000fe4000bf06270 */
[----:B------:R-:W-:Y:S01]  /*10060*/  @!P3 LEA.HI.X R5, R64, R17, R65, 0x1, P1 ;  /* 0x000000114005b211 */ /* 0x000fe200008f0c41 */
[----:B------:R4:W-:Y:S04]  /*10070*/  @!P2 ST.E.128 desc[UR8][R2.64], R24 ;  /* 0x000000180200a985 */ /* 0x0009e8000c101d08 */
[----:B------:R4:W-:Y:S06]  /*10080*/  @!P3 ST.E.128 desc[UR8][R4.64], R40 ;  /* 0x000000280400b985 */ /* 0x0009ec000c101d08 */
[----:B------:R-:W-:Y:S05]  /*10090*/  @P0 BRA `(.L_x_1236) ;  /* 0x0000002000000947 */ /* 0x000fea0003800000 */
[----:B----4-:R-:W-:Y:S01]  /*100a0*/  LEA R2, P0, R192, R7, 0x1 ;  /* 0x00000007c0027211 */ /* 0x010fe200078008ff */
[----:B------:R-:W-:-:S03]  /*100b0*/  ULDC.64 UR8, c[0x0][0x208] ;  /* 0x0000820000087ab9 */ /* 0x000fc60000000a00 */
[----:B------:R-:W-:-:S05]  /*100c0*/  LEA.HI.X R3, R192, R17, R66, 0x1, P0 ;  /* 0x00000011c0037211 */ /* 0x000fca00000f0c42 */
[----:B------:R0:W-:Y:S01]  /*100d0*/  ST.E.128 desc[UR8][R2.64], R56 ;  /* 0x0000003802007985 */ /* 0x0001e2000c101d08 */
[----:B------:R-:W-:Y:S05]  /*100e0*/  BRA `(.L_x_1236) ;  /* 0x0000001c00ec7947 */ /* 0x000fea0003800000 */
.L_x_1229:
        /* <DEDUP_REMOVED lines=41> */
[----:B------:R-:W-:Y:S01]  /*10380*/  ULDC.64 UR12, c[0x0][0xb30] ;  /* 0x0002cc00000c7ab9 */ /* 0x000fe20000000a00 */
[----:B------:R-:W-:-:S02]  /*10390*/  IMAD R11, R76, R11, R15 ;  /* 0x0000000b4c0b7224 */ /* 0x000fc400078e020f */
[----:B------:R-:W-:Y:S02]  /*103a0*/  IMAD R0, R0, UR12, RZ ;  /* 0x0000000c00007c24 */ /* 0x000fe4000f8e02ff */
[----:B------:R-:W-:Y:S01]  /*103b0*/  IMAD.U32 R4, RZ, RZ, UR10 ;  /* 0x0000000aff047e24 */ /* 0x000fe2000f8e00ff */
[----:B------:R-:W-:Y:S01]  /*103c0*/  ULDC.64 UR10, c[0x0][0xb28] ;  /* 0x0002ca00000a7ab9 */ /* 0x000fe20000000a00 */
[----:B------:R-:W-:Y:S02]  /*103d0*/  IMAD.U32 R5, RZ, RZ, UR4 ;  /* 0x00000004ff057e24 */ /* 0x000fe4000f8e00ff */
[C---:B------:R-:W-:Y:S01]  /*103e0*/  IMAD R15, R9.reuse, UR13, R0 ;  /* 0x0000000d090f7c24 */ /* 0x040fe2000f8e0200 */
[----:B------:R-:W-:Y:S01]  /*103f0*/  SHF.R.S32.HI R0, RZ, 0x1f, R11 ;  /* 0x0000001fff007819 */ /* 0x000fe2000001140b */
[----:B------:R-:W-:-:S04]  /*10400*/  IMAD.WIDE.U32 R4, R9, UR12, R4 ;  /* 0x0000000c09047c25 */ /* 0x000fc8000f8e0004 */
[----:B------:R-:W-:Y:S02]  /*10410*/  IMAD R0, R0, UR10, RZ ;  /* 0x0000000a00007c24 */ /* 0x000fe4000f8e02ff */
[----:B------:R-:W-:Y:S02]  /*10420*/  IMAD.IADD R5, R5, 0x1, R15 ;  /* 0x0000000105057824 */ /* 0x000fe400078e020f */
[C---:B------:R-:W-:Y:S02]  /*10430*/  IMAD R9, R11.reuse, UR11, R0 ;  /* 0x0000000b0b097c24 */ /* 0x040fe4000f8e0200 */
[----:B------:R-:W-:Y:S01]  /*10440*/  IMAD.WIDE.U32 R4, R11, UR10, R4 ;  /* 0x0000000a0b047c25 */ /* 0x000fe2000f8e0004 */
[----:B------:R-:W-:-:S03]  /*10450*/  ULDC.64 UR10, c[0x0][0xb00] ;  /* 0x0002c000000a7ab9 */ /* 0x000fc60000000a00 */
[----:B------:R-:W-:Y:S01]  /*10460*/  IMAD.IADD R5, R5, 0x1, R9 ;  /* 0x0000000105057824 */ /* 0x000fe200078e0209 */
[----:B------:R-:W-:-:S04]  /*10470*/  LEA R0, P1, R4, UR10, 0x2 ;  /* 0x0000000a04007c11 */ /* 0x000fc8000f8210ff */
        /* <DEDUP_REMOVED lines=11> */
[-C--:B-1----:R-:W-:Y:S02]  /*10530*/  @!P1 LEA R10, P5, R219, R4.reuse, 0x2 ;  /* 0x00000004db0a9211 */ /* 0x082fe400078a10ff */
[CC--:B------:R-:W-:Y:S02]  /*10540*/  @!P0 LEA R14, P6, R218.reuse, R4.reuse, 0x2 ;  /* 0x00000004da0e8211 */ /* 0x0c0fe400078c10ff */
        /* <DEDUP_REMOVED lines=13> */
[----:B------:R-:W-:Y:S01]  /*10620*/  @!P3 ST.E.64 desc[UR8][R76.64], R36 ;  /* 0x000000244c00b985 */ /* 0x000fe2000c101b08 */
        /* <DEDUP_REMOVED lines=16> */
[-C--:B------:R-:W-:Y:S02]  /*10730*/  @!P3 LEA R24, P6, R211, R4.reuse, 0x2 ;  /* 0x00000004d318b211 */ /* 0x080fe400078c10ff */
        /* <DEDUP_REMOVED lines=22> */
[----:B------:R2:W-:Y:S01]  /*108a0*/  @!P1 ST.E.64 desc[UR8][R10.64], R2 ;  /* 0x000000020a009985 */ /* 0x0005e2000c101b08 */
        /* <DEDUP_REMOVED lines=13> */
[----:B--2---:R-:W-:Y:S01]  /*10980*/  @!P0 LEA R2, P5, R202, R4, 0x2 ;  /* 0x00000004ca028211 */ /* 0x004fe200078a10ff */
[----:B------:R3:W-:Y:S01]  /*10990*/  @!P3 ST.E.64 desc[UR8][R32.64], R92 ;  /* 0x0000005c2000b985 */ /* 0x0007e2000c101b08 */
[----:B------:R-:W-:-:S02]  /*109a0*/  ISETP.GE.AND P3, PT, R199, UR4, PT ;  /* 0x00000004c7007c0c */ /* 0x000fc4000bf66270 */
[-C--:B------:R-:W-:Y:S02]  /*109b0*/  @!P0 LEA.HI.X R3, R202, R5.reuse, R229, 0x2, P5 ;  /* 0x00000005ca038211 */ /* 0x080fe400028f14e5 */
[----:B------:R-:W-:Y:S02]  /*109c0*/  ISETP.GE.AND P5, PT, R197, UR4, PT ;  /* 0x00000004c5007c0c */ /* 0x000fe4000bfa6270 */
[CC--:B-1----:R-:W-:Y:S01]  /*109d0*/  @!P1 LEA R6, P6, R201.reuse, R4.reuse, 0x2 ;  /* 0x00000004c9069211 */ /* 0x0c2fe200078c10ff */
[----:B------:R3:W-:Y:S02]  /*109e0*/  @!P0 ST.E.64 desc[UR8][R2.64], R96 ;  /* 0x0000006002008985 */ /* 0x0007e4000c101b08 */
[-C--:B------:R-:W-:Y:S02]  /*109f0*/  @!P4 LEA R8, P0, R200, R4.reuse, 0x2 ;  /* 0x00000004c808c211 */ /* 0x080fe400078010ff */
        /* <DEDUP_REMOVED lines=13> */
.L_x_1238:
[----:B------:R-:W-:Y:S05]  /*10ad0*/  BSYNC B1 ;  /* 0x0000000000017941 */ /* 0x000fea0003800000 */
.L_x_1237:
        /* <DEDUP_REMOVED lines=104> */
.L_x_1227:
[----:B------:R-:W0:Y:S01]  /*11160*/  LDC.64 R2, c[0x0][0xc00] ;  /* 0x00030000ff027b82 */ /* 0x000e220000000a00 */
[----:B------:R-:W-:Y:S01]  /*11170*/  R2UR UR11, R221 ;  /* 0x00000000dd0b72ca */ /* 0x000fe200000e0000 */
[----:B------:R-:W-:Y:S01]  /*11180*/  ULDC.64 UR8, c[0x0][0xc00] ;  /* 0x0003000000087ab9 */ /* 0x000fe20000000a00 */
[----:B------:R-:W-:Y:S01]  /*11190*/  R2UR UR10, R194 ;  /* 0x00000000c20a72ca */ /* 0x000fe200000e0000 */
[----:B------:R-:W-:Y:S01]  /*111a0*/  IMAD.MOV.U32 R7, RZ, RZ, RZ ;  /* 0x000000ffff077224 */ /* 0x000fe200078e00ff */
[----:B------:R-:W-:-:S03]  /*111b0*/  ULDC.64 UR12, c[0x0][0x208] ;  /* 0x00008200000c7ab9 */ /* 0x000fc60000000a00 */
[----:B------:R-:W1:Y:S06]  /*111c0*/  LDC.64 R4, c[0x0][0xc08] ;  /* 0x00030200ff047b82 */ /* 0x000e6c0000000a00 */
[----:B------:R-:W-:Y:S01]  /*111d0*/  UIMAD.WIDE UR8, UR11, 0x4, UR8 ;  /* 0x000000040b0878a5 */ /* 0x000fe2000f8e0208 */
[----:B0-----:R-:W-:-:S05]  /*111e0*/  ISETP.NE.U32.AND P0, PT, R2, RZ, PT ;  /* 0x000000ff0200720c */ /* 0x001fca0003f05070 */
[----:B------:R-:W-:Y:S01]  /*111f0*/  IMAD.U32 R2, RZ, RZ, UR8 ;  /* 0x00000008ff027e24 */ /* 0x000fe2000f8e00ff */
[----:B------:R-:W-:Y:S01]  /*11200*/  R2UR UR4, R3 ;  /* 0x00000000030472ca */ /* 0x000fe200000e0000 */
[----:B------:R-:W-:Y:S01]  /*11210*/  IMAD.U32 R3, RZ, RZ, UR9 ;  /* 0x00000009ff037e24 */ /* 0x000fe2000f8e00ff */
[----:B-1----:R-:W-:-:S05]  /*11220*/  ISETP.NE.U32.AND P1, PT, R4, RZ, PT ;  /* 0x000000ff0400720c */ /* 0x002fca0003f25070 */
[----:B------:R-:W-:-:S06]  /*11230*/  VOTEU.ANY UP0, P0 ;  /* 0x00000000003f7886 */ /* 0x000fcc0000000100 */
[----:B------:R-:W-:Y:S01]  /*11240*/  UISETP.NE.AND.EX UP0, UPT, UR4, URZ, UPT, UP0 ;  /* 0x0000003f0400728c */ /* 0x000fe2000bf05300 */
[----:B------:R-:W-:Y:S01]  /*11250*/  R2UR UR4, R5 ;  /* 0x00000000050472ca */ /* 0x000fe200000e0000 */
[----:B------:R-:W-:-:S04]  /*11260*/  VOTEU.ANY UP1, P1 ;  /* 0x00000000003f7886 */ /* 0x000fc80000820100 */
[----:B------:R-:W-:-:S08]  /*11270*/  PLOP3.LUT P0, PT, PT, PT, UP0, 0x80, 0x0 ;  /* 0x000000000000781c */ /* 0x000fd00003f0f008 */
[----:B------:R-:W-:-:S06]  /*11280*/  UISETP.NE.AND.EX UP1, UPT, UR4, URZ, UPT, UP1 ;  /* 0x0000003f0400728c */ /* 0x000fcc000bf25310 */
[----:B------:R-:W-:Y:S01]  /*11290*/  PLOP3.LUT P1, PT, PT, PT, UP1, 0x80, 0x0 ;  /* 0x000000000000781c */ /* 0x000fe20003f2f018 */
[----:B------:R0:W5:Y:S01]  /*112a0*/  @P0 LDG.E R7, desc[UR12][R2.64] ;  /* 0x0000000c02070981 */ /* 0x000162000c1e1900 */
[----:B------:R-:W-:Y:S02]  /*112b0*/  ULDC UR4, c[0x0][0xa88] ;  /* 0x0002a20000047ab9 */ /* 0x000fe40000000800 */
[----:B------:R-:W-:Y:S01]  /*112c0*/  IMAD.U32 R0, RZ, RZ, UR4 ;  /* 0x00000004ff007e24 */ /* 0x000fe2000f8e00ff */
[----:B------:R-:W-:Y:S02]  /*112d0*/  @UP1 ULDC.64 UR8, c[0x0][0xc08] ;  /* 0x0003020000081ab9 */ /* 0x000fe40000000a00 */
[----:B------:R-:W-:Y:S02]  /*112e0*/  @UP1 UIMAD.WIDE UR8, UR11, 0x4, UR8 ;  /* 0x000000040b0818a5 */ /* 0x000fe4000f8e0208 */
[----:B------:R-:W-:-:S04]  /*112f0*/  UISETP.NE.AND UP1, UPT, UR10, URZ, UPT ;  /* 0x0000003f0a00728c */ /* 0x000fc8000bf25270 */
[----:B------:R-:W-:Y:S02]  /*11300*/  IMAD.U32 R4, RZ, RZ, UR8 ;  /* 0x00000008ff047e24 */ /* 0x000fe4000f8e00ff */
[----:B------:R-:W-:-:S05]  /*11310*/  IMAD.U32 R5, RZ, RZ, UR9 ;  /* 0x00000009ff057e24 */ /* 0x000fca000f8e00ff */
[----:B------:R-:W-:Y:S01]  /*11320*/  @!UP1 ULDC UR10, c[0x0][0xad4] ;  /* 0x0002b500000a9ab9 */ /* 0x000fe20000000800 */
[----:B------:R0:W5:Y:S01]  /*11330*/  @P1 LDG.E R0, desc[UR12][R4.64] ;  /* 0x0000000c04001981 */ /* 0x000162000c1e1900 */
[----:B------:R-:W-:Y:S01]  /*11340*/  IMAD.U32 R194, RZ, RZ, UR10 ;  /* 0x0000000affc27e24 */ /* 0x000fe2000f8e00ff */
[----:B------:R-:W-:Y:S06]  /*11350*/  @P1 BRA `(.L_x_1239) ;  /* 0x0000000000141947 */ /* 0x000fec0003800000 */
[----:B------:R-:W-:Y:S05]  /*11360*/  @!P0 BRA `(.L_x_1239) ;  /* 0x0000000000108947 */ /* 0x000fea0003800000 */
[----:B------:R-:W-:Y:S02]  /*11370*/  ULDC.64 UR8, c[0x0][0x208] ;  /* 0x0000820000087ab9 */ /* 0x000fe40000000a00 */
[----:B0-----:R-:W2:Y:S04]  /*11380*/  LDG.E R5, desc[UR8][R2.64] ;  /* 0x0000000802057981 */ /* 0x001ea8000c1e1900 */
[----:B-----5:R-:W2:Y:S02]  /*11390*/  LDG.E R0, desc[UR8][R2.64+0x4] ;  /* 0x0000040802007981 */ /* 0x020ea4000c1e1900 */
[----:B--2---:R-:W-:-:S07]  /*113a0*/  IMAD.IADD R0, R0, 0x1, -R5 ;  /* 0x0000000100007824 */ /* 0x004fce00078e0a05 */
.L_x_1239:
[----:B0-----:R-:W0:Y:S01]  /*113b0*/  S2R R2, SR_TID.X ;  /* 0x0000000000027919 */ /* 0x001e220000002100 */
[----:B------:R-:W-:Y:S01]  /*113c0*/  R2UR UR4, R221 ;  /* 0x00000000dd0472ca */ /* 0x000fe200000e0000 */
[----:B------:R-:W-:Y:S01]  /*113d0*/  BSSY B1, `(.L_x_1240) ;  /* 0x0000043000017945 */ /* 0x000fe20003800000 */
[----:B-----5:R-:W-:-:S11]  /*113e0*/  R2UR UR20, R7 ;  /* 0x00000000071472ca */ /* 0x020fd600000e0000 */
[----:B------:R-:W-:Y:S02]  /*113f0*/  USHF.R.S32.HI UR8, URZ, 0x1f, UR4 ;  /* 0x0000001f3f087899 */ /* 0x000fe40008011404 */
[----:B------:R-:W-:Y:S02]  /*11400*/  USEL UR4, UR4, URZ, !UP0 ;  /* 0x0000003f04047287 */ /* 0x000fe4000c000000 */
[----:B------:R-:W-:Y:S02]  /*11410*/  USEL UR8, UR8, URZ, !UP0 ;  /* 0x0000003f08087287 */ /* 0x000fe4000c000000 */
[----:B------:R-:W-:Y:S01]  /*11420*/  USHF.R.S32.HI UR20, URZ, 0x1f, UR20 ;  /* 0x0000001f3f147899 */ /* 0x000fe20008011414 */
[----:B0-----:R-:W-:-:S05]  /*11430*/  VIADD R2, R2, 0xffffff80 ;  /* 0xffffff8002027836 */ /* 0x001fca0000000000 */
[----:B------:R-:W-:-:S13]  /*11440*/  ISETP.GT.AND P0, PT, R2, 0x7f, PT ;  /* 0x0000007f0200780c */ /* 0x000fda0003f04270 */
[----:B------:R-:W-:Y:S05]  /*11450*/  @P0 BRA `(.L_x_1241) ;  /* 0x0000000000e80947 */ /* 0x000fea0003800000 */
[----:B------:R-:W0:Y:S01]  /*11460*/  S2R R6, SR_TID.X ;  /* 0x0000000000067919 */ /* 0x000e220000002100 */
[----:B------:R-:W1:Y:S01]  /*11470*/  LDC R9, c[0x0][0xbe8] ;  /* 0x0002fa00ff097b82 */ /* 0x000e620000000800 */
[----:B------:R-:W-:Y:S02]  /*11480*/  IMAD.U32 R3, RZ, RZ, UR39 ;  /* 0x00000027ff037e24 */ /* 0x000fe4000f8e00ff */
[----:B-1----:R-:W-:-:S03]  /*11490*/  IMAD R2, R0, R9, RZ ;  /* 0x0000000900027224 */ /* 0x002fc600078e02ff */
[----:B0-----:R-:W-:-:S04]  /*114a0*/  IADD3 R6, R3, -0x80, R6 ;  /* 0xffffff8003067810 */ /* 0x001fc80007ffe006 */
        /* <DEDUP_REMOVED lines=16> */
[----:B------:R-:W-:Y:S02]  /*115b0*/  UIMAD.WIDE.U32 UR16, UR10, UR19, URZ ;  /* 0x000000130a1072a5 */ /* 0x000fe4000f8e003f */
[----:B------:R-:W-:Y:S01]  /*115c0*/  UIMAD UR19, UR11, UR19, URZ ;  /* 0x000000130b1372a4 */ /* 0x000fe2000f8e023f */
[----:B0-----:R-:W-:Y:S01]  /*115d0*/  @P0 IMAD.HI.U32 R5, R6, R5, RZ ;  /* 0x0000000506050227 */ /* 0x001fe200078e00ff */
[----:B------:R-:W-:Y:S02]  /*115e0*/  UIMAD UR13, UR13, UR4, URZ ;  /* 0x000000040d0d72a4 */ /* 0x000fe4000f8e023f */
[----:B------:R-:W-:Y:S01]  /*115f0*/  UIMAD.WIDE.U32 UR10, UR12, UR4, URZ ;  /* 0x000000040c0a72a5 */ /* 0x000fe2000f8e003f */
[----:B------:R-:W-:Y:S01]  /*11600*/  IMAD.U32 R2, RZ, RZ, UR16 ;  /* 0x00000010ff027e24 */ /* 0x000fe2000f8e00ff */
[----:B------:R-:W-:-:S02]  /*11610*/  UIADD3 UR19, UR17, UR19, URZ ;  /* 0x0000001311137290 */ /* 0x000fc4000fffe03f */
[----:B------:R-:W-:Y:S01]  /*11620*/  IMAD.U32 R3, RZ, RZ, UR17 ;  /* 0x00000011ff037e24 */ /* 0x000fe2000f8e00ff */
[----:B------:R-:W-:Y:S01]  /*11630*/  UIMAD UR13, UR12, UR8, UR13 ;  /* 0x000000080c0d72a4 */ /* 0x000fe2000f8e020d */
[----:B-1----:R-:W-:Y:S01]  /*11640*/  @P0 SHF.R.U32.HI R4, RZ, R8, R5 ;  /* 0x00000008ff040219 */ /* 0x002fe20000011605 */
[----:B------:R-:W-:Y:S01]  /*11650*/  ULDC.64 UR14, c[0x0][UR18+0x228] ;  /* 0x00008a00120e7abb */ /* 0x000fe20008000a00 */
[----:B------:R-:W-:Y:S01]  /*11660*/  IADD3 R3, P0, P1, R2, UR10, R7 ;  /* 0x0000000a02037c10 */ /* 0x000fe2000f91e007 */
[----:B------:R-:W-:Y:S01]  /*11670*/  UIADD3 UR13, UR11, UR13, URZ ;  /* 0x0000000d0b0d7290 */ /* 0x000fe2000fffe03f */
[----:B------:R-:W-:Y:S01]  /*11680*/  IMAD.U32 R2, RZ, RZ, UR20 ;  /* 0x00000014ff027e24 */ /* 0x000fe2000f8e00ff */
[----:B------:R-:W-:Y:S01]  /*11690*/  UIMAD.WIDE.U32 UR16, UR14, UR9, URZ ;  /* 0x000000090e1072a5 */ /* 0x000fe2000f8e003f */
[----:B------:R-:W-:Y:S01]  /*116a0*/  IMAD.MOV R5, RZ, RZ, -R4 ;  /* 0x000000ffff057224 */ /* 0x000fe200078e0a04 */
[----:B------:R-:W-:Y:S01]  /*116b0*/  UIMAD UR9, UR15, UR9, URZ ;  /* 0x000000090f0972a4 */ /* 0x000fe2000f8e023f */
[----:B------:R-:W-:Y:S01]  /*116c0*/  IMAD.U32 R11, RZ, RZ, UR19 ;  /* 0x00000013ff0b7e24 */ /* 0x000fe2000f8e00ff */
[----:B------:R-:W-:Y:S01]  /*116d0*/  ULDC.64 UR10, c[0x0][UR18+0x210] ;  /* 0x00008400120a7abb */ /* 0x000fe20008000a00 */
[----:B------:R-:W-:Y:S01]  /*116e0*/  IMAD R5, R9, R5, R6 ;  /* 0x0000000509057224 */ /* 0x000fe200078e0206 */
[----:B------:R-:W-:-:S02]  /*116f0*/  UIADD3 UR9, UR17, UR9, URZ ;  /* 0x0000000911097290 */ /* 0x000fc4000fffe03f */
[----:B------:R-:W-:Y:S01]  /*11700*/  IADD3.X R6, R11, UR13, R2, P0, P1 ;  /* 0x0000000d0b067c10 */ /* 0x000fe200087e2402 */
[----:B------:R-:W-:Y:S01]  /*11710*/  IMAD R9, R5, UR11, RZ ;  /* 0x0000000b05097c24 */ /* 0x000fe2000f8e02ff */
[----:B------:R-:W-:Y:S01]  /*11720*/  IADD3 R2, P0, P1, R4, UR16, R3 ;  /* 0x0000001004027c10 */ /* 0x000fe2000f91e003 */
[----:B------:R-:W-:Y:S01]  /*11730*/  ULDC.64 UR12, c[0x0][0xba8] ;  /* 0x0002ea00000c7ab9 */ /* 0x000fe20000000a00 */
[----:B------:R-:W-:Y:S01]  /*11740*/  SHF.R.S32.HI R3, RZ, 0x1f, R4 ;  /* 0x0000001fff037819 */ /* 0x000fe20000011404 */
[----:B------:R-:W-:Y:S01]  /*11750*/  @!UP0 ULDC UR12, c[0x0][0xb50] ;  /* 0x0002d400000c8ab9 */ /* 0x000fe20000000800 */
[----:B------:R-:W-:Y:S01]  /*11760*/  SHF.R.S32.HI R4, RZ, 0x1f, R5 ;  /* 0x0000001fff047819 */ /* 0x000fe20000011405 */
[----:B------:R-:W-:Y:S01]  /*11770*/  @!UP0 ULDC UR13, c[0x0][0xb54] ;  /* 0x0002d500000d8ab9 */ /* 0x000fe20000000800 */
[----:B------:R-:W-:-:S03]  /*11780*/  IADD3.X R3, R3, UR9, R6, P0, P1 ;  /* 0x0000000903037c10 */ /* 0x000fc600087e2406 */
[----:B------:R-:W-:Y:S02]  /*11790*/  IMAD R9, R4, UR10, R9 ;  /* 0x0000000a04097c24 */ /* 0x000fe4000f8e0209 */
[----:B------:R-:W-:-:S04]  /*117a0*/  IMAD.WIDE.U32 R2, R5, UR10, R2 ;  /* 0x0000000a05027c25 */ /* 0x000fc8000f8e0002 */
[----:B------:R-:W-:Y:S01]  /*117b0*/  IMAD.IADD R3, R3, 0x1, R9 ;  /* 0x0000000103037824 */ /* 0x000fe200078e0209 */
[----:B------:R-:W-:-:S04]  /*117c0*/  LEA R4, P0, R2, UR12, 0x2 ;  /* 0x0000000c02047c11 */ /* 0x000fc8000f8010ff */
[----:B------:R-:W-:Y:S01]  /*117d0*/  LEA.HI.X R5, R2, UR13, R3, 0x2, P0 ;  /* 0x0000000d02057c11 */ /* 0x000fe200080f1403 */
[----:B------:R-:W-:-:S05]  /*117e0*/  IMAD.MOV.U32 R3, RZ, RZ, -0x800000 ;  /* 0xff800000ff037424 */ /* 0x000fca00078e00ff */
[----:B------:R0:W-:Y:S03]  /*117f0*/  STG.E desc[UR22][R4.64], R3 ;  /* 0x0000000304007986 */ /* 0x0001e6000c101916 */
.L_x_1241:
[----:B------:R-:W-:Y:S05]  /*11800*/  BSYNC B1 ;  /* 0x0000000000017941 */ /* 0x000fea0003800000 */
.L_x_1240:
[----:B------:R-:W-:-:S13]  /*11810*/  R2UR UR9, R194 ;  /* 0x00000000c20972ca */ /* 0x000fda00000e0000 */
[----:B------:R-:W-:-:S06]  /*11820*/  UISETP.GT.AND UP0, UPT, UR9, 0x1, UPT ;  /* 0x000000010900788c */ /* 0x000fcc000bf04270 */
[----:B------:R-:W-:-:S13]  /*11830*/  PLOP3.LUT P0, PT, PT, PT, UP0, 0x80, 0x0 ;  /* 0x000000000000781c */ /* 0x000fda0003f0f008 */
[----:B------:R-:W-:Y:S05]  /*11840*/  @P0 BRA `(.L_x_1236) ;  /* 0x0000000800140947 */ /* 0x000fea0003800000 */
[----:B------:R-:W1:Y:S01]  /*11850*/  LDC R11, c[0x0][0xbe8] ;  /* 0x0002fa00ff0b7b82 */ /* 0x000e620000000800 */
[C---:B------:R-:W-:Y:S01]  /*11860*/  R2UR UR10, R7.reuse ;  /* 0x00000000070a72ca */ /* 0x040fe200000e0000 */
[----:B------:R-:W-:Y:S01]  /*11870*/  ULDC.64 UR12, c[0x0][0xaa0] ;  /* 0x0002a800000c7ab9 */ /* 0x000fe20000000a00 */
[----:B------:R-:W-:Y:S01]  /*11880*/  R2UR UR14, R7 ;  /* 0x00000000070e72ca */ /* 0x000fe200000e0000 */
[----:B------:R-:W-:Y:S01]  /*11890*/  UIMAD UR9, UR20, UR12, URZ ;  /* 0x0000000c140972a4 */ /* 0x000fe2000f8e023f */
[----:B------:R-:W-:Y:S01]  /*118a0*/  R2UR UR15, R196 ;  /* 0x00000000c40f72ca */ /* 0x000fe200000e0000 */
[----:B------:R-:W-:Y:S01]  /*118b0*/  IMAD R2, R193, 0x20, R220 ;  /* 0x00000020c1027824 */ /* 0x000fe200078e02dc */
[----:B------:R-:W-:Y:S01]  /*118c0*/  BSSY B1, `(.L_x_1242) ;  /* 0x0000044000017945 */ /* 0x000fe20003800000 */
[----:B------:R-:W-:Y:S01]  /*118d0*/  VIADD R10, R22, 0x40 ;  /* 0x00000040160a7836 */ /* 0x000fe20000000000 */
[----:B------:R-:W-:Y:S01]  /*118e0*/  SHF.R.S32.HI R8, RZ, 0x1f, R192 ;  /* 0x0000001fff087819 */ /* 0x000fe200000114c0 */
[----:B------:R-:W-:-:S03]  /*118f0*/  VIADD R6, R2, UR39 ;  /* 0x0000002702067c36 */ /* 0x000fc60008000000 */
[----:B------:R-:W-:Y:S01]  /*11900*/  SHF.R.S32.HI R12, RZ, 0x1f, R10 ;  /* 0x0000001fff0c7819 */ /* 0x000fe2000001140a */
[----:B------:R-:W-:Y:S01]  /*11910*/  UIMAD.WIDE.U32 UR10, UR10, UR12, URZ ;  /* 0x0000000c0a0a72a5 */ /* 0x000fe2000f8e003f */
[----:B0-----:R-:W-:Y:S01]  /*11920*/  IMAD.MOV.U32 R5, RZ, RZ, R6 ;  /* 0x000000ffff057224 */ /* 0x001fe200078e0006 */
[----:B------:R-:W-:-:S03]  /*11930*/  UIMAD UR9, UR14, UR13, UR9 ;  /* 0x0000000d0e0972a4 */ /* 0x000fc6000f8e0209 */
[----:B------:R-:W-:Y:S01]  /*11940*/  ULDC.64 UR12, c[0x0][0xae8] ;  /* 0x0002ba00000c7ab9 */ /* 0x000fe20000000a00 */
[----:B------:R-:W-:Y:S01]  /*11950*/  UIADD3 UR11, UR11, UR9, URZ ;  /* 0x000000090b0b7290 */ /* 0x000fe2000fffe03f */
[----:B-1----:R-:W-:-:S03]  /*11960*/  ISETP.NE.AND P0, PT, R11, 0x1, PT ;  /* 0x000000010b00780c */ /* 0x002fc60003f05270 */
[----:B------:R-:W-:-:S04]  /*11970*/  UIMAD.WIDE.U32 UR10, UR15, UR12, UR10 ;  /* 0x0000000c0f0a72a5 */ /* 0x000fc8000f8e000a */
[----:B------:R-:W-:-:S03]  /*11980*/  UIMAD UR9, UR15, UR13, UR11 ;  /* 0x0000000d0f0972a4 */ /* 0x000fc6000f8e020b */
[----:B------:R-:W-:Y:S02]  /*11990*/  ULDC.64 UR12, c[0x0][0xaf0] ;  /* 0x0002bc00000c7ab9 */ /* 0x000fe40000000a00 */
[----:B------:R-:W-:Y:S01]  /*119a0*/  UIMAD UR8, UR8, UR12, URZ ;  /* 0x0000000c080872a4 */ /* 0x000fe2000f8e023f */
[----:B------:R-:W0:Y:S03]  /*119b0*/  @P0 LDC R3, c[0x0][0xbec] ;  /* 0x0002fb00ff030b82 */ /* 0x000e260000000800 */
[----:B------:R-:W-:-:S03]  /*119c0*/  UIMAD UR11, UR4, UR13, UR8 ;  /* 0x0000000d040b72a4 */ /* 0x000fc6000f8e0208 */
[----:B------:R-:W-:Y:S02]  /*119d0*/  UMOV UR8, UR10 ;  /* 0x0000000a00087c82 */ /* 0x000fe40008000000 */
[----:B------:R-:W-:Y:S01]  /*119e0*/  UIMAD.WIDE.U32 UR8, UR4, UR12, UR8 ;  /* 0x0000000c040872a5 */ /* 0x000fe2000f8e0008 */
[----:B------:R-:W1:Y:S03]  /*119f0*/  @P0 LDC R7, c[0x0][0xbf0] ;  /* 0x0002fc00ff070b82 */ /* 0x000e660000000800 */
[----:B------:R-:W-:-:S03]  /*11a00*/  UIADD3 UR4, UR9, UR11, URZ ;  /* 0x0000000b09047290 */ /* 0x000fc6000fffe03f */
[----:B------:R-:W-:Y:S01]  /*11a10*/  ULDC.64 UR10, c[0x0][0xae0] ;  /* 0x0002b800000a7ab9 */ /* 0x000fe20000000a00 */
[----:B0-----:R-:W-:-:S04]  /*11a20*/  @P0 IMAD.HI.U32 R2, R6, R3, RZ ;  /* 0x0000000306020227 */ /* 0x001fc800078e00ff */
[----:B------:R-:W-:Y:S02]  /*11a30*/  IMAD.U32 R3, RZ, RZ, UR9 ;  /* 0x00000009ff037e24 */ /* 0x000fe4000f8e00ff */
[----:B------:R-:W-:Y:S01]  /*11a40*/  IMAD.U32 R3, RZ, RZ, UR4 ;  /* 0x00000004ff037e24 */ /* 0x000fe2000f8e00ff */
[----:B-1----:R-:W-:-:S04]  /*11a50*/  @P0 SHF.R.U32.HI R5, RZ, R7, R2 ;  /* 0x00000007ff050219 */ /* 0x002fc80000011602 */
[--C-:B------:R-:W-:Y:S01]  /*11a60*/  SHF.R.S32.HI R2, RZ, 0x1f, R5.reuse ;  /* 0x0000001fff027819 */ /* 0x100fe20000011405 */
[----:B------:R-:W-:-:S04]  /*11a70*/  IMAD.MOV R7, RZ, RZ, -R5 ;  /* 0x000000ffff077224 */ /* 0x000fc800078e0a05 */
[----:B------:R-:W-:Y:S02]  /*11a80*/  IMAD R4, R2, UR10, RZ ;  /* 0x0000000a02047c24 */ /* 0x000fe4000f8e02ff */
[----:B------:R-:W-:Y:S02]  /*11a90*/  IMAD R7, R11, R7, R6 ;  /* 0x000000070b077224 */ /* 0x000fe400078e0206 */
[----:B------:R-:W-:Y:S01]  /*11aa0*/  IMAD.U32 R2, RZ, RZ, UR8 ;  /* 0x00000008ff027e24 */ /* 0x000fe2000f8e00ff */
[----:B------:R-:W-:Y:S01]  /*11ab0*/  ULDC.64 UR8, c[0x0][0xad8] ;  /* 0x0002b60000087ab9 */ /* 0x000fe20000000a00 */
[C---:B------:R-:W-:Y:S01]  /*11ac0*/  IMAD R9, R5.reuse, UR11, R4 ;  /* 0x0000000b05097c24 */ /* 0x040fe2000f8e0204 */
[----:B------:R-:W-:Y:S01]  /*11ad0*/  SHF.R.S32.HI R4, RZ, 0x1f, R7 ;  /* 0x0000001fff047819 */ /* 0x000fe20000011407 */
[----:B------:R-:W-:-:S04]  /*11ae0*/  IMAD.WIDE.U32 R2, R5, UR10, R2 ;  /* 0x0000000a05027c25 */ /* 0x000fc8000f8e0002 */
[----:B------:R-:W-:Y:S01]  /*11af0*/  IMAD.IADD R3, R3, 0x1, R9 ;  /* 0x0000000103037824 */ /* 0x000fe200078e0209 */
[----:B------:R-:W-:Y:S01]  /*11b00*/  SHF.R.S32.HI R9, RZ, 0x1f, R22 ;  /* 0x0000001fff097819 */ /* 0x000fe20000011416 */
[----:B------:R-:W-:Y:S02]  /*11b10*/  IMAD R4, R4, UR8, RZ ;  /* 0x0000000804047c24 */ /* 0x000fe4000f8e02ff */
[----:B------:R-:W-:Y:S02]  /*11b20*/  VIADD R6, R220, UR39 ;  /* 0x00000027dc067c36 */ /* 0x000fe40008000000 */
[----:B------:R-:W-:Y:S02]  /*11b30*/  IMAD R11, R0, R11, RZ ;  /* 0x0000000b000b7224 */ /* 0x000fe400078e02ff */
[C---:B------:R-:W-:Y:S02]  /*11b40*/  IMAD R5, R7.reuse, UR9, R4 ;  /* 0x0000000907057c24 */ /* 0x040fe4000f8e0204 */
[----:B------:R-:W-:Y:S01]  /*11b50*/  IMAD.WIDE.U32 R2, R7, UR8, R2 ;  /* 0x0000000807027c25 */ /* 0x000fe2000f8e0002 */
[----:B------:R-:W-:Y:S01]  /*11b60*/  ISETP.GE.AND P2, PT, R6, R11, PT ;  /* 0x0000000b0600720c */ /* 0x000fe20003f46270 */
[----:B------:R-:W-:-:S02]  /*11b70*/  ULDC.64 UR8, c[0x0][0xa80] ;  /* 0x0002a00000087ab9 */ /* 0x000fc40000000a00 */
[----:B------:R-:W-:Y:S01]  /*11b80*/  IMAD.IADD R3, R3, 0x1, R5 ;  /* 0x0000000103037824 */ /* 0x000fe200078e0205 */
[----:B------:R-:W-:Y:S01]  /*11b90*/  LEA R4, P3, R2, UR8, 0x1 ;  /* 0x0000000802047c11 */ /* 0x000fe2000f8608ff */
[----:B------:R-:W-:-:S03]  /*11ba0*/  VIADD R0, R6, 0x20 ;  /* 0x0000002006007836 */ /* 0x000fc60000000000 */
[----:B------:R-:W-:Y:S01]  /*11bb0*/  LEA.HI.X R5, R2, UR9, R3, 0x1, P3 ;  /* 0x0000000902057c11 */ /* 0x000fe200098f0c03 */
[----:B------:R0:W1:Y:S01]  /*11bc0*/  SHFL.IDX PT, R7, R4, RZ, 0x181f ;  /* 0x00181fff04077589 */ /* 0x00006200000e0000 */
[-C--:B------:R-:W-:Y:S01]  /*11bd0*/  ISETP.GE.AND P1, PT, R0, R11.reuse, PT ;  /* 0x0000000b0000720c */ /* 0x080fe20003f26270 */
[----:B------:R-:W-:Y:S02]  /*11be0*/  VIADD R0, R6, 0x40 ;  /* 0x0000004006007836 */ /* 0x000fe40000000000 */
[----:B------:R0:W2:Y:S03]  /*11bf0*/  SHFL.IDX PT, R3, R5, RZ, 0x181f ;  /* 0x00181fff05037589 */ /* 0x0000a600000e0000 */
[----:B------:R-:W-:Y:S01]  /*11c00*/  ISETP.GE.AND P0, PT, R0, R11, PT ;  /* 0x0000000b0000720c */ /* 0x000fe20003f06270 */
[----:B------:R-:W-:-:S12]  /*11c10*/  @P2 BRA `(.L_x_1243) ;  /* 0x0000000000382947 */ /* 0x000fd80003800000 */
        /* <DEDUP_REMOVED lines=14> */
.L_x_1243:
[----:B------:R-:W-:Y:S05]  /*11d00*/  BSYNC B1 ;  /* 0x0000000000017941 */ /* 0x000fea0003800000 */
.L_x_1242:
[----:B--23--:R2:W3:Y:S01]  /*11d10*/  SHFL.IDX PT, R3, R5, 0x1, 0x181f ;  /* 0x00381f0005037f89 */ /* 0x00c4e200000e0000 */
[----:B------:R-:W-:Y:S03]  /*11d20*/  BSSY B1, `(.L_x_1244) ;  /* 0x0000011000017945 */ /* 0x000fe60003800000 */
[----:B-1----:R2:W1:Y:S01]  /*11d30*/  SHFL.IDX PT, R7, R4, 0x1, 0x181f ;  /* 0x00381f0004077f89 */ /* 0x00246200000e0000 */
        /* <DEDUP_REMOVED lines=9> */
[-C--:B---3--:R-:W-:Y:S02]  /*11dd0*/  @!P4 LEA.HI.X R15, R22, R3.reuse, R9, 0x1, P1 ;  /* 0x00000003160fc211 */ /* 0x088fe400008f0c09 */
[-C--:B------:R-:W-:Y:S02]  /*11de0*/  @!P5 LEA.HI.X R17, R10, R3.reuse, R12, 0x1, P2 ;  /* 0x000000030a11d211 */ /* 0x080fe400010f0c0c */
[----:B------:R-:W-:Y:S01]  /*11df0*/  @!P6 LEA.HI.X R3, R192, R3, R8, 0x1, P3 ;  /* 0x00000003c003e211 */ /* 0x000fe200018f0c08 */
[----:B------:R4:W-:Y:S04]  /*11e00*/  @!P4 ST.E.128 desc[UR8][R14.64], RZ ;  /* 0x000000ff0e00c985 */ /* 0x0009e8000c101d08 */
[----:B------:R4:W-:Y:S04]  /*11e10*/  @!P5 ST.E.128 desc[UR8][R16.64], RZ ;  /* 0x000000ff1000d985 */ /* 0x0009e8000c101d08 */
[----:B------:R4:W-:Y:S02]  /*11e20*/  @!P6 ST.E.128 desc[UR8][R2.64], RZ ;  /* 0x000000ff0200e985 */ /* 0x0009e4000c101d08 */
.L_x_1245:
[----:B------:R-:W-:Y:S05]  /*11e30*/  BSYNC B1 ;  /* 0x0000000000017941 */ /* 0x000fea0003800000 */
.L_x_1244:
[----:B---34-:R3:W4:Y:S01]  /*11e40*/  SHFL.IDX PT, R3, R5, 0x2, 0x181f ;  /* 0x00581f0005037f89 */ /* 0x01872200000e0000 */
        /* <DEDUP_REMOVED lines=17> */
.L_x_1247:
[----:B------:R-:W-:Y:S05]  /*11f60*/  BSYNC B1 ;  /* 0x0000000000017941 */ /* 0x000fea0003800000 */
.L_x_1246:
[----:B------:R-:W-:Y:S01]  /*11f70*/  VIADD R0, R6, 0x60 ;  /* 0x0000006006007836 */ /* 0x000fe20000000000 */
[----:B0-23--:R-:W2:Y:S04]  /*11f80*/  SHFL.IDX PT, R5, R5, 0x3, 0x181f ;  /* 0x00781f0005057f89 */ /* 0x00dea800000e0000 */
[----:B------:R-:W-:Y:S01]  /*11f90*/  ISETP.GE.AND P0, PT, R0, R11, PT ;  /* 0x0000000b0000720c */ /* 0x000fe20003f06270 */
[----:B-1--4-:R1:W3:-:S12]  /*11fa0*/  SHFL.IDX PT, R3, R4, 0x3, 0x181f ;  /* 0x00781f0004037f89 */ /* 0x0122d800000e0000 */
[----:B-1----:R-:W-:Y:S05]  /*11fb0*/  @P0 BRA `(.L_x_1236) ;  /* 0x0000000000380947 */ /* 0x002fea0003800000 */
[----:B------:R-:W-:Y:S01]  /*11fc0*/  ULDC UR4, c[0x0][0xac8] ;  /* 0x0002b20000047ab9 */ /* 0x000fe20000000800 */
[----:B------:R-:W-:Y:S01]  /*11fd0*/  ULDC.64 UR8, c[0x0][0x208] ;  /* 0x0000820000087ab9 */ /* 0x000fe20000000a00 */
[----:B------:R-:W-:Y:S02]  /*11fe0*/  ISETP.GE.AND P3, PT, R22, UR4, PT ;  /* 0x0000000416007c0c */ /* 0x000fe4000bf66270 */
[----:B------:R-:W-:Y:S02]  /*11ff0*/  ISETP.GE.AND P4, PT, R10, UR4, PT ;  /* 0x000000040a007c0c */ /* 0x000fe4000bf86270 */
[----:B------:R-:W-:-:S09]  /*12000*/  ISETP.GE.AND P5, PT, R192, UR4, PT ;  /* 0x00000004c0007c0c */ /* 0x000fd2000bfa6270 */
[-C--:B---3--:R-:W-:Y:S02]  /*12010*/  @!P3 LEA R6, P0, R22, R3.reuse, 0x1 ;  /* 0x000000031606b211 */ /* 0x088fe400078008ff */
[-C--:B------:R-:W-:Y:S02]  /*12020*/  @!P4 LEA R14, P1, R10, R3.reuse, 0x1 ;  /* 0x000000030a0ec211 */ /* 0x080fe400078208ff */
[----:B------:R-:W-:Y:S02]  /*12030*/  @!P5 LEA R2, P2, R192, R3, 0x1 ;  /* 0x00000003c002d211 */ /* 0x000fe400078408ff */
[-C--:B--2---:R-:W-:Y:S02]  /*12040*/  @!P3 LEA.HI.X R7, R22, R5.reuse, R9, 0x1, P0 ;  /* 0x000000051607b211 */ /* 0x084fe400000f0c09 */
[-C--:B------:R-:W-:Y:S02]  /*12050*/  @!P4 LEA.HI.X R15, R10, R5.reuse, R12, 0x1, P1 ;  /* 0x000000050a0fc211 */ /* 0x080fe400008f0c0c */
[----:B------:R-:W-:Y:S01]  /*12060*/  @!P5 LEA.HI.X R3, R192, R5, R8, 0x1, P2 ;  /* 0x00000005c003d211 */ /* 0x000fe200010f0c08 */
[----:B------:R1:W-:Y:S04]  /*12070*/  @!P3 ST.E.128 desc[UR8][R6.64], RZ ;  /* 0x000000ff0600b985 */ /* 0x0003e8000c101d08 */
[----:B------:R1:W-:Y:S04]  /*12080*/  @!P4 ST.E.128 desc[UR8][R14.64], RZ ;  /* 0x000000ff0e00c985 */ /* 0x0003e8000c101d08 */
[----:B------:R1:W-:Y:S02]  /*12090*/  @!P5 ST.E.128 desc[UR8][R2.64], RZ ;  /* 0x000000ff0200d985 */ /* 0x0003e4000c101d08 */
.L_x_1236:
[----:B------:R-:W-:Y:S05]  /*120a0*/  BSYNC B0 ;  /* 0x0000000000007941 */ /* 0x000fea0003800000 */
.L_x_1226:
[----:B------:R-:W-:Y:S02]  /*120b0*/  ULDC UR4, c[0x0][0xc3c] ;  /* 0x00030f0000047ab9 */ /* 0x000fe40000000800 */
[----:B------:R-:W-:-:S06]  /*120c0*/  UISETP.GE.AND UP0, UPT, UR6, UR4, UPT ;  /* 0x000000040600728c */ /* 0x000fcc000bf06270 */
[----:B------:R-:W-:-:S13]  /*120d0*/  PLOP3.LUT P0, PT, PT, PT, UP0, 0x80, 0x0 ;  /* 0x000000000000781c */ /* 0x000fda0003f0f008 */
[----:B------:R-:W-:Y:S05]  /*120e0*/  @!P0 BRA `(.L_x_1248) ;  /* 0xfffffef0000c8947 */ /* 0x000fea000383ffff */
[----:B------:R-:W-:Y:S05]  /*120f0*/  EXIT ;  /* 0x000000000000794d */ /* 0x000fea0003800000 */
.L_x_1143:
[----:B------:R-:W-:-:S08]  /*12100*/  NOP ;  /* 0x0000000000007918 */ /* 0x000fd00000000000 */
[----:B0-----:R-:W0:-:S00]  /*12110*/  USETMAXREG.DEALLOC.CTAPOOL 0x18 ;  /* 0x00000018000079c8 */ /* 0x001e0000080e0500 */
[----:B0-----:R-:W-:Y:S01]  /*12120*/  LOP3.LUT R0, R0, 0x3, RZ, 0xc0, !PT ;  /* 0x0000000300007812 */ /* 0x001fe200078ec0ff */
[----:B------:R-:W-:Y:S01]  /*12130*/  IMAD.MOV.U32 R7, RZ, RZ, RZ ;  /* 0x000000ffff077224 */ /* 0x000fe200078e00ff */
[----:B------:R-:W-:-:S04]  /*12140*/  LOP3.LUT R18, R18, 0xfffffffd, RZ, 0xc0, !PT ;  /* 0xfffffffd12127812 */ /* 0x000fc800078ec0ff */
[----:B------:R-:W0:Y:S02]  /*12150*/  SHFL.IDX PT, R0, R0, RZ, 0x1f ;  /* 0x00001fff00007589 */ /* 0x000e2400000e0000 */
[----:B0-----:R-:W-:-:S13]  /*12160*/  ISETP.NE.AND P0, PT, R0, RZ, PT ;  /* 0x000000ff0000720c */ /* 0x001fda0003f05270 */
[----:B------:R-:W-:Y:S01]  /*12170*/  @P0 LOP3.LUT R18, R18, 0x2, RZ, 0xfc, !PT ;  /* 0x0000000212120812 */ /* 0x000fe200078efcff */
[----:B------:R-:W-:Y:S06]  /*12180*/  @!P0 BRA `(.L_x_1249) ;  /* 0x0000000000248947 */ /* 0x000fec0003800000 */
[----:B------:R-:W0:Y:S08]  /*12190*/  S2UR UR5, SR_CgaCtaId ;  /* 0x00000000000579c3 */ /* 0x000e300000008800 */
[----:B------:R-:W-:Y:S06]  /*121a0*/  BAR.SYNC.DEFER_BLOCKING 0x5, 0x180 ;  /* 0x0146000000007b1d */ /* 0x000fec0000010000 */
[----:B------:R-:W-:-:S02]  /*121b0*/  UMOV UR4, 0x400 ;  /* 0x0000040000047882 */ /* 0x000fc40000000000 */
[----:B0-----:R-:W-:-:S09]  /*121c0*/  ULEA UR4, UR5, UR4, 0x18 ;  /* 0x0000000405047291 */ /* 0x001fd2000f8ec03f */
[----:B------:R-:W0:Y:S04]  /*121d0*/  LDS.128 R8, [UR4+0x308d0] ;  /* 0x0308d004ff087984 */ /* 0x000e280008000c00 */
[----:B0-----:R3:W-:Y:S04]  /*121e0*/  STL.64 [R1], R8 ;  /* 0x0000000801007387 */ /* 0x0017e80000100a00 */
[----:B------:R3:W-:Y:S01]  /*121f0*/  STL.64 [R1+0x8], R10 ;  /* 0x0000080a01007387 */ /* 0x0007e20000100a00 */
[----:B------:R-:W-:Y:S06]  /*12200*/  BAR.ARV 0x4, 0x180 ;  /* 0x0106000000007b1d */ /* 0x000fec0000002000 */
[----:B------:R-:W-:Y:S05]  /*12210*/  BRA `(.L_x_1250) ;  /* 0x0000000c00bc7947 */ /* 0x000fea0003800000 */
.L_x_1249:
[----:B------:R-:W-:Y:S01]  /*12220*/  LOP3.LUT R0, R6, 0x1f, RZ, 0xc0, !PT ;  /* 0x0000001f06007812 */ /* 0x000fe200078ec0ff */
[----:B------:R-:W-:Y:S01]  /*12230*/  ULDC UR4, c[0x0][0xc3c] ;  /* 0x00030f0000047ab9 */ /* 0x000fe20000000800 */
[----:B------:R-:W-:Y:S01]  /*12240*/  ULDC.64 UR6, c[0x0][0x208] ;  /* 0x0000820000067ab9 */ /* 0x000fe20000000a00 */
[----:B------:R-:W-:Y:S01]  /*12250*/  IMAD.MOV.U32 R8, RZ, RZ, RZ ;  /* 0x000000ffff087224 */ /* 0x000fe200078e00ff */
[----:B------:R-:W-:Y:S01]  /*12260*/  ISETP.NE.AND P0, PT, R0, 0x1f, PT ;  /* 0x0000001f0000780c */ /* 0x000fe20003f05270 */
[----:B------:R-:W-:-:S03]  /*12270*/  ULDC UR5, c[0x0][0xc38] ;  /* 0x00030e0000057ab9 */ /* 0x000fc60000000800 */
[----:B------:R-:W-:-:S13]  /*12280*/  ISETP.GE.OR P1, PT, R0, UR4, !P0 ;  /* 0x0000000400007c0c */ /* 0x000fda000c726670 */
[----:B------:R-:W0:Y:S08]  /*12290*/  @!P1 LDC.64 R2, c[0x0][0xc80] ;  /* 0x00032000ff029b82 */ /* 0x000e300000000a00 */
        /* <DEDUP_REMOVED lines=36> */
.L_x_1253:
        /* <DEDUP_REMOVED lines=39> */
[----:B------:R-:W-:-:S07]  /*12750*/  IMAD.MOV.U32 R5, RZ, RZ, R2 ;  /* 0x000000ffff057224 */ /* 0x000fce00078e0002 */
.L_x_1251:
[----:B------:R-:W-:Y:S02]  /*12760*/  IMAD.IADD R10, R9, 0x1, -R4 ;  /* 0x00000001090a7824 */ /* 0x000fe400078e0a04 */
[----:B------:R-:W-:Y:S02]  /*12770*/  IMAD.MOV.U32 R3, RZ, RZ, RZ ;  /* 0x000000ffff037224 */ /* 0x000fe400078e00ff */
[----:B------:R-:W-:-:S05]  /*12780*/  IMAD R2, R5, UR5, R10 ;  /* 0x0000000505027c24 */ /* 0x000fca000f8e020a */
[----:B------:R-:W-:-:S13]  /*12790*/  ISETP.GT.AND P0, PT, R2, UR6, PT ;  /* 0x0000000602007c0c */ /* 0x000fda000bf04270 */
[----:B------:R-:W-:-:S04]  /*127a0*/  VOTE.ANY R2, PT, !P0 ;  /* 0x0000000000027806 */ /* 0x000fc800040e0100 */
[----:B------:R-:W0:Y:S01]  /*127b0*/  POPC R9, R2 ;  /* 0x0000000200097309 */ /* 0x000e220000000000 */
[----:B------:R-:W-:Y:S01]  /*127c0*/  ISETP.NE.AND P0, PT, R2, RZ, PT ;  /* 0x000000ff0200720c */ /* 0x000fe20003f05270 */
[----:B0-----:R0:W1:Y:S04]  /*127d0*/  SHFL.IDX PT, R8, R8, R9, 0x1f ;  /* 0x00001f0908087589 */ /* 0x00106800000e0000 */
[----:B------:R0:W2:Y:S08]  /*127e0*/  SHFL.IDX PT, R4, R7, R9, 0x1f ;  /* 0x00001f0907047589 */ /* 0x0000b000000e0000 */
[----:B------:R-:W-:Y:S05]  /*127f0*/  @!P0 BRA `(.L_x_1254) ;  /* 0x0000000000088947 */ /* 0x000fea0003800000 */
[----:B------:R-:W-:-:S05]  /*12800*/  VIADD R2, R9, 0xffffffff ;  /* 0xffffffff09027836 */ /* 0x000fca0000000000 */
[----:B------:R3:W4:Y:S02]  /*12810*/  SHFL.IDX PT, R3, R5, R2, 0x1f ;  /* 0x00001f0205037589 */ /* 0x00072400000e0000 */
.L_x_1254:
[----:B----4-:R-:W-:Y:S01]  /*12820*/  IMAD R3, R3, UR5, R10 ;  /* 0x0000000503037c24 */ /* 0x010fe2000f8e020a */
[----:B-1----:R-:W-:Y:S01]  /*12830*/  ISETP.NE.AND P0, PT, R8, 0x1, PT ;  /* 0x000000010800780c */ /* 0x002fe20003f05270 */
[----:B------:R-:W-:-:S03]  /*12840*/  VIADD R14, R9, UR4 ;  /* 0x00000004090e7c36 */ /* 0x000fc60008000000 */
[----:B------:R1:W-:Y:S01]  /*12850*/  STL [R1], R3 ;  /* 0x0000000301007387 */ /* 0x0003e20000100800 */
[----:B---3--:R-:W-:-:S03]  /*12860*/  IADD3 R5, -R3, UR6, RZ ;  /* 0x0000000603057c10 */ /* 0x008fc6000fffe1ff */
[----:B------:R1:W-:Y:S05]  /*12870*/  STL [R1+0xc], R14 ;  /* 0x00000c0e01007387 */ /* 0x0003ea0000100800 */
[----:B------:R-:W-:Y:S05]  /*12880*/  @!P0 BRA `(.L_x_1255) ;  /* 0x0000000000e08947 */ /* 0x000fea0003800000 */
[----:B0-2---:R-:W-:Y:S02]  /*12890*/  IABS R7, R4 ;  /* 0x0000000400077213 */ /* 0x005fe40000000000 */
[----:B------:R-:W-:Y:S02]  /*128a0*/  IABS R9, R8 ;  /* 0x0000000800097213 */ /* 0x000fe40000000000 */
[----:B------:R-:W0:Y:S01]  /*128b0*/  I2F.RP R10, R7 ;  /* 0x00000007000a7306 */ /* 0x000e220000209400 */
[----:B------:R-:W-:-:S07]  /*128c0*/  IABS R12, R5 ;  /* 0x00000005000c7213 */ /* 0x000fce0000000000 */
[----:B------:R-:W-:Y:S08]  /*128d0*/  I2F.RP R13, R9 ;  /* 0x00000009000d7306 */ /* 0x000ff00000209400 */
[----:B0-----:R-:W1:Y:S02]  /*128e0*/  MUFU.RCP R10, R10 ;  /* 0x0000000a000a7308 */ /* 0x001e640000001000 */
[----:B-1----:R-:W-:-:S06]  /*128f0*/  VIADD R3, R10, 0xffffffe ;  /* 0x0ffffffe0a037836 */ /* 0x002fcc0000000000 */
[----:B------:R-:W0:Y:S02]  /*12900*/  F2I.FTZ.U32.TRUNC.NTZ R3, R3 ;  /* 0x0000000300037305 */ /* 0x000e24000021f000 */
[----:B0-----:R-:W-:-:S04]  /*12910*/  IMAD.MOV R2, RZ, RZ, -R3 ;  /* 0x000000ffff027224 */ /* 0x001fc800078e0a03 */
[----:B------:R-:W-:Y:S02]  /*12920*/  IMAD R11, R2, R7, RZ ;  /* 0x00000007020b7224 */ /* 0x000fe400078e02ff */
[----:B------:R-:W-:-:S04]  /*12930*/  IMAD.MOV.U32 R2, RZ, RZ, RZ ;  /* 0x000000ffff027224 */ /* 0x000fc800078e00ff */
[----:B------:R-:W-:Y:S01]  /*12940*/  IMAD.HI.U32 R11, R3, R11, R2 ;  /* 0x0000000b030b7227 */ /* 0x000fe200078e0002 */
[----:B------:R-:W-:Y:S01]  /*12950*/  IABS R3, R4 ;  /* 0x0000000400037213 */ /* 0x000fe20000000000 */
[----:B------:R-:W0:Y:S04]  /*12960*/  MUFU.RCP R2, R13 ;  /* 0x0000000d00027308 */ /* 0x000e280000001000 */
[----:B------:R-:W-:Y:S02]  /*12970*/  IMAD.MOV R3, RZ, RZ, -R3 ;  /* 0x000000ffff037224 */ /* 0x000fe400078e0a03 */
[----:B------:R-:W-:-:S04]  /*12980*/  IMAD.HI.U32 R10, R11, R12, RZ ;  /* 0x0000000c0b0a7227 */ /* 0x000fc800078e00ff */
[----:B------:R-:W-:-:S05]  /*12990*/  IMAD R12, R10, R3, R12 ;  /* 0x000000030a0c7224 */ /* 0x000fca00078e020c */
[----:B------:R-:W-:Y:S01]  /*129a0*/  ISETP.GT.U32.AND P1, PT, R7, R12, PT ;  /* 0x0000000c0700720c */ /* 0x000fe20003f24070 */
[----:B0-----:R-:W-:-:S06]  /*129b0*/  VIADD R3, R2, 0xffffffe ;  /* 0x0ffffffe02037836 */ /* 0x001fcc0000000000 */
[----:B------:R-:W0:Y:S06]  /*129c0*/  F2I.FTZ.U32.TRUNC.NTZ R3, R3 ;  /* 0x0000000300037305 */ /* 0x000e2c000021f000 */
[----:B------:R-:W-:Y:S02]  /*129d0*/  @!P1 IMAD.IADD R12, R12, 0x1, -R7 ;  /* 0x000000010c0c9824 */ /* 0x000fe400078e0a07 */
[----:B------:R-:W-:Y:S01]  /*129e0*/  @!P1 VIADD R10, R10, 0x1 ;  /* 0x000000010a0a9836 */ /* 0x000fe20000000000 */
[----:B------:R-:W-:Y:S02]  /*129f0*/  ISETP.NE.AND P1, PT, R4, RZ, PT ;  /* 0x000000ff0400720c */ /* 0x000fe40003f25270 */
[----:B------:R-:W-:Y:S01]  /*12a00*/  ISETP.GE.U32.AND P0, PT, R12, R7, PT ;  /* 0x000000070c00720c */ /* 0x000fe20003f06070 */
[----:B0-----:R-:W-:-:S04]  /*12a10*/  IMAD.MOV R2, RZ, RZ, -R3 ;  /* 0x000000ffff027224 */ /* 0x001fc800078e0a03 */
[----:B------:R-:W-:Y:S02]  /*12a20*/  IMAD R7, R2, R9, RZ ;  /* 0x0000000902077224 */ /* 0x000fe400078e02ff */
[----:B------:R-:W-:-:S06]  /*12a30*/  IMAD.MOV.U32 R2, RZ, RZ, RZ ;  /* 0x000000ffff027224 */ /* 0x000fcc00078e00ff */
[----:B------:R-:W-:Y:S02]  /*12a40*/  @P0 VIADD R10, R10, 0x1 ;  /* 0x000000010a0a0836 */ /* 0x000fe40000000000 */
[----:B------:R-:W-:Y:S01]  /*12a50*/  IMAD.HI.U32 R7, R3, R7, R2 ;  /* 0x0000000703077227 */ /* 0x000fe200078e0002 */
[----:B------:R-:W-:Y:S02]  /*12a60*/  LOP3.LUT R2, R5, R4, RZ, 0x3c, !PT ;  /* 0x0000000405027212 */ /* 0x000fe400078e3cff */
[----:B------:R-:W-:Y:S02]  /*12a70*/  IABS R3, R8 ;  /* 0x0000000800037213 */ /* 0x000fe40000000000 */
[----:B------:R-:W-:-:S03]  /*12a80*/  ISETP.GE.AND P2, PT, R2, RZ, PT ;  /* 0x000000ff0200720c */ /* 0x000fc60003f46270 */
[----:B------:R-:W-:-:S10]  /*12a90*/  IMAD.MOV R3, RZ, RZ, -R3 ;  /* 0x000000ffff037224 */ /* 0x000fd400078e0a03 */
[----:B------:R-:W-:Y:S01]  /*12aa0*/  @!P2 IMAD.MOV R10, RZ, RZ, -R10 ;  /* 0x000000ffff0aa224 */ /* 0x000fe200078e0a0a */
[----:B------:R-:W-:-:S04]  /*12ab0*/  @!P1 LOP3.LUT R10, RZ, R4, RZ, 0x33, !PT ;  /* 0x00000004ff0a9212 */ /* 0x000fc800078e33ff */
        /* <DEDUP_REMOVED lines=9> */
[----:B------:R-:W-:Y:S01]  /*12b50*/  ISETP.GE.AND P2, PT, R2, RZ, PT ;  /* 0x000000ff0200720c */ /* 0x000fe20003f46270 */
[----:B------:R-:W-:-:S04]  /*12b60*/  IMAD.MOV R2, RZ, RZ, -R10 ;  /* 0x000000ffff027224 */ /* 0x000fc800078e0a0a */
[----:B------:R-:W-:Y:S02]  /*12b70*/  IMAD R2, R4, R2, R5 ;  /* 0x0000000204027224 */ /* 0x000fe400078e0205 */
[----:B------:R-:W-:-:S06]  /*12b80*/  @P0 VIADD R7, R7, 0x1 ;  /* 0x0000000107070836 */ /* 0x000fcc0000000000 */
[----:B------:R-:W-:Y:S01]  /*12b90*/  @!P2 IMAD.MOV R7, RZ, RZ, -R7 ;  /* 0x000000ffff07a224 */ /* 0x000fe200078e0a07 */
[----:B------:R-:W-:-:S05]  /*12ba0*/  @!P1 LOP3.LUT R7, RZ, R8, RZ, 0x33, !PT ;  /* 0x00000008ff079212 */ /* 0x000fca00078e33ff */
[--C-:B------:R-:W-:Y:S02]  /*12bb0*/  IMAD.MOV R3, RZ, RZ, -R7.reuse ;  /* 0x000000ffff037224 */ /* 0x100fe400078e0a07 */
[C---:B------:R-:W-:Y:S02]  /*12bc0*/  IMAD R7, R8.reuse, 0x1000000, R7 ;  /* 0x0100000008077824 */ /* 0x040fe400078e0207 */
[----:B------:R-:W-:-:S04]  /*12bd0*/  IMAD R8, R8, R3, R10 ;  /* 0x0000000308087224 */ /* 0x000fc800078e020a */
[----:B------:R-:W-:-:S05]  /*12be0*/  IMAD R3, R8, 0x10000, R7 ;  /* 0x0001000008037824 */ /* 0x000fca00078e0207 */
[----:B------:R0:W-:Y:S01]  /*12bf0*/  STL [R1+0x8], R3 ;  /* 0x0000080301007387 */ /* 0x0001e20000100800 */
[----:B------:R-:W-:Y:S05]  /*12c00*/  BRA `(.L_x_1256) ;  /* 0x0000000000f87947 */ /* 0x000fea0003800000 */
.L_x_1255:
[----:B-1----:R-:W1:Y:S01]  /*12c10*/  LDC.64 R2, c[0x0][0xc90] ;  /* 0x00032400ff027b82 */ /* 0x002e620000000a00 */
[----:B------:R-:W-:Y:S01]  /*12c20*/  ULDC.64 UR6, c[0x0][0x208] ;  /* 0x0000820000067ab9 */ /* 0x000fe20000000a00 */
[----:B-1----:R-:W-:-:S05]  /*12c30*/  IMAD.WIDE R2, R14, 0x4, R2 ;  /* 0x000000040e027825 */ /* 0x002fca00078e0202 */
[----:B0-----:R0:W2:Y:S02]  /*12c40*/  LDG.E R7, desc[UR6][R2.64] ;  /* 0x0000000602077981 */ /* 0x0010a4000c1e1900 */
[----:B0-----:R-:W-:Y:S02]  /*12c50*/  IMAD.MOV.U32 R2, RZ, RZ, RZ ;  /* 0x000000ffff027224 */ /* 0x001fe400078e00ff */
[----:B--2---:R-:W-:-:S05]  /*12c60*/  IMAD R8, R4, R7, RZ ;  /* 0x0000000704087224 */ /* 0x004fca00078e02ff */
[----:B------:R-:W-:-:S04]  /*12c70*/  IABS R9, R8 ;  /* 0x0000000800097213 */ /* 0x000fc80000000000 */
[----:B------:R-:W0:Y:S08]  /*12c80*/  I2F.RP R10, R9 ;  /* 0x00000009000a7306 */ /* 0x000e300000209400 */
[----:B0-----:R-:W0:Y:S02]  /*12c90*/  MUFU.RCP R10, R10 ;  /* 0x0000000a000a7308 */ /* 0x001e240000001000 */
[----:B0-----:R-:W-:-:S06]  /*12ca0*/  VIADD R11, R10, 0xffffffe ;  /* 0x0ffffffe0a0b7836 */ /* 0x001fcc0000000000 */
[----:B------:R-:W0:Y:S02]  /*12cb0*/  F2I.FTZ.U32.TRUNC.NTZ R3, R11 ;  /* 0x0000000b00037305 */ /* 0x000e24000021f000 */
[----:B0-----:R-:W-:-:S04]  /*12cc0*/  IMAD.MOV R12, RZ, RZ, -R3 ;  /* 0x000000ffff0c7224 */ /* 0x001fc800078e0a03 */
[----:B------:R-:W-:-:S04]  /*12cd0*/  IMAD R13, R12, R9, RZ ;  /* 0x000000090c0d7224 */ /* 0x000fc800078e02ff */
[----:B------:R-:W-:Y:S01]  /*12ce0*/  IMAD.HI.U32 R2, R3, R13, R2 ;  /* 0x0000000d03027227 */ /* 0x000fe200078e0002 */
[----:B------:R-:W-:Y:S02]  /*12cf0*/  IABS R13, R5 ;  /* 0x00000005000d7213 */ /* 0x000fe40000000000 */
[----:B------:R-:W-:-:S03]  /*12d00*/  IABS R3, R8 ;  /* 0x0000000800037213 */ /* 0x000fc60000000000 */
[----:B------:R-:W-:-:S04]  /*12d10*/  IMAD.HI.U32 R2, R2, R13, RZ ;  /* 0x0000000d02027227 */ /* 0x000fc800078e00ff */
[----:B------:R-:W-:-:S04]  /*12d20*/  IMAD.MOV R3, RZ, RZ, -R3 ;  /* 0x000000ffff037224 */ /* 0x000fc800078e0a03 */
[----:B------:R-:W-:Y:S01]  /*12d30*/  IMAD R10, R2, R3, R13 ;  /* 0x00000003020a7224 */ /* 0x000fe200078e020d */
[----:B------:R-:W-:-:S04]  /*12d40*/  LOP3.LUT R3, R5, R8, RZ, 0x3c, !PT ;  /* 0x0000000805037212 */ /* 0x000fc800078e3cff */
[----:B------:R-:W-:Y:S02]  /*12d50*/  ISETP.GT.U32.AND P1, PT, R9, R10, PT ;  /* 0x0000000a0900720c */ /* 0x000fe40003f24070 */
[----:B------:R-:W-:-:S11]  /*12d60*/  ISETP.GE.AND P2, PT, R3, RZ, PT ;  /* 0x000000ff0300720c */ /* 0x000fd60003f46270 */
[----:B------:R-:W-:Y:S02]  /*12d70*/  @!P1 IMAD.IADD R10, R10, 0x1, -R9 ;  /* 0x000000010a0a9824 */ /* 0x000fe400078e0a09 */
[----:B------:R-:W-:Y:S01]  /*12d80*/  @!P1 VIADD R2, R2, 0x1 ;  /* 0x0000000102029836 */ /* 0x000fe20000000000 */
[----:B------:R-:W-:Y:S02]  /*12d90*/  ISETP.NE.AND P1, PT, R8, RZ, PT ;  /* 0x000000ff0800720c */ /* 0x000fe40003f25270 */
[----:B------:R-:W-:-:S13]  /*12da0*/  ISETP.GE.U32.AND P0, PT, R10, R9, PT ;  /* 0x000000090a00720c */ /* 0x000fda0003f06070 */
[----:B------:R-:W-:-:S04]  /*12db0*/  @P0 VIADD R2, R2, 0x1 ;  /* 0x0000000102020836 */ /* 0x000fc80000000000 */
[----:B------:R-:W-:Y:S01]  /*12dc0*/  @!P2 IMAD.MOV R2, RZ, RZ, -R2 ;  /* 0x000000ffff02a224 */ /* 0x000fe200078e0a02 */
[----:B------:R-:W-:-:S05]  /*12dd0*/  @!P1 LOP3.LUT R2, RZ, R8, RZ, 0x33, !PT ;  /* 0x00000008ff029212 */ /* 0x000fca00078e33ff */
[----:B------:R-:W-:Y:S02]  /*12de0*/  IMAD R9, R7, R2, RZ ;  /* 0x0000000207097224 */ /* 0x000fe400078e02ff */
[----:B------:R-:W-:Y:S02]  /*12df0*/  IMAD.MOV R2, RZ, RZ, -R2 ;  /* 0x000000ffff027224 */ /* 0x000fe400078e0a02 */
[----:B------:R-:W-:Y:S02]  /*12e00*/  IMAD.MOV R10, RZ, RZ, -R9 ;  /* 0x000000ffff0a7224 */ /* 0x000fe400078e0a09 */
[----:B------:R-:W-:Y:S02]  /*12e10*/  IMAD R8, R8, R2, R5 ;  /* 0x0000000208087224 */ /* 0x000fe400078e0205 */
[----:B------:R-:W-:Y:S01]  /*12e20*/  IMAD.MOV.U32 R2, RZ, RZ, RZ ;  /* 0x000000ffff027224 */ /* 0x000fe200078e00ff */
[----:B------:R-:W-:Y:S02]  /*12e30*/  VIADDMNMX R7, R10, UR5, R7, PT ;  /* 0x000000050a077c46 */ /* 0x000fe4000b800107 */
[----:B------:R-:W-:-:S02]  /*12e40*/  IADD3 R9, R9, 0x1000000, R8 ;  /* 0x0100000009097810 */ /* 0x000fc40007ffe008 */
[----:B------:R-:W-:-:S04]  /*12e50*/  IABS R10, R7 ;  /* 0x00000007000a7213 */ /* 0x000fc80000000000 */
[----:B------:R-:W0:Y:S08]  /*12e60*/  I2F.RP R11, R10 ;  /* 0x0000000a000b7306 */ /* 0x000e300000209400 */
[----:B0-----:R-:W0:Y:S02]  /*12e70*/  MUFU.RCP R11, R11 ;  /* 0x0000000b000b7308 */ /* 0x001e240000001000 */
[----:B0-----:R-:W-:Y:S01]  /*12e80*/  VIADD R3, R11, 0xffffffe ;  /* 0x0ffffffe0b037836 */ /* 0x001fe20000000000 */
[----:B------:R-:W-:-:S05]  /*12e90*/  IABS R11, R7 ;  /* 0x00000007000b7213 */ /* 0x000fca0000000000 */
[----:B------:R-:W0:Y:S02]  /*12ea0*/  F2I.FTZ.U32.TRUNC.NTZ R3, R3 ;  /* 0x0000000300037305 */ /* 0x000e24000021f000 */
[----:B0-----:R-:W-:-:S04]  /*12eb0*/  IMAD.MOV R5, RZ, RZ, -R3 ;  /* 0x000000ffff057224 */ /* 0x001fc800078e0a03 */
[----:B------:R-:W-:-:S04]  /*12ec0*/  IMAD R5, R5, R10, RZ ;  /* 0x0000000a05057224 */ /* 0x000fc800078e02ff */
[----:B------:R-:W-:Y:S01]  /*12ed0*/  IMAD.HI.U32 R2, R3, R5, R2 ;  /* 0x0000000503027227 */ /* 0x000fe200078e0002 */
[----:B------:R-:W-:-:S03]  /*12ee0*/  IABS R5, R8 ;  /* 0x0000000800057213 */ /* 0x000fc60000000000 */
[----:B------:R-:W-:Y:S02]  /*12ef0*/  IMAD.MOV R3, RZ, RZ, -R11 ;  /* 0x000000ffff037224 */ /* 0x000fe400078e0a0b */
        /* <DEDUP_REMOVED lines=11> */
[----:B------:R-:W-:Y:S01]  /*12fb0*/  @!P1 LOP3.LUT R2, RZ, R7, RZ, 0x33, !PT ;  /* 0x00000007ff029212 */ /* 0x000fe200078e33ff */
[----:B------:R-:W-:-:S04]  /*12fc0*/  IMAD.MOV R7, RZ, RZ, -R7 ;  /* 0x000000ffff077224 */ /* 0x000fc800078e0a07 */
[----:B------:R-:W-:-:S05]  /*12fd0*/  IMAD R3, R2, R7, R9 ;  /* 0x0000000702037224 */ /* 0x000fca00078e0209 */
[----:B------:R1:W-:Y:S02]  /*12fe0*/  STL [R1+0x8], R3 ;  /* 0x0000080301007387 */ /* 0x0003e40000100800 */
.L_x_1256:
[----:B01----:R-:W-:-:S05]  /*12ff0*/  LOP3.LUT R3, RZ, R2, RZ, 0x33, !PT ;  /* 0x00000002ff037212 */ /* 0x003fca00078e33ff */
[----:B------:R-:W-:-:S05]  /*13000*/  IMAD.IADD R2, R4, 0x1, R3 ;  /* 0x0000000104027824 */ /* 0x000fca00078e0203 */
[----:B------:R1:W-:Y:S01]  /*13010*/  STL [R1+0x4], R2 ;  /* 0x0000040201007387 */ /* 0x0003e20000100800 */
[----:B------:R-:W-:Y:S05]  /*13020*/  BRA `(.L_x_1257) ;  /* 0x0000000000107947 */ /* 0x000fea0003800000 */
.L_x_1252:
[----:B------:R-:W-:Y:S01]  /*13030*/  IMAD.U32 R2, RZ, RZ, UR6 ;  /* 0x00000006ff027e24 */ /* 0x000fe2000f8e00ff */
[----:B------:R0:W-:Y:S04]  /*13040*/  STL [R1+0x4], RZ ;  /* 0x000004ff01007387 */ /* 0x0001e80000100800 */
[----:B------:R0:W-:Y:S04]  /*13050*/  STL [R1+0x8], RZ ;  /* 0x000008ff01007387 */ /* 0x0001e80000100800 */
[----:B------:R0:W-:Y:S02]  /*13060*/  STL [R1], R2 ;  /* 0x0000000201007387 */ /* 0x0001e40000100800 */
.L_x_1257:
[----:B------:R-:W2:Y:S04]  /*13070*/  LDL R8, [R1] ;  /* 0x0000000001087983 */ /* 0x000ea80000100800 */
[----:B------:R-:W2:Y:S04]  /*13080*/  LDL R9, [R1+0x4] ;  /* 0x0000040001097983 */ /* 0x000ea80000100800 */
[----:B------:R-:W2:Y:S04]  /*13090*/  LDL R10, [R1+0x8] ;  /* 0x00000800010a7983 */ /* 0x000ea80000100800 */
[----:B------:R-:W2:Y:S01]  /*130a0*/  LDL R11, [R1+0xc] ;  /* 0x00000c00010b7983 */ /* 0x000ea20000100800 */
[----:B------:R-:W-:-:S13]  /*130b0*/  ISETP.NE.AND P0, PT, R0, RZ, PT ;  /* 0x000000ff0000720c */ /* 0x000fda0003f05270 */
[----:B------:R-:W3:Y:S01]  /*130c0*/  @!P0 S2R R3, SR_CgaCtaId ;  /* 0x0000000000038919 */ /* 0x000ee20000008800 */
[----:B------:R-:W-:-:S04]  /*130d0*/  @!P0 MOV R0, 0x400 ;  /* 0x0000040000008802 */ /* 0x000fc80000000f00 */
[----:B---3--:R-:W-:-:S05]  /*130e0*/  @!P0 LEA R0, R3, R0, 0x18 ;  /* 0x0000000003008211 */ /* 0x008fca00078ec0ff */
[----:B--2---:R2:W-:Y:S01]  /*130f0*/  @!P0 STS.128 [R0+0x308d0], R8 ;  /* 0x0308d00800008388 */ /* 0x0045e20000000c00 */
[----:B------:R-:W-:Y:S06]  /*13100*/  BAR.ARV 0x5, 0x180 ;  /* 0x0146000000007b1d */ /* 0x000fec0000002000 */
.L_x_1250:
[----:B--2---:R-:W2:Y:S01]  /*13110*/  LDL R0, [R1+0xc] ;  /* 0x00000c0001007983 */ /* 0x004ea20000100800 */
[----:B------:R-:W-:-:S03]  /*13120*/  ULDC UR4, c[0x0][0xc3c] ;  /* 0x00030f0000047ab9 */ /* 0x000fc60000000800 */
[----:B------:R4:W-:Y:S01]  /*13130*/  STL [R1+0x10], RZ ;  /* 0x000010ff01007387 */ /* 0x0009e20000100800 */
[----:B--2---:R-:W-:Y:S01]  /*13140*/  ISETP.GE.AND P0, PT, R0, UR4, PT ;  /* 0x0000000400007c0c */ /* 0x004fe2000bf06270 */
[----:B------:R-:W-:-:S05]  /*13150*/  IMAD.MOV.U32 R0, RZ, RZ, 0x1 ;  /* 0x00000001ff007424 */ /* 0x000fca00078e00ff */
[----:B------:R4:W-:Y:S04]  /*13160*/  STL [R1+0x14], R0 ;  /* 0x0000140001007387 */ /* 0x0009e80000100800 */
[----:B------:R4:W-:Y:S03]  /*13170*/  STL [R1+0x50], RZ ;  /* 0x000050ff01007387 */ /* 0x0009e60000100800 */
[----:B------:R-:W-:Y:S05]  /*13180*/  @P0 BRA `(.L_x_1258) ;  /* 0x0000006400640947 */ /* 0x000fea0003800000 */
[----:B------:R-:W2:Y:S01]  /*13190*/  S2UR UR5, SR_CgaCtaId ;  /* 0x00000000000579c3 */ /* 0x000ea20000008800 */
[C---:B----4-:R-:W-:Y:S01]  /*131a0*/  IMAD.SHL.U32 R0, R6.reuse, 0x8, RZ ;  /* 0x0000000806007824 */ /* 0x050fe200078e00ff */
[----:B------:R-:W-:Y:S01]  /*131b0*/  LOP3.LUT R4, R6, 0x7f, RZ, 0xc0, !PT ;  /* 0x0000007f06047812 */ /* 0x000fe200078ec0ff */
[----:B------:R-:W-:Y:S01]  /*131c0*/  UMOV UR4, 0x400 ;  /* 0x0000040000047882 */ /* 0x000fe20000000000 */
[----:B------:R-:W-:Y:S01]  /*131d0*/  BSSY B8, `(.L_x_1258) ;  /* 0x0000654000087945 */ /* 0x000fe20003800000 */
[----:B------:R-:W-:Y:S01]  /*131e0*/  ULDC UR38, c[0x0][0xc] ;  /* 0x0000030000267ab9 */ /* 0x000fe20000000800 */
[----:B------:R-:W-:Y:S01]  /*131f0*/  LOP3.LUT R3, R0, 0x1f8, RZ, 0xc0, !PT ;  /* 0x000001f800037812 */ /* 0x000fe200078ec0ff */
[----:B01----:R-:W-:Y:S01]  /*13200*/  IMAD.SHL.U32 R2, R4, 0x8, RZ ;  /* 0x0000000804027824 */ /* 0x003fe200078e00ff */
[----:B------:R-:W-:Y:S01]  /*13210*/  LOP3.LUT R0, R0, 0x38, RZ, 0xc0, !PT ;  /* 0x0000003800007812 */ /* 0x000fe200078ec0ff */
[----:B------:R-:W-:Y:S01]  /*13220*/  ULDC.64 UR36, c[0x0][0x198] ;  /* 0x0000660000247ab9 */ /* 0x000fe20000000a00 */
[----:B------:R-:W-:Y:S01]  /*13230*/  LOP3.LUT R3, R3, 0x38, R6, 0x78, !PT ;  /* 0x0000003803037812 */ /* 0x000fe200078e7806 */
[----:B------:R-:W-:-:S03]  /*13240*/  IMAD.SHL.U32 R6, R6, 0x10, RZ ;  /* 0x0000001006067824 */ /* 0x000fc600078e00ff */
[----:B------:R-:W-:Y:S02]  /*13250*/  LOP3.LUT R2, R3, 0x200, R2, 0xf8, !PT ;  /* 0x0000020003027812 */ /* 0x000fe400078ef802 */
[----:B------:R-:W-:-:S04]  /*13260*/  SHF.R.U32.HI R3, RZ, 0x3, R4 ;  /* 0x00000003ff037819 */ /* 0x000fc80000011604 */
[----:B------:R-:W-:Y:S01]  /*13270*/  LOP3.LUT R4, R3, 0x70, R6, 0xf8, !PT ;  /* 0x0000007003047812 */ /* 0x000fe200078ef806 */
[----:B--2---:R-:W-:-:S06]  /*13280*/  ULEA UR4, UR5, UR4, 0x18 ;  /* 0x0000000405047291 */ /* 0x004fcc000f8ec03f */
[----:B------:R-:W-:-:S04]  /*13290*/  IMAD.U32 R19, RZ, RZ, UR4 ;  /* 0x00000004ff137e24 */ /* 0x000fc8000f8e00ff */
[----:B------:R-:W-:Y:S02]  /*132a0*/  IMAD R3, R2, 0x2, R19 ;  /* 0x0000000202037824 */ /* 0x000fe400078e0213 */
[----:B------:R-:W-:-:S03]  /*132b0*/  IMAD.MOV.U32 R2, RZ, RZ, 0x1 ;  /* 0x00000001ff027424 */ /* 0x000fc600078e00ff */
[----:B------:R-:W-:Y:S04]  /*132c0*/  STL [R1+0x20], R3 ;  /* 0x0000200301007387 */ /* 0x000fe80000100800 */
[----:B------:R-:W-:Y:S04]  /*132d0*/  STL [R1+0x50], RZ ;  /* 0x000050ff01007387 */ /* 0x000fe80000100800 */
[----:B------:R0:W-:Y:S04]  /*132e0*/  STL [R1+0x14], R2 ;  /* 0x0000140201007387 */ /* 0x0001e80000100800 */
[----:B------:R1:W-:Y:S01]  /*132f0*/  STL [R1+0x10], RZ ;  /* 0x000010ff01007387 */ /* 0x0003e20000100800 */
[----:B0-----:R-:W-:-:S02]  /*13300*/  LOP3.LUT R2, R0, 0x40, RZ, 0xfc, !PT ;  /* 0x0000004000027812 */ /* 0x001fc400078efcff */
[----:B-1----:R-:W-:-:S07]  /*13310*/  LOP3.LUT R0, R0, 0x80, RZ, 0xfc, !PT ;  /* 0x0000008000007812 */ /* 0x002fce00078efcff */
.L_x_1374:
[----:B--23--:R-:W2:Y:S01]  /*13320*/  LDL R9, [R1+0xc] ;  /* 0x00000c0001097983 */ /* 0x00cea20000100800 */
[----:B------:R-:W-:Y:S05]  /*13330*/  YIELD ;  /* 0x0000000000007946 */ /* 0x000fea0003800000 */
[----:B------:R-:W-:Y:S01]  /*13340*/  ULDC.64 UR4, c[0x0][0xa28] ;  /* 0x00028a0000047ab9 */ /* 0x000fe20000000a00 */
[----:B------:R-:W-:Y:S01]  /*13350*/  IMAD.MOV.U32 R0, RZ, RZ, RZ ;  /* 0x000000ffff007224 */ /* 0x000fe200078e00ff */
[----:B------:R-:W-:Y:S01]  /*13360*/  ISETP.NE.U32.AND P0, PT, RZ, UR4, PT ;  /* 0x00000004ff007c0c */ /* 0x000fe2000bf05070 */
[----:B01----:R-:W0:Y:S01]  /*13370*/  LDC.64 R4, c[0x0][0xa00] ;  /* 0x00028000ff047b82 */ /* 0x003e220000000a00 */
[----:B------:R-:W-:Y:S01]  /*13380*/  ULDC.64 UR8, c[0x0][0x208] ;  /* 0x0000820000087ab9 */ /* 0x000fe20000000a00 */
[----:B------:R-:W-:Y:S01]  /*13390*/  IMAD.MOV.U32 R10, RZ, RZ, RZ ;  /* 0x000000ffff0a7224 */ /* 0x000fe200078e00ff */
[----:B------:R-:W-:Y:S01]  /*133a0*/  ISETP.NE.AND.EX P0, PT, RZ, UR5, PT, P0 ;  /* 0x00000005ff007c0c */ /* 0x000fe2000bf05300 */
[----:B------:R-:W-:Y:S01]  /*133b0*/  ULDC.64 UR4, c[0x0][0xa18] ;  /* 0x0002860000047ab9 */ /* 0x000fe20000000a00 */
[----:B------:R-:W-:-:S11]  /*133c0*/  ULDC.64 UR6, c[0x0][0xa08] ;  /* 0x0002820000067ab9 */ /* 0x000fd60000000a00 */
[----:B------:R-:W2:Y:S02]  /*133d0*/  @P0 LDC.64 R2, c[0x0][0xa28] ;  /* 0x00028a00ff020b82 */ /* 0x000ea40000000a00 */
[----:B--2---:R-:W-:-:S05]  /*133e0*/  @P0 IMAD.WIDE R2, R9, 0x4, R2 ;  /* 0x0000000409020825 */ /* 0x004fca00078e0202 */
[----:B------:R1:W5:Y:S01]  /*133f0*/  @P0 LDG.E R0, desc[UR8][R2.64] ;  /* 0x0000000802000981 */ /* 0x000362000c1e1900 */
[----:B------:R-:W-:Y:S01]  /*13400*/  ISETP.NE.U32.AND P0, PT, RZ, UR4, PT ;  /* 0x00000004ff007c0c */ /* 0x000fe2000bf05070 */
[----:B0-----:R-:W-:Y:S01]  /*13410*/  IMAD.WIDE R4, R9, 0x4, R4 ;  /* 0x0000000409047825 */ /* 0x001fe200078e0204 */
[----:B------:R-:W-:Y:S02]  /*13420*/  ISETP.NE.U32.AND P1, PT, RZ, UR6, PT ;  /* 0x00000006ff007c0c */ /* 0x000fe4000bf25070 */
[----:B------:R-:W-:Y:S01]  /*13430*/  ISETP.NE.AND.EX P2, PT, RZ, UR5, PT, P0 ;  /* 0x00000005ff007c0c */ /* 0x000fe2000bf45300 */
[----:B------:R-:W-:Y:S01]  /*13440*/  ULDC.64 UR4, c[0x0][0xa00] ;  /* 0x0002800000047ab9 */ /* 0x000fe20000000a00 */
[----:B------:R-:W-:Y:S01]  /*13450*/  ISETP.NE.AND.EX P1, PT, RZ, UR7, PT, P1 ;  /* 0x00000007ff007c0c */ /* 0x000fe2000bf25310 */
[----:B------:R-:W-:Y:S01]  /*13460*/  IMAD.MOV.U32 R8, RZ, RZ, RZ ;  /* 0x000000ffff087224 */ /* 0x000fe200078e00ff */
[----:B------:R-:W-:Y:S01]  /*13470*/  ISETP.NE.U32.AND P0, PT, RZ, UR4, PT ;  /* 0x00000004ff007c0c */ /* 0x000fe2000bf05070 */
[----:B-1----:R-:W0:Y:S03]  /*13480*/  LDC.64 R2, c[0x0][0xa08] ;  /* 0x00028200ff027b82 */ /* 0x002e260000000a00 */
[----:B------:R-:W-:-:S05]  /*13490*/  ISETP.NE.AND.EX P0, PT, RZ, UR5, PT, P0 ;  /* 0x00000005ff007c0c */ /* 0x000fca000bf05300 */
[----:B------:R-:W1:Y:S08]  /*134a0*/  @P2 LDC.64 R6, c[0x0][0xa18] ;  /* 0x00028600ff062b82 */ /* 0x000e700000000a00 */
[----:B------:R-:W2:Y:S01]  /*134b0*/  @P0 LDG.E R10, desc[UR8][R4.64] ;  /* 0x00000008040a0981 */ /* 0x000ea2000c1e1900 */
[----:B------:R-:W-:Y:S01]  /*134c0*/  ULDC UR4, c[0x0][0x288] ;  /* 0x0000a20000047ab9 */ /* 0x000fe20000000800 */
[----:B0-----:R-:W-:-:S05]  /*134d0*/  IMAD.WIDE R2, R9, 0x4, R2 ;  /* 0x0000000409027825 */ /* 0x001fca00078e0202 */
[----:B------:R-:W5:Y:S01]  /*134e0*/  @P1 LDG.E R8, desc[UR8][R2.64] ;  /* 0x0000000802081981 */ /* 0x000f62000c1e1900 */
[----:B-1----:R-:W-:-:S03]  /*134f0*/  @P2 IMAD.WIDE R6, R9, 0x4, R6 ;  /* 0x0000000409062825 */ /* 0x002fc600078e0206 */
[----:B--2---:R0:W-:Y:S02]  /*13500*/  STL [R1+0x30], R10 ;  /* 0x0000300a01007387 */ /* 0x0041e40000100800 */
[----:B0-----:R-:W-:Y:S01]  /*13510*/  IMAD.U32 R10, RZ, RZ, UR4 ;  /* 0x00000004ff0a7e24 */ /* 0x001fe2000f8e00ff */
[----:B------:R-:W-:-:S05]  /*13520*/  ULDC.64 UR4, c[0x0][0x418] ;  /* 0x0001060000047ab9 */ /* 0x000fca0000000a00 */
        /* <DEDUP_REMOVED lines=12> */
[----:B------:R-:W0:Y:S04]  /*135f0*/  LDG.E R7, desc[UR4][R4.64] ;  /* 0x0000000404077981 */ /* 0x000e28000c1e1900 */
[----:B------:R-:W0:Y:S02]  /*13600*/  LDG.E R4, desc[UR4][R4.64+0x4] ;  /* 0x0000040404047981 */ /* 0x000e24000c1e1900 */
[----:B0-----:R-:W-:-:S05]  /*13610*/  IMAD.IADD R10, R4, 0x1, -R7 ;  /* 0x00000001040a7824 */ /* 0x001fca00078e0a07 */
[----:B------:R1:W-:Y:S02]  /*13620*/  STL [R1+0x2c], R10 ;  /* 0x00002c0a01007387 */ /* 0x0003e40000100800 */
.L_x_1259:
[----:B------:R-:W2:Y:S01]  /*13630*/  LDL.LU R5, [R1+0x8] ;  /* 0x0000080001057983 */ /* 0x000ea20000300800 */
[----:B------:R-:W-:Y:S02]  /*13640*/  ULDC.64 UR4, c[0x0][0xa20] ;  /* 0x0002880000047ab9 */ /* 0x000fe40000000a00 */
[----:B------:R-:W-:-:S04]  /*13650*/  ISETP.NE.U32.AND P0, PT, RZ, UR4, PT ;  /* 0x00000004ff007c0c */ /* 0x000fc8000bf05070 */
[----:B------:R-:W-:Y:S02]  /*13660*/  ISETP.NE.AND.EX P0, PT, RZ, UR5, PT, P0 ;  /* 0x00000005ff007c0c */ /* 0x000fe4000bf05300 */
[C---:B--2---:R-:W-:Y:S02]  /*13670*/  LOP3.LUT R7, R5.reuse, 0xff000000, RZ, 0xc0, !PT ;  /* 0xff00000005077812 */ /* 0x044fe400078ec0ff */
[C---:B------:R-:W-:Y:S02]  /*13680*/  LOP3.LUT R4, R5.reuse, 0xff0000, RZ, 0xc0, !PT ;  /* 0x00ff000005047812 */ /* 0x040fe400078ec0ff */
[----:B------:R-:W-:Y:S02]  /*13690*/  SHF.R.U32.HI R7, RZ, 0x8, R7 ;  /* 0x00000008ff077819 */ /* 0x000fe40000011607 */
[----:B------:R-:W-:Y:S02]  /*136a0*/  LOP3.LUT R16, R5, 0xffff, RZ, 0xc0, !PT ;  /* 0x0000ffff05107812 */ /* 0x000fe400078ec0ff */
[----:B------:R-:W-:Y:S01]  /*136b0*/  LEA.HI R7, R4, R7, RZ, 0x10 ;  /* 0x0000000704077211 */ /* 0x000fe200078f80ff */
[----:B-----5:R-:W-:-:S05]  /*136c0*/  IMAD.IADD R4, R8, 0x1, R0 ;  /* 0x0000000108047824 */ /* 0x020fca00078e0200 */
[----:B------:R2:W-:Y:S01]  /*136d0*/  STL [R1+0x18], R4 ;  /* 0x0000180401007387 */ /* 0x0005e20000100800 */
[----:B------:R-:W-:Y:S05]  /*136e0*/  @!P0 BRA `(.L_x_1260) ;  /* 0x0000000000148947 */ /* 0x000fea0003800000 */
[----:B------:R-:W3:Y:S01]  /*136f0*/  LDC.64 R2, c[0x0][0xa20] ;  /* 0x00028800ff027b82 */ /* 0x000ee20000000a00 */
[----:B------:R-:W-:Y:S01]  /*13700*/  ULDC.64 UR4, c[0x0][0x208] ;  /* 0x0000820000047ab9 */ /* 0x000fe20000000a00 */
[----:B---3--:R-:W-:-:S05]  /*13710*/  IMAD.WIDE R2, R9, 0x4, R2 ;  /* 0x0000000409027825 */ /* 0x008fca00078e0202 */
[----:B------:R3:W5:Y:S01]  /*13720*/  LDG.E R6, desc[UR4][R2.64] ;  /* 0x0000000402067981 */ /* 0x000762000c1e1900 */
[----:B------:R-:W-:Y:S05]  /*13730*/  BRA `(.L_x_1261) ;  /* 0x0000000000147947 */ /* 0x000fea0003800000 */
.L_x_1260:
[----:B------:R-:W-:Y:S05]  /*13740*/  @!P1 BRA `(.L_x_1261) ;  /* 0x0000000000109947 */ /* 0x000fea0003800000 */
[----:B------:R-:W-:Y:S02]  /*13750*/  ULDC.64 UR4, c[0x0][0x208] ;  /* 0x0000820000047ab9 */ /* 0x000fe40000000a00 */
[----:B------:R-:W3:Y:S04]  /*13760*/  LDG.E R6, desc[UR4][R2.64] ;  /* 0x0000000402067981 */ /* 0x000ee8000c1e1900 */
[----:B------:R-:W3:Y:S02]  /*13770*/  LDG.E R2, desc[UR4][R2.64+0x4] ;  /* 0x0000040402027981 */ /* 0x000ee4000c1e1900 */
[----:B---3--:R-:W-:-:S07]  /*13780*/  IMAD.IADD R6, R2, 0x1, -R6 ;  /* 0x0000000102067824 */ /* 0x008fce00078e0a06 */
.L_x_1261:
[----:B--2---:R-:W2:Y:S01]  /*13790*/  LDL.LU R4, [R1+0x4] ;  /* 0x0000040001047983 */ /* 0x004ea20000300800 */
[----:B---3--:R-:W3:Y:S01]  /*137a0*/  LDC R2, c[0x0][0x448] ;  /* 0x00011200ff027b82 */ /* 0x008ee20000000800 */
[----:B-----5:R-:W-:Y:S01]  /*137b0*/  IMAD.IADD R0, R6, 0x1, -R0 ;  /* 0x0000000106007824 */ /* 0x020fe200078e0a00 */
[----:B---3--:R-:W-:-:S13]  /*137c0*/  ISETP.NE.AND P1, PT, R2, 0x1, PT ;  /* 0x000000010200780c */ /* 0x008fda0003f25270 */
[----:B------:R-:W3:Y:S08]  /*137d0*/  @P1 LDC R3, c[0x0][0x44c] ;  /* 0x00011300ff031b82 */ /* 0x000ef00000000800 */
[----:B------:R-:W4:Y:S01]  /*137e0*/  @P1 LDC R2, c[0x0][0x450] ;  /* 0x00011400ff021b82 */ /* 0x000f220000000800 */
[----:B--2---:R-:W-:-:S04]  /*137f0*/  IMAD.SHL.U32 R11, R4, 0x80, RZ ;  /* 0x00000080040b7824 */ /* 0x004fc800078e00ff */
[----:B------:R-:W-:Y:S01]  /*13800*/  VIADD R4, R11, 0x7f ;  /* 0x0000007f0b047836 */ /* 0x000fe20000000000 */
[----:B------:R2:W-:Y:S03]  /*13810*/  STL [R1+0x28], R11 ;  /* 0x0000280b01007387 */ /* 0x0005e60000100800 */
[----:B---3--:R-:W-:-:S04]  /*13820*/  @P1 IMAD.HI.U32 R3, R4, R3, RZ ;  /* 0x0000000304031227 */ /* 0x008fc800078e00ff */
[----:B------:R-:W-:Y:S01]  /*13830*/  IMAD.MOV.U32 R6, RZ, RZ, R4 ;  /* 0x000000ffff067224 */ /* 0x000fe200078e0004 */
[----:B----4-:R-:W-:Y:S01]  /*13840*/  @P1 SHF.R.U32.HI R6, RZ, R2, R3 ;  /* 0x00000002ff061219 */ /* 0x010fe20000011603 */
[----:B------:R-:W-:-:S04]  /*13850*/  VIADD R2, R0, 0x5f ;  /* 0x0000005f00027836 */ /* 0x000fc80000000000 */
[----:B------:R-:W-:-:S05]  /*13860*/  IMAD.HI R2, R2, 0x2aaaaaab, RZ ;  /* 0x2aaaaaab02027827 */ /* 0x000fca00078e02ff */
[----:B------:R-:W-:-:S04]  /*13870*/  SHF.R.U32.HI R3, RZ, 0x1f, R2 ;  /* 0x0000001fff037819 */ /* 0x000fc80000011602 */
[----:B------:R-:W-:Y:S02]  /*13880*/  LEA.HI.SX32 R9, R2, R3, 0x1c ;  /* 0x0000000302097211 */ /* 0x000fe400078fe2ff */
[----:B------:R-:W-:-:S03]  /*13890*/  IADD3 R2, R0, 0x1, -R10 ;  /* 0x0000000100027810 */ /* 0x000fc60007ffe80a */
[----:B------:R2:W-:Y:S02]  /*138a0*/  STL [R1+0x58], R9 ;  /* 0x0000580901007387 */ /* 0x0005e40000100800 */
[----:B------:R-:W-:Y:S02]  /*138b0*/  IMAD.IADD R6, R2, 0x1, R6 ;  /* 0x0000000102067824 */ /* 0x000fe400078e0206 */
[----:B------:R-:W3:Y:S02]  /*138c0*/  LDC.64 R2, c[0x0][0x9e0] ;  /* 0x00027800ff027b82 */ /* 0x000ee40000000a00 */
[----:B---3--:R-:W-:Y:S01]  /*138d0*/  ISETP.GE.AND P2, PT, R3, 0x1, PT ;  /* 0x000000010300780c */ /* 0x008fe20003f46270 */
[----:B------:R-:W-:-:S12]  /*138e0*/  IMAD.IADD R2, R6, 0x1, R2 ;  /* 0x0000000106027824 */ /* 0x000fd800078e0202 */
[----:B--2---:R-:W-:Y:S05]  /*138f0*/  @!P2 BRA `(.L_x_1262) ;  /* 0x000000000048a947 */ /* 0x004fea0003800000 */
[C---:B------:R-:W-:Y:S01]  /*13900*/  ISETP.GT.AND P0, PT, R6.reuse, RZ, PT ;  /* 0x000000ff0600720c */ /* 0x040fe20003f04270 */
[----:B------:R-:W-:Y:S01]  /*13910*/  BSSY B0, `(.L_x_1263) ;  /* 0x000000e000007945 */ /* 0x000fe20003800000 */
[----:B------:R-:W-:-:S11]  /*13920*/  VIADD R8, R6, 0xffffffff ;  /* 0xffffffff06087836 */ /* 0x000fd60000000000 */
[----:B------:R-:W-:Y:S05]  /*13930*/  @P0 BRA `(.L_x_1264) ;  /* 0x00000000001c0947 */ /* 0x000fea0003800000 */
[----:B------:R-:W-:Y:S01]  /*13940*/  ISETP.NE.AND P0, PT, R3, 0x1, PT ;  /* 0x000000010300780c */ /* 0x000fe20003f05270 */
[----:B------:R-:W-:-:S12]  /*13950*/  IMAD.MOV R6, RZ, RZ, -R6 ;  /* 0x000000ffff067224 */ /* 0x000fd800078e0a06 */
[----:B------:R-:W2:Y:S02]  /*13960*/  @P0 LDC.64 R4, c[0x0][0x9e8] ;  /* 0x00027a00ff040b82 */ /* 0x000ea40000000a00 */
[----:B--2---:R-:W-:-:S05]  /*13970*/  @P0 IMAD.HI.U32 R4, R6, R4, RZ ;  /* 0x0000000406040227 */ /* 0x004fca00078e00ff */
[----:B------:R-:W-:-:S04]  /*13980*/  @P0 SHF.R.U32.HI R6, RZ, R5, R4 ;  /* 0x00000005ff060219 */ /* 0x000fc80000011604 */
[----:B------:R-:W-:Y:S01]  /*13990*/  LOP3.LUT R8, RZ, R6, RZ, 0x33, !PT ;  /* 0x00000006ff087212 */ /* 0x000fe200078e33ff */
[----:B------:R-:W-:Y:S06]  /*139a0*/  BRA `(.L_x_1265) ;  /* 0x0000000000107947 */ /* 0x000fec0003800000 */
.L_x_1264:
[----:B------:R-:W-:-:S13]  /*139b0*/  ISETP.NE.AND P0, PT, R3, 0x1, PT ;  /* 0x000000010300780c */ /* 0x000fda0003f05270 */
[----:B------:R-:W2:Y:S02]  /*139c0*/  @P0 LDC.64 R4, c[0x0][0x9e8] ;  /* 0x00027a00ff040b82 */ /* 0x000ea40000000a00 */
[----:B--2---:R-:W-:-:S05]  /*139d0*/  @P0 IMAD.HI.U32 R4, R8, R4, RZ ;  /* 0x0000000408040227 */ /* 0x004fca00078e00ff */
[----:B------:R-:W-:-:S07]  /*139e0*/  @P0 SHF.R.U32.HI R8, RZ, R5, R4 ;  /* 0x00000005ff080219 */ /* 0x000fce0000011604 */
.L_x_1265:
[----:B------:R-:W-:Y:S05]  /*139f0*/  BSYNC B0 ;  /* 0x0000000000007941 */ /* 0x000fea0003800000 */
.L_x_1263:
[----:B------:R-:W-:-:S05]  /*13a00*/  IMAD R8, R8, R3, R3 ;  /* 0x0000000308087224 */ /* 0x000fca00078e0203 */
[----:B------:R-:W-:-:S07]  /*13a10*/  VIMNMX R2, R2, R8, PT ;  /* 0x0000000802027248 */ /* 0x000fce0003fe0100 */
.L_x_1262:
[----:B------:R-:W2:Y:S01]  /*13a20*/  @P1 LDC R4, c[0x0][0x44c] ;  /* 0x00011300ff041b82 */ /* 0x000ea20000000800 */
[----:B------:R-:W-:Y:S01]  /*13a30*/  VIADD R2, R2, 0x5f ;  /* 0x0000005f02027836 */ /* 0x000fe20000000000 */
[----:B------:R-:W-:Y:S01]  /*13a40*/  ULDC UR4, c[0x0][0x9dc] ;  /* 0x0002770000047ab9 */ /* 0x000fe20000000800 */
[----:B------:R-:W-:Y:S02]  /*13a50*/  IMAD.MOV.U32 R5, RZ, RZ, R11 ;  /* 0x000000ffff057224 */ /* 0x000fe400078e000b */
[----:B------:R-:W-:-:S03]  /*13a60*/  IMAD.HI R2, R2, 0x2aaaaaab, RZ ;  /* 0x2aaaaaab02027827 */ /* 0x000fc600078e02ff */
[----:B------:R-:W3:Y:S01]  /*13a70*/  @P1 LDC R6, c[0x0][0x450] ;  /* 0x00011400ff061b82 */ /* 0x000ee20000000800 */
[----:B--2---:R-:W-:-:S05]  /*13a80*/  @P1 IMAD.HI.U32 R4, R11, R4, RZ ;  /* 0x000000040b041227 */ /* 0x004fca00078e00ff */
[----:B---3--:R-:W-:-:S04]  /*13a90*/  @P1 SHF.R.U32.HI R5, RZ, R6, R4 ;  /* 0x00000006ff051219 */ /* 0x008fc80000011604 */
[----:B------:R-:W-:Y:S02]  /*13aa0*/  IADD3 R6, R5, R0, -R10 ;  /* 0x0000000005067210 */ /* 0x000fe40007ffe80a */
[----:B------:R-:W-:-:S04]  /*13ab0*/  SHF.R.U32.HI R0, RZ, 0x1f, R2 ;  /* 0x0000001fff007819 */ /* 0x000fc80000011602 */
[----:B------:R-:W-:Y:S01]  /*13ac0*/  LEA.HI.SX32 R4, R2, R0, 0x1c ;  /* 0x0000000002047211 */ /* 0x000fe200078fe2ff */
[----:B------:R-:W-:-:S03]  /*13ad0*/  VIADD R2, R6, -UR4 ;  /* 0x8000000406027c36 */ /* 0x000fc60008000000 */
[----:B------:R-:W-:Y:S01]  /*13ae0*/  VIMNMX R0, R9, R4, PT ;  /* 0x0000000409007248 */ /* 0x000fe20003fe0100 */
[----:B------:R2:W-:Y:S01]  /*13af0*/  STL [R1+0x54], R4 ;  /* 0x0000540401007387 */ /* 0x0005e20000100800 */
[----:B------:R-:W-:Y:S05]  /*13b00*/  @!P2 BRA `(.L_x_1266) ;  /* 0x000000000044a947 */ /* 0x000fea0003800000 */
[----:B------:R-:W-:Y:S01]  /*13b10*/  ISETP.GT.AND P0, PT, R6, -0x1, PT ;  /* 0xffffffff0600780c */ /* 0x000fe20003f04270 */
[----:B------:R-:W-:-:S12]  /*13b20*/  BSSY B0, `(.L_x_1267) ;  /* 0x000000d000007945 */ /* 0x000fd80003800000 */
[----:B------:R-:W-:Y:S05]  /*13b30*/  @P0 BRA `(.L_x_1268) ;  /* 0x00000000001c0947 */ /* 0x000fea0003800000 */
[----:B------:R-:W-:Y:S02]  /*13b40*/  ISETP.NE.AND P0, PT, R3, 0x1, PT ;  /* 0x000000010300780c */ /* 0x000fe40003f05270 */
[----:B------:R-:W-:-:S11]  /*13b50*/  LOP3.LUT R6, RZ, R6, RZ, 0x33, !PT ;  /* 0x00000006ff067212 */ /* 0x000fd600078e33ff */
[----:B--2---:R-:W2:Y:S02]  /*13b60*/  @P0 LDC.64 R4, c[0x0][0x9e8] ;  /* 0x00027a00ff040b82 */ /* 0x004ea40000000a00 */
[----:B--2---:R-:W-:-:S05]  /*13b70*/  @P0 IMAD.HI.U32 R4, R6, R4, RZ ;  /* 0x0000000406040227 */ /* 0x004fca00078e00ff */
[----:B------:R-:W-:-:S04]  /*13b80*/  @P0 SHF.R.U32.HI R6, RZ, R5, R4 ;  /* 0x00000005ff060219 */ /* 0x000fc80000011604 */
[----:B------:R-:W-:Y:S01]  /*13b90*/  LOP3.LUT R6, RZ, R6, RZ, 0x33, !PT ;  /* 0x00000006ff067212 */ /* 0x000fe200078e33ff */
[----:B------:R-:W-:Y:S06]  /*13ba0*/  BRA `(.L_x_1269) ;  /* 0x0000000000107947 */ /* 0x000fec0003800000 */
.L_x_1268:
[----:B------:R-:W-:-:S13]  /*13bb0*/  ISETP.NE.AND P0, PT, R3, 0x1, PT ;  /* 0x000000010300780c */ /* 0x000fda0003f05270 */
[----:B--2---:R-:W2:Y:S02]  /*13bc0*/  @P0 LDC.64 R4, c[0x0][0x9e8] ;  /* 0x00027a00ff040b82 */ /* 0x004ea40000000a00 */
[----:B--2---:R-:W-:-:S05]  /*13bd0*/  @P0 IMAD.HI.U32 R4, R6, R4, RZ ;  /* 0x0000000406040227 */ /* 0x004fca00078e00ff */
[----:B------:R-:W-:-:S07]  /*13be0*/  @P0 SHF.R.U32.HI R6, RZ, R5, R4 ;  /* 0x00000005ff060219 */ /* 0x000fce0000011604 */
.L_x_1269:
[----:B------:R-:W-:Y:S05]  /*13bf0*/  BSYNC B0 ;  /* 0x0000000000007941 */ /* 0x000fea0003800000 */
.L_x_1267:
[----:B------:R-:W-:-:S05]  /*13c00*/  IMAD R3, R6, R3, RZ ;  /* 0x0000000306037224 */ /* 0x000fca00078e02ff */
[----:B------:R-:W-:-:S07]  /*13c10*/  VIMNMX R2, R2, R3, !PT ;  /* 0x0000000302027248 */ /* 0x000fce0007fe0100 */
.L_x_1266:
[----:B------:R-:W-:Y:S01]  /*13c20*/  IMAD.HI R2, R2, 0x2aaaaaab, RZ ;  /* 0x2aaaaaab02027827 */ /* 0x000fe200078e02ff */
[----:B--2---:R-:W-:Y:S01]  /*13c30*/  SHF.R.U32.HI R4, RZ, 0x10, R7 ;  /* 0x00000010ff047819 */ /* 0x004fe20000011607 */
[----:B------:R-:W-:Y:S01]  /*13c40*/  BSSY B0, `(.L_x_1270) ;  /* 0x000002a000007945 */ /* 0x000fe20003800000 */
[----:B------:R-:W-:Y:S01]  /*13c50*/  LOP3.LUT R8, R7, 0xff, RZ, 0xc0, !PT ;  /* 0x000000ff07087812 */ /* 0x000fe200078ec0ff */
[----:B------:R-:W-:Y:S01]  /*13c60*/  IMAD.MOV.U32 R5, RZ, RZ, RZ ;  /* 0x000000ffff057224 */ /* 0x000fe200078e00ff */
[----:B------:R-:W-:Y:S02]  /*13c70*/  SHF.R.U32.HI R3, RZ, 0x1f, R2 ;  /* 0x0000001fff037819 */ /* 0x000fe40000011602 */
[----:B------:R-:W-:Y:S01]  /*13c80*/  ISETP.NE.AND P0, PT, R4, RZ, PT ;  /* 0x000000ff0400720c */ /* 0x000fe20003f05270 */
[----:B01----:R-:W-:Y:S01]  /*13c90*/  IMAD.MOV.U32 R10, RZ, RZ, R5 ;  /* 0x000000ffff0a7224 */ /* 0x003fe200078e0005 */
[----:B------:R-:W-:-:S04]  /*13ca0*/  LEA.HI.SX32 R3, R2, R3, 0x1c ;  /* 0x0000000302037211 */ /* 0x000fc800078fe2ff */
[----:B------:R-:W-:-:S04]  /*13cb0*/  VIMNMX R9, RZ, R3, !PT ;  /* 0x00000003ff097248 */ /* 0x000fc80007fe0100 */
[----:B------:R-:W-:Y:S01]  /*13cc0*/  ISETP.GT.AND P1, PT, R0, R9, PT ;  /* 0x000000090000720c */ /* 0x000fe20003f24270 */
[----:B------:R0:W-:Y:S02]  /*13cd0*/  STL [R1+0x34], R9 ;  /* 0x0000340901007387 */ /* 0x0001e40000100800 */
[----:B------:R-:W1:Y:S02]  /*13ce0*/  @!P0 LDC R4, c[0x0][0x9f0] ;  /* 0x00027c00ff048b82 */ /* 0x000e640000000800 */
[----:B------:R0:W-:Y:S04]  /*13cf0*/  STL [R1+0x38], R5 ;  /* 0x0000380501007387 */ /* 0x0001e80000100800 */
[----:B------:R0:W-:Y:S04]  /*13d00*/  STL [R1+0x40], R8 ;  /* 0x0000400801007387 */ /* 0x0001e80000100800 */
[----:B------:R-:W-:Y:S05]  /*13d10*/  @!P1 BRA `(.L_x_1271) ;  /* 0x0000000000709947 */ /* 0x000fea0003800000 */
[-C--:B01----:R-:W-:Y:S02]  /*13d20*/  IABS R5, R4.reuse ;  /* 0x0000000400057213 */ /* 0x083fe40000000000 */
[----:B------:R-:W-:Y:S02]  /*13d30*/  IABS R7, R4 ;  /* 0x0000000400077213 */ /* 0x000fe40000000000 */
[----:B------:R-:W0:Y:S03]  /*13d40*/  I2F.RP R2, R5 ;  /* 0x0000000500027306 */ /* 0x000e260000209400 */
[----:B------:R-:W-:-:S05]  /*13d50*/  IMAD.MOV R7, RZ, RZ, -R7 ;  /* 0x000000ffff077224 */ /* 0x000fca00078e0a07 */
[----:B0-----:R-:W0:Y:S02]  /*13d60*/  MUFU.RCP R2, R2 ;  /* 0x0000000200027308 */ /* 0x001e240000001000 */
[----:B0-----:R-:W-:-:S06]  /*13d70*/  VIADD R2, R2, 0xffffffe ;  /* 0x0ffffffe02027836 */ /* 0x001fcc0000000000 */
[----:B------:R-:W0:Y:S02]  /*13d80*/  F2I.FTZ.U32.TRUNC.NTZ R3, R2 ;  /* 0x0000000200037305 */ /* 0x000e24000021f000 */
[----:B0-----:R-:W-:-:S04]  /*13d90*/  IMAD.MOV R2, RZ, RZ, -R3 ;  /* 0x000000ffff027224 */ /* 0x001fc800078e0a03 */
[----:B------:R-:W-:Y:S02]  /*13da0*/  IMAD R6, R2, R5, RZ ;  /* 0x0000000502067224 */ /* 0x000fe400078e02ff */
[----:B------:R-:W-:-:S04]  /*13db0*/  IMAD.MOV.U32 R2, RZ, RZ, RZ ;  /* 0x000000ffff027224 */ /* 0x000fc800078e00ff */
[----:B------:R-:W-:Y:S01]  /*13dc0*/  IMAD.HI.U32 R6, R3, R6, R2 ;  /* 0x0000000603067227 */ /* 0x000fe200078e0002 */
[----:B------:R-:W-:-:S05]  /*13dd0*/  IADD3 R3, R4, -0x1, R0 ;  /* 0xffffffff04037810 */ /* 0x000fca0007ffe000 */
[----:B------:R-:W-:-:S05]  /*13de0*/  IMAD.IADD R3, R3, 0x1, -R9 ;  /* 0x0000000103037824 */ /* 0x000fca00078e0a09 */
[----:B------:R-:W-:Y:S02]  /*13df0*/  IABS R2, R3 ;  /* 0x0000000300027213 */ /* 0x000fe40000000000 */
[----:B------:R-:W-:-:S03]  /*13e00*/  LOP3.LUT R3, R3, R4, RZ, 0x3c, !PT ;  /* 0x0000000403037212 */ /* 0x000fc600078e3cff */
        /* <DEDUP_REMOVED lines=13> */
.L_x_1271:
[----:B------:R-:W-:Y:S05]  /*13ee0*/  BSYNC B0 ;  /* 0x0000000000007941 */ /* 0x000fea0003800000 */
.L_x_1270:
[----:B------:R-:W-:Y:S01]  /*13ef0*/  IMAD.MOV.U32 R3, RZ, RZ, R10 ;  /* 0x000000ffff037224 */ /* 0x000fe200078e000a */
[----:B------:R-:W-:Y:S03]  /*13f00*/  BSSY B7, `(.L_x_1272) ;  /* 0x0000460000077945 */ /* 0x000fe60003800000 */
[----:B------:R-:W-:-:S05]  /*13f10*/  IMAD R2, R8, R3, R9 ;  /* 0x0000000308027224 */ /* 0x000fca00078e0209 */
        /* <DEDUP_REMOVED lines=9> */
[----:B0-----:R-:W0:Y:S01]  /*13fb0*/  S2R R5, SR_LANEID ;  /* 0x0000000000057919 */ /* 0x001e220000000000 */
[----:B------:R-:W-:Y:S01]  /*13fc0*/  VOTEU.ANY UR4, UPT, PT ;  /* 0x0000000000047886 */ /* 0x000fe200038e0100 */
[----:B------:R-:W3:Y:S01]  /*13fd0*/  LDC.64 R2, c[0x0][0xc60] ;  /* 0x00031800ff027b82 */ /* 0x000ee20000000a00 */
[----:B------:R-:W0:Y:S01]  /*13fe0*/  FLO.U32 R0, UR4 ;  /* 0x0000000400007d00 */ /* 0x000e2200080e0000 */
[----:B------:R-:W-:Y:S01]  /*13ff0*/  ULDC.64 UR6, c[0x0][0x208] ;  /* 0x0000820000067ab9 */ /* 0x000fe20000000a00 */
[----:B0-----:R-:W-:-:S06]  /*14000*/  ISETP.EQ.U32.AND P0, PT, R0, R5, PT ;  /* 0x000000050000720c */ /* 0x001fcc0003f02070 */
[----:B------:R-:W3:Y:S07]  /*14010*/  POPC R5, UR4 ;  /* 0x0000000400057d09 */ /* 0x000eee0008000000 */
[----:B---3--:R-:W3:Y:S01]  /*14020*/  @P0 ATOMG.E.ADD.STRONG.GPU PT, R3, desc[UR6][R2.64], R5 ;  /* 0x00000005020309a8 */ /* 0x008ee200081ee1c6 */
[----:B-1----:R-:W0:Y:S02]  /*14030*/  S2R R4, SR_LTMASK ;  /* 0x0000000000047919 */ /* 0x002e240000003900 */
[----:B0-----:R-:W-:-:S04]  /*14040*/  LOP3.LUT R4, R4, UR4, RZ, 0xc0, !PT ;  /* 0x0000000404047c12 */ /* 0x001fc8000f8ec0ff */
[----:B------:R-:W0:Y:S01]  /*14050*/  POPC R7, R4 ;  /* 0x0000000400077309 */ /* 0x000e220000000000 */
[----:B---3--:R-:W0:Y:S02]  /*14060*/  SHFL.IDX PT, R0, R3, R0, 0x1f ;  /* 0x00001f0003007589 */ /* 0x008e2400000e0000 */
[----:B0-----:R-:W-:-:S05]  /*14070*/  IADD3 R0, R0, UR38, R7 ;  /* 0x0000002600007c10 */ /* 0x001fca000fffe007 */
[----:B------:R3:W-:Y:S01]  /*14080*/  STL [R1], R0 ;  /* 0x0000000001007387 */ /* 0x0007e20000100800 */
[----:B------:R-:W-:Y:S05]  /*14090*/  BRA `(.L_x_1274) ;  /* 0x0000004400187947 */ /* 0x000fea0003800000 */
.L_x_1273:
        /* <DEDUP_REMOVED lines=8> */
[----:B-1----:R-:W-:Y:S02]  /*14120*/  IMAD.U32 R4, RZ, RZ, UR6 ;  /* 0x00000006ff047e24 */ /* 0x002fe4000f8e00ff */
[----:B------:R-:W1:Y:S01]  /*14130*/  LDC.64 R2, c[0x4][R2] ;  /* 0x0100000002027b82 */ /* 0x000e620000000a00 */
[----:B0-----:R-:W-:Y:S02]  /*14140*/  IMAD.U32 R5, RZ, RZ, UR7 ;  /* 0x00000007ff057e24 */ /* 0x001fe4000f8e00ff */
[----:B------:R-:W-:Y:S02]  /*14150*/  IMAD.U32 R6, RZ, RZ, UR8 ;  /* 0x00000008ff067e24 */ /* 0x000fe4000f8e00ff */
[----:B------:R-:W-:-:S02]  /*14160*/  IMAD.U32 R7, RZ, RZ, UR9 ;  /* 0x00000009ff077e24 */ /* 0x000fc4000f8e00ff */
[----:B--2---:R-:W-:Y:S02]  /*14170*/  IMAD.U32 R10, RZ, RZ, UR4 ;  /* 0x00000004ff0a7e24 */ /* 0x004fe4000f8e00ff */
[----:B------:R-:W-:Y:S02]  /*14180*/  IMAD.U32 R11, RZ, RZ, UR5 ;  /* 0x00000005ff0b7e24 */ /* 0x000fe4000f8e00ff */
[----:B------:R-:W-:Y:S02]  /*14190*/  IMAD.MOV.U32 R8, RZ, RZ, 0x70 ;  /* 0x00000070ff087424 */ /* 0x000fe400078e00ff */
[----:B------:R-:W-:Y:S02]  /*141a0*/  IMAD.MOV.U32 R12, RZ, RZ, 0x1 ;  /* 0x00000001ff0c7424 */ /* 0x000fe400078e00ff */
[----:B------:R-:W-:-:S07]  /*141b0*/  IMAD.MOV.U32 R13, RZ, RZ, RZ ;  /* 0x000000ffff0d7224 */ /* 0x000fce00078e00ff */
[----:B------:R-:W-:-:S07]  /*141c0*/  LEPC R20, `(.L_x_1276) ;  /* 0x000000001014794e */ /* 0x000fce0000000000 */
[----:B-1----:R-:W-:Y:S05]  /*141d0*/  CALL.ABS.NOINC R2 ;  /* 0x0000000002007343 */ /* 0x002fea0003c00000 */
.L_x_1276:
[----:B------:R-:W-:Y:S05]  /*141e0*/  BSYNC B6 ;  /* 0x0000000000067941 */ /* 0x000fea0003800000 */
.L_x_1275:
        /* <DEDUP_REMOVED lines=9> */
[----:B-1----:R-:W-:Y:S02]  /*14280*/  IMAD.U32 R4, RZ, RZ, UR6 ;  /* 0x00000006ff047e24 */ /* 0x002fe4000f8e00ff */
[----:B0-----:R-:W-:Y:S02]  /*14290*/  IMAD.U32 R5, RZ, RZ, UR7 ;  /* 0x00000007ff057e24 */ /* 0x001fe4000f8e00ff */
[----:B------:R-:W-:Y:S02]  /*142a0*/  IMAD.U32 R6, RZ, RZ, UR8 ;  /* 0x00000008ff067e24 */ /* 0x000fe4000f8e00ff */
[----:B------:R-:W-:-:S02]  /*142b0*/  IMAD.U32 R7, RZ, RZ, UR9 ;  /* 0x00000009ff077e24 */ /* 0x000fc4000f8e00ff */
[----:B--2---:R-:W-:Y:S02]  /*142c0*/  IMAD.U32 R10, RZ, RZ, UR4 ;  /* 0x00000004ff0a7e24 */ /* 0x004fe4000f8e00ff */
[----:B------:R-:W-:Y:S02]  /*142d0*/  IMAD.U32 R11, RZ, RZ, UR5 ;  /* 0x00000005ff0b7e24 */ /* 0x000fe4000f8e00ff */
[----:B------:R-:W-:Y:S02]  /*142e0*/  IMAD.MOV.U32 R8, RZ, RZ, 0x70 ;  /* 0x00000070ff087424 */ /* 0x000fe400078e00ff */
[----:B------:R-:W-:Y:S02]  /*142f0*/  IMAD.MOV.U32 R12, RZ, RZ, 0x1 ;  /* 0x00000001ff0c7424 */ /* 0x000fe400078e00ff */
[----:B---3--:R-:W-:-:S07]  /*14300*/  IMAD.MOV.U32 R13, RZ, RZ, RZ ;  /* 0x000000ffff0d7224 */ /* 0x008fce00078e00ff */
[----:B------:R-:W-:-:S07]  /*14310*/  LEPC R20, `(.L_x_1279) ;  /* 0x000000001014794e */ /* 0x000fce0000000000 */
[----:B----4-:R-:W-:Y:S05]  /*14320*/  CALL.ABS.NOINC R2 ;  /* 0x0000000002007343 */ /* 0x010fea0003c00000 */
.L_x_1279:
        /* <DEDUP_REMOVED lines=15> */
.L_x_1278:
[----:B------:R-:W-:Y:S05]  /*14420*/  BSYNC B6 ;  /* 0x0000000000067941 */ /* 0x000fea0003800000 */
.L_x_1277:
[----:B------:R-:W3:Y:S01]  /*14430*/  LDL R0, [R1+0xc] ;  /* 0x00000c0001007983 */ /* 0x000ee20000100800 */
[----:B------:R-:W-:Y:S02]  /*14440*/  ULDC.64 UR4, c[0x0][0x9f8] ;  /* 0x00027e0000047ab9 */ /* 0x000fe40000000a00 */
[----:B------:R-:W-:Y:S01]  /*14450*/  ISETP.NE.U32.AND P0, PT, RZ, UR4, PT ;  /* 0x00000004ff007c0c */ /* 0x000fe2000bf05070 */
[----:B------:R-:W4:Y:S01]  /*14460*/  LDL R17, [R1+0x3c] ;  /* 0x00003c0001117983 */ /* 0x000f220000100800 */
[----:B------:R-:W-:Y:S02]  /*14470*/  ULDC.64 UR6, c[0x0][0x208] ;  /* 0x0000820000067ab9 */ /* 0x000fe40000000a00 */
[----:B------:R-:W-:Y:S01]  /*14480*/  ISETP.NE.AND.EX P0, PT, RZ, UR5, PT, P0 ;  /* 0x00000005ff007c0c */ /* 0x000fe2000bf05300 */
[----:B------:R-:W-:-:S12]  /*14490*/  ULDC.64 UR4, c[0x0][0xa08] ;  /* 0x0002820000047ab9 */ /* 0x000fd80000000a00 */
[----:B------:R-:W5:Y:S01]  /*144a0*/  @P0 LDC.64 R2, c[0x0][0x9f8] ;  /* 0x00027e00ff020b82 */ /* 0x000f620000000a00 */
[----:B---3--:R-:W-:Y:S02]  /*144b0*/  IMAD.MOV.U32 R7, RZ, RZ, R0 ;  /* 0x000000ffff077224 */ /* 0x008fe400078e0000 */
[----:B-----5:R-:W-:-:S05]  /*144c0*/  @P0 IMAD.WIDE R2, R0, 0x4, R2 ;  /* 0x0000000400020825 */ /* 0x020fca00078e0202 */
[----:B------:R3:W0:Y:S01]  /*144d0*/  @P0 LDG.E R7, desc[UR6][R2.64] ;  /* 0x0000000602070981 */ /* 0x000622000c1e1900 */
[----:B----4-:R-:W-:Y:S01]  /*144e0*/  VIADD R0, R17, 0xffffffff ;  /* 0xffffffff11007836 */ /* 0x010fe20000000000 */
[----:B---3--:R-:W3:Y:S02]  /*144f0*/  LDC.64 R2, c[0x0][0x418] ;  /* 0x00010600ff027b82 */ /* 0x008ee40000000a00 */
[----:B---3--:R-:W-:Y:S01]  /*14500*/  LOP3.LUT P0, RZ, R2, UR4, RZ, 0xfc, !PT ;  /* 0x0000000402ff7c12 */ /* 0x008fe2000f80fcff */
[----:B------:R-:W-:-:S03]  /*14510*/  UMOV UR4, 0xffffffff ;  /* 0xffffffff00047882 */ /* 0x000fc60000000000 */
[----:B------:R-:W-:Y:S02]  /*14520*/  LOP3.LUT P0, RZ, R3, UR5, RZ, 0xfc, P0 ;  /* 0x0000000503ff7c12 */ /* 0x000fe4000800fcff */
[----:B0-----:R-:W-:Y:S01]  /*14530*/  SHF.R.S32.HI R8, RZ, 0x1f, R7 ;  /* 0x0000001fff087819 */ /* 0x001fe20000011407 */
[----:B------:R0:W-:Y:S01]  /*14540*/  STL [R1+0x8], R7 ;  /* 0x0000080701007387 */ /* 0x0001e20000100800 */
[----:B------:R-:W-:-:S03]  /*14550*/  SEL R17, R7, RZ, !P0 ;  /* 0x000000ff07117207 */ /* 0x000fc60004000000 */
[----:B------:R0:W-:Y:S01]  /*14560*/  STL [R1+0x1c], R8 ;  /* 0x00001c0801007387 */ /* 0x0001e20000100800 */
[----:B------:R-:W-:Y:S05]  /*14570*/  BRA.DIV UR4, `(.L_x_1280) ;  /* 0x0000005a04387947 */ /* 0x000fea000b800000 */
[----:B-1----:R-:W1:Y:S02]  /*14580*/  S2R R4, SR_TID.X ;  /* 0x0000000000047919 */ /* 0x002e640000002100 */
[----:B-1----:R-:W-:-:S04]  /*14590*/  SHF.R.U32.HI R4, RZ, 0x5, R4 ;  /* 0x00000005ff047819 */ /* 0x002fc80000011604 */
[----:B------:R-:W-:-:S05]  /*145a0*/  LOP3.LUT R4, R4, 0x3, RZ, 0xc0, !PT ;  /* 0x0000000304047812 */ /* 0x000fca00078ec0ff */
[----:B------:R1:W3:Y:S02]  /*145b0*/  SHFL.IDX PT, R14, R4, RZ, 0x1f ;  /* 0x00001fff040e7589 */ /* 0x0002e400000e0000 */
.L_x_1390:
[----:B------:R4:W-:Y:S01]  /*145c0*/  STL [R1+0x4], R0 ;  /* 0x0000040001007387 */ /* 0x0009e20000100800 */
[----:B---3--:R-:W-:Y:S02]  /*145d0*/  ISETP.NE.AND P0, PT, R14, RZ, PT ;  /* 0x000000ff0e00720c */ /* 0x008fe40003f05270 */
[----:B------:R-:W-:Y:S02]  /*145e0*/  PLOP3.LUT P1, PT, PT, PT, PT, 0x8, 0x0 ;  /* 0x000000000000781c */ /* 0x000fe40003f2e170 */
[----:B------:R-:W-:-:S11]  /*145f0*/  LOP3.LUT R18, R18, 0xfffffffe, RZ, 0xc0, !PT ;  /* 0xfffffffe12127812 */ /* 0x000fd600078ec0ff */
[----:B------:R-:W-:Y:S01]  /*14600*/  @P1 LOP3.LUT R18, R18, 0x1, RZ, 0xfc, !PT ;  /* 0x0000000112121812 */ /* 0x000fe200078efcff */
[----:B----4-:R-:W-:Y:S06]  /*14610*/  @P0 BRA `(.L_x_1281) ;  /* 0x00000004003c0947 */ /* 0x010fec0003800000 */
[----:B------:R-:W-:-:S03]  /*14620*/  UMOV UR4, 0xffffffff ;  /* 0xffffffff00047882 */ /* 0x000fc60000000000 */
[----:B------:R-:W-:Y:S05]  /*14630*/  BRA.DIV UR4, `(.L_x_1282) ;  /* 0x0000005a043c7947 */ /* 0x000fea000b800000 */
[----:B------:R-:W-:-:S13]  /*14640*/  ELECT P6, URZ, PT ;  /* 0x00000000003f782f */ /* 0x000fda00038c0000 */
.L_x_1393:
[----:B------:R-:W-:Y:S05]  /*14650*/  @!P6 BRA `(.L_x_1281) ;  /* 0x00000004002ce947 */ /* 0x000fea0003800000 */
[----:B------:R-:W-:-:S04]  /*14660*/  ISETP.NE.U32.AND P0, PT, R2, RZ, PT ;  /* 0x000000ff0200720c */ /* 0x000fc80003f05070 */
[----:B------:R-:W-:-:S13]  /*14670*/  ISETP.NE.AND.EX P0, PT, R3, RZ, PT, P0 ;  /* 0x000000ff0300720c */ /* 0x000fda0003f05300 */
[----:B------:R-:W-:Y:S05]  /*14680*/  @!P0 BRA `(.L_x_1283) ;  /* 0x0000000000548947 */ /* 0x000fea0003800000 */
[----:B------:R-:W3:Y:S01]  /*14690*/  LDC R6, c[0x0][0x43c] ;  /* 0x00010f00ff067b82 */ /* 0x000ee20000000800 */
[----:B------:R-:W-:Y:S01]  /*146a0*/  IMAD.MOV.U32 R9, RZ, RZ, R0 ;  /* 0x000000ffff097224 */ /* 0x000fe200078e0000 */
[----:B------:R-:W-:Y:S01]  /*146b0*/  ULDC.64 UR4, c[0x0][0x428] ;  /* 0x00010a0000047ab9 */ /* 0x000fe20000000a00 */
[----:B------:R-:W-:Y:S02]  /*146c0*/  ULDC.64 UR6, c[0x0][0x208] ;  /* 0x0000820000067ab9 */ /* 0x000fe40000000a00 */
[----:B------:R-:W-:Y:S01]  /*146d0*/  IMAD.MOV.U32 R0, RZ, RZ, R9 ;  /* 0x000000ffff007224 */ /* 0x000fe200078e0009 */
[----:B---3--:R-:W-:-:S13]  /*146e0*/  ISETP.NE.AND P0, PT, R6, 0x1, PT ;  /* 0x000000010600780c */ /* 0x008fda0003f05270 */
[----:B-1----:R-:W1:Y:S02]  /*146f0*/  @P0 LDC.64 R4, c[0x0][0x440] ;  /* 0x00011000ff040b82 */ /* 0x002e640000000a00 */
[----:B-1----:R-:W-:-:S05]  /*14700*/  @P0 IMAD.HI.U32 R4, R9, R4, RZ ;  /* 0x0000000409040227 */ /* 0x002fca00078e00ff */
        /* <DEDUP_REMOVED lines=13> */
.L_x_1283:
[----:B------:R-:W4:Y:S04]  /*147e0*/  LDL R0, [R1+0x10] ;  /* 0x0000100001007983 */ /* 0x000f280000100800 */
[----:B---3--:R-:W3:Y:S01]  /*147f0*/  LDL R2, [R1+0x14] ;  /* 0x0000140001027983 */ /* 0x008ee20000100800 */
[----:B----4-:R-:W-:Y:S01]  /*14800*/  IMAD R0, R0, 0x8, R19 ;  /* 0x0000000800007824 */ /* 0x010fe200078e0213 */
[----:B---3--:R-:W-:-:S04]  /*14810*/  SHF.L.U32 R2, R2, 0x1f, RZ ;  /* 0x0000001f02027819 */ /* 0x008fc800000006ff */
[----:B------:R-:W3:Y:S02]  /*14820*/  SYNCS.PHASECHK.TRANS64.TRYWAIT P0, [R0+URZ+0x30840], R2 ;  /* 0x03084002000075a7 */ /* 0x000ee4000800017f */
[----:B---3--:R-:W-:Y:S05]  /*14830*/  @!P0 BRA `(.L_x_1284) ;  /* 0x0000005400dc8947 */ /* 0x008fea0003800000 */
.L_x_1394:
[----:B------:R-:W4:Y:S02]  /*14840*/  S2R R3, SR_TID.X ;  /* 0x0000000000037919 */ /* 0x000f240000002100 */
[----:B----4-:R-:W-:-:S04]  /*14850*/  LOP3.LUT R3, R3, 0x7f, RZ, 0xc0, !PT ;  /* 0x0000007f03037812 */ /* 0x010fc800078ec0ff */
[----:B------:R-:W-:-:S13]  /*14860*/  ISETP.NE.AND P0, PT, R3, RZ, PT ;  /* 0x000000ff0300720c */ /* 0x000fda0003f05270 */
[----:B------:R-:W-:Y:S05]  /*14870*/  @P0 BRA `(.L_x_1285) ;  /* 0x00000000001c0947 */ /* 0x000fea0003800000 */
[----:B------:R-:W4:Y:S01]  /*14880*/  S2R R3, SR_TID.X ;  /* 0x0000000000037919 */ /* 0x000f220000002100 */
[----:B---3--:R-:W-:-:S04]  /*14890*/  IMAD.MOV.U32 R2, RZ, RZ, 0x9000 ;  /* 0x00009000ff027424 */ /* 0x008fc800078e00ff */
[----:B------:R3:W-:Y:S01]  /*148a0*/  SYNCS.ARRIVE.TRANS64 RZ, [R0+URZ+0x30830], R2 ;  /* 0x0308300200ff79a7 */ /* 0x0007e2000800003f */
[----:B----4-:R-:W-:-:S04]  /*148b0*/  LOP3.LUT R3, R3, 0x1f, RZ, 0xc0, !PT ;  /* 0x0000001f03037812 */ /* 0x010fc800078ec0ff */
[----:B------:R-:W-:-:S13]  /*148c0*/  ISETP.NE.AND P0, PT, R3, RZ, PT ;  /* 0x000000ff0300720c */ /* 0x000fda0003f05270 */
[----:B---3--:R-:W-:Y:S05]  /*148d0*/  @!P0 BRA `(.L_x_1285) ;  /* 0x0000000000048947 */ /* 0x008fea0003800000 */
[----:B------:R-:W-:Y:S01]  /*148e0*/  BPT.TRAP 0x1 ;  /* 0x000000040000795c */ /* 0x000fe20000300000 */
.L_x_1285:
[----:B-1----:R-:W4:Y:S04]  /*148f0*/  LDL R4, [R1+0x10] ;  /* 0x0000100001047983 */ /* 0x002f280000100800 */
[----:B------:R-:W2:Y:S04]  /*14900*/  LDL R3, [R1+0x4] ;  /* 0x0000040001037983 */ /* 0x000ea80000100800 */
[----:B---3--:R-:W3:Y:S01]  /*14910*/  LDL R2, [R1+0x18] ;  /* 0x0000180001027983 */ /* 0x008ee20000100800 */
[----:B------:R-:W-:Y:S01]  /*14920*/  R2UR UR9, R0 ;  /* 0x00000000000972ca */ /* 0x000fe200000e0000 */
[----:B------:R-:W-:Y:S01]  /*14930*/  UIADD3 UR4, UP0, UR36, 0x370, URZ ;  /* 0x0000037024047890 */ /* 0x000fe2000ff1e03f */
[----:B------:R-:W-:Y:S01]  /*14940*/  R2UR UR12, R16 ;  /* 0x00000000100c72ca */ /* 0x000fe200000e0000 */
[----:B------:R-:W-:Y:S01]  /*14950*/  UMOV UR10, URZ ;  /* 0x0000003f000a7c82 */ /* 0x000fe20008000000 */
[----:B-----5:R-:W-:Y:S01]  /*14960*/  R2UR UR13, R17 ;  /* 0x00000000110d72ca */ /* 0x020fe200000e0000 */
[----:B------:R-:W-:Y:S01]  /*14970*/  UMOV UR6, 0x0 ;  /* 0x0000000000067882 */ /* 0x000fe20000000000 */
[----:B------:R-:W-:Y:S01]  /*14980*/  UMOV UR7, 0x14f00000 ;  /* 0x14f0000000077882 */ /* 0x000fe20000000000 */
[----:B------:R-:W-:Y:S01]  /*14990*/  UMOV UR16, 0x40 ;  /* 0x0000004000107882 */ /* 0x000fe20000000000 */
[----:B------:R-:W-:-:S02]  /*149a0*/  PLOP3.LUT P0, PT, PT, PT, PT, 0x80, 0x0 ;  /* 0x000000000000781c */ /* 0x000fc40003f0f070 */
[----:B------:R-:W-:-:S03]  /*149b0*/  LOP3.LUT R18, R18, 0xfffffffe, RZ, 0xc0, !PT ;  /* 0xfffffffe12127812 */ /* 0x000fc600078ec0ff */
[----:B------:R-:W-:-:S08]  /*149c0*/  UIADD3 UR9, UR9, 0x30830, URZ ;  /* 0x0003083009097890 */ /* 0x000fd0000fffe03f */
[----:B------:R-:W-:Y:S01]  /*149d0*/  @P0 LOP3.LUT R18, R18, 0x1, RZ, 0xfc, !PT ;  /* 0x0000000112120812 */ /* 0x000fe200078efcff */
[----:B----4-:R-:W-:Y:S01]  /*149e0*/  IMAD R0, R4, 0x9000, R19 ;  /* 0x0000900004007824 */ /* 0x010fe200078e0213 */
[----:B--2---:R-:W-:-:S04]  /*149f0*/  R2UR UR11, R3 ;  /* 0x00000000030b72ca */ /* 0x004fc800000e0000 */
[----:B------:R-:W-:Y:S02]  /*14a00*/  R2UR UR8, R0 ;  /* 0x00000000000872ca */ /* 0x000fe400000e0000 */
[----:B---3--:R-:W-:-:S11]  /*14a10*/  R2UR UR5, R2 ;  /* 0x00000000020572ca */ /* 0x008fd600000e0000 */
[----:B------:R-:W-:Y:S02]  /*14a20*/  UIADD3 UR14, UR8, 0x1e400, URZ ;  /* 0x0001e400080e7890 */ /* 0x000fe4000fffe03f */
[----:B------:R-:W-:Y:S02]  /*14a30*/  UIMAD UR11, UR11, 0x60, UR5 ;  /* 0x000000600b0b78a4 */ /* 0x000fe4000f8e0205 */
[----:B------:R-:W-:Y:S02]  /*14a40*/  UIADD3.X UR5, URZ, UR37, URZ, UP0, !UPT ;  /* 0x000000253f057290 */ /* 0x000fe400087fe43f */
[----:B------:R-:W-:Y:S02]  /*14a50*/  UIADD3 UR15, UR8, 0x21400, URZ ;  /* 0x00021400080f7890 */ /* 0x000fe4000fffe03f */
[----:B------:R-:W-:-:S03]  /*14a60*/  UIADD3 UR17, UR8, 0x24400, URZ ;  /* 0x0002440008117890 */ /* 0x000fc6000fffe03f */
[----:B------:R-:W-:Y:S01]  /*14a70*/  UMOV UR8, UR14 ;  /* 0x0000000e00087c82 */ /* 0x000fe20008000000 */
[----:B------:R-:W-:Y:S01]  /*14a80*/  UMOV UR14, 0x80 ;  /* 0x00000080000e7882 */ /* 0x000fe20000000000 */
[----:B------:R1:W-:Y:S02]  /*14a90*/  UTMALDG.4D [UR8], [UR4], desc[UR6] ;  /* 0x00000608040075b4 */ /* 0x0003e40008019000 */
[----:B-1----:R-:W-:Y:S01]  /*14aa0*/  UMOV UR8, UR15 ;  /* 0x0000000f00087c82 */ /* 0x002fe20008000000 */
[----:B------:R-:W-:Y:S02]  /*14ab0*/  UMOV UR10, UR16 ;  /* 0x00000010000a7c82 */ /* 0x000fe40008000000 */
[----:B------:R1:W-:Y:S02]  /*14ac0*/  UTMALDG.4D [UR8], [UR4], desc[UR6] ;  /* 0x00000608040075b4 */ /* 0x0003e40008019000 */
[----:B-1----:R-:W-:Y:S01]  /*14ad0*/  UMOV UR8, UR17 ;  /* 0x0000001100087c82 */ /* 0x002fe20008000000 */
[----:B------:R-:W-:-:S02]  /*14ae0*/  UMOV UR10, UR14 ;  /* 0x0000000e000a7c82 */ /* 0x000fc40008000000 */
[----:B------:R3:W-:Y:S02]  /*14af0*/  UTMALDG.4D [UR8], [UR4], desc[UR6] ;  /* 0x00000608040075b4 */ /* 0x0007e40008019000 */
[----:B---3--:R-:W-:Y:S01]  /*14b00*/  NOP ;  /* 0x0000000000007918 */ /* 0x008fe20000000000 */
.L_x_1281:
[----:B------:R-:W3:Y:S01]  /*14b10*/  LDL.LU R3, [R1+0x30] ;  /* 0x0000300001037983 */ /* 0x000ee20000300800 */
[----:B------:R-:W-:Y:S05]  /*14b20*/  WARPSYNC.ALL ;  /* 0x0000000000007948 */ /* 0x000fea0003800000 */
[----:B------:R-:W-:Y:S01]  /*14b30*/  ULDC.64 UR4, c[0x0][0x298] ;  /* 0x0000a60000047ab9 */ /* 0x000fe20000000a00 */
[----:B------:R-:W-:Y:S01]  /*14b40*/  BSSY B6, `(.L_x_1286) ;  /* 0x000001c000067945 */ /* 0x000fe20003800000 */
[----:B------:R-:W-:Y:S01]  /*14b50*/  BAR.SYNC.DEFER_BLOCKING 0x8, 0x180 ;  /* 0x0206000000007b1d */ /* 0x000fe20000010000 */
[----:B---3--:R-:W-:Y:S01]  /*14b60*/  SHF.R.S32.HI R0, RZ, 0x1f, R3 ;  /* 0x0000001fff007819 */ /* 0x008fe20000011403 */
[----:B-1----:R-:W-:-:S04]  /*14b70*/  IMAD.WIDE.U32 R4, R3, UR4, RZ ;  /* 0x0000000403047c25 */ /* 0x002fc8000f8e00ff */
[----:B------:R-:W-:Y:S01]  /*14b80*/  IMAD R2, R0, UR4, RZ ;  /* 0x0000000400027c24 */ /* 0x000fe2000f8e02ff */
[----:B------:R1:W-:Y:S01]  /*14b90*/  STL.64 [R1+0x48], R4 ;  /* 0x0000480401007387 */ /* 0x0003e20000100a00 */
[----:B------:R-:W-:Y:S02]  /*14ba0*/  VIADD R0, R19, 0x12400 ;  /* 0x0001240013007836 */ /* 0x000fe40000000000 */
[----:B------:R-:W-:-:S03]  /*14bb0*/  IMAD R2, R3, UR5, R2 ;  /* 0x0000000503027c24 */ /* 0x000fc6000f8e0202 */
[----:B------:R-:W-:Y:S01]  /*14bc0*/  LOP3.LUT P0, RZ, R0, 0x3ff, RZ, 0xc0, !PT ;  /* 0x000003ff00ff7812 */ /* 0x000fe2000780c0ff */
[----:B------:R-:W-:-:S05]  /*14bd0*/  IMAD.IADD R0, R5, 0x1, R2 ;  /* 0x0000000105007824 */ /* 0x000fca00078e0202 */
[----:B------:R1:W-:Y:S07]  /*14be0*/  STL [R1+0x30], R0 ;  /* 0x0000300001007387 */ /* 0x0003ee0000100800 */
[----:B------:R-:W-:Y:S05]  /*14bf0*/  @!P0 BRA `(.L_x_1287) ;  /* 0x0000000000408947 */ /* 0x000fea0003800000 */
[----:B------:R-:W-:Y:S01]  /*14c00*/  MOV R2, 0x0 ;  /* 0x0000000000027802 */ /* 0x000fe20000000f00 */
[----:B------:R-:W-:Y:S01]  /*14c10*/  ULDC.64 UR6, c[0x4][0xa8] ;  /* 0x01002a0000067ab9 */ /* 0x000fe20000000a00 */
[----:B------:R-:W-:Y:S01]  /*14c20*/  ULDC.64 UR8, c[0x4][0xb0] ;  /* 0x01002c0000087ab9 */ /* 0x000fe20000000a00 */
[----:B------:R-:W-:Y:S01]  /*14c30*/  ULDC.64 UR4, c[0x4][0x20] ;  /* 0x0100080000047ab9 */ /* 0x000fe20000000a00 */
[----:B-1----:R-:W-:Y:S02]  /*14c40*/  IMAD.U32 R4, RZ, RZ, UR6 ;  /* 0x00000006ff047e24 */ /* 0x002fe4000f8e00ff */
[----:B------:R-:W1:Y:S01]  /*14c50*/  LDC.64 R2, c[0x4][R2] ;  /* 0x0100000002027b82 */ /* 0x000e620000000a00 */
[----:B------:R-:W-:Y:S02]  /*14c60*/  IMAD.U32 R5, RZ, RZ, UR7 ;  /* 0x00000007ff057e24 */ /* 0x000fe4000f8e00ff */
[----:B------:R-:W-:Y:S02]  /*14c70*/  IMAD.U32 R6, RZ, RZ, UR8 ;  /* 0x00000008ff067e24 */ /* 0x000fe4000f8e00ff */
[----:B0-----:R-:W-:-:S02]  /*14c80*/  IMAD.U32 R7, RZ, RZ, UR9 ;  /* 0x00000009ff077e24 */ /* 0x001fc4000f8e00ff */
[----:B--2---:R-:W-:Y:S02]  /*14c90*/  IMAD.U32 R10, RZ, RZ, UR4 ;  /* 0x00000004ff0a7e24 */ /* 0x004fe4000f8e00ff */
[----:B------:R-:W-:Y:S02]  /*14ca0*/  IMAD.U32 R11, RZ, RZ, UR5 ;  /* 0x00000005ff0b7e24 */ /* 0x000fe4000f8e00ff */
[----:B------:R-:W-:Y:S02]  /*14cb0*/  IMAD.MOV.U32 R8, RZ, RZ, 0x70 ;  /* 0x00000070ff087424 */ /* 0x000fe400078e00ff */
[----:B------:R-:W-:Y:S02]  /*14cc0*/  IMAD.MOV.U32 R12, RZ, RZ, 0x1 ;  /* 0x00000001ff0c7424 */ /* 0x000fe400078e00ff */
[----:B------:R-:W-:-:S07]  /*14cd0*/  IMAD.MOV.U32 R13, RZ, RZ, RZ ;  /* 0x000000ffff0d7224 */ /* 0x000fce00078e00ff */
[----:B------:R-:W-:-:S07]  /*14ce0*/  LEPC R20, `(.L_x_1287) ;  /* 0x000000001014794e */ /* 0x000fce0000000000 */
[----:B-1----:R-:W-:Y:S05]  /*14cf0*/  CALL.ABS.NOINC R2 ;  /* 0x0000000002007343 */ /* 0x002fea0003c00000 */
.L_x_1287:
[----:B------:R-:W-:Y:S05]  /*14d00*/  BSYNC B6 ;  /* 0x0000000000067941 */ /* 0x000fea0003800000 */
.L_x_1286:
[----:B-1----:R-:W3:Y:S01]  /*14d10*/  LDL.LU R0, [R1+0x30] ;  /* 0x0000300001007983 */ /* 0x002ee20000300800 */
[----:B------:R-:W-:Y:S01]  /*14d20*/  ULDC.64 UR6, c[0x0][0xa00] ;  /* 0x0002800000067ab9 */ /* 0x000fe20000000a00 */
[----:B0-----:R-:W0:Y:S01]  /*14d30*/  LDC R7, c[0x0][0x448] ;  /* 0x00011200ff077b82 */ /* 0x001e220000000800 */
[----:B------:R-:W-:Y:S01]  /*14d40*/  ULDC.64 UR4, c[0x0][0x2d8] ;  /* 0x0000b60000047ab9 */ /* 0x000fe20000000a00 */
[----:B------:R-:W3:Y:S04]  /*14d50*/  LDL.LU.64 R2, [R1+0x48] ;  /* 0x0000480001027983 */ /* 0x000ee80000300a00 */
[----:B------:R-:W4:Y:S04]  /*14d60*/  LDL R5, [R1+0xc] ;  /* 0x00000c0001057983 */ /* 0x000f280000100800 */
[----:B------:R-:W4:Y:S01]  /*14d70*/  LDL R9, [R1+0x28] ;  /* 0x0000280001097983 */ /* 0x000f220000100800 */
[----:B------:R-:W-:-:S04]  /*14d80*/  ISETP.NE.U32.AND P0, PT, RZ, UR6, PT ;  /* 0x00000006ff007c0c */ /* 0x000fc8000bf05070 */
[----:B------:R-:W-:Y:S01]  /*14d90*/  ISETP.NE.AND.EX P0, PT, RZ, UR7, PT, P0 ;  /* 0x00000007ff007c0c */ /* 0x000fe2000bf05300 */
[----:B------:R-:W1:Y:S01]  /*14da0*/  S2R R8, SR_TID.X ;  /* 0x0000000000087919 */ /* 0x000e620000002100 */
[----:B------:R-:W-:Y:S01]  /*14db0*/  ULDC.64 UR6, c[0x0][0x280] ;  /* 0x0000a00000067ab9 */ /* 0x000fe20000000a00 */
[----:B--2---:R-:W2:Y:S01]  /*14dc0*/  S2R R10, SR_TID.X ;  /* 0x00000000000a7919 */ /* 0x004ea20000002100 */
[----:B-1----:R-:W-:Y:S02]  /*14dd0*/  IMAD.SHL.U32 R8, R8, 0x10, RZ ;  /* 0x0000001008087824 */ /* 0x002fe400078e00ff */
[----:B--2---:R-:W-:-:S05]  /*14de0*/  IMAD.SHL.U32 R10, R10, 0x8, RZ ;  /* 0x000000080a0a7824 */ /* 0x004fca00078e00ff */
[----:B------:R-:W-:-:S04]  /*14df0*/  LOP3.LUT R10, R10, 0x38, RZ, 0xc0, !PT ;  /* 0x000000380a0a7812 */ /* 0x000fc800078ec0ff */
[C---:B------:R-:W-:Y:S02]  /*14e00*/  LOP3.LUT R11, R10.reuse, 0x40, RZ, 0xfc, !PT ;  /* 0x000000400a0b7812 */ /* 0x040fe400078efcff */
[----:B------:R-:W-:Y:S01]  /*14e10*/  LOP3.LUT R10, R10, 0x80, RZ, 0xfc, !PT ;  /* 0x000000800a0a7812 */ /* 0x000fe200078efcff */
[----:B---3--:R-:W-:Y:S01]  /*14e20*/  IMAD.MOV.U32 R3, RZ, RZ, R0 ;  /* 0x000000ffff037224 */ /* 0x008fe200078e0000 */
[----:B----4-:R-:W-:-:S04]  /*14e30*/  SHF.R.S32.HI R0, RZ, 0x1f, R5 ;  /* 0x0000001fff007819 */ /* 0x010fc80000011405 */
[----:B------:R-:W-:Y:S02]  /*14e40*/  SEL R4, R0, RZ, !P0 ;  /* 0x000000ff00047207 */ /* 0x000fe40004000000 */
[----:B------:R-:W-:Y:S02]  /*14e50*/  SEL R0, R5, RZ, !P0 ;  /* 0x000000ff05007207 */ /* 0x000fe40004000000 */
[----:B------:R-:W1:Y:S01]  /*14e60*/  S2R R5, SR_TID.X ;  /* 0x0000000000057919 */ /* 0x000e620000002100 */
[----:B0-----:R-:W-:Y:S01]  /*14e70*/  ISETP.NE.AND P0, PT, R7, 0x1, PT ;  /* 0x000000010700780c */ /* 0x001fe20003f05270 */
[----:B------:R-:W-:-:S04]  /*14e80*/  IMAD.WIDE.U32 R2, R16, UR4, R2 ;  /* 0x0000000410027c25 */ /* 0x000fc8000f8e0002 */
[----:B------:R-:W-:Y:S01]  /*14e90*/  IMAD R3, R16, UR5, R3 ;  /* 0x0000000510037c24 */ /* 0x000fe2000f8e0203 */
[----:B------:R-:W-:-:S07]  /*14ea0*/  ULDC.64 UR4, c[0x0][0x2e0] ;  /* 0x0000b80000047ab9 */ /* 0x000fce0000000a00 */
[----:B------:R-:W0:Y:S01]  /*14eb0*/  @P0 LDC R6, c[0x0][0x450] ;  /* 0x00011400ff060b82 */ /* 0x000e220000000800 */
[----:B-1----:R-:W-:-:S04]  /*14ec0*/  LOP3.LUT R5, R5, 0x7f, RZ, 0xc0, !PT ;  /* 0x0000007f05057812 */ /* 0x002fc800078ec0ff */
[----:B------:R-:W-:-:S04]  /*14ed0*/  SHF.R.U32.HI R5, RZ, 0x3, R5 ;  /* 0x00000003ff057819 */ /* 0x000fc80000011605 */
[----:B------:R-:W-:Y:S02]  /*14ee0*/  LOP3.LUT R8, R5, 0x70, R8, 0xf8, !PT ;  /* 0x0000007005087812 */ /* 0x000fe400078ef808 */
[----:B------:R-:W1:Y:S01]  /*14ef0*/  @P0 LDC R5, c[0x0][0x44c] ;  /* 0x00011300ff050b82 */ /* 0x000e620000000800 */
[----:B------:R-:W-:Y:S02]  /*14f00*/  IMAD R4, R4, UR4, RZ ;  /* 0x0000000404047c24 */ /* 0x000fe4000f8e02ff */
[----:B------:R-:W-:-:S04]  /*14f10*/  IMAD.WIDE.U32 R2, R0, UR4, R2 ;  /* 0x0000000400027c25 */ /* 0x000fc8000f8e0002 */
[----:B------:R-:W-:Y:S01]  /*14f20*/  IMAD R0, R0, UR5, R4 ;  /* 0x0000000500007c24 */ /* 0x000fe2000f8e0204 */
[----:B------:R-:W-:Y:S01]  /*14f30*/  ULDC.64 UR4, c[0x0][0x2d0] ;  /* 0x0000b40000047ab9 */ /* 0x000fe20000000a00 */
[----:B------:R-:W-:Y:S02]  /*14f40*/  IMAD.IADD R4, R8, 0x1, R9 ;  /* 0x0000000108047824 */ /* 0x000fe400078e0209 */
[----:B------:R-:W-:Y:S02]  /*14f50*/  IMAD.IADD R3, R3, 0x1, R0 ;  /* 0x0000000103037824 */ /* 0x000fe400078e0200 */
        /* <DEDUP_REMOVED lines=17> */
[----:B------:R-:W1:Y:S01]  /*15070*/  S2R R8, SR_TID.X ;  /* 0x0000000000087919 */ /* 0x000e620000002100 */
[----:B------:R-:W-:Y:S01]  /*15080*/  IMAD R0, R4, UR5, R0 ;  /* 0x0000000504007c24 */ /* 0x000fe2000f8e0200 */
[----:B------:R-:W-:-:S03]  /*15090*/  LEA R4, P3, R2, UR6, 0x1 ;  /* 0x0000000602047c11 */ /* 0x000fc6000f8608ff */
[----:B------:R-:W-:Y:S01]  /*150a0*/  IMAD.IADD R0, R3, 0x1, R0 ;  /* 0x0000000103007824 */ /* 0x000fe200078e0200 */
[----:B------:R-:W-:-:S04]  /*150b0*/  ISETP.GE.AND P1, PT, R11, UR4, PT ;  /* 0x000000040b007c0c */ /* 0x000fc8000bf26270 */
[----:B------:R-:W-:Y:S01]  /*150c0*/  LEA.HI.X R3, R2, UR7, R0, 0x1, P3 ;  /* 0x0000000702037c11 */ /* 0x000fe200098f0c00 */
[----:B-1----:R-:W-:-:S05]  /*150d0*/  IMAD.SHL.U32 R8, R8, 0x8, RZ ;  /* 0x0000000808087824 */ /* 0x002fca00078e00ff */
[----:B------:R-:W-:-:S04]  /*150e0*/  LOP3.LUT R8, R8, 0x38, RZ, 0xc0, !PT ;  /* 0x0000003808087812 */ /* 0x000fc800078ec0ff */
[----:B------:R-:W-:Y:S01]  /*150f0*/  ISETP.GE.AND P2, PT, R8, UR4, PT ;  /* 0x0000000408007c0c */ /* 0x000fe2000bf46270 */
[----:B------:R-:W-:-:S03]  /*15100*/  UMOV UR4, 0xffffffff ;  /* 0xffffffff00047882 */ /* 0x000fc60000000000 */
[----:B0-----:R-:W-:Y:S09]  /*15110*/  BRA.DIV UR4, `(.L_x_1288) ;  /* 0x0000004e04b87947 */ /* 0x001ff2000b800000 */
[----:B------:R-:W0:Y:S01]  /*15120*/  S2R R6, SR_TID.X ;  /* 0x0000000000067919 */ /* 0x000e220000002100 */
[----:B------:R-:W2:Y:S01]  /*15130*/  LDL.LU R9, [R1+0x28] ;  /* 0x0000280001097983 */ /* 0x000ea20000300800 */
[----:B0-----:R-:W-:-:S04]  /*15140*/  LOP3.LUT R6, R6, 0x7f, RZ, 0xc0, !PT ;  /* 0x0000007f06067812 */ /* 0x001fc800078ec0ff */
[----:B------:R-:W-:Y:S02]  /*15150*/  SHF.R.U32.HI R8, RZ, 0x3, R6 ;  /* 0x00000003ff087819 */ /* 0x000fe40000011606 */
[----:B------:R-:W3:Y:S01]  /*15160*/  LDL.LU R6, [R1+0x2c] ;  /* 0x00002c0001067983 */ /* 0x000ee20000300800 */
[----:B------:R-:W0:Y:S01]  /*15170*/  S2R R11, SR_TID.X ;  /* 0x00000000000b7919 */ /* 0x000e220000002100 */
[----:B------:R-:W-:Y:S01]  /*15180*/  ULDC.64 UR4, c[0x0][0x208] ;  /* 0x0000820000047ab9 */ /* 0x000fe20000000a00 */
[----:B0-----:R-:W-:-:S05]  /*15190*/  IMAD.SHL.U32 R11, R11, 0x8, RZ ;  /* 0x000000080b0b7824 */ /* 0x001fca00078e00ff */
[----:B------:R-:W-:Y:S01]  /*151a0*/  LOP3.LUT R11, R11, 0x38, RZ, 0xc0, !PT ;  /* 0x000000380b0b7812 */ /* 0x000fe200078ec0ff */
[----:B--2---:R-:W-:-:S04]  /*151b0*/  IMAD.IADD R0, R8, 0x1, R9 ;  /* 0x0000000108007824 */ /* 0x004fc800078e0209 */
[----:B------:R-:W-:Y:S01]  /*151c0*/  VIADD R5, R0, 0x10 ;  /* 0x0000001000057836 */ /* 0x000fe20000000000 */
[----:B------:R-:W-:Y:S01]  /*151d0*/  SHFL.IDX PT, R9, R3, 0x1, 0x181f ;  /* 0x00381f0003097f89 */ /* 0x000fe200000e0000 */
[----:B---3--:R-:W-:-:S03]  /*151e0*/  IMAD R2, R6, R7, RZ ;  /* 0x0000000706027224 */ /* 0x008fc600078e02ff */
[----:B------:R-:W0:Y:S04]  /*151f0*/  SHFL.IDX PT, R7, R4, RZ, 0x181f ;  /* 0x00181fff04077589 */ /* 0x000e2800000e0000 */
[----:B------:R-:W1:Y:S01]  /*15200*/  SHFL.IDX PT, R6, R3, RZ, 0x181f ;  /* 0x00181fff03067589 */ /* 0x000e6200000e0000 */
[-C--:B------:R-:W-:Y:S02]  /*15210*/  ISETP.GE.AND P4, PT, R0, R2.reuse, PT ;  /* 0x000000020000720c */ /* 0x080fe40003f86270 */
[----:B------:R-:W-:Y:S02]  /*15220*/  ISETP.GE.AND P3, PT, R5, R2, PT ;  /* 0x000000020500720c */ /* 0x000fe40003f66270 */
[----:B------:R-:W2:Y:S09]  /*15230*/  SHFL.IDX PT, R5, R4, 0x1, 0x181f ;  /* 0x00381f0004057f89 */ /* 0x000eb200000e0000 */
[----:B0-----:R-:W-:-:S05]  /*15240*/  @!P4 LEA R7, P5, R11, R7, 0x1 ;  /* 0x000000070b07c211 */ /* 0x001fca00078a08ff */
[----:B-1----:R-:W-:-:S05]  /*15250*/  @!P4 IMAD.X R6, RZ, RZ, R6, P5 ;  /* 0x000000ffff06c224 */ /* 0x002fca00028e0606 */
[----:B------:R-:W-:-:S04]  /*15260*/  @!P4 LOP3.LUT R7, R7, R6, RZ, 0x3c, !PT ;  /* 0x000000060707c212 */ /* 0x000fc800078e3cff */
[----:B------:R-:W-:Y:S02]  /*15270*/  @!P4 LOP3.LUT R6, R7, R6, RZ, 0x3c, !PT ;  /* 0x000000060706c212 */ /* 0x000fe400078e3cff */
[----:B--2---:R-:W-:Y:S02]  /*15280*/  @!P3 LEA R8, P5, R11, R5, 0x1 ;  /* 0x000000050b08b211 */ /* 0x004fe400078a08ff */
        /* <DEDUP_REMOVED lines=67> */
.L_x_1411:
        /* <DEDUP_REMOVED lines=16> */
.L_x_1290:
[----:B------:R-:W-:Y:S05]  /*157c0*/  BSYNC B0 ;  /* 0x0000000000007941 */ /* 0x000fea0003800000 */
.L_x_1289:
[----:B------:R-:W-:Y:S01]  /*157d0*/  NOP ;  /* 0x0000000000007918 */ /* 0x000fe20000000000 */
[----:B------:R-:W-:Y:S01]  /*157e0*/  PLOP3.LUT P0, PT, PT, PT, PT, 0x80, 0x0 ;  /* 0x000000000000781c */ /* 0x000fe20003f0f070 */
[----:B------:R-:W-:-:S12]  /*157f0*/  VIADD R11, R19, 0x30800 ;  /* 0x00030800130b7836 */ /* 0x000fd80000000000 */
.L_x_1291:
        /* <DEDUP_REMOVED lines=16> */
[----:B------:R-:W4:Y:S03]  /*15900*/  SYNCS.PHASECHK.TRANS64.TRYWAIT P0, [R19+URZ+0x30820], R0 ;  /* 0x03082000130075a7 */ /* 0x000f26000800017f */
[----:B---34-:R-:W-:Y:S05]  /*15910*/  @!P0 BRA `(.L_x_1293) ;  /* 0x0000005000b48947 */ /* 0x018fea0003800000 */
.L_x_1412:
[----:B------:R-:W-:Y:S05]  /*15920*/  BSYNC B0 ;  /* 0x0000000000007941 */ /* 0x000fea0003800000 */
.L_x_1292:
[----:B------:R-:W3:Y:S04]  /*15930*/  LDL R2, [R1+0x3c] ;  /* 0x00003c0001027983 */ /* 0x000ee80000100800 */
[----:B0-----:R-:W4:Y:S01]  /*15940*/  LDL R4, [R1+0x24] ;  /* 0x0000240001047983 */ /* 0x001f220000100800 */
[----:B------:R-:W-:Y:S01]  /*15950*/  BSSY B0, `(.L_x_1294) ;  /* 0x0000251000007945 */ /* 0x000fe20003800000 */
[----:B---3--:R-:W-:-:S05]  /*15960*/  VIADD R0, R2, 0xfffffffe ;  /* 0xfffffffe02007836 */ /* 0x008fca0000000000 */
[----:B----4-:R-:W-:-:S13]  /*15970*/  ISETP.GE.AND P0, PT, R0, R4, PT ;  /* 0x000000040000720c */ /* 0x010fda0003f06270 */
[----:B------:R-:W-:Y:S05]  /*15980*/  @!P0 BRA `(.L_x_1295) ;  /* 0x0000002400348947 */ /* 0x000fea0003800000 */
[----:B------:R-:W3:Y:S04]  /*15990*/  LDL.LU R2, [R1+0x40] ;  /* 0x0000400001027983 */ /* 0x000ee80000300800 */
[----:B------:R-:W4:Y:S04]  /*159a0*/  LDL.LU R7, [R1+0x38] ;  /* 0x0000380001077983 */ /* 0x000f280000300800 */
[----:B--2---:R-:W2:Y:S04]  /*159b0*/  LDL.LU R3, [R1+0x54] ;  /* 0x0000540001037983 */ /* 0x004ea80000300800 */
[----:B------:R-:W5:Y:S04]  /*159c0*/  LDL.LU R6, [R1+0x34] ;  /* 0x0000340001067983 */ /* 0x000f680000300800 */
[----:B-1----:R-:W5:Y:S01]  /*159d0*/  LDL.LU R5, [R1+0x58] ;  /* 0x0000580001057983 */ /* 0x002f620000300800 */
[----:B------:R-:W-:Y:S01]  /*159e0*/  LOP3.LUT R10, RZ, R4, RZ, 0x33, !PT ;  /* 0x00000004ff0a7212 */ /* 0x000fe200078e33ff */
[----:B------:R-:W-:Y:S01]  /*159f0*/  BSSY B2, `(.L_x_1296) ;  /* 0x00000cd000027945 */ /* 0x000fe20003800000 */
[----:B---3--:R-:W-:-:S04]  /*15a00*/  VIADD R2, R2, 0x1 ;  /* 0x0000000102027836 */ /* 0x008fc80000000000 */
[----:B----4-:R-:W-:Y:S01]  /*15a10*/  IMAD R2, R2, R7, RZ ;  /* 0x0000000702027224 */ /* 0x010fe200078e02ff */
[----:B--2---:R-:W-:-:S04]  /*15a20*/  LOP3.LUT R3, RZ, R3, RZ, 0x33, !PT ;  /* 0x00000003ff037212 */ /* 0x004fc800078e33ff */
[----:B------:R-:W-:-:S04]  /*15a30*/  LOP3.LUT R2, RZ, R2, RZ, 0x33, !PT ;  /* 0x00000002ff027212 */ /* 0x000fc800078e33ff */
[----:B-----5:R-:W-:Y:S02]  /*15a40*/  VIADDMNMX R2, R2, -R6, R3, !PT ;  /* 0x8000000602027246 */ /* 0x020fe40007800103 */
[----:B------:R-:W-:-:S04]  /*15a50*/  LOP3.LUT R7, RZ, R5, RZ, 0x33, !PT ;  /* 0x00000005ff077212 */ /* 0x000fc800078e33ff */
[----:B------:R-:W-:-:S04]  /*15a60*/  VIMNMX R7, R2, R7, !PT ;  /* 0x0000000702077248 */ /* 0x000fc80007fe0100 */
[----:B------:R-:W-:Y:S02]  /*15a70*/  VIADDMNMX R10, R7, 0x2, R10, !PT ;  /* 0x00000002070a7846 */ /* 0x000fe4000780010a */
[----:B------:R-:W-:-:S05]  /*15a80*/  LOP3.LUT R2, RZ, R7, RZ, 0x33, !PT ;  /* 0x00000007ff027212 */ /* 0x000fca00078e33ff */
[----:B------:R-:W-:-:S05]  /*15a90*/  IMAD.IADD R2, R10, 0x1, R2 ;  /* 0x000000010a027824 */ /* 0x000fca00078e0202 */
[----:B------:R-:W-:-:S04]  /*15aa0*/  LOP3.LUT R2, R2, 0x1, RZ, 0xc0, !PT ;  /* 0x0000000102027812 */ /* 0x000fc800078ec0ff */
[----:B------:R-:W-:-:S13]  /*15ab0*/  ISETP.NE.U32.AND P0, PT, R2, 0x1, PT ;  /* 0x000000010200780c */ /* 0x000fda0003f05070 */
[----:B------:R-:W-:Y:S05]  /*15ac0*/  @P0 BRA `(.L_x_1297) ;  /* 0x0000000800fc0947 */ /* 0x000fea0003800000 */
[----:B------:R-:W2:Y:S04]  /*15ad0*/  LDL R5, [R1+0x10] ;  /* 0x0000100001057983 */ /* 0x000ea80000100800 */
[----:B------:R-:W3:Y:S01]  /*15ae0*/  LDL R4, [R1+0x14] ;  /* 0x0000140001047983 */ /* 0x000ee20000100800 */
[----:B------:R-:W-:Y:S01]  /*15af0*/  LOP3.LUT P1, RZ, R18, 0x1, RZ, 0xc0, !PT ;  /* 0x0000000112ff7812 */ /* 0x000fe2000782c0ff */
[----:B------:R-:W-:Y:S01]  /*15b00*/  BSSY B1, `(.L_x_1298) ;  /* 0x00000b7000017945 */ /* 0x000fe20003800000 */
[----:B--2---:R-:W-:-:S05]  /*15b10*/  VIADD R8, R5, 0x1 ;  /* 0x0000000105087836 */ /* 0x004fca0000000000 */
[----:B------:R-:W-:-:S04]  /*15b20*/  ISETP.NE.AND P0, PT, R8, 0x2, PT ;  /* 0x000000020800780c */ /* 0x000fc80003f05270 */
[----:B------:R-:W-:Y:S02]  /*15b30*/  SEL R9, RZ, 0x1, P0 ;  /* 0x00000001ff097807 */ /* 0x000fe40000000000 */
[----:B------:R-:W-:Y:S02]  /*15b40*/  SEL R8, R8, RZ, P0 ;  /* 0x000000ff08087207 */ /* 0x000fe40000000000 */
[----:B---3--:R-:W-:Y:S01]  /*15b50*/  LOP3.LUT R9, R4, R9, RZ, 0x3c, !PT ;  /* 0x0000000904097212 */ /* 0x008fe200078e3cff */
[----:B------:R-:W-:Y:S06]  /*15b60*/  @!P1 BRA `(.L_x_1299) ;  /* 0x0000000800c09947 */ /* 0x000fec0003800000 */
        /* <DEDUP_REMOVED lines=23> */
[----:B------:R-:W-:-:S06]  /*15ce0*/  LEA.HI.X R5, R2, UR5, R3, 0x2, P0 ;  /* 0x0000000502057c11 */ /* 0x000fcc00080f1403 */
[----:B------:R0:W5:Y:S03]  /*15cf0*/  LDG.E R5, desc[UR8][R4.64] ;  /* 0x0000000804057981 */ /* 0x000166000c1e1900 */
.L_x_1300:
[----:B------:R-:W-:Y:S01]  /*15d00*/  IMAD R3, R8, 0x8, R19 ;  /* 0x0000000808037824 */ /* 0x000fe200078e0213 */
[----:B------:R-:W-:Y:S01]  /*15d10*/  SHF.L.U32 R2, R9, 0x1f, RZ ;  /* 0x0000001f09027819 */ /* 0x000fe200000006ff */
[----:B------:R-:W-:Y:S03]  /*15d20*/  BSSY B3, `(.L_x_1301) ;  /* 0x0000003000037945 */ /* 0x000fe60003800000 */
[----:B------:R-:W1:Y:S02]  /*15d30*/  SYNCS.PHASECHK.TRANS64.TRYWAIT P0, [R3+URZ+0x30840], R2 ;  /* 0x03084002030075a7 */ /* 0x000e64000800017f */
[----:B-1----:R-:W-:Y:S05]  /*15d40*/  @!P0 BRA `(.L_x_1302) ;  /* 0x0000004c00bc8947 */ /* 0x002fea0003800000 */
.L_x_1413:
[----:B------:R-:W-:Y:S05]  /*15d50*/  BSYNC B3 ;  /* 0x0000000000037941 */ /* 0x000fea0003800000 */
.L_x_1301:
        /* <DEDUP_REMOVED lines=12> */
.L_x_1304:
[----:B------:R-:W-:Y:S05]  /*15e20*/  BSYNC B3 ;  /* 0x0000000000037941 */ /* 0x000fea0003800000 */
.L_x_1303:
        /* <DEDUP_REMOVED lines=12> */
.L_x_1305:
        /* <DEDUP_REMOVED lines=16> */
.L_x_1306:
        /* <DEDUP_REMOVED lines=16> */
.L_x_1307:
        /* <DEDUP_REMOVED lines=10> */
[----:B------:R-:W2:Y:S04]  /*16190*/  LDL.LU R12, [R1+0x14] ;  /* 0x00001400010c7983 */ /* 0x000ea80000300800 */
[----:B------:R-:W3:Y:S01]  /*161a0*/  LDL R6, [R1+0x10] ;  /* 0x0000100001067983 */ /* 0x000ee20000100800 */
[----:B------:R-:W-:Y:S01]  /*161b0*/  BSSY B3, `(.L_x_1308) ;  /* 0x0000005000037945 */ /* 0x000fe20003800000 */
[----:B--2---:R-:W-:Y:S01]  /*161c0*/  SHF.L.U32 R2, R12, 0x1f, RZ ;  /* 0x0000001f0c027819 */ /* 0x004fe200000006ff */
[----:B---3--:R-:W-:-:S04]  /*161d0*/  IMAD R3, R6, 0x8, R11 ;  /* 0x0000000806037824 */ /* 0x008fc800078e020b */
[----:B------:R-:W0:Y:S02]  /*161e0*/  SYNCS.PHASECHK.TRANS64.TRYWAIT P0, [R3+URZ+0x60], R2 ;  /* 0x00006002030075a7 */ /* 0x000e24000800017f */
[----:B0-----:R-:W-:Y:S05]  /*161f0*/  @!P0 BRA `(.L_x_1309) ;  /* 0x0000004800a48947 */ /* 0x001fea0003800000 */
.L_x_1414:
[----:B------:R-:W-:Y:S05]  /*16200*/  BSYNC B3 ;  /* 0x0000000000037941 */ /* 0x000fea0003800000 */
.L_x_1308:
[----:B------:R-:W-:Y:S01]  /*16210*/  BSSY B3, `(.L_x_1310) ;  /* 0x000000d000037945 */ /* 0x000fe20003800000 */
[----:B------:R-:W-:Y:S02]  /*16220*/  IMAD.MOV.U32 R12, RZ, RZ, 0x0 ;  /* 0x00000000ff0c7424 */ /* 0x000fe400078e00ff */
[----:B------:R-:W-:Y:S01]  /*16230*/  IMAD.MOV.U32 R13, RZ, RZ, 0x14f00000 ;  /* 0x14f00000ff0d7424 */ /* 0x000fe200078e00ff */
[----:B------:R-:W-:Y:S06]  /*16240*/  @P1 BRA `(.L_x_1311) ;  /* 0x0000000000241947 */ /* 0x000fec0003800000 */
[----:B------:R-:W2:Y:S01]  /*16250*/  LDL R6, [R1+0x10] ;  /* 0x0000100001067983 */ /* 0x000ea20000100800 */
[----:B0-----:R-:W-:Y:S01]  /*16260*/  IMAD.MOV.U32 R3, RZ, RZ, 0x9000 ;  /* 0x00009000ff037424 */ /* 0x001fe200078e00ff */
[----:B------:R-:W0:Y:S02]  /*16270*/  S2R R4, SR_TID.X ;  /* 0x0000000000047919 */ /* 0x000e240000002100 */
[----:B0-----:R-:W-:-:S04]  /*16280*/  LOP3.LUT R4, R4, 0x1f, RZ, 0xc0, !PT ;  /* 0x0000001f04047812 */ /* 0x001fc800078ec0ff */
[----:B------:R-:W-:Y:S01]  /*16290*/  ISETP.NE.AND P0, PT, R4, RZ, PT ;  /* 0x000000ff0400720c */ /* 0x000fe20003f05270 */
[----:B--2---:R-:W-:-:S04]  /*162a0*/  IMAD R2, R6, 0x8, R19 ;  /* 0x0000000806027824 */ /* 0x004fc800078e0213 */
[----:B------:R1:W-:Y:S08]  /*162b0*/  SYNCS.ARRIVE.TRANS64 RZ, [R2+URZ+0x30850], R3 ;  /* 0x0308500302ff79a7 */ /* 0x0003f0000800003f */
[----:B------:R-:W-:Y:S05]  /*162c0*/  @!P0 BRA `(.L_x_1311) ;  /* 0x0000000000048947 */ /* 0x000fea0003800000 */
[----:B------:R-:W-:Y:S01]  /*162d0*/  BPT.TRAP 0x1 ;  /* 0x000000040000795c */ /* 0x000fe20000300000 */
.L_x_1311:
[----:B------:R-:W-:Y:S05]  /*162e0*/  BSYNC B3 ;  /* 0x0000000000037941 */ /* 0x000fea0003800000 */
.L_x_1310:
[----:B01----:R-:W2:Y:S04]  /*162f0*/  LDL.LU R2, [R1+0x10] ;  /* 0x0000100001027983 */ /* 0x003ea80000300800 */
[----:B------:R-:W3:Y:S04]  /*16300*/  LDL R6, [R1+0x18] ;  /* 0x0000180001067983 */ /* 0x000ee80000100800 */
[----:B------:R-:W3:Y:S01]  /*16310*/  LDL.LU R4, [R1+0x4] ;  /* 0x0000040001047983 */ /* 0x000ee20000300800 */
[----:B------:R-:W-:Y:S01]  /*16320*/  R2UR UR10, R14 ;  /* 0x000000000e0a72ca */ /* 0x000fe200000e0000 */
[----:B------:R-:W-:Y:S01]  /*16330*/  UIADD3 UR4, UP0, UR36, 0x470, URZ ;  /* 0x0000047024047890 */ /* 0x000fe2000ff1e03f */
[----:B------:R-:W-:-:S02]  /*16340*/  R2UR UR6, R12 ;  /* 0x000000000c0672ca */ /* 0x000fc400000e0000 */
[----:B------:R-:W-:Y:S01]  /*16350*/  R2UR UR7, R13 ;  /* 0x000000000d0772ca */ /* 0x000fe200000e0000 */
[----:B------:R-:W-:Y:S01]  /*16360*/  UIADD3.X UR5, URZ, UR37, URZ, UP0, !UPT ;  /* 0x000000253f057290 */ /* 0x000fe200087fe43f */
[----:B------:R-:W-:Y:S01]  /*16370*/  PLOP3.LUT P0, PT, PT, PT, PT, 0x80, 0x0 ;  /* 0x000000000000781c */ /* 0x000fe20003f0f070 */
[C-C-:B--2---:R-:W-:Y:S02]  /*16380*/  IMAD R3, R2.reuse, 0x8, R19.reuse ;  /* 0x0000000802037824 */ /* 0x144fe400078e0213 */
[----:B------:R-:W-:Y:S02]  /*16390*/  IMAD R2, R2, 0x9000, R19 ;  /* 0x0000900002027824 */ /* 0x000fe400078e0213 */
[----:B------:R-:W-:Y:S02]  /*163a0*/  VIADD R3, R3, 0x30850 ;  /* 0x0003085003037836 */ /* 0x000fe40000000000 */
[----:B---3--:R-:W-:Y:S02]  /*163b0*/  IMAD R4, R4, 0x60, R6 ;  /* 0x0000006004047824 */ /* 0x008fe400078e0206 */
[----:B------:R-:W-:-:S07]  /*163c0*/  VIADD R6, R2, 0x400 ;  /* 0x0000040002067836 */ /* 0x000fce0000000000 */
.L_x_1312:
        /* <DEDUP_REMOVED lines=15> */
.L_x_1313:
        /* <DEDUP_REMOVED lines=15> */
.L_x_1314:
        /* <DEDUP_REMOVED lines=12> */
.L_x_1299:
[----:B------:R-:W-:Y:S05]  /*16670*/  BSYNC B1 ;  /* 0x0000000000017941 */ /* 0x000fea0003800000 */
.L_x_1298:
[----:B0-----:R-:W2:Y:S04]  /*16680*/  LDL.LU R0, [R1+0x3c] ;  /* 0x00003c0001007983 */ /* 0x001ea80000300800 */
[----:B------:R0:W-:Y:S04]  /*16690*/  STL [R1+0x10], R8 ;  /* 0x0000100801007387 */ /* 0x0001e80000100800 */
[----:B------:R0:W-:Y:S02]  /*166a0*/  STL [R1+0x14], R9 ;  /* 0x0000140901007387 */ /* 0x0001e40000100800 */
[----:B0-2---:R-:W-:-:S07]  /*166b0*/  VIADD R0, R0, 0xfffffffd ;  /* 0xfffffffd00007836 */ /* 0x005fce0000000000 */
.L_x_1297:
[----:B------:R-:W-:Y:S05]  /*166c0*/  BSYNC B2 ;  /* 0x0000000000027941 */ /* 0x000fea0003800000 */
.L_x_1296:
[----:B------:R-:W-:-:S05]  /*166d0*/  VIADD R10, R10, 0xfffffffe ;  /* 0xfffffffe0a0a7836 */ /* 0x000fca0000000000 */
[----:B------:R-:W-:-:S13]  /*166e0*/  ISETP.NE.AND P0, PT, R10, R7, PT ;  /* 0x000000070a00720c */ /* 0x000fda0003f05270 */
[----:B------:R-:W-:Y:S05]  /*166f0*/  @!P0 BRA `(.L_x_1295) ;  /* 0x0000001400d88947 */ /* 0x000fea0003800000 */
[----:B------:R-:W-:-:S07]  /*16700*/  IMAD.MOV.U32 R9, RZ, RZ, R17 ;  /* 0x000000ffff097224 */ /* 0x000fce00078e0011 */
.L_x_1349:
[----:B--2---:R-:W2:Y:S04]  /*16710*/  LDL R3, [R1+0x10] ;  /* 0x0000100001037983 */ /* 0x004ea80000100800 */
[----:B------:R-:W3:Y:S01]  /*16720*/  LDL R2, [R1+0x14] ;  /* 0x0000140001027983 */ /* 0x000ee20000100800 */
[----:B------:R-:W-:Y:S01]  /*16730*/  LOP3.LUT P1, RZ, R18, 0x1, RZ, 0xc0, !PT ;  /* 0x0000000112ff7812 */ /* 0x000fe2000782c0ff */
[----:B------:R-:W-:Y:S05]  /*16740*/  YIELD ;  /* 0x0000000000007946 */ /* 0x000fea0003800000 */
[----:B------:R-:W-:Y:S01]  /*16750*/  BSSY B1, `(.L_x_1315) ;  /* 0x00000b4000017945 */ /* 0x000fe20003800000 */
[----:B--2---:R-:W-:-:S05]  /*16760*/  VIADD R4, R3, 0x1 ;  /* 0x0000000103047836 */ /* 0x004fca0000000000 */
[----:B------:R-:W-:-:S04]  /*16770*/  ISETP.NE.AND P0, PT, R4, 0x2, PT ;  /* 0x000000020400780c */ /* 0x000fc80003f05270 */
[----:B------:R-:W-:Y:S02]  /*16780*/  SEL R5, RZ, 0x1, P0 ;  /* 0x00000001ff057807 */ /* 0x000fe40000000000 */
[----:B------:R-:W-:Y:S02]  /*16790*/  SEL R4, R4, RZ, P0 ;  /* 0x000000ff04047207 */ /* 0x000fe40000000000 */
[----:B---3--:R-:W-:Y:S01]  /*167a0*/  LOP3.LUT R5, R2, R5, RZ, 0x3c, !PT ;  /* 0x0000000502057212 */ /* 0x008fe200078e3cff */
[----:B01----:R-:W-:Y:S06]  /*167b0*/  @!P1 BRA `(.L_x_1316) ;  /* 0x0000000800b49947 */ /* 0x003fec0003800000 */
        /* <DEDUP_REMOVED lines=25> */
.L_x_1317:
[----:B------:R-:W-:Y:S01]  /*16950*/  IMAD R3, R4, 0x8, R19 ;  /* 0x0000000804037824 */ /* 0x000fe200078e0213 */
[----:B------:R-:W-:Y:S01]  /*16960*/  SHF.L.U32 R2, R5, 0x1f, RZ ;  /* 0x0000001f05027819 */ /* 0x000fe200000006ff */
[----:B------:R-:W-:Y:S03]  /*16970*/  BSSY B2, `(.L_x_1318) ;  /* 0x0000003000027945 */ /* 0x000fe60003800000 */
[----:B------:R-:W1:Y:S02]  /*16980*/  SYNCS.PHASECHK.TRANS64.TRYWAIT P0, [R3+URZ+0x30840], R2 ;  /* 0x03084002030075a7 */ /* 0x000e64000800017f */
[----:B-1----:R-:W-:Y:S05]  /*16990*/  @!P0 BRA `(.L_x_1319) ;  /* 0x0000004000d08947 */ /* 0x002fea0003800000 */
.L_x_1415:
[----:B------:R-:W-:Y:S05]  /*169a0*/  BSYNC B2 ;  /* 0x0000000000027941 */ /* 0x000fea0003800000 */
.L_x_1318:
        /* <DEDUP_REMOVED lines=12> */
.L_x_1321:
[----:B------:R-:W-:Y:S05]  /*16a70*/  BSYNC B2 ;  /* 0x0000000000027941 */ /* 0x000fea0003800000 */
.L_x_1320:
        /* <DEDUP_REMOVED lines=12> */
.L_x_1322:
        /* <DEDUP_REMOVED lines=16> */
.L_x_1323:
        /* <DEDUP_REMOVED lines=16> */
.L_x_1324:
        /* <DEDUP_REMOVED lines=17> */
.L_x_1416:
[----:B------:R-:W-:Y:S05]  /*16e50*/  BSYNC B2 ;  /* 0x0000000000027941 */ /* 0x000fea0003800000 */
.L_x_1325:
        /* <DEDUP_REMOVED lines=11> */
.L_x_1328:
[----:B------:R-:W-:Y:S05]  /*16f10*/  BSYNC B2 ;  /* 0x0000000000027941 */ /* 0x000fea0003800000 */
.L_x_1327:
[----:B0-----:R-:W2:Y:S04]  /*16f20*/  LDL.LU R3, [R1+0x10] ;  /* 0x0000100001037983 */ /* 0x001ea80000300800 */
[----:B------:R-:W3:Y:S04]  /*16f30*/  LDL R7, [R1+0x18] ;  /* 0x0000180001077983 */ /* 0x000ee80000100800 */
[----:B------:R-:W3:Y:S01]  /*16f40*/  LDL.LU R6, [R1+0x4] ;  /* 0x0000040001067983 */ /* 0x000ee20000300800 */
[----:B------:R-:W-:Y:S01]  /*16f50*/  R2UR UR10, R10 ;  /* 0x000000000a0a72ca */ /* 0x000fe200000e0000 */
[----:B------:R-:W-:Y:S01]  /*16f60*/  UIADD3 UR4, UP0, UR36, 0x470, URZ ;  /* 0x0000047024047890 */ /* 0x000fe2000ff1e03f */
[----:B------:R-:W-:Y:S01]  /*16f70*/  R2UR UR6, R12 ;  /* 0x000000000c0672ca */ /* 0x000fe200000e0000 */
[----:B------:R-:W-:Y:S01]  /*16f80*/  VIADD R2, R2, 0x50 ;  /* 0x0000005002027836 */ /* 0x000fe20000000000 */
[----:B------:R-:W-:Y:S01]  /*16f90*/  R2UR UR7, R13 ;  /* 0x000000000d0772ca */ /* 0x000fe200000e0000 */
[----:B------:R-:W-:Y:S01]  /*16fa0*/  UIADD3.X UR5, URZ, UR37, URZ, UP0, !UPT ;  /* 0x000000253f057290 */ /* 0x000fe200087fe43f */
[----:B------:R-:W-:Y:S01]  /*16fb0*/  PLOP3.LUT P0, PT, PT, PT, PT, 0x80, 0x0 ;  /* 0x000000000000781c */ /* 0x000fe20003f0f070 */
[----:B--2---:R-:W-:-:S02]  /*16fc0*/  IMAD R3, R3, 0x9000, R19 ;  /* 0x0000900003037824 */ /* 0x004fc400078e0213 */
[----:B---3--:R-:W-:Y:S02]  /*16fd0*/  IMAD R6, R6, 0x60, R7 ;  /* 0x0000006006067824 */ /* 0x008fe400078e0207 */
[----:B------:R-:W-:-:S08]  /*16fe0*/  VIADD R7, R3, 0x400 ;  /* 0x0000040003077836 */ /* 0x000fd00000000000 */
.L_x_1329:
        /* <DEDUP_REMOVED lines=15> */
.L_x_1330:
        /* <DEDUP_REMOVED lines=15> */
.L_x_1331:
        /* <DEDUP_REMOVED lines=12> */
.L_x_1316:
[----:B------:R-:W-:Y:S05]  /*17290*/  BSYNC B1 ;  /* 0x0000000000017941 */ /* 0x000fea0003800000 */
.L_x_1315:
[----:B------:R-:W-:Y:S01]  /*172a0*/  VIADD R3, R4, 0x1 ;  /* 0x0000000104037836 */ /* 0x000fe20000000000 */
[----:B------:R-:W-:Y:S01]  /*172b0*/  LOP3.LUT P1, RZ, R18, 0x1, RZ, 0xc0, !PT ;  /* 0x0000000112ff7812 */ /* 0x000fe2000782c0ff */
[----:B------:R-:W-:Y:S01]  /*172c0*/  BSSY B1, `(.L_x_1332) ;  /* 0x00000b5000017945 */ /* 0x000fe20003800000 */
[----:B------:R-:W-:Y:S02]  /*172d0*/  VIADD R6, R0, 0xffffffff ;  /* 0xffffffff00067836 */ /* 0x000fe40000000000 */
[----:B------:R-:W-:-:S04]  /*172e0*/  ISETP.NE.AND P0, PT, R3, 0x2, PT ;  /* 0x000000020300780c */ /* 0x000fc80003f05270 */
[----:B------:R-:W-:Y:S02]  /*172f0*/  SEL R2, RZ, 0x1, P0 ;  /* 0x00000001ff027807 */ /* 0x000fe40000000000 */
[----:B------:R-:W-:Y:S02]  /*17300*/  SEL R12, R3, RZ, P0 ;  /* 0x000000ff030c7207 */ /* 0x000fe40000000000 */
[----:B------:R-:W-:-:S05]  /*17310*/  LOP3.LUT R10, R5, R2, RZ, 0x3c, !PT ;  /* 0x00000002050a7212 */ /* 0x000fca00078e3cff */
[----:B------:R1:W-:Y:S04]  /*17320*/  STL [R1+0x14], R10 ;  /* 0x0000140a01007387 */ /* 0x0003e80000100800 */
[----:B------:R1:W-:Y:S01]  /*17330*/  STL [R1+0x10], R12 ;  /* 0x0000100c01007387 */ /* 0x0003e20000100800 */
[----:B------:R-:W-:Y:S05]  /*17340*/  @!P1 BRA `(.L_x_1333) ;  /* 0x0000000800b09947 */ /* 0x000fea0003800000 */
[----:B------:R-:W-:Y:S01]  /*17350*/  ULDC.64 UR4, c[0x0][0x418] ;  /* 0x0001060000047ab9 */ /* 0x000fe20000000a00 */
[----:B------:R-:W-:Y:S01]  /*17360*/  IMAD.MOV.U32 R7, RZ, RZ, R6 ;  /* 0x000000ffff077224 */ /* 0x000fe200078e0006 */
[----:B------:R-:W-:-:S04]  /*17370*/  ISETP.NE.U32.AND P0, PT, RZ, UR4, PT ;  /* 0x00000004ff007c0c */ /* 0x000fc8000bf05070 */
[----:B------:R-:W-:-:S13]  /*17380*/  ISETP.NE.AND.EX P0, PT, RZ, UR5, PT, P0 ;  /* 0x00000005ff007c0c */ /* 0x000fda000bf05300 */
[----:B------:R-:W-:Y:S05]  /*17390*/  @!P0 BRA `(.L_x_1334) ;  /* 0x0000000000508947 */ /* 0x000fea0003800000 */
[----:B------:R-:W2:Y:S01]  /*173a0*/  LDL R14, [R1+0x1c] ;  /* 0x00001c00010e7983 */ /* 0x000ea20000100800 */
[----:B0-----:R-:W0:Y:S01]  /*173b0*/  LDC R8, c[0x0][0x43c] ;  /* 0x00010f00ff087b82 */ /* 0x001e220000000800 */
        /* <DEDUP_REMOVED lines=18> */
.L_x_1334:
[----:B------:R-:W-:Y:S01]  /*174e0*/  IMAD R2, R12, 0x8, R19 ;  /* 0x000000080c027824 */ /* 0x000fe200078e0213 */
[----:B------:R-:W-:Y:S01]  /*174f0*/  SHF.L.U32 R3, R10, 0x1f, RZ ;  /* 0x0000001f0a037819 */ /* 0x000fe200000006ff */
[----:B------:R-:W-:Y:S03]  /*17500*/  BSSY B2, `(.L_x_1335) ;  /* 0x0000003000027945 */ /* 0x000fe60003800000 */
[----:B------:R-:W3:Y:S02]  /*17510*/  SYNCS.PHASECHK.TRANS64.TRYWAIT P0, [R2+URZ+0x30840], R3 ;  /* 0x03084003020075a7 */ /* 0x000ee4000800017f */
[----:B---3--:R-:W-:Y:S05]  /*17520*/  @!P0 BRA `(.L_x_1336) ;  /* 0x0000003800148947 */ /* 0x008fea0003800000 */
.L_x_1417:
[----:B------:R-:W-:Y:S05]  /*17530*/  BSYNC B2 ;  /* 0x0000000000027941 */ /* 0x000fea0003800000 */
.L_x_1335:
[----:B0-2---:R-:W0:Y:S01]  /*17540*/  S2R R8, SR_TID.X ;  /* 0x0000000000087919 */ /* 0x005e220000002100 */
[----:B------:R-:W-:Y:S01]  /*17550*/  BSSY B2, `(.L_x_1337) ;  /* 0x000000b000027945 */ /* 0x000fe20003800000 */
[----:B0-----:R-:W-:-:S04]  /*17560*/  LOP3.LUT R8, R8, 0x7f, RZ, 0xc0, !PT ;  /* 0x0000007f08087812 */ /* 0x001fc800078ec0ff */
[----:B------:R-:W-:-:S13]  /*17570*/  ISETP.NE.AND P1, PT, R8, RZ, PT ;  /* 0x000000ff0800720c */ /* 0x000fda0003f25270 */
[----:B------:R-:W-:Y:S05]  /*17580*/  @P1 BRA `(.L_x_1338) ;  /* 0x00000000001c1947 */ /* 0x000fea0003800000 */
[----:B------:R-:W0:Y:S01]  /*17590*/  S2R R8, SR_TID.X ;  /* 0x0000000000087919 */ /* 0x000e220000002100 */
[----:B---3--:R-:W-:-:S04]  /*175a0*/  IMAD.MOV.U32 R3, RZ, RZ, 0x9000 ;  /* 0x00009000ff037424 */ /* 0x008fc800078e00ff */
[----:B------:R2:W-:Y:S01]  /*175b0*/  SYNCS.ARRIVE.TRANS64 RZ, [R2+URZ+0x30830], R3 ;  /* 0x0308300302ff79a7 */ /* 0x0005e2000800003f */
[----:B0-----:R-:W-:-:S04]  /*175c0*/  LOP3.LUT R8, R8, 0x1f, RZ, 0xc0, !PT ;  /* 0x0000001f08087812 */ /* 0x001fc800078ec0ff */
[----:B------:R-:W-:-:S13]  /*175d0*/  ISETP.NE.AND P0, PT, R8, RZ, PT ;  /* 0x000000ff0800720c */ /* 0x000fda0003f05270 */
[----:B--2---:R-:W-:Y:S05]  /*175e0*/  @!P0 BRA `(.L_x_1338) ;  /* 0x0000000000048947 */ /* 0x004fea0003800000 */
[----:B------:R-:W-:Y:S01]  /*175f0*/  BPT.TRAP 0x1 ;  /* 0x000000040000795c */ /* 0x000fe20000300000 */
.L_x_1338:
[----:B------:R-:W-:Y:S05]  /*17600*/  BSYNC B2 ;  /* 0x0000000000027941 */ /* 0x000fea0003800000 */
.L_x_1337:
[----:B------:R-:W2:Y:S04]  /*17610*/  LDL R8, [R1+0x10] ;  /* 0x0000100001087983 */ /* 0x000ea80000100800 */
[----:B---3--:R-:W3:Y:S01]  /*17620*/  LDL R2, [R1+0x18] ;  /* 0x0000180001027983 */ /* 0x008ee20000100800 */
[----:B------:R-:W-:Y:S01]  /*17630*/  IMAD.MOV.U32 R14, RZ, RZ, RZ ;  /* 0x000000ffff0e7224 */ /* 0x000fe200078e00ff */
[----:B------:R-:W-:Y:S01]  /*17640*/  UIADD3 UR4, UP0, UR36, 0x370, URZ ;  /* 0x0000037024047890 */ /* 0x000fe2000ff1e03f */
[----:B------:R-:W-:Y:S01]  /*17650*/  PLOP3.LUT P0, PT, PT, PT, PT, 0x80, 0x0 ;  /* 0x000000000000781c */ /* 0x000fe20003f0f070 */
[----:B------:R-:W-:Y:S01]  /*17660*/  UMOV UR6, 0x0 ;  /* 0x0000000000067882 */ /* 0x000fe20000000000 */
[----:B------:R-:W-:Y:S01]  /*17670*/  UMOV UR7, 0x14f00000 ;  /* 0x14f0000000077882 */ /* 0x000fe20000000000 */
[----:B------:R-:W-:Y:S01]  /*17680*/  R2UR UR10, R14 ;  /* 0x000000000e0a72ca */ /* 0x000fe200000e0000 */
[----:B------:R-:W-:Y:S01]  /*17690*/  UIADD3.X UR5, URZ, UR37, URZ, UP0, !UPT ;  /* 0x000000253f057290 */ /* 0x000fe200087fe43f */
[----:B--2---:R-:W-:-:S02]  /*176a0*/  IMAD R3, R8, 0x8, R11 ;  /* 0x0000000808037824 */ /* 0x004fc400078e020b */
[----:B------:R-:W-:Y:S02]  /*176b0*/  IMAD R8, R8, 0x9000, R19 ;  /* 0x0000900008087824 */ /* 0x000fe400078e0213 */
[----:B------:R-:W-:Y:S02]  /*176c0*/  VIADD R3, R3, 0x30 ;  /* 0x0000003003037836 */ /* 0x000fe40000000000 */
[----:B---3--:R-:W-:Y:S02]  /*176d0*/  IMAD R2, R7, 0x60, R2 ;  /* 0x0000006007027824 */ /* 0x008fe400078e0202 */
[----:B-1----:R-:W-:-:S07]  /*176e0*/  VIADD R10, R8, 0x1e400 ;  /* 0x0001e400080a7836 */ /* 0x002fce0000000000 */
.L_x_1339:
        /* <DEDUP_REMOVED lines=16> */
.L_x_1340:
        /* <DEDUP_REMOVED lines=16> */
.L_x_1341:
        /* <DEDUP_REMOVED lines=15> */
.L_x_1418:
[----:B------:R-:W-:Y:S05]  /*179e0*/  BSYNC B2 ;  /* 0x0000000000027941 */ /* 0x000fea0003800000 */
.L_x_1342:
        /* <DEDUP_REMOVED lines=9> */
[----:B--2---:R-:W-:Y:S05]  /*17a80*/  @!P0 BRA `(.L_x_1345) ;  /* 0x0000000000048947 */ /* 0x004fea0003800000 */
[----:B------:R-:W-:Y:S01]  /*17a90*/  BPT.TRAP 0x1 ;  /* 0x000000040000795c */ /* 0x000fe20000300000 */
.L_x_1345:
[----:B------:R-:W-:Y:S05]  /*17aa0*/  BSYNC B2 ;  /* 0x0000000000027941 */ /* 0x000fea0003800000 */
.L_x_1344:
        /* <DEDUP_REMOVED lines=12> */
.L_x_1346:
        /* <DEDUP_REMOVED lines=15> */
.L_x_1347:
        /* <DEDUP_REMOVED lines=15> */
.L_x_1348:
        /* <DEDUP_REMOVED lines=12> */
.L_x_1333:
[----:B------:R-:W-:Y:S05]  /*17e10*/  BSYNC B1 ;  /* 0x0000000000017941 */ /* 0x000fea0003800000 */
.L_x_1332:
[----:B------:R-:W3:Y:S01]  /*17e20*/  LDL R2, [R1+0x24] ;  /* 0x0000240001027983 */ /* 0x000ee20000100800 */
[----:B------:R-:W-:Y:S01]  /*17e30*/  VIADD R0, R0, 0xfffffffe ;  /* 0xfffffffe00007836 */ /* 0x000fe20000000000 */
[----:B---3--:R-:W-:-:S13]  /*17e40*/  ISETP.GT.AND P0, PT, R6, R2, PT ;  /* 0x000000020600720c */ /* 0x008fda0003f04270 */
[----:B------:R-:W-:Y:S05]  /*17e50*/  @P0 BRA `(.L_x_1349) ;  /* 0xffffffe8002c0947 */ /* 0x000fea000383ffff */
.L_x_1295:
[----:B------:R-:W-:Y:S05]  /*17e60*/  BSYNC B0 ;  /* 0x0000000000007941 */ /* 0x000fea0003800000 */
.L_x_1294:
[----:B--2---:R-:W2:Y:S01]  /*17e70*/  S2R R3, SR_TID.X ;  /* 0x0000000000037919 */ /* 0x004ea20000002100 */
        /* <DEDUP_REMOVED lines=18> */
.L_x_1351:
[----:B------:R-:W-:Y:S05]  /*17fa0*/  BSYNC B0 ;  /* 0x0000000000007941 */ /* 0x000fea0003800000 */
.L_x_1350:
[----:B------:R-:W-:Y:S01]  /*17fb0*/  LOP3.LUT P0, RZ, R18, 0x1, RZ, 0xc0, !PT ;  /* 0x0000000112ff7812 */ /* 0x000fe2000780c0ff */
[----:B------:R-:W-:-:S12]  /*17fc0*/  BSSY B0, `(.L_x_1352) ;  /* 0x000004a000007945 */ /* 0x000fd80003800000 */
[----:B------:R-:W-:Y:S05]  /*17fd0*/  @!P0 BRA `(.L_x_1353) ;  /* 0x0000000400208947 */ /* 0x000fea0003800000 */
[----:B--2---:R-:W2:Y:S04]  /*17fe0*/  LDL R0, [R1+0x10] ;  /* 0x0000100001007983 */ /* 0x004ea80000100800 */
[----:B------:R-:W3:Y:S01]  /*17ff0*/  LDL R2, [R1+0x14] ;  /* 0x0000140001027983 */ /* 0x000ee20000100800 */
[----:B------:R-:W-:Y:S01]  /*18000*/  BSSY B1, `(.L_x_1354) ;  /* 0x0000006000017945 */ /* 0x000fe20003800000 */
[----:B------:R-:W-:Y:S01]  /*18010*/  ISETP.NE.AND P1, PT, R3, RZ, PT ;  /* 0x000000ff0300720c */ /* 0x000fe20003f25270 */
[----:B--2---:R-:W-:Y:S01]  /*18020*/  IMAD R0, R0, 0x8, R19 ;  /* 0x0000000800007824 */ /* 0x004fe200078e0213 */
[----:B---3--:R-:W-:-:S04]  /*18030*/  SHF.L.U32 R2, R2, 0x1f, RZ ;  /* 0x0000001f02027819 */ /* 0x008fc800000006ff */
[----:B------:R-:W2:Y:S02]  /*18040*/  SYNCS.PHASECHK.TRANS64.TRYWAIT P0, [R0+URZ+0x30860], R2 ;  /* 0x03086002000075a7 */ /* 0x000ea4000800017f */
[----:B--2---:R-:W-:Y:S05]  /*18050*/  @!P0 BRA `(.L_x_1355) ;  /* 0x0000002c00708947 */ /* 0x004fea0003800000 */
.L_x_1419:
[----:B------:R-:W-:Y:S05]  /*18060*/  BSYNC B1 ;  /* 0x0000000000017941 */ /* 0x000fea0003800000 */
.L_x_1354:
        /* <DEDUP_REMOVED lines=9> */
.L_x_1357:
[----:B------:R-:W-:Y:S05]  /*18100*/  BSYNC B1 ;  /* 0x0000000000017941 */ /* 0x000fea0003800000 */
.L_x_1356:
[----:B------:R-:W3:Y:S04]  /*18110*/  LDL.LU R4, [R1+0x18] ;  /* 0x0000180001047983 */ /* 0x000ee80000300800 */
[----:B------:R-:W3:Y:S04]  /*18120*/  LDL.LU R3, [R1+0x4] ;  /* 0x0000040001037983 */ /* 0x000ee80000300800 */
[----:B--2---:R-:W2:Y:S01]  /*18130*/  LDL R2, [R1+0x10] ;  /* 0x0000100001027983 */ /* 0x004ea20000100800 */
        /* <DEDUP_REMOVED lines=8> */
[----:B--2---:R-:W-:-:S04]  /*181c0*/  IMAD R2, R2, 0x9000, R19 ;  /* 0x0000900002027824 */ /* 0x004fc800078e0213 */
[----:B------:R-:W-:-:S07]  /*181d0*/  VIADD R4, R2, 0x400 ;  /* 0x0000040002047836 */ /* 0x000fce0000000000 */
.L_x_1358:
        /* <DEDUP_REMOVED lines=15> */
.L_x_1359:
        /* <DEDUP_REMOVED lines=15> */
.L_x_1360:
        /* <DEDUP_REMOVED lines=10> */
.L_x_1353:
[----:B------:R-:W-:Y:S05]  /*18460*/  BSYNC B0 ;  /* 0x0000000000007941 */ /* 0x000fea0003800000 */
.L_x_1352:
[----:B-1----:R-:W2:Y:S04]  /*18470*/  LDL.LU R5, [R1+0x10] ;  /* 0x0000100001057983 */ /* 0x002ea80000300800 */
[----:B------:R-:W3:Y:S01]  /*18480*/  LDL.LU R4, [R1+0x14] ;  /* 0x0000140001047983 */ /* 0x000ee20000300800 */
[----:B--2---:R-:W-:-:S05]  /*18490*/  VIADD R0, R5, 0x1 ;  /* 0x0000000105007836 */ /* 0x004fca0000000000 */
[----:B------:R-:W-:-:S04]  /*184a0*/  ISETP.NE.AND P0, PT, R0, 0x2, PT ;  /* 0x000000020000780c */ /* 0x000fc80003f05270 */
[----:B------:R-:W-:Y:S02]  /*184b0*/  SEL R2, RZ, 0x1, P0 ;  /* 0x00000001ff027807 */ /* 0x000fe40000000000 */
[----:B------:R-:W-:Y:S02]  /*184c0*/  SEL R0, R0, RZ, P0 ;  /* 0x000000ff00007207 */ /* 0x000fe40000000000 */
[----:B---3--:R-:W-:-:S03]  /*184d0*/  LOP3.LUT R4, R4, R2, RZ, 0x3c, !PT ;  /* 0x0000000204047212 */ /* 0x008fc600078e3cff */
[----:B------:R1:W-:Y:S04]  /*184e0*/  STL [R1+0x10], R0 ;  /* 0x0000100001007387 */ /* 0x0003e80000100800 */
[----:B------:R1:W-:Y:S02]  /*184f0*/  STL [R1+0x14], R4 ;  /* 0x0000140401007387 */ /* 0x0003e40000100800 */
.L_x_1274:
[----:B------:R-:W-:Y:S05]  /*18500*/  BSYNC B7 ;  /* 0x0000000000077941 */ /* 0x000fea0003800000 */
.L_x_1272:
[----:B------:R-:W-:-:S13]  /*18510*/  LOP3.LUT P0, RZ, R18, 0x2, RZ, 0xc0, !PT ;  /* 0x0000000212ff7812 */ /* 0x000fda000780c0ff */
[----:B------:R-:W-:Y:S05]  /*18520*/  @!P0 BRA `(.L_x_1361) ;  /* 0x00000000002c8947 */ /* 0x000fea0003800000 */
[----:B------:R-:W-:Y:S05]  /*18530*/  WARPSYNC.ALL ;  /* 0x0000000000007948 */ /* 0x000fea0003800000 */
[----:B------:R-:W4:Y:S08]  /*18540*/  S2UR UR5, SR_CgaCtaId ;  /* 0x00000000000579c3 */ /* 0x000f300000008800 */
[----:B------:R-:W-:Y:S06]  /*18550*/  BAR.SYNC.DEFER_BLOCKING 0x5, 0x180 ;  /* 0x0146000000007b1d */ /* 0x000fec0000010000 */
[----:B------:R-:W-:-:S02]  /*18560*/  UMOV UR4, 0x400 ;  /* 0x0000040000047882 */ /* 0x000fc40000000000 */
[----:B----4-:R-:W-:-:S06]  /*18570*/  ULEA UR4, UR5, UR4, 0x18 ;  /* 0x0000000405047291 */ /* 0x010fcc000f8ec03f */
[----:B------:R-:W-:-:S05]  /*18580*/  IMAD.U32 R19, RZ, RZ, UR4 ;  /* 0x00000004ff137e24 */ /* 0x000fca000f8e00ff */
[----:B01----:R-:W0:Y:S04]  /*18590*/  LDS.128 R4, [R19+0x308d0] ;  /* 0x0308d00013047984 */ /* 0x003e280000000c00 */
[----:B0-----:R0:W-:Y:S04]  /*185a0*/  STL.64 [R1], R4 ;  /* 0x0000000401007387 */ /* 0x0011e80000100a00 */
[----:B------:R0:W-:Y:S01]  /*185b0*/  STL.64 [R1+0x8], R6 ;  /* 0x0000080601007387 */ /* 0x0001e20000100a00 */
[----:B------:R-:W-:Y:S06]  /*185c0*/  BAR.ARV 0x4, 0x180 ;  /* 0x0106000000007b1d */ /* 0x000fec0000002000 */
[----:B------:R-:W-:Y:S05]  /*185d0*/  BRA `(.L_x_1362) ;  /* 0x00000010003c7947 */ /* 0x000fea0003800000 */
.L_x_1361:
[----:B------:R-:W4:Y:S01]  /*185e0*/  S2R R16, SR_TID.X ;  /* 0x0000000000107919 */ /* 0x000f220000002100 */
[----:B------:R-:W-:Y:S01]  /*185f0*/  UMOV UR4, 0xffffffff ;  /* 0xffffffff00047882 */ /* 0x000fe20000000000 */
[----:B----4-:R-:W-:-:S04]  /*18600*/  LOP3.LUT R16, R16, 0x1f, RZ, 0xc0, !PT ;  /* 0x0000001f10107812 */ /* 0x010fc800078ec0ff */
[----:B------:R-:W-:Y:S01]  /*18610*/  ISETP.NE.AND P0, PT, R16, 0x1f, PT ;  /* 0x0000001f1000780c */ /* 0x000fe20003f05270 */
[----:B------:R-:W-:-:S12]  /*18620*/  BRA.DIV UR4, `(.L_x_1363) ;  /* 0x0000002a04107947 */ /* 0x000fd8000b800000 */
[----:B------:R-:W0:Y:S01]  /*18630*/  LDL.LU R3, [R1] ;  /* 0x0000000001037983 */ /* 0x000e220000300800 */
[----:B------:R-:W-:-:S03]  /*18640*/  ULDC UR4, c[0x0][0xc3c] ;  /* 0x00030f0000047ab9 */ /* 0x000fc60000000800 */
[----:B-1----:R-:W3:Y:S01]  /*18650*/  LDL R4, [R1+0xc] ;  /* 0x00000c0001047983 */ /* 0x002ee20000100800 */
[----:B------:R-:W-:Y:S01]  /*18660*/  ULDC.64 UR6, c[0x0][0x208] ;  /* 0x0000820000067ab9 */ /* 0x000fe20000000a00 */
[----:B0-----:R-:W-:Y:S02]  /*18670*/  IMAD.MOV.U32 R8, RZ, RZ, R3 ;  /* 0x000000ffff087224 */ /* 0x001fe400078e0003 */
[----:B---3--:R-:W-:-:S05]  /*18680*/  IMAD.IADD R0, R4, 0x1, R16 ;  /* 0x0000000104007824 */ /* 0x008fca00078e0210 */
[----:B------:R-:W-:-:S13]  /*18690*/  ISETP.GE.OR P1, PT, R0, UR4, !P0 ;  /* 0x0000000400007c0c */ /* 0x000fda000c726670 */
[----:B------:R-:W0:Y:S08]  /*186a0*/  @!P1 LDC.64 R2, c[0x0][0xc80] ;  /* 0x00032000ff029b82 */ /* 0x000e300000000a00 */
[----:B------:R-:W1:Y:S01]  /*186b0*/  @!P1 LDC.64 R4, c[0x0][0xc78] ;  /* 0x00031e00ff049b82 */ /* 0x000e620000000a00 */
[----:B0-----:R-:W-:-:S05]  /*186c0*/  @!P1 IMAD.WIDE R2, R0, 0x4, R2 ;  /* 0x0000000400029825 */ /* 0x001fca00078e0202 */
[----:B------:R1:W3:Y:S02]  /*186d0*/  @!P1 LDG.E R6, desc[UR6][R2.64] ;  /* 0x0000000602069981 */ /* 0x0002e4000c1e1900 */
[----:B-1----:R-:W-:-:S06]  /*186e0*/  @!P1 IMAD.WIDE R2, R0, 0x4, R4 ;  /* 0x0000000400029825 */ /* 0x002fcc00078e0204 */
[----:B------:R-:W4:Y:S01]  /*186f0*/  @!P1 LDG.E R2, desc[UR6][R2.64] ;  /* 0x0000000602029981 */ /* 0x000f22000c1e1900 */
[----:B------:R-:W-:Y:S01]  /*18700*/  IMAD.MOV.U32 R5, RZ, RZ, RZ ;  /* 0x000000ffff057224 */ /* 0x000fe200078e00ff */
[C---:B------:R-:W-:Y:S02]  /*18710*/  ISETP.GE.U32.AND P2, PT, R16.reuse, 0x2, PT ;  /* 0x000000021000780c */ /* 0x040fe40003f46070 */
[C---:B------:R-:W-:Y:S01]  /*18720*/  ISETP.GE.U32.AND P3, PT, R16.reuse, 0x4, PT ;  /* 0x000000041000780c */ /* 0x040fe20003f66070 */
[----:B------:R-:W-:Y:S01]  /*18730*/  SHFL.IDX PT, R0, R8, RZ, 0x1f ;  /* 0x00001fff08007589 */ /* 0x000fe200000e0000 */
[C---:B------:R-:W-:Y:S02]  /*18740*/  ISETP.GE.U32.AND P4, PT, R16.reuse, 0x8, PT ;  /* 0x000000081000780c */ /* 0x040fe40003f86070 */
[----:B------:R-:W-:Y:S01]  /*18750*/  ISETP.GE.U32.AND P5, PT, R16, 0x10, PT ;  /* 0x000000101000780c */ /* 0x000fe20003fa6070 */
[----:B---3--:R-:W-:Y:S01]  /*18760*/  @!P1 IMAD.MOV.U32 R5, RZ, RZ, R6 ;  /* 0x000000ffff059224 */ /* 0x008fe200078e0006 */
[----:B------:R-:W-:-:S02]  /*18770*/  CS2R R6, SRZ ;  /* 0x0000000000067805 */ /* 0x000fc4000001ff00 */
[----:B----4-:R-:W-:Y:S01]  /*18780*/  @!P1 IMAD.MOV.U32 R7, RZ, RZ, R2 ;  /* 0x000000ffff079224 */ /* 0x010fe200078e0002 */
[----:B------:R-:W-:-:S03]  /*18790*/  ISETP.NE.AND P1, PT, R16, RZ, PT ;  /* 0x000000ff1000720c */ /* 0x000fc60003f25270 */
[----:B------:R-:W-:-:S05]  /*187a0*/  IMAD R2, R7, R5, RZ ;  /* 0x0000000507027224 */ /* 0x000fca00078e02ff */
[----:B------:R-:W0:Y:S02]  /*187b0*/  SHFL.UP PT, R3, R2, 0x1, RZ ;  /* 0x0420000002037989 */ /* 0x000e2400000e00ff */
[----:B0-----:R-:W-:-:S05]  /*187c0*/  SEL R9, R3, RZ, P1 ;  /* 0x000000ff03097207 */ /* 0x001fca0000800000 */
[----:B------:R-:W-:Y:S02]  /*187d0*/  IMAD.IADD R2, R2, 0x1, R9 ;  /* 0x0000000102027824 */ /* 0x000fe400078e0209 */
[----:B------:R-:W-:Y:S04]  /*187e0*/  SHFL.IDX PT, R9, R8, 0x1, 0x1f ;  /* 0x00201f0008097f89 */ /* 0x000fe800000e0000 */
        /* <DEDUP_REMOVED lines=12> */
[----:B--2---:R0:W1:Y:S02]  /*188b0*/  SHFL.IDX PT, R10, R2, 0x1f, 0x1f ;  /* 0x03e01f00020a7f89 */ /* 0x00406400000e0000 */
.L_x_1429:
[----:B------:R-:W-:Y:S02]  /*188c0*/  ULDC UR4, c[0x0][0xc38] ;  /* 0x00030e0000047ab9 */ /* 0x000fe40000000800 */
[----:B------:R-:W-:-:S04]  /*188d0*/  IMAD.U32 R8, RZ, RZ, UR4 ;  /* 0x00000004ff087e24 */ /* 0x000fc8000f8e00ff */
[----:B-1----:R-:W-:-:S04]  /*188e0*/  IMAD R10, R10, R8, RZ ;  /* 0x000000080a0a7224 */ /* 0x002fc800078e02ff */
[----:B------:R-:W-:-:S05]  /*188f0*/  IMAD.IADD R4, R9, 0x1, R10 ;  /* 0x0000000109047824 */ /* 0x000fca00078e020a */
[----:B------:R-:W-:-:S13]  /*18900*/  ISETP.GT.AND P6, PT, R4, R0, PT ;  /* 0x000000000400720c */ /* 0x000fda0003fc4270 */
[----:B------:R-:W-:Y:S05]  /*18910*/  @P6 BRA `(.L_x_1364) ;  /* 0x0000000000b06947 */ /* 0x000fea0003800000 */
.L_x_1367:
        /* <DEDUP_REMOVED lines=38> */
.L_x_1437:
[----:B------:R-:W-:Y:S02]  /*18b80*/  ULDC UR4, c[0x0][0xc38] ;  /* 0x00030e0000047ab9 */ /* 0x000fe40000000800 */
[----:B------:R-:W-:-:S04]  /*18b90*/  IMAD.U32 R8, RZ, RZ, UR4 ;  /* 0x00000004ff087e24 */ /* 0x000fc8000f8e00ff */
[----:B-1----:R-:W-:-:S04]  /*18ba0*/  IMAD R10, R10, R8, RZ ;  /* 0x000000080a0a7224 */ /* 0x002fc800078e02ff */
[----:B------:R-:W-:-:S05]  /*18bb0*/  IMAD.IADD R4, R10, 0x1, R4 ;  /* 0x000000010a047824 */ /* 0x000fca00078e0204 */
[----:B------:R-:W-:-:S13]  /*18bc0*/  ISETP.GT.AND P6, PT, R4, R0, PT ;  /* 0x000000000400720c */ /* 0x000fda0003fc4270 */
[----:B------:R-:W-:Y:S05]  /*18bd0*/  @!P6 BRA `(.L_x_1367) ;  /* 0xfffffffc0050e947 */ /* 0x000fea000383ffff */
.L_x_1364:
[----:B------:R-:W-:Y:S01]  /*18be0*/  IMAD.IADD R10, R4, 0x1, -R10 ;  /* 0x00000001040a7824 */ /* 0x000fe200078e0a0a */
[----:B------:R-:W-:-:S03]  /*18bf0*/  UMOV UR4, 0xffffffff ;  /* 0xffffffff00047882 */ /* 0x000fc60000000000 */
[----:B------:R-:W-:-:S05]  /*18c00*/  IMAD R3, R2, R8, R10 ;  /* 0x0000000802037224 */ /* 0x000fca00078e020a */
[----:B------:R-:W-:Y:S01]  /*18c10*/  ISETP.GT.AND P6, PT, R3, R0, PT ;  /* 0x000000000300720c */ /* 0x000fe20003fc4270 */
[----:B------:R-:W-:-:S12]  /*18c20*/  BRA.DIV UR4, `(.L_x_1368) ;  /* 0x0000002a04c87947 */ /* 0x000fd8000b800000 */
[----:B------:R-:W2:Y:S01]  /*18c30*/  LDL.LU R11, [R1+0xc] ;  /* 0x00000c00010b7983 */ /* 0x000ea20000300800 */
[----:B------:R-:W-:-:S04]  /*18c40*/  VOTE.ANY R3, PT, !P6 ;  /* 0x0000000000037806 */ /* 0x000fc800070e0100 */
[----:B------:R-:W1:Y:S02]  /*18c50*/  POPC R9, R3 ;  /* 0x0000000300097309 */ /* 0x000e640000000000 */
[----:B-1----:R2:W1:Y:S04]  /*18c60*/  SHFL.IDX PT, R4, R5, R9, 0x1f ;  /* 0x00001f0905047589 */ /* 0x00246800000e0000 */
[----:B------:R3:W4:Y:S01]  /*18c70*/  SHFL.IDX PT, R7, R7, R9, 0x1f ;  /* 0x00001f0907077589 */ /* 0x00072200000e0000 */
[----:B--2---:R-:W-:-:S05]  /*18c80*/  IMAD.IADD R5, R9, 0x1, R11 ;  /* 0x0000000109057824 */ /* 0x004fca00078e020b */
[----:B-1--4-:R3:W-:Y:S02]  /*18c90*/  STL [R1+0xc], R5 ;  /* 0x00000c0501007387 */ /* 0x0127e40000100800 */
.L_x_1442:
[----:B------:R-:W-:-:S13]  /*18ca0*/  ISETP.NE.AND P0, PT, R3, RZ, PT ;  /* 0x000000ff0300720c */ /* 0x000fda0003f05270 */
[----:B------:R-:W-:Y:S05]  /*18cb0*/  @!P0 BRA `(.L_x_1369) ;  /* 0x0000000000148947 */ /* 0x000fea0003800000 */
[----:B------:R-:W-:Y:S01]  /*18cc0*/  UMOV UR4, 0xffffffff ;  /* 0xffffffff00047882 */ /* 0x000fe20000000000 */
[----:B---3--:R-:W-:Y:S02]  /*18cd0*/  VIADD R9, R9, 0xffffffff ;  /* 0xffffffff09097836 */ /* 0x008fe40000000000 */
[----:B------:R-:W-:Y:S05]  /*18ce0*/  BRA.DIV UR4, `(.L_x_1370) ;  /* 0x0000002e04007947 */ /* 0x000fea000b800000 */
[----:B0-----:R0:W1:Y:S02]  /*18cf0*/  SHFL.IDX PT, R2, R2, R9, 0x1f ;  /* 0x00001f0902027589 */ /* 0x00106400000e0000 */
.L_x_1445:
[----:B-1----:R-:W-:-:S07]  /*18d00*/  IMAD.MOV.U32 R6, RZ, RZ, R2 ;  /* 0x000000ffff067224 */ /* 0x002fce00078e0002 */
.L_x_1369:
[----:B0-----:R-:W-:Y:S01]  /*18d10*/  IMAD R2, R6, R8, R10 ;  /* 0x0000000806027224 */ /* 0x001fe200078e020a */
[----:B------:R-:W-:-:S03]  /*18d20*/  ISETP.NE.AND P0, PT, R7, 0x1, PT ;  /* 0x000000010700780c */ /* 0x000fc60003f05270 */
[----:B------:R-:W-:Y:S01]  /*18d30*/  IMAD.IADD R0, R0, 0x1, -R2 ;  /* 0x0000000100007824 */ /* 0x000fe200078e0a02 */
[----:B------:R0:W-:Y:S09]  /*18d40*/  STL [R1], R2 ;  /* 0x0000000201007387 */ /* 0x0001f20000100800 */
[----:B------:R-:W-:Y:S05]  /*18d50*/  @!P0 BRA `(.L_x_1371) ;  /* 0x0000000000e48947 */ /* 0x000fea0003800000 */
[----:B---3--:R-:W-:-:S04]  /*18d60*/  IABS R5, R4 ;  /* 0x0000000400057213 */ /* 0x008fc80000000000 */
[----:B0-----:R-:W0:Y:S08]  /*18d70*/  I2F.RP R2, R5 ;  /* 0x0000000500027306 */ /* 0x001e300000209400 */
[----:B0-----:R-:W0:Y:S02]  /*18d80*/  MUFU.RCP R2, R2 ;  /* 0x0000000200027308 */ /* 0x001e240000001000 */
[----:B0-----:R-:W-:-:S06]  /*18d90*/  VIADD R2, R2, 0xffffffe ;  /* 0x0ffffffe02027836 */ /* 0x001fcc0000000000 */
[----:B------:R-:W0:Y:S02]  /*18da0*/  F2I.FTZ.U32.TRUNC.NTZ R3, R2 ;  /* 0x0000000200037305 */ /* 0x000e24000021f000 */
[----:B0-----:R-:W-:-:S04]  /*18db0*/  IMAD.MOV R2, RZ, RZ, -R3 ;  /* 0x000000ffff027224 */ /* 0x001fc800078e0a03 */
[----:B------:R-:W-:Y:S02]  /*18dc0*/  IMAD R8, R2, R5, RZ ;  /* 0x0000000502087224 */ /* 0x000fe400078e02ff */
[----:B------:R-:W-:-:S04]  /*18dd0*/  IMAD.MOV.U32 R2, RZ, RZ, RZ ;  /* 0x000000ffff027224 */ /* 0x000fc800078e00ff */
[----:B------:R-:W-:Y:S01]  /*18de0*/  IMAD.HI.U32 R8, R3, R8, R2 ;  /* 0x0000000803087227 */ /* 0x000fe200078e0002 */
[----:B------:R-:W-:Y:S02]  /*18df0*/  IABS R2, R0 ;  /* 0x0000000000027213 */ /* 0x000fe40000000000 */
[----:B------:R-:W-:-:S03]  /*18e00*/  IABS R3, R4 ;  /* 0x0000000400037213 */ /* 0x000fc60000000000 */
[----:B------:R-:W-:-:S04]  /*18e10*/  IMAD.HI.U32 R8, R8, R2, RZ ;  /* 0x0000000208087227 */ /* 0x000fc800078e00ff */
[----:B------:R-:W-:-:S04]  /*18e20*/  IMAD.MOV R3, RZ, RZ, -R3 ;  /* 0x000000ffff037224 */ /* 0x000fc800078e0a03 */
[----:B------:R-:W-:-:S05]  /*18e30*/  IMAD R2, R8, R3, R2 ;  /* 0x0000000308027224 */ /* 0x000fca00078e0202 */
[----:B------:R-:W-:-:S13]  /*18e40*/  ISETP.GT.U32.AND P1, PT, R5, R2, PT ;  /* 0x000000020500720c */ /* 0x000fda0003f24070 */
[----:B------:R-:W-:Y:S02]  /*18e50*/  @!P1 IMAD.IADD R2, R2, 0x1, -R5 ;  /* 0x0000000102029824 */ /* 0x000fe400078e0a05 */
[----:B------:R-:W-:Y:S01]  /*18e60*/  @!P1 VIADD R8, R8, 0x1 ;  /* 0x0000000108089836 */ /* 0x000fe20000000000 */
[----:B------:R-:W-:Y:S02]  /*18e70*/  ISETP.NE.AND P1, PT, R4, RZ, PT ;  /* 0x000000ff0400720c */ /* 0x000fe40003f25270 */
[----:B------:R-:W-:Y:S02]  /*18e80*/  ISETP.GE.U32.AND P0, PT, R2, R5, PT ;  /* 0x000000050200720c */ /* 0x000fe40003f06070 */
[----:B------:R-:W-:-:S04]  /*18e90*/  IABS R5, R7 ;  /* 0x0000000700057213 */ /* 0x000fc80000000000 */
        /* <DEDUP_REMOVED lines=9> */
[----:B------:R-:W-:-:S03]  /*18f30*/  LOP3.LUT R2, R0, R4, RZ, 0x3c, !PT ;  /* 0x0000000400027212 */ /* 0x000fc600078e3cff */
[----:B------:R-:W-:Y:S01]  /*18f40*/  IMAD.MOV.U32 R3, RZ, RZ, R8 ;  /* 0x000000ffff037224 */ /* 0x000fe200078e0008 */
[----:B------:R-:W-:Y:S02]  /*18f50*/  ISETP.GE.AND P2, PT, R2, RZ, PT ;  /* 0x000000ff0200720c */ /* 0x000fe40003f46270 */
[----:B------:R-:W-:-:S05]  /*18f60*/  IABS R8, R7 ;  /* 0x0000000700087213 */ /* 0x000fca0000000000 */
[----:B------:R-:W-:-:S06]  /*18f70*/  IMAD.MOV R8, RZ, RZ, -R8 ;  /* 0x000000ffff087224 */ /* 0x000fcc00078e0a08 */
        /* <DEDUP_REMOVED lines=9> */
[----:B------:R-:W-:Y:S01]  /*19010*/  ISETP.GE.U32.AND P0, PT, R2, R5, PT ;  /* 0x000000050200720c */ /* 0x000fe20003f06070 */
[----:B------:R-:W-:-:S04]  /*19020*/  IMAD.MOV R2, RZ, RZ, -R3 ;  /* 0x000000ffff027224 */ /* 0x000fc800078e0a03 */
[----:B------:R-:W-:Y:S01]  /*19030*/  IMAD R0, R4, R2, R0 ;  /* 0x0000000204007224 */ /* 0x000fe200078e0200 */
[----:B------:R-:W-:-:S04]  /*19040*/  LOP3.LUT R2, R3, R7, RZ, 0x3c, !PT ;  /* 0x0000000703027212 */ /* 0x000fc800078e3cff */
[----:B------:R-:W-:-:S03]  /*19050*/  ISETP.GE.AND P2, PT, R2, RZ, PT ;  /* 0x000000ff0200720c */ /* 0x000fc60003f46270 */
[----:B------:R-:W-:-:S10]  /*19060*/  @P0 VIADD R6, R6, 0x1 ;  /* 0x0000000106060836 */ /* 0x000fd40000000000 */
[----:B------:R-:W-:Y:S01]  /*19070*/  @!P2 IMAD.MOV R6, RZ, RZ, -R6 ;  /* 0x000000ffff06a224 */ /* 0x000fe200078e0a06 */
[----:B------:R-:W-:-:S05]  /*19080*/  @!P1 LOP3.LUT R6, RZ, R7, RZ, 0x33, !PT ;  /* 0x00000007ff069212 */ /* 0x000fca00078e33ff */
[----:B------:R-:W-:-:S04]  /*19090*/  IMAD.MOV R2, RZ, RZ, -R6 ;  /* 0x000000ffff027224 */ /* 0x000fc800078e0a06 */
[C---:B------:R-:W-:Y:S02]  /*190a0*/  IMAD R2, R7.reuse, R2, R3 ;  /* 0x0000000207027224 */ /* 0x040fe400078e0203 */
[----:B------:R-:W-:-:S04]  /*190b0*/  IMAD R7, R7, 0x1000000, R6 ;  /* 0x0100000007077824 */ /* 0x000fc800078e0206 */
[----:B------:R-:W-:-:S05]  /*190c0*/  IMAD R2, R2, 0x10000, R7 ;  /* 0x0001000002027824 */ /* 0x000fca00078e0207 */
[----:B------:R0:W-:Y:S01]  /*190d0*/  STL [R1+0x8], R2 ;  /* 0x0000080201007387 */ /* 0x0001e20000100800 */
[----:B------:R-:W-:Y:S05]  /*190e0*/  BRA `(.L_x_1372) ;  /* 0x0000000400007947 */ /* 0x000fea0003800000 */
.L_x_1371:
[----:B---3--:R-:W2:Y:S01]  /*190f0*/  LDL R5, [R1+0xc] ;  /* 0x00000c0001057983 */ /* 0x008ea20000100800 */
[----:B0-----:R-:W2:Y:S01]  /*19100*/  LDC.64 R2, c[0x0][0xc90] ;  /* 0x00032400ff027b82 */ /* 0x001ea20000000a00 */
[----:B------:R-:W-:Y:S01]  /*19110*/  ULDC.64 UR4, c[0x0][0x208] ;  /* 0x0000820000047ab9 */ /* 0x000fe20000000a00 */
[----:B--2---:R-:W-:-:S05]  /*19120*/  IMAD.WIDE R2, R5, 0x4, R2 ;  /* 0x0000000405027825 */ /* 0x004fca00078e0202 */
[----:B------:R-:W2:Y:S02]  /*19130*/  LDG.E R6, desc[UR4][R2.64] ;  /* 0x0000000402067981 */ /* 0x000ea4000c1e1900 */
[----:B--2---:R-:W-:-:S05]  /*19140*/  IMAD R5, R4, R6, RZ ;  /* 0x0000000604057224 */ /* 0x004fca00078e02ff */
[----:B------:R-:W-:-:S04]  /*19150*/  IABS R7, R5 ;  /* 0x0000000500077213 */ /* 0x000fc80000000000 */
[----:B------:R-:W0:Y:S08]  /*19160*/  I2F.RP R2, R7 ;  /* 0x0000000700027306 */ /* 0x000e300000209400 */
        /* <DEDUP_REMOVED lines=22> */
[----:B------:R-:W-:Y:S02]  /*192d0*/  IMAD R7, R6, R2, RZ ;  /* 0x0000000206077224 */ /* 0x000fe400078e02ff */
[----:B------:R-:W-:Y:S02]  /*192e0*/  IMAD.MOV R2, RZ, RZ, -R2 ;  /* 0x000000ffff027224 */ /* 0x000fe400078e0a02 */
[----:B------:R-:W-:Y:S02]  /*192f0*/  IMAD.MOV R3, RZ, RZ, -R7 ;  /* 0x000000ffff037224 */ /* 0x000fe400078e0a07 */
[----:B------:R-:W-:-:S03]  /*19300*/  IMAD R0, R5, R2, R0 ;  /* 0x0000000205007224 */ /* 0x000fc600078e0200 */
[----:B------:R-:W-:Y:S02]  /*19310*/  VIADDMNMX R6, R3, R8, R6, PT ;  /* 0x0000000803067246 */ /* 0x000fe40003800106 */
[----:B------:R-:W-:Y:S02]  /*19320*/  IADD3 R7, R7, 0x1000000, R0 ;  /* 0x0100000007077810 */ /* 0x000fe40007ffe000 */
        /* <DEDUP_REMOVED lines=25> */
[----:B------:R-:W-:Y:S02]  /*194c0*/  IMAD R3, R2, R6, R7 ;  /* 0x0000000602037224 */ /* 0x000fe400078e0207 */
[----:B------:R-:W-:-:S03]  /*194d0*/  IMAD.MOV.U32 R0, RZ, RZ, R2 ;  /* 0x000000ffff007224 */ /* 0x000fc600078e0002 */
[----:B------:R1:W-:Y:S04]  /*194e0*/  STL [R1+0x8], R3 ;  /* 0x0000080301007387 */ /* 0x0003e80000100800 */
.L_x_1372:
[----:B-1----:R-:W-:-:S05]  /*194f0*/  LOP3.LUT R3, RZ, R0, RZ, 0x33, !PT ;  /* 0x00000000ff037212 */ /* 0x002fca00078e33ff */
[----:B------:R-:W-:-:S05]  /*19500*/  IMAD.IADD R0, R4, 0x1, R3 ;  /* 0x0000000104007824 */ /* 0x000fca00078e0203 */
[----:B------:R2:W-:Y:S01]  /*19510*/  STL [R1+0x4], R0 ;  /* 0x0000040001007387 */ /* 0x0005e20000100800 */
[----:B------:R-:W-:Y:S05]  /*19520*/  BRA `(.L_x_1373) ;  /* 0x0000000000287947 */ /* 0x000fea0003800000 */
.L_x_1365:
        /* <DEDUP_REMOVED lines=10> */
.L_x_1373:
[----:B-1----:R-:W3:Y:S04]  /*195d0*/  LDL R3, [R1+0x8] ;  /* 0x0000080001037983 */ /* 0x002ee80000100800 */
[----:B0-----:R-:W4:Y:S04]  /*195e0*/  LDL R2, [R1+0xc] ;  /* 0x00000c0001027983 */ /* 0x001f280000100800 */
[----:B------:R-:W5:Y:S04]  /*195f0*/  LDL R5, [R1+0x4] ;  /* 0x0000040001057983 */ /* 0x000f680000100800 */
[----:B------:R-:W5:Y:S01]  /*19600*/  LDL R4, [R1] ;  /* 0x0000000001047983 */ /* 0x000f620000100800 */
[----:B--2---:R-:W0:Y:S01]  /*19610*/  S2R R0, SR_TID.X ;  /* 0x0000000000007919 */ /* 0x004e220000002100 */
[----:B------:R-:W-:Y:S05]  /*19620*/  WARPSYNC.ALL ;  /* 0x0000000000007948 */ /* 0x000fea0003800000 */
[----:B0-----:R-:W-:Y:S01]  /*19630*/  LOP3.LUT R0, R0, 0x1f, RZ, 0xc0, !PT ;  /* 0x0000001f00007812 */ /* 0x001fe200078ec0ff */
[----:B------:R-:W-:Y:S03]  /*19640*/  BAR.SYNC.DEFER_BLOCKING 0x4, 0x180 ;  /* 0x0106000000007b1d */ /* 0x000fe60000010000 */
[----:B------:R-:W-:-:S13]  /*19650*/  ISETP.NE.AND P0, PT, R0, RZ, PT ;  /* 0x000000ff0000720c */ /* 0x000fda0003f05270 */
[----:B------:R-:W-:Y:S01]  /*19660*/  @!P0 MOV R0, 0x400 ;  /* 0x0000040000008802 */ /* 0x000fe20000000f00 */
[----:B---3--:R-:W-:Y:S02]  /*19670*/  IMAD.MOV.U32 R6, RZ, RZ, R3 ;  /* 0x000000ffff067224 */ /* 0x008fe400078e0003 */
[----:B------:R-:W0:Y:S01]  /*19680*/  @!P0 S2R R3, SR_CgaCtaId ;  /* 0x0000000000038919 */ /* 0x000e220000008800 */
[----:B----4-:R-:W-:Y:S01]  /*19690*/  IMAD.MOV.U32 R7, RZ, RZ, R2 ;  /* 0x000000ffff077224 */ /* 0x010fe200078e0002 */
[----:B0-----:R-:W-:-:S05]  /*196a0*/  @!P0 LEA R19, R3, R0, 0x18 ;  /* 0x0000000003138211 */ /* 0x001fca00078ec0ff */
[----:B-----5:R1:W-:Y:S01]  /*196b0*/  @!P0 STS.128 [R19+0x308d0], R4 ;  /* 0x0308d00413008388 */ /* 0x0203e20000000c00 */
[----:B------:R-:W-:Y:S06]  /*196c0*/  BAR.ARV 0x5, 0x180 ;  /* 0x0146000000007b1d */ /* 0x000fec0000002000 */
.L_x_1362:
[----:B---3--:R-:W3:Y:S01]  /*196d0*/  LDL R0, [R1+0xc] ;  /* 0x00000c0001007983 */ /* 0x008ee20000100800 */
[----:B------:R-:W-:Y:S02]  /*196e0*/  ULDC UR4, c[0x0][0xc3c] ;  /* 0x00030f0000047ab9 */ /* 0x000fe40000000800 */
[----:B---3--:R-:W-:-:S13]  /*196f0*/  ISETP.GE.AND P0, PT, R0, UR4, PT ;  /* 0x0000000400007c0c */ /* 0x008fda000bf06270 */
[----:B------:R-:W-:Y:S05]  /*19700*/  @!P0 BRA `(.L_x_1374) ;  /* 0xffffff9c00048947 */ /* 0x000fea000383ffff */
[----:B------:R-:W-:Y:S05]  /*19710*/  BSYNC B8 ;  /* 0x0000000000087941 */ /* 0x000fea0003800000 */
.L_x_1258:
[----:B----4-:R-:W4:Y:S01]  /*19720*/  LDL.LU R0, [R1+0x50] ;  /* 0x0000500001007983 */ /* 0x010f220000300800 */
[----:B------:R-:W-:Y:S01]  /*19730*/  BSSY B0, `(.L_x_1375) ;  /* 0x000000b000007945 */ /* 0x000fe20003800000 */
[----:B01----:R-:W0:Y:S01]  /*19740*/  S2R R5, SR_CgaCtaId ;  /* 0x0000000000057919 */ /* 0x003e220000008800 */
[----:B----4-:R-:W-:-:S05]  /*19750*/  VIADD R0, R0, 0x1 ;  /* 0x0000000100007836 */ /* 0x010fca0000000000 */
        /* <DEDUP_REMOVED lines=8> */
.L_x_1446:
[----:B------:R-:W-:Y:S05]  /*197e0*/  BSYNC B0 ;  /* 0x0000000000007941 */ /* 0x000fea0003800000 */
.L_x_1375:
[----:B------:R-:W-:-:S03]  /*197f0*/  UMOV UR4, 0xffffffff ;  /* 0xffffffff00047882 */ /* 0x000fc60000000000 */
[----:B------:R-:W-:Y:S05]  /*19800*/  BRA.DIV UR4, `(.L_x_1377) ;  /* 0x0000002204787947 */ /* 0x000fea000b800000 */
[----:B------:R-:W1:Y:S02]  /*19810*/  S2R R2, SR_TID.X ;  /* 0x0000000000027919 */ /* 0x000e640000002100 */
[----:B-1----:R-:W-:-:S04]  /*19820*/  SHF.R.U32.HI R2, RZ, 0x5, R2 ;  /* 0x00000005ff027819 */ /* 0x002fc80000011602 */
[----:B------:R-:W-:-:S05]  /*19830*/  LOP3.LUT R2, R2, 0x3, RZ, 0xc0, !PT ;  /* 0x0000000302027812 */ /* 0x000fca00078ec0ff */
[----:B------:R1:W4:Y:S02]  /*19840*/  SHFL.IDX PT, R14, R2, RZ, 0x1f ;  /* 0x00001fff020e7589 */ /* 0x00032400000e0000 */
.L_x_1449:
[----:B----4-:R-:W-:Y:S01]  /*19850*/  ISETP.NE.AND P0, PT, R14, RZ, PT ;  /* 0x000000ff0e00720c */ /* 0x010fe20003f05270 */
[----:B------:R-:W-:-:S12]  /*19860*/  BSSY B0, `(.L_x_1378) ;  /* 0x0000029000007945 */ /* 0x000fd80003800000 */
[----:B------:R-:W-:Y:S05]  /*19870*/  @P0 BRA `(.L_x_1379) ;  /* 0x00000000009c0947 */ /* 0x000fea0003800000 */
[----:B------:R-:W-:-:S03]  /*19880*/  UMOV UR4, 0xffffffff ;  /* 0xffffffff00047882 */ /* 0x000fc60000000000 */
[----:B------:R-:W-:Y:S05]  /*19890*/  BRA.DIV UR4, `(.L_x_1380) ;  /* 0x0000002204887947 */ /* 0x000fea000b800000 */
[----:B------:R-:W-:-:S13]  /*198a0*/  ELECT P6, URZ, PT ;  /* 0x00000000003f782f */ /* 0x000fda00038c0000 */
.L_x_1452:
[----:B------:R-:W-:Y:S05]  /*198b0*/  @!P6 BRA `(.L_x_1379) ;  /* 0x00000000008ce947 */ /* 0x000fea0003800000 */
[----:B-1----:R-:W4:Y:S02]  /*198c0*/  LDL R2, [R1+0x5c] ;  /* 0x00005c0001027983 */ /* 0x002f240000100800 */
[----:B----4-:R-:W-:-:S13]  /*198d0*/  R2UR UR4, R2 ;  /* 0x00000000020472ca */ /* 0x010fda00000e0000 */
[----:B------:R-:W-:-:S06]  /*198e0*/  ULOP3.LUT UR4, UR4, 0x2, URZ, 0xfc, !UPT ;  /* 0x0000000204047892 */ /* 0x000fcc000f8efc3f */
[----:B------:R-:W-:-:S05]  /*198f0*/  IMAD.U32 R2, RZ, RZ, UR4 ;  /* 0x00000004ff027e24 */ /* 0x000fca000f8e00ff */
[----:B------:R-:W-:-:S13]  /*19900*/  ISETP.NE.AND P2, PT, R2, 0x3, PT ;  /* 0x000000030200780c */ /* 0x000fda0003f45270 */
[----:B------:R-:W-:Y:S05]  /*19910*/  @!P2 BRA `(.L_x_1381) ;  /* 0x000000000004a947 */ /* 0x000fea0003800000 */
[----:B------:R-:W-:Y:S01]  /*19920*/  BPT.TRAP 0x1 ;  /* 0x000000040000795c */ /* 0x000fe20000300000 */
.L_x_1381:
[----:B0-----:R-:W4:Y:S04]  /*19930*/  LDL R3, [R1+0x10] ;  /* 0x0000100001037983 */ /* 0x001f280000100800 */
[----:B------:R-:W5:Y:S01]  /*19940*/  LDL.LU R7, [R1+0x14] ;  /* 0x0000140001077983 */ /* 0x000f620000300800 */
[----:B------:R-:W-:-:S04]  /*19950*/  VIADD R2, R0, 0x30840 ;  /* 0x0003084000027836 */ /* 0x000fc80000000000 */
[C---:B----4-:R-:W-:Y:S02]  /*19960*/  IMAD R6, R3.reuse, 0x8, R2 ;  /* 0x0000000803067824 */ /* 0x050fe400078e0202 */
[----:B------:R-:W-:Y:S01]  /*19970*/  VIADD R3, R3, 0x1 ;  /* 0x0000000103037836 */ /* 0x000fe20000000000 */
[----:B-----5:R-:W-:-:S04]  /*19980*/  SHF.L.U32 R5, R7, 0x1f, RZ ;  /* 0x0000001f07057819 */ /* 0x020fc800000006ff */
        /* <DEDUP_REMOVED lines=8> */
.L_x_1453:
[----:B------:R-:W1:Y:S02]  /*19a10*/  SYNCS.PHASECHK.TRANS64.TRYWAIT P0, [R7+URZ], R2 ;  /* 0x00000002070075a7 */ /* 0x000e64000800017f */
[----:B-1----:R-:W-:Y:S05]  /*19a20*/  @!P0 BRA `(.L_x_1383) ;  /* 0x0000002000588947 */ /* 0x002fea0003800000 */
.L_x_1454:
[----:B------:R-:W-:Y:S05]  /*19a30*/  @!P2 BRA `(.L_x_1384) ;  /* 0x000000000004a947 */ /* 0x000fea0003800000 */
[----:B------:R-:W-:Y:S01]  /*19a40*/  BPT.TRAP 0x1 ;  /* 0x000000040000795c */ /* 0x000fe20000300000 */
.L_x_1384:
[----:B------:R-:W4:Y:S01]  /*19a50*/  LDL.LU R4, [R1+0x10] ;  /* 0x0000100001047983 */ /* 0x000f220000300800 */
[----:B------:R-:W-:-:S04]  /*19a60*/  VIADD R0, R0, 0x30860 ;  /* 0x0003086000007836 */ /* 0x000fc80000000000 */
[----:B----4-:R-:W-:-:S04]  /*19a70*/  IMAD R4, R4, 0x8, R0 ;  /* 0x0000000804047824 */ /* 0x010fc800078e0200 */
[----:B------:R-:W4:Y:S02]  /*19a80*/  SYNCS.PHASECHK.TRANS64.TRYWAIT P0, [R4+URZ], R5 ;  /* 0x00000005040075a7 */ /* 0x000f24000800017f */
[----:B----4-:R-:W-:Y:S05]  /*19a90*/  @!P0 BRA `(.L_x_1385) ;  /* 0x0000002000508947 */ /* 0x010fea0003800000 */
.L_x_1455:
[----:B------:R-:W-:-:S07]  /*19aa0*/  IMAD R3, R3, 0x8, R0 ;  /* 0x0000000803037824 */ /* 0x000fce00078e0200 */
.L_x_1386:
[----:B------:R0:W0:Y:S02]  /*19ab0*/  SYNCS.PHASECHK.TRANS64.TRYWAIT P0, [R3+URZ], R2 ;  /* 0x00000002030075a7 */ /* 0x000024000800017f */
[----:B0-----:R-:W-:Y:S05]  /*19ac0*/  @!P0 NANOSLEEP.SYNCS 0x989680 ;  /* 0x009896800000895d */ /* 0x001fea0003900000 */
[----:B------:R-:W0:Y:S02]  /*19ad0*/  @!P0 SYNCS.PHASECHK.TRANS64 P0, [R3+URZ], R2 ;  /* 0x00000002030085a7 */ /* 0x000e24000800007f */
[----:B0-----:R-:W-:Y:S05]  /*19ae0*/  @!P0 BRA `(.L_x_1386) ;  /* 0xfffffffc00f08947 */ /* 0x001fea000383ffff */
.L_x_1379:
[----:B------:R-:W-:Y:S05]  /*19af0*/  BSYNC B0 ;  /* 0x0000000000007941 */ /* 0x000fea0003800000 */
.L_x_1378:
[----:B------:R-:W-:Y:S05]  /*19b00*/  EXIT ;  /* 0x000000000000794d */ /* 0x000fea0003800000 */
.L_x_1157:
[----:B0-----:R-:W-:-:S04]  /*19b10*/  IMAD.U32 R3, RZ, RZ, UR37 ;  /* 0x00000025ff037e24 */ /* 0x001fc8000f8e00ff */
[----:B------:R0:W1:Y:S03]  /*19b20*/  SYNCS.PHASECHK.TRANS64.TRYWAIT P1, [R3+URZ+0x30800], R0 ;  /* 0x03080000030075a7 */ /* 0x000066000802017f */
[----:B-1----:R-:W-:Y:S05]  /*19b30*/  @!P1 NANOSLEEP.SYNCS 0x989680 ;  /* 0x009896800000995d */ /* 0x002fea0003900000 */
[----:B------:R-:W1:Y:S02]  /*19b40*/  @!P1 SYNCS.PHASECHK.TRANS64 P1, [R3+URZ+0x30800], R0 ;  /* 0x03080000030095a7 */ /* 0x000e64000802007f */
[----:B-1----:R-:W-:Y:S05]  /*19b50*/  @!P1 BRA `(.L_x_1157) ;  /* 0xfffffffc00ec9947 */ /* 0x002fea000383ffff */
[----:B------:R-:W-:Y:S05]  /*19b60*/  BRA `(.L_x_1387) ;  /* 0xfffffe8800147947 */ /* 0x000fea000383ffff */
.L_x_1161:
[----:B-1----:R1:W2:Y:S02]  /*19b70*/  SYNCS.PHASECHK.TRANS64.TRYWAIT P2, [R3+URZ+0x30830], R0 ;  /* 0x03083000030075a7 */ /* 0x0022a4000804017f */
[----:B--2---:R-:W-:Y:S05]  /*19b80*/  @!P2 NANOSLEEP.SYNCS 0x989680 ;  /* 0x009896800000a95d */ /* 0x004fea0003900000 */
[----:B------:R-:W2:Y:S02]  /*19b90*/  @!P2 SYNCS.PHASECHK.TRANS64 P2, [R3+URZ+0x30830], R0 ;  /* 0x030830000300a5a7 */ /* 0x000ea4000804007f */
[----:B--2---:R-:W-:Y:S05]  /*19ba0*/  @!P2 BRA `(.L_x_1161) ;  /* 0xfffffffc00f0a947 */ /* 0x004fea000383ffff */
[----:B------:R-:W-:Y:S05]  /*19bb0*/  BRA `(.L_x_1160) ;  /* 0xfffffe88003c7947 */ /* 0x000fea000383ffff */
.L_x_1177:
[----:B-1----:R-:W-:-:S04]  /*19bc0*/  IMAD.U32 R12, RZ, RZ, UR6 ;  /* 0x00000006ff0c7e24 */ /* 0x002fc8000f8e00ff */
[----:B------:R1:W2:Y:S03]  /*19bd0*/  SYNCS.PHASECHK.TRANS64.TRYWAIT P2, [R12+URZ+0x30830], R9 ;  /* 0x030830090c0075a7 */ /* 0x0002a6000804017f */
[----:B--2---:R-:W-:Y:S05]  /*19be0*/  @!P2 NANOSLEEP.SYNCS 0x989680 ;  /* 0x009896800000a95d */ /* 0x004fea0003900000 */
[----:B------:R-:W2:Y:S02]  /*19bf0*/  @!P2 SYNCS.PHASECHK.TRANS64 P2, [R12+URZ+0x30830], R9 ;  /* 0x030830090c00a5a7 */ /* 0x000ea4000804007f */
[----:B--2---:R-:W-:Y:S05]  /*19c00*/  @!P2 BRA `(.L_x_1177) ;  /* 0xfffffffc00eca947 */ /* 0x004fea000383ffff */
[----:B------:R-:W-:Y:S05]  /*19c10*/  BRA `(.L_x_1176) ;  /* 0xfffffeb400507947 */ /* 0x000fea000383ffff */
.L_x_1181:
[----:B01----:R-:W-:-:S04]  /*19c20*/  IMAD.U32 R9, RZ, RZ, UR5 ;  /* 0x00000005ff097e24 */ /* 0x003fc8000f8e00ff */
[----:B------:R0:W1:Y:S03]  /*19c30*/  SYNCS.PHASECHK.TRANS64.TRYWAIT P2, [R9+URZ+0x30850], R0 ;  /* 0x03085000090075a7 */ /* 0x000066000804017f */
[----:B-1----:R-:W-:Y:S05]  /*19c40*/  @!P2 NANOSLEEP.SYNCS 0x989680 ;  /* 0x009896800000a95d */ /* 0x002fea0003900000 */
[----:B------:R-:W1:Y:S02]  /*19c50*/  @!P2 SYNCS.PHASECHK.TRANS64 P2, [R9+URZ+0x30850], R0 ;  /* 0x030850000900a5a7 */ /* 0x000e64000804007f */
[----:B-1----:R-:W-:Y:S05]  /*19c60*/  @!P2 BRA `(.L_x_1181) ;  /* 0xfffffffc00eca947 */ /* 0x002fea000383ffff */
[----:B------:R-:W-:Y:S05]  /*19c70*/  BRA `(.L_x_1180) ;  /* 0xfffffebc00e07947 */ /* 0x000fea000383ffff */
.L_x_1198:
[----:B-1----:R-:W-:-:S04]  /*19c80*/  IMAD.U32 R3, RZ, RZ, UR5 ;  /* 0x00000005ff037e24 */ /* 0x002fc8000f8e00ff */
[----:B------:R1:W2:Y:S03]  /*19c90*/  SYNCS.PHASECHK.TRANS64.TRYWAIT P2, [R3+URZ+0x30830], R2 ;  /* 0x03083002030075a7 */ /* 0x0002a6000804017f */
[----:B--2---:R-:W-:Y:S05]  /*19ca0*/  @!P2 NANOSLEEP.SYNCS 0x989680 ;  /* 0x009896800000a95d */ /* 0x004fea0003900000 */
[----:B------:R-:W2:Y:S02]  /*19cb0*/  @!P2 SYNCS.PHASECHK.TRANS64 P2, [R3+URZ+0x30830], R2 ;  /* 0x030830020300a5a7 */ /* 0x000ea4000804007f */
[----:B--2---:R-:W-:Y:S05]  /*19cc0*/  @!P2 BRA `(.L_x_1198) ;  /* 0xfffffffc00eca947 */ /* 0x004fea000383ffff */
[----:B------:R-:W-:Y:S05]  /*19cd0*/  BRA `(.L_x_1197) ;  /* 0xfffffee800047947 */ /* 0x000fea000383ffff */
.L_x_1202:
[----:B01----:R-:W-:-:S04]  /*19ce0*/  IMAD.U32 R2, RZ, RZ, UR5 ;  /* 0x00000005ff027e24 */ /* 0x003fc8000f8e00ff */
[----:B------:R0:W1:Y:S03]  /*19cf0*/  SYNCS.PHASECHK.TRANS64.TRYWAIT P2, [R2+URZ+0x30850], R0 ;  /* 0x03085000020075a7 */ /* 0x000066000804017f */
[----:B-1----:R-:W-:Y:S05]  /*19d00*/  @!P2 NANOSLEEP.SYNCS 0x989680 ;  /* 0x009896800000a95d */ /* 0x002fea0003900000 */
[----:B------:R-:W1:Y:S02]  /*19d10*/  @!P2 SYNCS.PHASECHK.TRANS64 P2, [R2+URZ+0x30850], R0 ;  /* 0x030850000200a5a7 */ /* 0x000e64000804007f */
[----:B-1----:R-:W-:Y:S05]  /*19d20*/  @!P2 BRA `(.L_x_1202) ;  /* 0xfffffffc00eca947 */ /* 0x002fea000383ffff */
[----:B------:R-:W-:Y:S05]  /*19d30*/  BRA `(.L_x_1201) ;  /* 0xfffffef000947947 */ /* 0x000fea000383ffff */
.L_x_1208:
[----:B-1----:R-:W-:-:S04]  /*19d40*/  IMAD.U32 R3, RZ, RZ, UR5 ;  /* 0x00000005ff037e24 */ /* 0x002fc8000f8e00ff */
[----:B------:R1:W2:Y:S03]  /*19d50*/  SYNCS.PHASECHK.TRANS64.TRYWAIT P2, [R3+URZ+0x30830], R2 ;  /* 0x03083002030075a7 */ /* 0x0002a6000804017f */
[----:B--2---:R-:W-:Y:S05]  /*19d60*/  @!P2 NANOSLEEP.SYNCS 0x989680 ;  /* 0x009896800000a95d */ /* 0x004fea0003900000 */
[----:B------:R-:W2:Y:S02]  /*19d70*/  @!P2 SYNCS.PHASECHK.TRANS64 P2, [R3+URZ+0x30830], R2 ;  /* 0x030830020300a5a7 */ /* 0x000ea4000804007f */
[----:B--2---:R-:W-:Y:S05]  /*19d80*/  @!P2 BRA `(.L_x_1208) ;  /* 0xfffffffc00eca947 */ /* 0x004fea000383ffff */
[----:B------:R-:W-:Y:S05]  /*19d90*/  BRA `(.L_x_1207) ;  /* 0xffffff0400587947 */ /* 0x000fea000383ffff */
.L_x_1212:
[----:B01----:R-:W-:-:S04]  /*19da0*/  IMAD.U32 R2, RZ, RZ, UR5 ;  /* 0x00000005ff027e24 */ /* 0x003fc8000f8e00ff */
[----:B------:R0:W1:Y:S03]  /*19db0*/  SYNCS.PHASECHK.TRANS64.TRYWAIT P2, [R2+URZ+0x30850], R0 ;  /* 0x03085000020075a7 */ /* 0x000066000804017f */
[----:B-1----:R-:W-:Y:S05]  /*19dc0*/  @!P2 NANOSLEEP.SYNCS 0x989680 ;  /* 0x009896800000a95d */ /* 0x002fea0003900000 */
[----:B------:R-:W1:Y:S02]  /*19dd0*/  @!P2 SYNCS.PHASECHK.TRANS64 P2, [R2+URZ+0x30850], R0 ;  /* 0x030850000200a5a7 */ /* 0x000e64000804007f */
[----:B-1----:R-:W-:Y:S05]  /*19de0*/  @!P2 BRA `(.L_x_1212) ;  /* 0xfffffffc00eca947 */ /* 0x002fea000383ffff */
[----:B------:R-:W-:Y:S05]  /*19df0*/  BRA `(.L_x_1211) ;  /* 0xffffff0c00e87947 */ /* 0x000fea000383ffff */
.L_x_1225:
[----:B-1----:R-:W-:-:S04]  /*19e00*/  IMAD.U32 R5, RZ, RZ, UR5 ;  /* 0x00000005ff057e24 */ /* 0x002fc8000f8e00ff */
[----:B------:R1:W2:Y:S03]  /*19e10*/  SYNCS.PHASECHK.TRANS64.TRYWAIT P0, [R5+URZ+0x30850], R0 ;  /* 0x03085000050075a7 */ /* 0x0002a6000800017f */
[----:B--2---:R-:W-:Y:S05]  /*19e20*/  @!P0 NANOSLEEP.SYNCS 0x989680 ;  /* 0x009896800000895d */ /* 0x004fea0003900000 */
[----:B------:R-:W2:Y:S02]  /*19e30*/  @!P0 SYNCS.PHASECHK.TRANS64 P0, [R5+URZ+0x30850], R0 ;  /* 0x03085000050085a7 */ /* 0x000ea4000800007f */
[----:B--2---:R-:W-:Y:S05]  /*19e40*/  @!P0 BRA `(.L_x_1225) ;  /* 0xfffffffc00ec8947 */ /* 0x004fea000383ffff */
[----:B------:R-:W-:Y:S05]  /*19e50*/  BRA `(.L_x_1224) ;  /* 0xffffff3800a87947 */ /* 0x000fea000383ffff */
.L_x_1280:
[----:B-1----:R-:W1:Y:S01]  /*19e60*/  S2R R4, SR_TID.X ;  /* 0x0000000000047919 */ /* 0x002e620000002100 */
[----:B------:R-:W-:Y:S01]  /*19e70*/  BSSY B0, `(.L_x_1388) ;  /* 0x000000a000007945 */ /* 0x000fe20003800000 */
[----:B------:R-:W-:Y:S02]  /*19e80*/  IMAD.MOV.U32 R12, RZ, RZ, RZ ;  /* 0x000000ffff0c7224 */ /* 0x000fe400078e00ff */
[----:B------:R-:W-:Y:S02]  /*19e90*/  IMAD.MOV.U32 R11, RZ, RZ, 0x1f ;  /* 0x0000001fff0b7424 */ /* 0x000fe400078e00ff */
[----:B------:R-:W-:Y:S01]  /*19ea0*/  IMAD.MOV.U32 R15, RZ, RZ, -0x1 ;  /* 0xffffffffff0f7424 */ /* 0x000fe200078e00ff */
[----:B-1----:R-:W-:-:S04]  /*19eb0*/  SHF.R.U32.HI R4, RZ, 0x5, R4 ;  /* 0x00000005ff047819 */ /* 0x002fc80000011604 */
[----:B------:R-:W-:-:S05]  /*19ec0*/  LOP3.LUT R4, R4, 0x3, RZ, 0xc0, !PT ;  /* 0x0000000304047812 */ /* 0x000fca00078ec0ff */
[----:B------:R-:W-:-:S07]  /*19ed0*/  IMAD.MOV.U32 R13, RZ, RZ, R4 ;  /* 0x000000ffff0d7224 */ /* 0x000fce00078e0004 */
[----:B0-2---:R-:W-:Y:S05]  /*19ee0*/  WARPSYNC.COLLECTIVE R15, `(.L_x_1389) ;  /* 0x000000000f087348 */ /* 0x005fea0003c00000 */
[----:B------:R1:W3:Y:S02]  /*19ef0*/  SHFL.IDX P6, R14, R13, R12, R11 ;  /* 0x0000000c0d0e7389 */ /* 0x0002e400000c000b */
[----:B0123--:R-:W-:Y:S01]  /*19f00*/  ENDCOLLECTIVE ;  /* 0x000000000000791b */ /* 0x00ffe20003800000 */
.L_x_1389:
[----:B------:R-:W-:Y:S05]  /*19f10*/  BSYNC B0 ;  /* 0x0000000000007941 */ /* 0x000fea0003800000 */
.L_x_1388:
[----:B------:R-:W-:Y:S05]  /*19f20*/  BRA `(.L_x_1390) ;  /* 0xffffffa400a47947 */ /* 0x000fea000383ffff */
.L_x_1282:
[----:B------:R-:W-:Y:S01]  /*19f30*/  BSSY B0, `(.L_x_1391) ;  /* 0x0000006000007945 */ /* 0x000fe20003800000 */
[----:B------:R-:W-:-:S07]  /*19f40*/  IMAD.MOV.U32 R15, RZ, RZ, -0x1 ;  /* 0xffffffffff0f7424 */ /* 0x000fce00078e00ff */
[----:B012---:R-:W-:Y:S05]  /*19f50*/  WARPSYNC.COLLECTIVE R15, `(.L_x_1392) ;  /* 0x000000000f0c7348 */ /* 0x007fea0003c00000 */
[----:B------:R-:W-:Y:S02]  /*19f60*/  ELECT P6, UR62, PT ;  /* 0x00000000003e782f */ /* 0x000fe400038c0000 */
[----:B------:R-:W-:Y:S01]  /*19f70*/  MOV R14, UR62 ;  /* 0x0000003e000e7c02 */ /* 0x000fe20008000f00 */
[----:B012---:R-:W-:Y:S10]  /*19f80*/  ENDCOLLECTIVE ;  /* 0x000000000000791b */ /* 0x007ff40003800000 */
.L_x_1392:
[----:B------:R-:W-:Y:S05]  /*19f90*/  BSYNC B0 ;  /* 0x0000000000007941 */ /* 0x000fea0003800000 */
.L_x_1391:
[----:B------:R-:W-:Y:S05]  /*19fa0*/  BRA `(.L_x_1393) ;  /* 0xffffffa400a87947 */ /* 0x000fea000383ffff */
.L_x_1284:
[----:B---3--:R3:W4:Y:S02]  /*19fb0*/  SYNCS.PHASECHK.TRANS64.TRYWAIT P0, [R0+URZ+0x30840], R2 ;  /* 0x03084002000075a7 */ /* 0x008724000800017f */
[----:B----4-:R-:W-:Y:S05]  /*19fc0*/  @!P0 NANOSLEEP.SYNCS 0x989680 ;  /* 0x009896800000895d */ /* 0x010fea0003900000 */
[----:B------:R-:W4:Y:S02]  /*19fd0*/  @!P0 SYNCS.PHASECHK.TRANS64 P0, [R0+URZ+0x30840], R2 ;  /* 0x03084002000085a7 */ /* 0x000f24000800007f */
[----:B----4-:R-:W-:Y:S05]  /*19fe0*/  @!P0 BRA `(.L_x_1284) ;  /* 0xfffffffc00f08947 */ /* 0x010fea000383ffff */
[----:B------:R-:W-:Y:S05]  /*19ff0*/  BRA `(.L_x_1394) ;  /* 0xffffffa800107947 */ /* 0x000fea000383ffff */
.L_x_1288:
[----:B------:R-:W2:Y:S01]  /*1a000*/  LDL.LU R11, [R1+0x2c] ;  /* 0x00002c00010b7983 */ /* 0x000ea20000300800 */
[----:B------:R-:W-:Y:S02]  /*1a010*/  IMAD.MOV.U32 R13, RZ, RZ, R3 ;  /* 0x000000ffff0d7224 */ /* 0x000fe400078e0003 */
[----:B------:R-:W-:Y:S01]  /*1a020*/  IMAD.MOV.U32 R12, RZ, RZ, RZ ;  /* 0x000000ffff0c7224 */ /* 0x000fe200078e00ff */
[----:B------:R-:W0:Y:S01]  /*1a030*/  S2R R5, SR_TID.X ;  /* 0x0000000000057919 */ /* 0x000e220000002100 */
[----:B------:R-:W-:Y:S01]  /*1a040*/  IMAD.MOV.U32 R15, RZ, RZ, -0x1 ;  /* 0xffffffffff0f7424 */ /* 0x000fe200078e00ff */
[----:B0-----:R-:W-:-:S04]  /*1a050*/  LOP3.LUT R5, R5, 0x7f, RZ, 0xc0, !PT ;  /* 0x0000007f05057812 */ /* 0x001fc800078ec0ff */
[----:B------:R-:W-:-:S05]  /*1a060*/  SHF.R.U32.HI R5, RZ, 0x3, R5 ;  /* 0x00000003ff057819 */ /* 0x000fca0000011605 */
[----:B------:R-:W-:-:S04]  /*1a070*/  IMAD.IADD R0, R5, 0x1, R9 ;  /* 0x0000000105007824 */ /* 0x000fc800078e0209 */
[----:B------:R-:W-:Y:S02]  /*1a080*/  VIADD R5, R0, 0x10 ;  /* 0x0000001000057836 */ /* 0x000fe40000000000 */
[----:B--2---:R-:W-:Y:S02]  /*1a090*/  IMAD R2, R11, R7, RZ ;  /* 0x000000070b027224 */ /* 0x004fe400078e02ff */
[----:B------:R-:W-:-:S03]  /*1a0a0*/  IMAD.MOV.U32 R11, RZ, RZ, 0x181f ;  /* 0x0000181fff0b7424 */ /* 0x000fc600078e00ff */
[----:B------:R-:W-:-:S13]  /*1a0b0*/  ISETP.GE.AND P3, PT, R0, R2, PT ;  /* 0x000000020000720c */ /* 0x000fda0003f66270 */
[----:B-----5:R-:W-:Y:S05]  /*1a0c0*/  WARPSYNC.COLLECTIVE R15, `(.L_x_1395) ;  /* 0x000000000f087348 */ /* 0x020fea0003c00000 */
[----:B------:R0:W1:Y:S02]  /*1a0d0*/  SHFL.IDX P6, R14, R13, R12, R11 ;  /* 0x0000000c0d0e7389 */ /* 0x00006400000c000b */
[----:B01---5:R-:W-:Y:S01]  /*1a0e0*/  ENDCOLLECTIVE ;  /* 0x000000000000791b */ /* 0x023fe20003800000 */
.L_x_1395:
[----:B------:R-:W-:Y:S02]  /*1a0f0*/  IMAD.MOV.U32 R13, RZ, RZ, R4 ;  /* 0x000000ffff0d7224 */ /* 0x000fe400078e0004 */
[----:B------:R-:W-:-:S07]  /*1a100*/  IMAD.MOV.U32 R6, RZ, RZ, R14 ;  /* 0x000000ffff067224 */ /* 0x000fce00078e000e */
[----:B------:R-:W-:Y:S05]  /*1a110*/  WARPSYNC.COLLECTIVE R15, `(.L_x_1396) ;  /* 0x000000000f087348 */ /* 0x000fea0003c00000 */
[----:B------:R0:W1:Y:S02]  /*1a120*/  SHFL.IDX P6, R14, R13, R12, R11 ;  /* 0x0000000c0d0e7389 */ /* 0x00006400000c000b */
[----:B01----:R-:W-:Y:S01]  /*1a130*/  ENDCOLLECTIVE ;  /* 0x000000000000791b */ /* 0x003fe20003800000 */
.L_x_1396:
[----:B------:R-:W-:Y:S01]  /*1a140*/  ULDC.64 UR4, c[0x0][0x208] ;  /* 0x0000820000047ab9 */ /* 0x000fe20000000a00 */
[----:B------:R-:W-:Y:S02]  /*1a150*/  IMAD.MOV.U32 R13, RZ, RZ, R3 ;  /* 0x000000ffff0d7224 */ /* 0x000fe400078e0003 */
[----:B------:R-:W-:Y:S02]  /*1a160*/  IMAD.MOV.U32 R12, RZ, RZ, 0x1 ;  /* 0x00000001ff0c7424 */ /* 0x000fe400078e00ff */
[----:B------:R-:W-:-:S05]  /*1a170*/  IMAD.MOV.U32 R7, RZ, RZ, R14 ;  /* 0x000000ffff077224 */ /* 0x000fca00078e000e */
        /* <DEDUP_REMOVED lines=15> */
.L_x_1397:
[----:B------:R-:W-:Y:S02]  /*1a270*/  IMAD.MOV.U32 R13, RZ, RZ, R4 ;  /* 0x000000ffff0d7224 */ /* 0x000fe400078e0004 */
[----:B------:R-:W-:-:S07]  /*1a280*/  IMAD.MOV.U32 R9, RZ, RZ, R14 ;  /* 0x000000ffff097224 */ /* 0x000fce00078e000e */
[----:B------:R-:W-:Y:S05]  /*1a290*/  WARPSYNC.COLLECTIVE R15, `(.L_x_1398) ;  /* 0x000000000f087348 */ /* 0x000fea0003c00000 */
[----:B------:R0:W1:Y:S02]  /*1a2a0*/  SHFL.IDX P6, R14, R13, R12, R11 ;  /* 0x0000000c0d0e7389 */ /* 0x00006400000c000b */
[----:B01----:R-:W-:Y:S01]  /*1a2b0*/  ENDCOLLECTIVE ;  /* 0x000000000000791b */ /* 0x003fe20003800000 */
.L_x_1398:
        /* <DEDUP_REMOVED lines=20> */
.L_x_1399:
[----:B------:R-:W-:Y:S02]  /*1a400*/  IMAD.MOV.U32 R13, RZ, RZ, R4 ;  /* 0x000000ffff0d7224 */ /* 0x000fe400078e0004 */
[----:B------:R-:W-:-:S05]  /*1a410*/  IMAD.SHL.U32 R9, R9, 0x8, RZ ;  /* 0x0000000809097824 */ /* 0x000fca00078e00ff */
[----:B------:R-:W-:Y:S01]  /*1a420*/  LOP3.LUT R9, R9, 0x38, RZ, 0xc0, !PT ;  /* 0x0000003809097812 */ /* 0x000fe200078ec0ff */
[----:B------:R-:W-:-:S07]  /*1a430*/  IMAD.MOV.U32 R8, RZ, RZ, R14 ;  /* 0x000000ffff087224 */ /* 0x000fce00078e000e */
[----:B------:R-:W-:Y:S05]  /*1a440*/  WARPSYNC.COLLECTIVE R15, `(.L_x_1400) ;  /* 0x000000000f087348 */ /* 0x000fea0003c00000 */
[----:B------:R0:W1:Y:S02]  /*1a450*/  SHFL.IDX P6, R14, R13, R12, R11 ;  /* 0x0000000c0d0e7389 */ /* 0x00006400000c000b */
[----:B01----:R-:W-:Y:S01]  /*1a460*/  ENDCOLLECTIVE ;  /* 0x000000000000791b */ /* 0x003fe20003800000 */
.L_x_1400:
        /* <DEDUP_REMOVED lines=19> */
.L_x_1401:
[----:B------:R-:W-:Y:S02]  /*1a5a0*/  IMAD.MOV.U32 R13, RZ, RZ, R4 ;  /* 0x000000ffff0d7224 */ /* 0x000fe400078e0004 */
[----:B------:R-:W-:-:S07]  /*1a5b0*/  IMAD.MOV.U32 R6, RZ, RZ, R14 ;  /* 0x000000ffff067224 */ /* 0x000fce00078e000e */
[----:B------:R-:W-:Y:S05]  /*1a5c0*/  WARPSYNC.COLLECTIVE R15, `(.L_x_1402) ;  /* 0x000000000f087348 */ /* 0x000fea0003c00000 */
[----:B------:R0:W1:Y:S02]  /*1a5d0*/  SHFL.IDX P6, R14, R13, R12, R11 ;  /* 0x0000000c0d0e7389 */ /* 0x00006400000c000b */
[----:B01----:R-:W-:Y:S01]  /*1a5e0*/  ENDCOLLECTIVE ;  /* 0x000000000000791b */ /* 0x003fe20003800000 */
.L_x_1402:
        /* <DEDUP_REMOVED lines=19> */
.L_x_1403:
[----:B------:R-:W-:Y:S02]  /*1a720*/  IMAD.MOV.U32 R13, RZ, RZ, R4 ;  /* 0x000000ffff0d7224 */ /* 0x000fe400078e0004 */
[----:B------:R-:W-:-:S07]  /*1a730*/  IMAD.MOV.U32 R6, RZ, RZ, R14 ;  /* 0x000000ffff067224 */ /* 0x000fce00078e000e */
[----:B------:R-:W-:Y:S05]  /*1a740*/  WARPSYNC.COLLECTIVE R15, `(.L_x_1404) ;  /* 0x000000000f087348 */ /* 0x000fea0003c00000 */
[----:B------:R0:W1:Y:S02]  /*1a750*/  SHFL.IDX P6, R14, R13, R12, R11 ;  /* 0x0000000c0d0e7389 */ /* 0x00006400000c000b */
[----:B01----:R-:W-:Y:S01]  /*1a760*/  ENDCOLLECTIVE ;  /* 0x000000000000791b */ /* 0x003fe20003800000 */
.L_x_1404:
        /* <DEDUP_REMOVED lines=19> */
.L_x_1405:
[----:B------:R-:W-:Y:S02]  /*1a8a0*/  IMAD.MOV.U32 R13, RZ, RZ, R4 ;  /* 0x000000ffff0d7224 */ /* 0x000fe400078e0004 */
[----:B------:R-:W-:-:S07]  /*1a8b0*/  IMAD.MOV.U32 R6, RZ, RZ, R14 ;  /* 0x000000ffff067224 */ /* 0x000fce00078e000e */
[----:B------:R-:W-:Y:S05]  /*1a8c0*/  WARPSYNC.COLLECTIVE R15, `(.L_x_1406) ;  /* 0x000000000f087348 */ /* 0x000fea0003c00000 */
[----:B------:R0:W1:Y:S02]  /*1a8d0*/  SHFL.IDX P6, R14, R13, R12, R11 ;  /* 0x0000000c0d0e7389 */ /* 0x00006400000c000b */
[----:B01----:R-:W-:Y:S01]  /*1a8e0*/  ENDCOLLECTIVE ;  /* 0x000000000000791b */ /* 0x003fe20003800000 */
.L_x_1406:
        /* <DEDUP_REMOVED lines=17> */
.L_x_1407:
[----:B------:R-:W-:-:S05]  /*1aa00*/  VIADD R7, R0, 0x60 ;  /* 0x0000006000077836 */ /* 0x000fca0000000000 */
[----:B------:R-:W-:Y:S01]  /*1aa10*/  ISETP.GE.AND P4, PT, R7, R2, PT ;  /* 0x000000020700720c */ /* 0x000fe20003f86270 */
[----:B------:R-:W-:Y:S02]  /*1aa20*/  IMAD.MOV.U32 R13, RZ, RZ, R4 ;  /* 0x000000ffff0d7224 */ /* 0x000fe400078e0004 */
[----:B------:R-:W-:-:S10]  /*1aa30*/  IMAD.MOV.U32 R6, RZ, RZ, R14 ;  /* 0x000000ffff067224 */ /* 0x000fd400078e000e */
[----:B------:R-:W-:Y:S05]  /*1aa40*/  WARPSYNC.COLLECTIVE R15, `(.L_x_1408) ;  /* 0x000000000f087348 */ /* 0x000fea0003c00000 */
[----:B------:R0:W1:Y:S02]  /*1aa50*/  SHFL.IDX P6, R14, R13, R12, R11 ;  /* 0x0000000c0d0e7389 */ /* 0x00006400000c000b */
[----:B01----:R-:W-:Y:S01]  /*1aa60*/  ENDCOLLECTIVE ;  /* 0x000000000000791b */ /* 0x003fe20003800000 */
.L_x_1408:
        /* <DEDUP_REMOVED lines=17> */
.L_x_1409:
[----:B------:R-:W-:Y:S02]  /*1ab80*/  IMAD.MOV.U32 R13, RZ, RZ, R4 ;  /* 0x000000ffff0d7224 */ /* 0x000fe400078e0004 */
[----:B------:R-:W-:-:S07]  /*1ab90*/  IMAD.MOV.U32 R5, RZ, RZ, R14 ;  /* 0x000000ffff057224 */ /* 0x000fce00078e000e */
[----:B------:R-:W-:Y:S05]  /*1aba0*/  WARPSYNC.COLLECTIVE R15, `(.L_x_1410) ;  /* 0x000000000f087348 */ /* 0x000fea0003c00000 */
[----:B------:R0:W1:Y:S02]  /*1abb0*/  SHFL.IDX P6, R14, R13, R12, R11 ;  /* 0x0000000c0d0e7389 */ /* 0x00006400000c000b */
[----:B01----:R-:W-:Y:S01]  /*1abc0*/  ENDCOLLECTIVE ;  /* 0x000000000000791b */ /* 0x003fe20003800000 */
.L_x_1410:
[----:B------:R-:W-:Y:S01]  /*1abd0*/  IMAD.MOV.U32 R3, RZ, RZ, R14 ;  /* 0x000000ffff037224 */ /* 0x000fe200078e000e */
[----:B------:R-:W-:Y:S06]  /*1abe0*/  BRA `(.L_x_1411) ;  /* 0xffffffa800b47947 */ /* 0x000fec000383ffff */
.L_x_1293:
[----:B---3--:R3:W4:Y:S02]  /*1abf0*/  SYNCS.PHASECHK.TRANS64.TRYWAIT P0, [R19+URZ+0x30820], R0 ;  /* 0x03082000130075a7 */ /* 0x008724000800017f */
[----:B----4-:R-:W-:Y:S05]  /*1ac00*/  @!P0 NANOSLEEP.SYNCS 0x989680 ;  /* 0x009896800000895d */ /* 0x010fea0003900000 */
[----:B------:R-:W4:Y:S02]  /*1ac10*/  @!P0 SYNCS.PHASECHK.TRANS64 P0, [R19+URZ+0x30820], R0 ;  /* 0x03082000130085a7 */ /* 0x000f24000800007f */
[----:B----4-:R-:W-:Y:S05]  /*1ac20*/  @!P0 BRA `(.L_x_1293) ;  /* 0xfffffffc00f08947 */ /* 0x010fea000383ffff */
[----:B------:R-:W-:Y:S05]  /*1ac30*/  BRA `(.L_x_1412) ;  /* 0xffffffac00387947 */ /* 0x000fea000383ffff */
.L_x_1302:
[----:B-1----:R1:W2:Y:S02]  /*1ac40*/  SYNCS.PHASECHK.TRANS64.TRYWAIT P0, [R3+URZ+0x30840], R2 ;  /* 0x03084002030075a7 */ /* 0x0022a4000800017f */
[----:B--2---:R-:W-:Y:S05]  /*1ac50*/  @!P0 NANOSLEEP.SYNCS 0x989680 ;  /* 0x009896800000895d */ /* 0x004fea0003900000 */
[----:B------:R-:W2:Y:S02]  /*1ac60*/  @!P0 SYNCS.PHASECHK.TRANS64 P0, [R3+URZ+0x30840], R2 ;  /* 0x03084002030085a7 */ /* 0x000ea4000800007f */
[----:B--2---:R-:W-:Y:S05]  /*1ac70*/  @!P0 BRA `(.L_x_1302) ;  /* 0xfffffffc00f08947 */ /* 0x004fea000383ffff */
[----:B------:R-:W-:Y:S05]  /*1ac80*/  BRA `(.L_x_1413) ;  /* 0xffffffb000307947 */ /* 0x000fea000383ffff */
.L_x_1309:
[----:B0-----:R0:W1:Y:S02]  /*1ac90*/  SYNCS.PHASECHK.TRANS64.TRYWAIT P0, [R3+URZ+0x60], R2 ;  /* 0x00006002030075a7 */ /* 0x001064000800017f */
[----:B-1----:R-:W-:Y:S05]  /*1aca0*/  @!P0 NANOSLEEP.SYNCS 0x989680 ;  /* 0x009896800000895d */ /* 0x002fea0003900000 */
[----:B------:R-:W1:Y:S02]  /*1acb0*/  @!P0 SYNCS.PHASECHK.TRANS64 P0, [R3+URZ+0x60], R2 ;  /* 0x00006002030085a7 */ /* 0x000e64000800007f */
[----:B-1----:R-:W-:Y:S05]  /*1acc0*/  @!P0 BRA `(.L_x_1309) ;  /* 0xfffffffc00f08947 */ /* 0x002fea000383ffff */
[----:B------:R-:W-:Y:S05]  /*1acd0*/  BRA `(.L_x_1414) ;  /* 0xffffffb400487947 */ /* 0x000fea000383ffff */
.L_x_1319:
[----:B-1----:R1:W2:Y:S02]  /*1ace0*/  SYNCS.PHASECHK.TRANS64.TRYWAIT P0, [R3+URZ+0x30840], R2 ;  /* 0x03084002030075a7 */ /* 0x0022a4000800017f */
[----:B--2---:R-:W-:Y:S05]  /*1acf0*/  @!P0 NANOSLEEP.SYNCS 0x989680 ;  /* 0x009896800000895d */ /* 0x004fea0003900000 */
[----:B------:R-:W2:Y:S02]  /*1ad00*/  @!P0 SYNCS.PHASECHK.TRANS64 P0, [R3+URZ+0x30840], R2 ;  /* 0x03084002030085a7 */ /* 0x000ea4000800007f */
[----:B--2---:R-:W-:Y:S05]  /*1ad10*/  @!P0 BRA `(.L_x_1319) ;  /* 0xfffffffc00f08947 */ /* 0x004fea000383ffff */
[----:B------:R-:W-:Y:S05]  /*1ad20*/  BRA `(.L_x_1415) ;  /* 0xffffffbc001c7947 */ /* 0x000fea000383ffff */
.L_x_1326:
[----:B0-----:R0:W1:Y:S02]  /*1ad30*/  SYNCS.PHASECHK.TRANS64.TRYWAIT P0, [R2+URZ+0x60], R3 ;  /* 0x00006003020075a7 */ /* 0x001064000800017f */
[----:B-1----:R-:W-:Y:S05]  /*1ad40*/  @!P0 NANOSLEEP.SYNCS 0x989680 ;  /* 0x009896800000895d */ /* 0x002fea0003900000 */
[----:B------:R-:W1:Y:S02]  /*1ad50*/  @!P0 SYNCS.PHASECHK.TRANS64 P0, [R2+URZ+0x60], R3 ;  /* 0x00006003020085a7 */ /* 0x000e64000800007f */
[----:B-1----:R-:W-:Y:S05]  /*1ad60*/  @!P0 BRA `(.L_x_1326) ;  /* 0xfffffffc00f08947 */ /* 0x002fea000383ffff */
[----:B------:R-:W-:Y:S05]  /*1ad70*/  BRA `(.L_x_1416) ;  /* 0xffffffc000347947 */ /* 0x000fea000383ffff */
.L_x_1336:
[----:B---3--:R3:W4:Y:S02]  /*1ad80*/  SYNCS.PHASECHK.TRANS64.TRYWAIT P0, [R2+URZ+0x30840], R3 ;  /* 0x03084003020075a7 */ /* 0x008724000800017f */
[----:B----4-:R-:W-:Y:S05]  /*1ad90*/  @!P0 NANOSLEEP.SYNCS 0x989680 ;  /* 0x009896800000895d */ /* 0x010fea0003900000 */
[----:B------:R-:W4:Y:S02]  /*1ada0*/  @!P0 SYNCS.PHASECHK.TRANS64 P0, [R2+URZ+0x30840], R3 ;  /* 0x03084003020085a7 */ /* 0x000f24000800007f */
[----:B----4-:R-:W-:Y:S05]  /*1adb0*/  @!P0 BRA `(.L_x_1336) ;  /* 0xfffffffc00f08947 */ /* 0x010fea000383ffff */
[----:B------:R-:W-:Y:S05]  /*1adc0*/  BRA `(.L_x_1417) ;  /* 0xffffffc400d87947 */ /* 0x000fea000383ffff */
.L_x_1343:
[----:B0-----:R0:W1:Y:S02]  /*1add0*/  SYNCS.PHASECHK.TRANS64.TRYWAIT P0, [R2+URZ+0x60], R5 ;  /* 0x00006005020075a7 */ /* 0x001064000800017f */
[----:B-1----:R-:W-:Y:S05]  /*1ade0*/  @!P0 NANOSLEEP.SYNCS 0x989680 ;  /* 0x009896800000895d */ /* 0x002fea0003900000 */
[----:B------:R-:W1:Y:S02]  /*1adf0*/  @!P0 SYNCS.PHASECHK.TRANS64 P0, [R2+URZ+0x60], R5 ;  /* 0x00006005020085a7 */ /* 0x000e64000800007f */
[----:B-1----:R-:W-:Y:S05]  /*1ae00*/  @!P0 BRA `(.L_x_1343) ;  /* 0xfffffffc00f08947 */ /* 0x002fea000383ffff */
[----:B------:R-:W-:Y:S05]  /*1ae10*/  BRA `(.L_x_1418) ;  /* 0xffffffc800f07947 */ /* 0x000fea000383ffff */
.L_x_1355:
[----:B--2---:R2:W3:Y:S02]  /*1ae20*/  SYNCS.PHASECHK.TRANS64.TRYWAIT P0, [R0+URZ+0x30860], R2 ;  /* 0x03086002000075a7 */ /* 0x0044e4000800017f */
[----:B---3--:R-:W-:Y:S05]  /*1ae30*/  @!P0 NANOSLEEP.SYNCS 0x989680 ;  /* 0x009896800000895d */ /* 0x008fea0003900000 */
[----:B------:R-:W3:Y:S02]  /*1ae40*/  @!P0 SYNCS.PHASECHK.TRANS64 P0, [R0+URZ+0x30860], R2 ;  /* 0x03086002000085a7 */ /* 0x000ee4000800007f */
[----:B---3--:R-:W-:Y:S05]  /*1ae50*/  @!P0 BRA `(.L_x_1355) ;  /* 0xfffffffc00f08947 */ /* 0x008fea000383ffff */
[----:B------:R-:W-:Y:S05]  /*1ae60*/  BRA `(.L_x_1419) ;  /* 0xffffffd0007c7947 */ /* 0x000fea000383ffff */
.L_x_1363:
[----:B------:R-:W4:Y:S01]  /*1ae70*/  LDL R3, [R1] ;  /* 0x0000000001037983 */ /* 0x000f220000100800 */
[----:B------:R-:W-:Y:S01]  /*1ae80*/  BSSY B0, `(.L_x_1420) ;  /* 0x0000008000007945 */ /* 0x000fe20003800000 */
[----:B------:R-:W-:Y:S02]  /*1ae90*/  IMAD.MOV.U32 R12, RZ, RZ, RZ ;  /* 0x000000ffff0c7224 */ /* 0x000fe400078e00ff */
[----:B------:R-:W-:Y:S02]  /*1aea0*/  IMAD.MOV.U32 R11, RZ, RZ, 0x1f ;  /* 0x0000001fff0b7424 */ /* 0x000fe400078e00ff */
[----:B------:R-:W-:Y:S02]  /*1aeb0*/  IMAD.MOV.U32 R15, RZ, RZ, -0x1 ;  /* 0xffffffffff0f7424 */ /* 0x000fe400078e00ff */
[----:B----4-:R-:W-:-:S07]  /*1aec0*/  IMAD.MOV.U32 R13, RZ, RZ, R3 ;  /* 0x000000ffff0d7224 */ /* 0x010fce00078e0003 */
[----:B0123--:R-:W-:Y:S05]  /*1aed0*/  WARPSYNC.COLLECTIVE R15, `(.L_x_1421) ;  /* 0x000000000f087348 */ /* 0x00ffea0003c00000 */
[----:B------:R4:W0:Y:S02]  /*1aee0*/  SHFL.IDX P6, R14, R13, R12, R11 ;  /* 0x0000000c0d0e7389 */ /* 0x00082400000c000b */
[----:B01234-:R-:W-:Y:S01]  /*1aef0*/  ENDCOLLECTIVE ;  /* 0x000000000000791b */ /* 0x01ffe20003800000 */
.L_x_1421:
[----:B------:R-:W-:Y:S05]  /*1af00*/  BSYNC B0 ;  /* 0x0000000000007941 */ /* 0x000fea0003800000 */
.L_x_1420:
        /* <DEDUP_REMOVED lines=9> */
.L_x_1422:
        /* <DEDUP_REMOVED lines=26> */
.L_x_1423:
        /* <DEDUP_REMOVED lines=8> */
.L_x_1424:
        /* <DEDUP_REMOVED lines=8> */
.L_x_1425:
        /* <DEDUP_REMOVED lines=8> */
.L_x_1426:
        /* <DEDUP_REMOVED lines=8> */
.L_x_1427:
        /* <DEDUP_REMOVED lines=9> */
.L_x_1428:
[----:B------:R-:W-:Y:S01]  /*1b3d0*/  IMAD.MOV.U32 R10, RZ, RZ, R14 ;  /* 0x000000ffff0a7224 */ /* 0x000fe200078e000e */
[----:B------:R-:W-:Y:S06]  /*1b3e0*/  BRA `(.L_x_1429) ;  /* 0xffffffd400347947 */ /* 0x000fec000383ffff */
.L_x_1366:
        /* <DEDUP_REMOVED lines=8> */
.L_x_1431:
[----:B------:R-:W-:Y:S05]  /*1b470*/  BSYNC B0 ;  /* 0x0000000000007941 */ /* 0x000fea0003800000 */
.L_x_1430:
        /* <DEDUP_REMOVED lines=10> */
.L_x_1432:
        /* <DEDUP_REMOVED lines=8> */
.L_x_1433:
        /* <DEDUP_REMOVED lines=8> */
.L_x_1434:
        /* <DEDUP_REMOVED lines=8> */
.L_x_1435:
        /* <DEDUP_REMOVED lines=9> */
.L_x_1436:
[----:B------:R-:W-:Y:S01]  /*1b730*/  IMAD.MOV.U32 R10, RZ, RZ, R14 ;  /* 0x000000ffff0a7224 */ /* 0x000fe200078e000e */
[----:B------:R-:W-:Y:S06]  /*1b740*/  BRA `(.L_x_1437) ;  /* 0xffffffd4000c7947 */ /* 0x000fec000383ffff */
.L_x_1368:
[----:B------:R-:W-:Y:S01]  /*1b750*/  BSSY B0, `(.L_x_1438) ;  /* 0x0000006000007945 */ /* 0x000fe20003800000 */
[----:B------:R-:W-:Y:S01]  /*1b760*/  PLOP3.LUT P6, PT, P6, PT, PT, 0x8, 0x0 ;  /* 0x000000000000781c */ /* 0x000fe200037ce170 */
[----:B------:R-:W-:-:S12]  /*1b770*/  IMAD.MOV.U32 R15, RZ, RZ, -0x1 ;  /* 0xffffffffff0f7424 */ /* 0x000fd800078e00ff */
[----:B0-----:R-:W-:Y:S05]  /*1b780*/  WARPSYNC.COLLECTIVE R15, `(.L_x_1439) ;  /* 0x000000000f087348 */ /* 0x001fea0003c00000 */
[----:B------:R-:W-:Y:S01]  /*1b790*/  VOTE.ANY R14, PT, P6 ;  /* 0x00000000000e7806 */ /* 0x000fe200030e0100 */
[----:B0-----:R-:W-:Y:S06]  /*1b7a0*/  ENDCOLLECTIVE ;  /* 0x000000000000791b */ /* 0x001fec0003800000 */
.L_x_1439:
[----:B------:R-:W-:Y:S05]  /*1b7b0*/  BSYNC B0 ;  /* 0x0000000000007941 */ /* 0x000fea0003800000 */
.L_x_1438:
[----:B------:R0:W5:Y:S01]  /*1b7c0*/  LDL.LU R16, [R1+0xc] ;  /* 0x00000c0001107983 */ /* 0x0001620000300800 */
[----:B------:R-:W-:Y:S02]  /*1b7d0*/  IMAD.MOV.U32 R3, RZ, RZ, R14 ;  /* 0x000000ffff037224 */ /* 0x000fe400078e000e */
[----:B------:R-:W-:Y:S02]  /*1b7e0*/  IMAD.MOV.U32 R13, RZ, RZ, R5 ;  /* 0x000000ffff0d7224 */ /* 0x000fe400078e0005 */
[----:B------:R-:W1:Y:S01]  /*1b7f0*/  POPC R9, R3 ;  /* 0x0000000300097309 */ /* 0x000e620000000000 */
[----:B------:R-:W-:Y:S02]  /*1b800*/  IMAD.MOV.U32 R11, RZ, RZ, 0x1f ;  /* 0x0000001fff0b7424 */ /* 0x000fe400078e00ff */
[----:B------:R-:W-:Y:S02]  /*1b810*/  IMAD.MOV.U32 R15, RZ, RZ, -0x1 ;  /* 0xffffffffff0f7424 */ /* 0x000fe400078e00ff */
[----:B01----:R-:W-:-:S07]  /*1b820*/  IMAD.MOV.U32 R12, RZ, RZ, R9 ;  /* 0x000000ffff0c7224 */ /* 0x003fce00078e0009 */
[----:B-----5:R-:W-:Y:S05]  /*1b830*/  WARPSYNC.COLLECTIVE R15, `(.L_x_1440) ;  /* 0x000000000f087348 */ /* 0x020fea0003c00000 */
[----:B------:R0:W1:Y:S02]  /*1b840*/  SHFL.IDX P6, R14, R13, R12, R11 ;  /* 0x0000000c0d0e7389 */ /* 0x00006400000c000b */
[----:B01---5:R-:W-:Y:S01]  /*1b850*/  ENDCOLLECTIVE ;  /* 0x000000000000791b */ /* 0x023fe20003800000 */
.L_x_1440:
[----:B------:R-:W-:Y:S02]  /*1b860*/  IMAD.MOV.U32 R13, RZ, RZ, R7 ;  /* 0x000000ffff0d7224 */ /* 0x000fe400078e0007 */
[----:B------:R-:W-:-:S07]  /*1b870*/  IMAD.MOV.U32 R4, RZ, RZ, R14 ;  /* 0x000000ffff047224 */ /* 0x000fce00078e000e */
[----:B------:R-:W-:Y:S05]  /*1b880*/  WARPSYNC.COLLECTIVE R15, `(.L_x_1441) ;  /* 0x000000000f087348 */ /* 0x000fea0003c00000 */
[----:B------:R0:W1:Y:S02]  /*1b890*/  SHFL.IDX P6, R14, R13, R12, R11 ;  /* 0x0000000c0d0e7389 */ /* 0x00006400000c000b */
[----:B01----:R-:W-:Y:S01]  /*1b8a0*/  ENDCOLLECTIVE ;  /* 0x000000000000791b */ /* 0x003fe20003800000 */
.L_x_1441:
[----:B------:R-:W-:Y:S02]  /*1b8b0*/  IMAD.MOV.U32 R7, RZ, RZ, R14 ;  /* 0x000000ffff077224 */ /* 0x000fe400078e000e */
[----:B------:R-:W-:-:S05]  /*1b8c0*/  IMAD.IADD R5, R9, 0x1, R16 ;  /* 0x0000000109057824 */ /* 0x000fca00078e0210 */
[----:B------:R0:W-:Y:S01]  /*1b8d0*/  STL [R1+0xc], R5 ;  /* 0x00000c0501007387 */ /* 0x0001e20000100800 */
[----:B------:R-:W-:Y:S05]  /*1b8e0*/  BRA `(.L_x_1442) ;  /* 0xffffffd000ec7947 */ /* 0x000fea000383ffff */
.L_x_1370:
[----:B------:R-:W-:Y:S01]  /*1b8f0*/  BSSY B0, `(.L_x_1443) ;  /* 0x0000008000007945 */ /* 0x000fe20003800000 */
[----:B------:R-:W-:Y:S02]  /*1b900*/  IMAD.MOV.U32 R13, RZ, RZ, R2 ;  /* 0x000000ffff0d7224 */ /* 0x000fe400078e0002 */
[----:B------:R-:W-:Y:S02]  /*1b910*/  IMAD.MOV.U32 R12, RZ, RZ, R9 ;  /* 0x000000ffff0c7224 */ /* 0x000fe400078e0009 */
[----:B------:R-:W-:Y:S02]  /*1b920*/  IMAD.MOV.U32 R11, RZ, RZ, 0x1f ;  /* 0x0000001fff0b7424 */ /* 0x000fe400078e00ff */
[----:B------:R-:W-:-:S07]  /*1b930*/  IMAD.MOV.U32 R15, RZ, RZ, -0x1 ;  /* 0xffffffffff0f7424 */ /* 0x000fce00078e00ff */
[----:B0-----:R-:W-:Y:S05]  /*1b940*/  WARPSYNC.COLLECTIVE R15, `(.L_x_1444) ;  /* 0x000000000f087348 */ /* 0x001fea0003c00000 */
[----:B------:R1:W2:Y:S02]  /*1b950*/  SHFL.IDX P6, R14, R13, R12, R11 ;  /* 0x0000000c0d0e7389 */ /* 0x0002a400000c000b */
[----:B012---:R-:W-:Y:S01]  /*1b960*/  ENDCOLLECTIVE ;  /* 0x000000000000791b */ /* 0x007fe20003800000 */
.L_x_1444:
[----:B------:R-:W-:Y:S05]  /*1b970*/  BSYNC B0 ;  /* 0x0000000000007941 */ /* 0x000fea0003800000 */
.L_x_1443:
[----:B------:R-:W-:Y:S01]  /*1b980*/  IMAD.MOV.U32 R2, RZ, RZ, R14 ;  /* 0x000000ffff027224 */ /* 0x000fe200078e000e */
[----:B------:R-:W-:Y:S06]  /*1b990*/  BRA `(.L_x_1445) ;  /* 0xffffffd000d87947 */ /* 0x000fec000383ffff */
.L_x_1376:
[----:B0-----:R0:W1:Y:S02]  /*1b9a0*/  SYNCS.PHASECHK.TRANS64.TRYWAIT P0, [R0+URZ+0x30820], R3 ;  /* 0x03082003000075a7 */ /* 0x001064000800017f */
[----:B-1----:R-:W-:Y:S05]  /*1b9b0*/  @!P0 NANOSLEEP.SYNCS 0x989680 ;  /* 0x009896800000895d */ /* 0x002fea0003900000 */
[----:B------:R-:W1:Y:S02]  /*1b9c0*/  @!P0 SYNCS.PHASECHK.TRANS64 P0, [R0+URZ+0x30820], R3 ;  /* 0x03082003000085a7 */ /* 0x000e64000800007f */
[----:B-1----:R-:W-:Y:S05]  /*1b9d0*/  @!P0 BRA `(.L_x_1376) ;  /* 0xfffffffc00f08947 */ /* 0x002fea000383ffff */
[----:B------:R-:W-:Y:S05]  /*1b9e0*/  BRA `(.L_x_1446) ;  /* 0xffffffdc007c7947 */ /* 0x000fea000383ffff */
.L_x_1377:
[----:B------:R-:W1:Y:S01]  /*1b9f0*/  S2R R2, SR_TID.X ;  /* 0x0000000000027919 */ /* 0x000e620000002100 */
[----:B------:R-:W-:Y:S01]  /*1ba00*/  BSSY B0, `(.L_x_1447) ;  /* 0x000000a000007945 */ /* 0x000fe20003800000 */
[----:B------:R-:W-:Y:S02]  /*1ba10*/  IMAD.MOV.U32 R12, RZ, RZ, RZ ;  /* 0x000000ffff0c7224 */ /* 0x000fe400078e00ff */
[----:B---3--:R-:W-:Y:S02]  /*1ba20*/  IMAD.MOV.U32 R11, RZ, RZ, 0x1f ;  /* 0x0000001fff0b7424 */ /* 0x008fe400078e00ff */
[----:B------:R-:W-:Y:S01]  /*1ba30*/  IMAD.MOV.U32 R15, RZ, RZ, -0x1 ;  /* 0xffffffffff0f7424 */ /* 0x000fe200078e00ff */
[----:B-1----:R-:W-:-:S04]  /*1ba40*/  SHF.R.U32.HI R2, RZ, 0x5, R2 ;  /* 0x00000005ff027819 */ /* 0x002fc80000011602 */
[----:B------:R-:W-:-:S05]  /*1ba50*/  LOP3.LUT R2, R2, 0x3, RZ, 0xc0, !PT ;  /* 0x0000000302027812 */ /* 0x000fca00078ec0ff */
[----:B------:R-:W-:-:S07]  /*1ba60*/  IMAD.MOV.U32 R13, RZ, RZ, R2 ;  /* 0x000000ffff0d7224 */ /* 0x000fce00078e0002 */
[----:B0-2---:R-:W-:Y:S05]  /*1ba70*/  WARPSYNC.COLLECTIVE R15, `(.L_x_1448) ;  /* 0x000000000f087348 */ /* 0x005fea0003c00000 */
[----:B------:R1:W3:Y:S02]  /*1ba80*/  SHFL.IDX P6, R14, R13, R12, R11 ;  /* 0x0000000c0d0e7389 */ /* 0x0002e400000c000b */
[----:B0123--:R-:W-:Y:S01]  /*1ba90*/  ENDCOLLECTIVE ;  /* 0x000000000000791b */ /* 0x00ffe20003800000 */
.L_x_1448:
[----:B------:R-:W-:Y:S05]  /*1baa0*/  BSYNC B0 ;  /* 0x0000000000007941 */ /* 0x000fea0003800000 */
.L_x_1447:
[----:B------:R-:W-:Y:S05]  /*1bab0*/  BRA `(.L_x_1449) ;  /* 0xffffffdc00647947 */ /* 0x000fea000383ffff */
.L_x_1380:
[----:B------:R-:W-:Y:S01]  /*1bac0*/  BSSY B1, `(.L_x_1450) ;  /* 0x0000006000017945 */ /* 0x000fe20003800000 */
[----:B------:R-:W-:-:S07]  /*1bad0*/  IMAD.MOV.U32 R15, RZ, RZ, -0x1 ;  /* 0xffffffffff0f7424 */ /* 0x000fce00078e00ff */
[----:B0123--:R-:W-:Y:S05]  /*1bae0*/  WARPSYNC.COLLECTIVE R15, `(.L_x_1451) ;  /* 0x000000000f0c7348 */ /* 0x00ffea0003c00000 */
[----:B------:R-:W-:Y:S02]  /*1baf0*/  ELECT P6, UR62, PT ;  /* 0x00000000003e782f */ /* 0x000fe400038c0000 */
[----:B------:R-:W-:Y:S01]  /*1bb00*/  MOV R14, UR62 ;  /* 0x0000003e000e7c02 */ /* 0x000fe20008000f00 */
[----:B0123--:R-:W-:Y:S10]  /*1bb10*/  ENDCOLLECTIVE ;  /* 0x000000000000791b */ /* 0x00fff40003800000 */
.L_x_1451:
[----:B------:R-:W-:Y:S05]  /*1bb20*/  BSYNC B1 ;  /* 0x0000000000017941 */ /* 0x000fea0003800000 */
.L_x_1450:
[----:B------:R-:W-:Y:S05]  /*1bb30*/  BRA `(.L_x_1452) ;  /* 0xffffffdc005c7947 */ /* 0x000fea000383ffff */
.L_x_1382:
[----:B0-----:R0:W1:Y:S02]  /*1bb40*/  SYNCS.PHASECHK.TRANS64.TRYWAIT P0, [R6+URZ], R5 ;  /* 0x00000005060075a7 */ /* 0x001064000800017f */
[----:B-1----:R-:W-:Y:S05]  /*1bb50*/  @!P0 NANOSLEEP.SYNCS 0x989680 ;  /* 0x009896800000895d */ /* 0x002fea0003900000 */
[----:B------:R-:W1:Y:S02]  /*1bb60*/  @!P0 SYNCS.PHASECHK.TRANS64 P0, [R6+URZ], R5 ;  /* 0x00000005060085a7 */ /* 0x000e64000800007f */
[----:B-1----:R-:W-:Y:S05]  /*1bb70*/  @!P0 BRA `(.L_x_1382) ;  /* 0xfffffffc00f08947 */ /* 0x002fea000383ffff */
[----:B------:R-:W-:Y:S05]  /*1bb80*/  BRA `(.L_x_1453) ;  /* 0xffffffdc00a07947 */ /* 0x000fea000383ffff */
.L_x_1383:
[----:B-1----:R1:W4:Y:S02]  /*1bb90*/  SYNCS.PHASECHK.TRANS64.TRYWAIT P0, [R7+URZ], R2 ;  /* 0x00000002070075a7 */ /* 0x002324000800017f */
[----:B----4-:R-:W-:Y:S05]  /*1bba0*/  @!P0 NANOSLEEP.SYNCS 0x989680 ;  /* 0x009896800000895d */ /* 0x010fea0003900000 */
[----:B------:R-:W4:Y:S02]  /*1bbb0*/  @!P0 SYNCS.PHASECHK.TRANS64 P0, [R7+URZ], R2 ;  /* 0x00000002070085a7 */ /* 0x000f24000800007f */
[----:B----4-:R-:W-:Y:S05]  /*1bbc0*/  @!P0 BRA `(.L_x_1383) ;  /* 0xfffffffc00f08947 */ /* 0x010fea000383ffff */
[----:B------:R-:W-:Y:S05]  /*1bbd0*/  BRA `(.L_x_1454) ;  /* 0xffffffdc00947947 */ /* 0x000fea000383ffff */
.L_x_1385:
[----:B----4-:R4:W0:Y:S02]  /*1bbe0*/  SYNCS.PHASECHK.TRANS64.TRYWAIT P0, [R4+URZ], R5 ;  /* 0x00000005040075a7 */ /* 0x010824000800017f */
[----:B0-----:R-:W-:Y:S05]  /*1bbf0*/  @!P0 NANOSLEEP.SYNCS 0x989680 ;  /* 0x009896800000895d */ /* 0x001fea0003900000 */
[----:B------:R-:W0:Y:S02]  /*1bc00*/  @!P0 SYNCS.PHASECHK.TRANS64 P0, [R4+URZ], R5 ;  /* 0x00000005040085a7 */ /* 0x000e24000800007f */
[----:B0-----:R-:W-:Y:S05]  /*1bc10*/  @!P0 BRA `(.L_x_1385) ;  /* 0xfffffffc00f08947 */ /* 0x001fea000383ffff */
[----:B------:R-:W-:Y:S05]  /*1bc20*/  BRA `(.L_x_1455) ;  /* 0xffffffdc009c7947 */ /* 0x000fea000383ffff */
.L_x_1456:
        /* <DEDUP_REMOVED lines=13> */
.L_x_3026:


//--------------------- .text._ZN7cutlass13device_kernelIN5flash11enable_sm90INS1_16FlashAttnFwdSm90INS1_25CollectiveMainloopFwdSm90ILi2EN4cute5tupleIJNS5_1CILi1EEES8_S8_EEENS6_IJNS7_ILi128EEENS7_ILi96EEENS7_ILi192EEEEEELi192ENS_6half_tEfNS_4arch4Sm90ELb0ELb1ELb0ELb1ELb0ELb1ELb0ELb1ELb1ELb1ELb1ELb0EEENS1_21CollectiveEpilogueFwdINS6_IJSA_SC_SB_EEES9_SE_SG_Li256ELb1ELb1ELb1ELb0EEENS1_36VarlenDynamicPersistentTileSchedulerILi128ELi96ELi256ELi128ELb1ELb1ELb1ELb1ELb0ELb1EEEEEEEEEvNT_6ParamsE --------------------------
	.section	.text._ZN7cutlass13device_kernelIN5flash11enable_sm90INS1_16FlashAttnFwdSm90INS1_25CollectiveMainloopFwdSm90ILi2EN4cute5tupleIJNS5_1CILi1EEES8_S8_EEENS6_IJNS7_ILi128EEENS7_ILi96EEENS7_ILi192EEEEEELi192ENS_6half_tEfNS_4arch4Sm90ELb0ELb1ELb0ELb1ELb0ELb1ELb0ELb1ELb1ELb1ELb1ELb0EEENS1_21CollectiveEpilogueFwdINS6_IJSA_SC_SB_EEES9_SE_SG_Li256ELb1ELb1ELb1ELb0EEENS1_36VarlenDynamicPersistentTileSchedulerILi128ELi96ELi256ELi128ELb1ELb1ELb1ELb1ELb0ELb1EEEEEEEEEvNT_6ParamsE,"ax",@progbits
	.align	128
.text._ZN7cutlass13device_kernelIN5flash11enable_sm90INS1_16FlashAttnFwdSm90INS1_25CollectiveMainloopFwdSm90ILi2EN4cute5tupleIJNS5_1CILi1EEES8_S8_EEENS6_IJNS7_ILi128EEENS7_ILi96EEENS7_ILi192EEEEEELi192ENS_6half_tEfNS_4arch4Sm90ELb0ELb1ELb0ELb1ELb0ELb1ELb0ELb1ELb1ELb1ELb1ELb0EEENS1_21CollectiveEpilogueFwdINS6_IJSA_SC_SB_EEES9_SE_SG_Li256ELb1ELb1ELb1ELb0EEENS1_36VarlenDynamicPersistentTileSchedulerILi128ELi96ELi256ELi128ELb1ELb1ELb1ELb1ELb0ELb1EEEEEEEEEvNT_6ParamsE:
        .type           _ZN7cutlass13device_kernelIN5flash11enable_sm90INS1_16FlashAttnFwdSm90INS1_25CollectiveMainloopFwdSm90ILi2EN4cute5tupleIJNS5_1CILi1EEES8_S8_EEENS6_IJNS7_ILi128EEENS7_ILi96EEENS7_ILi192EEEEEELi192ENS_6half_tEfNS_4arch4Sm90ELb0ELb1ELb0ELb1ELb0ELb1ELb0ELb1ELb1ELb1ELb1ELb0EEENS1_21CollectiveEpilogueFwdINS6_IJSA_SC_SB_EEES9_SE_SG_Li256ELb1ELb1ELb1ELb0EEENS1_36VarlenDynamicPersistentTileSchedulerILi128ELi96ELi256ELi128ELb1ELb1ELb1ELb1ELb0ELb1EEEEEEEEEvNT_6ParamsE,@function
        .size           _ZN7cutlass13device_kernelIN5flash11enable_sm90INS1_16FlashAttnFwdSm90INS1_25CollectiveMainloopFwdSm90ILi2EN4cute5tupleIJNS5_1CILi1EEES8_S8_EEENS6_IJNS7_ILi128EEENS7_ILi96EEENS7_ILi192EEEEEELi192ENS_6half_tEfNS_4arch4Sm90ELb0ELb1ELb0ELb1ELb0ELb1ELb0ELb1ELb1ELb1ELb1ELb0EEENS1_21CollectiveEpilogueFwdINS6_IJSA_SC_SB_EEES9_SE_SG_Li256ELb1ELb1ELb1ELb0EEENS1_36VarlenDynamicPersistentTileSchedulerILi128ELi96ELi256ELi128ELb1ELb1ELb1ELb1ELb0ELb1EEEEEEEEEvNT_6ParamsE,(.L_x_3027 - _ZN7cutlass13device_kernelIN5flash11enable_sm90INS1_16FlashAttnFwdSm90INS1_25CollectiveMainloopFwdSm90ILi2EN4cute5tupleIJNS5_1CILi1EEES8_S8_EEENS6_IJNS7_ILi128EEENS7_ILi96EEENS7_ILi192EEEEEELi192ENS_6half_tEfNS_4arch4Sm90ELb0ELb1ELb0ELb1ELb0ELb1ELb0ELb1ELb1ELb1ELb1ELb0EEENS1_21CollectiveEpilogueFwdINS6_IJSA_SC_SB_EEES9_SE_SG_Li256ELb1ELb1ELb1ELb0EEENS1_36VarlenDynamicPersistentTileSchedulerILi128ELi96ELi256ELi128ELb1ELb1ELb1ELb1ELb0ELb1EEEEEEEEEvNT_6ParamsE)
        .other          _ZN7cutlass13device_kernelIN5flash11enable_sm90INS1_16FlashAttnFwdSm90INS1_25CollectiveMainloopFwdSm90ILi2EN4cute5tupleIJNS5_1CILi1EEES8_S8_EEENS6_IJNS7_ILi128EEENS7_ILi96EEENS7_ILi192EEEEEELi192ENS_6half_tEfNS_4arch4Sm90ELb0ELb1ELb0ELb1ELb0ELb1ELb0ELb1ELb1ELb1ELb1ELb0EEENS1_21CollectiveEpilogueFwdINS6_IJSA_SC_SB_EEES9_SE_SG_Li256ELb1ELb1ELb1ELb0EEENS1_36VarlenDynamicPersistentTileSchedulerILi128ELi96ELi256ELi128ELb1ELb1ELb1ELb1ELb0ELb1EEEEEEEEEvNT_6ParamsE,@"STO_CUDA_ENTRY STV_DEFAULT"
_ZN7cutlass13device_kernelIN5flash11enable_sm90INS1_16FlashAttnFwdSm90INS1_25CollectiveMainloopFwdSm90ILi2EN4cute5tupleIJNS5_1CILi1EEES8_S8_EEENS6_IJNS7_ILi128EEENS7_ILi96EEENS7_ILi192EEEEEELi192ENS_6half_tEfNS_4arch4Sm90ELb0ELb1ELb0ELb1ELb0ELb1ELb0ELb1ELb1ELb1ELb1ELb0EEENS1_21CollectiveEpilogueFwdINS6_IJSA_SC_SB_EEES9_SE_SG_Li256ELb1ELb1ELb1ELb0EEENS1_36VarlenDynamicPersistentTileSchedulerILi128ELi96ELi256ELi128ELb1ELb1ELb1ELb1ELb0ELb1EEEEEEEEEvNT_6ParamsE:
[----:B------:R-:W0:Y:S02]  /*0000*/  LDC R1, c[0x0][0x28] ;  /* 0x00000a00ff017b82 */ /* 0x000e240000000800 */
[----:B0-----:R-:W-:Y:S01]  /*0010*/  VIADD R1, R1, 0xffffff68 ;  /* 0xffffff6801017836 */ /* 0x001fe20000000000 */
[----:B------:R-:W0:Y:S01]  /*0020*/  S2R R6, SR_TID.X ;  /* 0x0000000000067919 */ /* 0x000e220000002100 */
[----:B------:R-:W-:Y:S01]  /*0030*/  ELECT P0, URZ, PT ;  /* 0x00000000003f782f */ /* 0x000fe20003800000 */
[----:B------:R-:W-:Y:S01]  /*0040*/  BSSY B0, `(.L_x_1457) ;  /* 0x0000013000007945 */ /* 0x000fe20003800000 */
[----:B0-----:R-:W-:-:S05]  /*0050*/  SHF.R.U32.HI R0, RZ, 0x5, R6 ;  /* 0x00000005ff007819 */ /* 0x001fca0000011606 */
[----:B------:R-:W0:Y:S02]  /*0060*/  SHFL.IDX PT, R2, R0, RZ, 0x1f ;  /* 0x00001fff00027589 */ /* 0x000e2400000e0000 */
[----:B0-----:R-:W-:-:S13]  /*0070*/  ISETP.EQ.AND P0, PT, R2, RZ, P0 ;  /* 0x000000ff0200720c */ /* 0x001fda0000702270 */
        /* <DEDUP_REMOVED lines=15> */
.L_x_1458:
[----:B------:R-:W-:Y:S05]  /*0170*/  BSYNC B0 ;  /* 0x0000000000007941 */ /* 0x000fea0003800000 */
.L_x_1457:
[----:B------:R-:W-:Y:S01]  /*0180*/  VOTEU.ANY UP0, P0 ;  /* 0x00000000003f7886 */ /* 0x000fe20000000100 */
[----:B------:R-:W0:Y:S01]  /*0190*/  SHFL.IDX PT, R2, R0, RZ, 0x1f ;  /* 0x00001fff00027589 */ /* 0x000e2200000e0000 */
[----:B------:R-:W-:Y:S01]  /*01a0*/  UMOV UR4, 0x80 ;  /* 0x0000008000047882 */ /* 0x000fe20000000000 */
[----:B------:R-:W-:Y:S01]  /*01b0*/  UMOV UR7, 0x100 ;  /* 0x0000010000077882 */ /* 0x000fe20000000000 */
[----:B------:R-:W-:Y:S01]  /*01c0*/  VOTEU.ANY UP1, P0 ;  /* 0x00000000003f7886 */ /* 0x000fe20000020100 */
[----:B------:R-:W1:Y:S01]  /*01d0*/  @UP0 S2UR UR8, SR_CgaCtaId ;  /* 0x00000000000809c3 */ /* 0x000e620000008800 */
[----:B------:R-:W-:Y:S01]  /*01e0*/  @UP0 UMOV UR6, 0x400 ;  /* 0x0000040000060882 */ /* 0x000fe20000000000 */
[----:B------:R-:W-:-:S04]  /*01f0*/  @UP0 UIADD3 UR4, -UR4, 0x100000, URZ ;  /* 0x0010000004040890 */ /* 0x000fc8000fffe13f */
[----:B------:R-:W-:Y:S02]  /*0200*/  @UP0 USHF.L.U32 UR5, UR4, 0xb, URZ ;  /* 0x0000000b04050899 */ /* 0x000fe4000800063f */
[----:B------:R-:W-:Y:S01]  /*0210*/  @UP0 USHF.L.U32 UR4, UR4, 0x1, URZ ;  /* 0x0000000104040899 */ /* 0x000fe2000800063f */
[----:B0-----:R-:W-:Y:S02]  /*0220*/  ISETP.NE.AND P1, PT, R2, RZ, PT ;  /* 0x000000ff0200720c */ /* 0x001fe40003f25270 */
[----:B------:R-:W-:Y:S01]  /*0230*/  SHF.R.U32.HI R2, RZ, 0x7, R6 ;  /* 0x00000007ff027819 */ /* 0x000fe20000011606 */
[----:B-1----:R-:W-:Y:S02]  /*0240*/  @UP0 ULEA UR8, UR8, UR6, 0x18 ;  /* 0x0000000608080291 */ /* 0x002fe4000f8ec03f */
[----:B------:R-:W-:-:S04]  /*0250*/  @UP0 UIADD3 UR6, -UR7, 0x100000, URZ ;  /* 0x0010000007060890 */ /* 0x000fc8000fffe13f */
[----:B------:R-:W-:Y:S02]  /*0260*/  @UP0 USHF.L.U32 UR7, UR6, 0xb, URZ ;  /* 0x0000000b06070899 */ /* 0x000fe4000800063f */
[----:B------:R-:W-:Y:S01]  /*0270*/  @UP0 USHF.L.U32 UR6, UR6, 0x1, URZ ;  /* 0x0000000106060899 */ /* 0x000fe2000800063f */
[----:B------:R-:W-:Y:S01]  /*0280*/  VOTEU.ANY UP0, P0 ;  /* 0x00000000003f7886 */ /* 0x000fe20000000100 */
[----:B------:R-:W0:Y:S04]  /*0290*/  SHFL.IDX PT, R2, R2, RZ, 0x1f ;  /* 0x00001fff02027589 */ /* 0x000e2800000e0000 */
[----:B------:R-:W1:Y:S02]  /*02a0*/  FENCE.VIEW.ASYNC.S ;  /* 0x00000000000073c6 */ /* 0x000e640000000000 */
[----:B-1----:R1:W2:Y:S04]  /*02b0*/  @UP0 SYNCS.EXCH.64 URZ, [UR8+0x30800], UR4 ;  /* 0x03080004083f05b2 */ /* 0x0022a80008000100 */
[----:B------:R1:W3:Y:S01]  /*02c0*/  @UP1 SYNCS.EXCH.64 URZ, [UR8+0x30820], UR6 ;  /* 0x03082006083f15b2 */ /* 0x0002e20008000100 */
[----:B------:R-:W-:Y:S05]  /*02d0*/  @P1 BRA `(.L_x_1459) ;  /* 0x0000000000481947 */ /* 0x000fea0003800000 */
[----:B-1----:R-:W1:Y:S01]  /*02e0*/  S2UR UR5, SR_CgaCtaId ;  /* 0x00000000000579c3 */ /* 0x002e620000008800 */
[----:B------:R-:W-:Y:S01]  /*02f0*/  UMOV UR4, 0x400 ;  /* 0x0000040000047882 */ /* 0x000fe20000000000 */
[----:B------:R-:W-:Y:S01]  /*0300*/  UMOV UR6, 0x1 ;  /* 0x0000000100067882 */ /* 0x000fe20000000000 */
[----:B------:R-:W-:Y:S01]  /*0310*/  UMOV UR7, 0x2 ;  /* 0x0000000200077882 */ /* 0x000fe20000000000 */
[----:B------:R-:W-:Y:S01]  /*0320*/  ELECT P0, URZ, PT ;  /* 0x00000000003f782f */ /* 0x000fe20003800000 */
[----:B-1----:R-:W-:Y:S02]  /*0330*/  ULEA UR8, UR5, UR4, 0x18 ;  /* 0x0000000405087291 */ /* 0x002fe4000f8ec03f */
[----:B------:R-:W-:-:S04]  /*0340*/  UIADD3 UR4, -UR6, 0x100000, URZ ;  /* 0x0010000006047890 */ /* 0x000fc8000fffe13f */
[----:B------:R-:W-:Y:S02]  /*0350*/  USHF.L.U32 UR5, UR4, 0xb, URZ ;  /* 0x0000000b04057899 */ /* 0x000fe4000800063f */
[----:B------:R-:W-:Y:S02]  /*0360*/  USHF.L.U32 UR4, UR4, 0x1, URZ ;  /* 0x0000000104047899 */ /* 0x000fe4000800063f */
[----:B------:R-:W-:-:S04]  /*0370*/  UIADD3 UR6, -UR7, 0x100000, URZ ;  /* 0x0010000007067890 */ /* 0x000fc8000fffe13f */
[----:B------:R-:W-:Y:S02]  /*0380*/  USHF.L.U32 UR7, UR6, 0xb, URZ ;  /* 0x0000000b06077899 */ /* 0x000fe4000800063f */
[----:B------:R-:W-:Y:S01]  /*0390*/  USHF.L.U32 UR6, UR6, 0x1, URZ ;  /* 0x0000000106067899 */ /* 0x000fe2000800063f */
[----:B------:R-:W1:Y:S03]  /*03a0*/  FENCE.VIEW.ASYNC.S ;  /* 0x00000000000073c6 */ /* 0x000e660000000000 */
[----:B-1----:R4:W1:Y:S08]  /*03b0*/  SYNCS.EXCH.64 URZ, [UR8+0x30830], UR4 ;  /* 0x03083004083f75b2 */ /* 0x0028700008000100 */
[----:B------:R4:W0:Y:S01]  /*03c0*/  SYNCS.EXCH.64 URZ, [UR8+0x30840], UR6 ;  /* 0x03084006083f75b2 */ /* 0x0008220008000100 */
[----:B------:R4:W0:Y:S01]  /*03d0*/  SYNCS.EXCH.64 URZ, [UR8+0x30838], UR4 ;  /* 0x03083804083f75b2 */ /* 0x0008220008000100 */
[----:B------:R4:W0:Y:S02]  /*03e0*/  SYNCS.EXCH.64 URZ, [UR8+0x30848], UR6 ;  /* 0x03084806083f75b2 */ /* 0x0008240008000100 */
[----:B----4-:R-:W-:Y:S01]  /*03f0*/  NOP ;  /* 0x0000000000007918 */ /* 0x010fe20000000000 */
.L_x_1459:
[----:B------:R-:W4:Y:S01]  /*0400*/  SHFL.IDX PT, R3, R0, RZ, 0x1f ;  /* 0x00001fff00037589 */ /* 0x000f2200000e0000 */
[----:B------:R-:W-:Y:S01]  /*0410*/  NOP ;  /* 0x0000000000007918 */ /* 0x000fe20000000000 */
[----:B----4-:R-:W-:-:S13]  /*0420*/  ISETP.NE.AND P0, PT, R3, RZ, PT ;  /* 0x000000ff0300720c */ /* 0x010fda0003f05270 */
        /* <DEDUP_REMOVED lines=19> */
.L_x_1460:
[----:B------:R-:W4:Y:S01]  /*0560*/  SHFL.IDX PT, R3, R0, RZ, 0x1f ;  /* 0x00001fff00037589 */ /* 0x000f2200000e0000 */
[----:B------:R-:W-:Y:S01]  /*0570*/  NOP ;  /* 0x0000000000007918 */ /* 0x000fe20000000000 */
[----:B----4-:R-:W-:-:S13]  /*0580*/  ISETP.NE.AND P0, PT, R3, RZ, PT ;  /* 0x000000ff0300720c */ /* 0x010fda0003f05270 */
[----:B------:R-:W-:Y:S05]  /*0590*/  @P0 BRA `(.L_x_1461) ;  /* 0x0000000000380947 */ /* 0x000fea0003800000 */
[----:B-1----:R-:W1:Y:S01]  /*05a0*/  S2UR UR5, SR_CgaCtaId ;  /* 0x00000000000579c3 */ /* 0x002e620000008800 */
[----:B------:R-:W-:Y:S01]  /*05b0*/  UMOV UR4, 0x400 ;  /* 0x0000040000047882 */ /* 0x000fe20000000000 */
[----:B------:R-:W-:Y:S01]  /*05c0*/  UMOV UR7, 0x1 ;  /* 0x0000000100077882 */ /* 0x000fe20000000000 */
[----:B------:R-:W-:Y:S01]  /*05d0*/  ELECT P0, URZ, PT ;  /* 0x00000000003f782f */ /* 0x000fe20003800000 */
[----:B-1----:R-:W-:Y:S02]  /*05e0*/  ULEA UR6, UR5, UR4, 0x18 ;  /* 0x0000000405067291 */ /* 0x002fe4000f8ec03f */
[----:B------:R-:W-:-:S04]  /*05f0*/  UIADD3 UR4, -UR7, 0x100000, URZ ;  /* 0x0010000007047890 */ /* 0x000fc8000fffe13f */
[----:B------:R-:W-:Y:S02]  /*0600*/  USHF.L.U32 UR5, UR4, 0xb, URZ ;  /* 0x0000000b04057899 */ /* 0x000fe4000800063f */
[----:B------:R-:W-:Y:S01]  /*0610*/  USHF.L.U32 UR4, UR4, 0x1, URZ ;  /* 0x0000000104047899 */ /* 0x000fe2000800063f */
[----:B------:R-:W1:Y:S11]  /*0620*/  FENCE.VIEW.ASYNC.S ;  /* 0x00000000000073c6 */ /* 0x000e760000000000 */
[----:B-1----:R4:W1:Y:S01]  /*0630*/  SYNCS.EXCH.64 URZ, [UR6+0x30870], UR4 ;  /* 0x03087004063f75b2 */ /* 0x0028620008000100 */
[----:B------:R4:W0:Y:S01]  /*0640*/  SYNCS.EXCH.64 URZ, [UR6+0x30880], UR4 ;  /* 0x03088004063f75b2 */ /* 0x0008220008000100 */
[----:B------:R4:W0:Y:S01]  /*0650*/  SYNCS.EXCH.64 URZ, [UR6+0x30878], UR4 ;  /* 0x03087804063f75b2 */ /* 0x0008220008000100 */
[----:B------:R4:W0:Y:S02]  /*0660*/  SYNCS.EXCH.64 URZ, [UR6+0x30888], UR4 ;  /* 0x03088804063f75b2 */ /* 0x0008240008000100 */
[----:B----4-:R-:W-:Y:S01]  /*0670*/  NOP ;  /* 0x0000000000007918 */ /* 0x010fe20000000000 */
.L_x_1461:
        /* <DEDUP_REMOVED lines=22> */
.L_x_1462:
        /* <DEDUP_REMOVED lines=22> */
.L_x_1463:
[----:B0-----:R-:W-:Y:S01]  /*0940*/  ISETP.NE.AND P0, PT, R2, RZ, PT ;  /* 0x000000ff0200720c */ /* 0x001fe20003f05270 */
[----:B------:R-:W-:Y:S01]  /*0950*/  IMAD.MOV.U32 R2, RZ, RZ, 0x1 ;  /* 0x00000001ff027424 */ /* 0x000fe200078e00ff */
[----:B------:R-:W-:Y:S01]  /*0960*/  NOP ;  /* 0x0000000000007918 */ /* 0x000fe20000000000 */
[----:B------:R-:W-:Y:S01]  /*0970*/  ULDC.64 UR46, c[0x0][0x208] ;  /* 0x00008200002e7ab9 */ /* 0x000fe20000000a00 */
[----:B------:R-:W-:Y:S02]  /*0980*/  BSSY B9, `(.L_x_1464) ;  /* 0x0002bb8000097945 */ /* 0x000fe40003800000 */
[----:B------:R-:W-:-:S05]  /*0990*/  SEL R2, R2, 0x2, !P0 ;  /* 0x0000000202027807 */ /* 0x000fca0004000000 */
[----:B------:R0:W-:Y:S01]  /*09a0*/  STL [R1+0x64], R2 ;  /* 0x0000640201007387 */ /* 0x0001e20000100800 */
[----:B-123--:R-:W-:Y:S06]  /*09b0*/  BAR.SYNC.DEFER_BLOCKING 0x0 ;  /* 0x0000000000007b1d */ /* 0x00efec0000010000 */
[----:B------:R-:W-:Y:S05]  /*09c0*/  @!P0 BRA `(.L_x_1465) ;  /* 0x0000022400448947 */ /* 0x000fea0003800000 */
.L_x_1466:
        /* <DEDUP_REMOVED lines=17> */
[----:B------:R-:W-:Y:S01]  /*0ae0*/  MOV R219, RZ ;  /* 0x000000ff00db7202 */ /* 0x000fe20000000f00 */
[----:B------:R-:W-:Y:S02]  /*0af0*/  VIADD R221, R16, 0x12400 ;  /* 0x0001240010dd7836 */ /* 0x000fe40000000000 */
[----:B------:R-:W-:Y:S01]  /*0b00*/  IMAD.MOV.U32 R17, RZ, RZ, RZ ;  /* 0x000000ffff117224 */ /* 0x000fe200078e00ff */
[----:B------:R-:W-:Y:S01]  /*0b10*/  SHF.R.S32.HI R3, RZ, 0x1f, R6 ;  /* 0x0000001fff037819 */ /* 0x000fe20000011406 */
[----:B------:R-:W-:Y:S02]  /*0b20*/  IMAD.MOV.U32 R202, RZ, RZ, RZ ;  /* 0x000000ffffca7224 */ /* 0x000fe400078e00ff */
[----:B------:R-:W-:Y:S01]  /*0b30*/  IMAD.MOV.U32 R194, RZ, RZ, RZ ;  /* 0x000000ffffc27224 */ /* 0x000fe200078e00ff */
[CC--:B------:R-:W-:Y:S01]  /*0b40*/  LEA.HI R0, R3.reuse, R6.reuse, RZ, 0x7 ;  /* 0x0000000603007211 */ /* 0x0c0fe200078f38ff */
[----:B------:R-:W-:Y:S01]  /*0b50*/  IMAD.MOV.U32 R19, RZ, RZ, RZ ;  /* 0x000000ffff137224 */ /* 0x000fe200078e00ff */
[----:B0-----:R-:W-:-:S02]  /*0b60*/  LEA.HI R2, R3, R6, RZ, 0x4 ;  /* 0x0000000603027211 */ /* 0x001fc400078f20ff */
[----:B------:R-:W-:Y:S02]  /*0b70*/  LOP3.LUT R5, R0, 0xffffff80, RZ, 0xc0, !PT ;  /* 0xffffff8000057812 */ /* 0x000fe400078ec0ff */
[----:B------:R-:W-:-:S03]  /*0b80*/  SHF.R.S32.HI R7, RZ, 0x4, R2 ;  /* 0x00000004ff077819 */ /* 0x000fc60000011402 */
[----:B------:R-:W-:Y:S01]  /*0b90*/  IMAD.IADD R14, R6, 0x1, -R5 ;  /* 0x00000001060e7824 */ /* 0x000fe200078e0a05 */
[----:B------:R-:W-:-:S04]  /*0ba0*/  LEA.HI R4, R2, R7, RZ, 0x1 ;  /* 0x0000000702047211 */ /* 0x000fc800078f08ff */
[----:B------:R-:W-:Y:S01]  /*0bb0*/  SHF.R.S32.HI R9, RZ, 0x1f, R14 ;  /* 0x0000001fff097819 */ /* 0x000fe2000001140e */
[----:B------:R-:W-:Y:S01]  /*0bc0*/  STL [R1+0x4c], R14 ;  /* 0x00004c0e01007387 */ /* 0x000fe20000100800 */
[----:B------:R-:W-:Y:S02]  /*0bd0*/  LOP3.LUT R4, R4, 0x1ffffffe, RZ, 0xc0, !PT ;  /* 0x1ffffffe04047812 */ /* 0x000fe400078ec0ff */
[CC--:B------:R-:W-:Y:S02]  /*0be0*/  LEA.HI R10, R9.reuse, R14.reuse, RZ, 0x2 ;  /* 0x0000000e090a7211 */ /* 0x0c0fe400078f10ff */
[----:B------:R-:W-:Y:S01]  /*0bf0*/  LEA.HI R9, R9, R14, RZ, 0x5 ;  /* 0x0000000e09097211 */ /* 0x000fe200078f28ff */
[----:B------:R-:W-:Y:S01]  /*0c00*/  IMAD.IADD R7, R7, 0x1, -R4 ;  /* 0x0000000107077824 */ /* 0x000fe200078e0a04 */
[--C-:B------:R-:W-:Y:S02]  /*0c10*/  SHF.R.S32.HI R8, RZ, 0x2, R10.reuse ;  /* 0x00000002ff087819 */ /* 0x100fe4000001140a */
[----:B------:R-:W-:-:S02]  /*0c20*/  SHF.R.S32.HI R5, RZ, 0x1f, R10 ;  /* 0x0000001fff057819 */ /* 0x000fc4000001140a */
[----:B------:R-:W-:Y:S02]  /*0c30*/  LEA.HI R4, R3, R6, RZ, 0x5 ;  /* 0x0000000603047211 */ /* 0x000fe400078f28ff */
[----:B------:R-:W-:Y:S02]  /*0c40*/  LEA.HI R5, R5, R8, RZ, 0x3 ;  /* 0x0000000805057211 */ /* 0x000fe400078f18ff */
[----:B------:R-:W-:Y:S02]  /*0c50*/  SHF.R.S32.HI R4, RZ, 0x5, R4 ;  /* 0x00000005ff047819 */ /* 0x000fe40000011404 */
[----:B------:R-:W-:Y:S02]  /*0c60*/  LOP3.LUT R11, R5, 0xfffffff8, RZ, 0xc0, !PT ;  /* 0xfffffff8050b7812 */ /* 0x000fe400078ec0ff */
[----:B------:R-:W-:Y:S01]  /*0c70*/  SHF.R.S32.HI R5, RZ, 0x7, R0 ;  /* 0x00000007ff057819 */ /* 0x000fe20000011400 */
[----:B------:R-:W-:Y:S01]  /*0c80*/  IMAD.SHL.U32 R211, R4, 0x200, RZ ;  /* 0x0000020004d37824 */ /* 0x000fe200078e00ff */
[----:B------:R-:W-:Y:S01]  /*0c90*/  SHF.R.S32.HI R9, RZ, 0x5, R9 ;  /* 0x00000005ff097819 */ /* 0x000fe20000011409 */
[----:B------:R-:W-:Y:S01]  /*0ca0*/  IMAD.IADD R12, R8, 0x1, -R11 ;  /* 0x00000001080c7824 */ /* 0x000fe200078e0a0b */
[----:B------:R-:W-:-:S02]  /*0cb0*/  LEA.HI R8, R0, R5, RZ, 0x1 ;  /* 0x0000000500087211 */ /* 0x000fc400078f08ff */
[----:B------:R-:W-:Y:S01]  /*0cc0*/  LEA.HI R0, R3, R6, RZ, 0x2 ;  /* 0x0000000603007211 */ /* 0x000fe200078f10ff */
[----:B------:R-:W-:Y:S01]  /*0cd0*/  IMAD R9, R9, 0x10, R12 ;  /* 0x0000001009097824 */ /* 0x000fe200078e020c */
[----:B------:R-:W-:Y:S02]  /*0ce0*/  LOP3.LUT R8, R8, 0x3fffffe, RZ, 0xc0, !PT ;  /* 0x03fffffe08087812 */ /* 0x000fe400078ec0ff */
[----:B------:R-:W-:Y:S02]  /*0cf0*/  SHF.R.S32.HI R195, RZ, 0x2, R0 ;  /* 0x00000002ffc37819 */ /* 0x000fe40000011400 */
[----:B------:R-:W-:Y:S01]  /*0d00*/  LOP3.LUT R3, R2, 0x3fffff0, RZ, 0xc0, !PT ;  /* 0x03fffff002037812 */ /* 0x000fe200078ec0ff */
[----:B------:R-:W-:Y:S01]  /*0d10*/  IMAD.IADD R8, R5, 0x1, -R8 ;  /* 0x0000000105087824 */ /* 0x000fe200078e0a08 */
[----:B------:R-:W-:Y:S01]  /*0d20*/  LOP3.LUT R5, R0, 0xfffffffc, RZ, 0xc0, !PT ;  /* 0xfffffffc00057812 */ /* 0x000fe200078ec0ff */
[----:B------:R-:W-:Y:S01]  /*0d30*/  VIADD R220, R195, 0x40 ;  /* 0x00000040c3dc7836 */ /* 0x000fe20000000000 */
[----:B------:R-:W-:Y:S01]  /*0d40*/  SHF.R.S32.HI R0, RZ, 0x1f, R0 ;  /* 0x0000001fff007819 */ /* 0x000fe20000011400 */
[----:B------:R-:W-:Y:S01]  /*0d50*/  IMAD.IADD R3, R6, 0x1, -R3 ;  /* 0x0000000106037824 */ /* 0x000fe200078e0a03 */
[----:B------:R-:W-:Y:S01]  /*0d60*/  LOP3.LUT R10, R10, 0x7ffffffc, RZ, 0xc0, !PT ;  /* 0x7ffffffc0a0a7812 */ /* 0x000fe200078ec0ff */
[----:B------:R-:W-:Y:S01]  /*0d70*/  IMAD.IADD R5, R6, 0x1, -R5 ;  /* 0x0000000106057824 */ /* 0x000fe200078e0a05 */
[----:B------:R-:W-:Y:S01]  /*0d80*/  LEA.HI R0, R0, R195, RZ, 0x3 ;  /* 0x000000c300007211 */ /* 0x000fe200078f18ff */
[----:B------:R-:W-:Y:S01]  /*0d90*/  IMAD R2, R4, 0x10, R3 ;  /* 0x0000001004027824 */ /* 0x000fe200078e0203 */
[----:B------:R-:W-:Y:S01]  /*0da0*/  SHF.R.S32.HI R3, RZ, 0x1f, R220 ;  /* 0x0000001fff037819 */ /* 0x000fe200000114dc */
[----:B------:R-:W-:Y:S01]  /*0db0*/  IMAD.SHL.U32 R207, R220, 0x40, RZ ;  /* 0x00000040dccf7824 */ /* 0x000fe200078e00ff */
[----:B------:R-:W-:Y:S01]  /*0dc0*/  LOP3.LUT R0, R0, 0xfffffff8, RZ, 0xc0, !PT ;  /* 0xfffffff800007812 */ /* 0x000fe200078ec0ff */
[----:B------:R-:W-:Y:S01]  /*0dd0*/  IMAD R7, R2, 0x8, R7 ;  /* 0x0000000802077824 */ /* 0x000fe200078e0207 */
[----:B------:R-:W-:Y:S01]  /*0de0*/  LEA.HI R2, R5, R5, RZ, 0x1 ;  /* 0x0000000505027211 */ /* 0x000fe200078f08ff */
[----:B------:R-:W-:Y:S01]  /*0df0*/  IMAD.IADD R10, R14, 0x1, -R10 ;  /* 0x000000010e0a7824 */ /* 0x000fe200078e0a0a */
[----:B------:R-:W-:Y:S01]  /*0e00*/  LEA.HI R3, R3, R220, RZ, 0x3 ;  /* 0x000000dc03037211 */ /* 0x000fe200078f18ff */
[----:B------:R-:W-:Y:S01]  /*0e10*/  IMAD.IADD R0, R195, 0x1, -R0 ;  /* 0x00000001c3007824 */ /* 0x000fe200078e0a00 */
[----:B------:R-:W-:Y:S01]  /*0e20*/  LOP3.LUT R2, R2, 0x1ffffffe, RZ, 0xc0, !PT ;  /* 0x1ffffffe02027812 */ /* 0x000fe200078ec0ff */
[----:B------:R-:W-:Y:S01]  /*0e30*/  IMAD R13, R8, 0x40, R9 ;  /* 0x00000040080d7824 */ /* 0x000fe200078e0209 */
[----:B------:R-:W-:Y:S01]  /*0e40*/  LOP3.LUT R207, R207, 0x1c0, RZ, 0xc0, !PT ;  /* 0x000001c0cfcf7812 */ /* 0x000fe200078ec0ff */
[----:B------:R-:W-:-:S02]  /*0e50*/  IMAD.SHL.U32 R0, R0, 0x40, RZ ;  /* 0x0000004000007824 */ /* 0x000fc400078e00ff */
[----:B------:R-:W-:Y:S01]  /*0e60*/  IMAD.SHL.U32 R201, R10, 0x2, RZ ;  /* 0x000000020ac97824 */ /* 0x000fe200078e00ff */
[----:B------:R-:W-:Y:S01]  /*0e70*/  STL [R1+0x68], R13 ;  /* 0x0000680d01007387 */ /* 0x000fe20000100800 */
[----:B------:R-:W-:Y:S01]  /*0e80*/  IMAD.SHL.U32 R22, R5, 0x8, RZ ;  /* 0x0000000805167824 */ /* 0x000fe200078e00ff */
[----:B------:R-:W-:Y:S01]  /*0e90*/  LOP3.LUT R209, R0, 0x1c0, RZ, 0xc0, !PT ;  /* 0x000001c000d17812 */ /* 0x000fe200078ec0ff */
[----:B------:R-:W-:Y:S01]  /*0ea0*/  IMAD.SHL.U32 R0, R7, 0x8, RZ ;  /* 0x0000000807007824 */ /* 0x000fe200078e00ff */
[----:B------:R-:W-:Y:S01]  /*0eb0*/  SHF.R.U32.HI R4, RZ, 0x3, R207 ;  /* 0x00000003ff047819 */ /* 0x000fe200000116cf */
[----:B------:R-:W-:Y:S01]  /*0ec0*/  IMAD.IADD R2, R5, 0x1, -R2 ;  /* 0x0000000105027824 */ /* 0x000fe200078e0a02 */
[----:B------:R-:W-:Y:S01]  /*0ed0*/  IADD3 R235, R201, 0x38, RZ ;  /* 0x00000038c9eb7810 */ /* 0x000fe20007ffe0ff */
[----:B------:R-:W-:Y:S01]  /*0ee0*/  IMAD.SHL.U32 R192, R5, 0x4, RZ ;  /* 0x0000000405c07824 */ /* 0x000fe200078e00ff */
[----:B------:R0:W-:Y:S01]  /*0ef0*/  STL [R1+0x6c], R0 ;  /* 0x00006c0001007387 */ /* 0x0001e20000100800 */
[----:B------:R-:W-:Y:S01]  /*0f00*/  IMAD.SHL.U32 R3, R3, 0x40, RZ ;  /* 0x0000004003037824 */ /* 0x000fe200078e00ff */
[----:B------:R-:W-:Y:S01]  /*0f10*/  SHF.R.U32.HI R210, RZ, 0x3, R209 ;  /* 0x00000003ffd27819 */ /* 0x000fe200000116d1 */
[C---:B------:R-:W-:Y:S01]  /*0f20*/  VIADD R5, R201.reuse, 0x10 ;  /* 0x00000010c9057836 */ /* 0x040fe20000000000 */
[----:B------:R-:W-:Y:S01]  /*0f30*/  IADD3 R205, R192, 0x30, RZ ;  /* 0x00000030c0cd7810 */ /* 0x000fe20007ffe0ff */
[----:B------:R-:W-:Y:S01]  /*0f40*/  VIADD R4, R201, 0x18 ;  /* 0x00000018c9047836 */ /* 0x000fe20000000000 */
[----:B------:R-:W-:Y:S01]  /*0f50*/  LOP3.LUT R212, R3, 0xfffffe00, RZ, 0xc0, !PT ;  /* 0xfffffe0003d47812 */ /* 0x000fe200078ec0ff */
[C---:B------:R-:W-:Y:S01]  /*0f60*/  VIADD R237, R201.reuse, 0x28 ;  /* 0x00000028c9ed7836 */ /* 0x040fe20000000000 */
[----:B------:R-:W-:Y:S01]  /*0f70*/  SHF.R.S32.HI R3, RZ, 0x1f, R5 ;  /* 0x0000001fff037819 */ /* 0x000fe20000011405 */
[C---:B------:R-:W-:Y:S01]  /*0f80*/  VIADD R236, R201.reuse, 0x30 ;  /* 0x00000030c9ec7836 */ /* 0x040fe20000000000 */
[----:B------:R-:W-:Y:S01]  /*0f90*/  SHF.R.S32.HI R5, RZ, 0x1f, R4 ;  /* 0x0000001fff057819 */ /* 0x000fe20000011404 */
[C---:B0-----:R-:W-:Y:S01]  /*0fa0*/  VIADD R0, R201.reuse, 0x20 ;  /* 0x00000020c9007836 */ /* 0x041fe20000000000 */
[----:B------:R-:W-:Y:S01]  /*0fb0*/  SHF.R.S32.HI R3, RZ, 0x1f, R237 ;  /* 0x0000001fff037819 */ /* 0x000fe200000114ed */
[----:B------:R-:W-:-:S02]  /*0fc0*/  VIADD R234, R201, 0x40 ;  /* 0x00000040c9ea7836 */ /* 0x000fc40000000000 */
        /* <DEDUP_REMOVED lines=30> */
[----:B------:R-:W-:-:S02]  /*11b0*/  IMAD.IADD R198, R192, 0x1, R204 ;  /* 0x00000001c0c67824 */ /* 0x000fc400078e02cc */
[----:B------:R-:W-:Y:S02]  /*11c0*/  IMAD.IADD R199, R192, 0x1, R203 ;  /* 0x00000001c0c77824 */ /* 0x000fe400078e02cb */
[----:B------:R-:W-:Y:S02]  /*11d0*/  VIADD R222, R201, 0x98 ;  /* 0x00000098c9de7836 */ /* 0x000fe40000000000 */
[----:B------:R-:W-:Y:S01]  /*11e0*/  IMAD R215, R2, 0x8, R13 ;  /* 0x0000000802d77824 */ /* 0x000fe200078e020d */
[----:B--2---:R-:W-:-:S07]  /*11f0*/  LOP3.LUT R200, R15, 0x1, RZ, 0xfc, !PT ;  /* 0x000000010fc87812 */ /* 0x004fce00078efcff */
.L_x_1760:
[----:B------:R-:W-:Y:S01]  /*1200*/  ULDC.64 UR4, c[0x0][0xa28] ;  /* 0x00028a0000047ab9 */ /* 0x000fe20000000a00 */
[----:B0-234-:R-:W0:Y:S01]  /*1210*/  LDC.64 R4, c[0x0][0xa08] ;  /* 0x00028200ff047b82 */ /* 0x01de220000000a00 */
[----:B------:R-:W-:Y:S01]  /*1220*/  ISETP.NE.U32.AND P0, PT, RZ, UR4, PT ;  /* 0x00000004ff007c0c */ /* 0x000fe2000bf05070 */
[----:B------:R-:W-:Y:S01]  /*1230*/  IMAD.MOV.U32 R10, RZ, RZ, RZ ;  /* 0x000000ffff0a7224 */ /* 0x000fe200078e00ff */
[----:B------:R-:W-:Y:S01]  /*1240*/  MOV R122, RZ ;  /* 0x000000ff007a7202 */ /* 0x000fe20000000f00 */
[----:B------:R-:W-:Y:S01]  /*1250*/  ULDC.64 UR6, c[0x0][0xa20] ;  /* 0x0002880000067ab9 */ /* 0x000fe20000000a00 */
[----:B------:R-:W-:Y:S01]  /*1260*/  ISETP.NE.AND.EX P0, PT, RZ, UR5, PT, P0 ;  /* 0x00000005ff007c0c */ /* 0x000fe2000bf05300 */
[----:B------:R-:W-:Y:S02]  /*1270*/  ULDC.64 UR4, c[0x0][0xa18] ;  /* 0x0002860000047ab9 */ /* 0x000fe40000000a00 */
[----:B------:R-:W-:-:S04]  /*1280*/  ISETP.NE.U32.AND P1, PT, RZ, UR4, PT ;  /* 0x00000004ff007c0c */ /* 0x000fc8000bf25070 */
[----:B------:R-:W-:Y:S01]  /*1290*/  ISETP.NE.AND.EX P1, PT, RZ, UR5, PT, P1 ;  /* 0x00000005ff007c0c */ /* 0x000fe2000bf25310 */
[----:B------:R-:W-:Y:S02]  /*12a0*/  ULDC.64 UR4, c[0x0][0xa08] ;  /* 0x0002820000047ab9 */ /* 0x000fe40000000a00 */
[----:B------:R-:W-:-:S03]  /*12b0*/  ISETP.NE.U32.AND P3, PT, RZ, UR4, PT ;  /* 0x00000004ff007c0c */ /* 0x000fc6000bf65070 */
[----:B------:R-:W1:Y:S01]  /*12c0*/  @P0 LDC.64 R2, c[0x0][0xa28] ;  /* 0x00028a00ff020b82 */ /* 0x000e620000000a00 */
[----:B------:R-:W-:Y:S01]  /*12d0*/  ISETP.NE.AND.EX P3, PT, RZ, UR5, PT, P3 ;  /* 0x00000005ff007c0c */ /* 0x000fe2000bf65330 */
[----:B0-----:R-:W-:-:S06]  /*12e0*/  IMAD.WIDE R8, R59, 0x4, R4 ;  /* 0x000000043b087825 */ /* 0x001fcc00078e0204 */
[----:B------:R-:W0:Y:S01]  /*12f0*/  @P1 LDC.64 R6, c[0x0][0xa18] ;  /* 0x00028600ff061b82 */ /* 0x000e220000000a00 */
[----:B------:R-:W-:Y:S02]  /*1300*/  ULDC UR4, c[0x0][0x288] ;  /* 0x0000a20000047ab9 */ /* 0x000fe40000000800 */
[----:B------:R-:W-:Y:S01]  /*1310*/  IMAD.U32 R196, RZ, RZ, UR4 ;  /* 0x00000004ffc47e24 */ /* 0x000fe2000f8e00ff */
[----:B------:R-:W-:Y:S02]  /*1320*/  ULDC.64 UR4, c[0x0][0x418] ;  /* 0x0001060000047ab9 */ /* 0x000fe40000000a00 */
[----:B------:R-:W5:Y:S01]  /*1330*/  @P3 LDG.E R122, desc[UR46][R8.64] ;  /* 0x0000002e087a3981 */ /* 0x000f62000c1e1900 */
[----:B------:R-:W-:Y:S01]  /*1340*/  ISETP.NE.U32.AND P2, PT, RZ, UR6, PT ;  /* 0x00000006ff007c0c */ /* 0x000fe2000bf45070 */
[----:B-1----:R-:W-:-:S04]  /*1350*/  @P0 IMAD.WIDE R2, R59, 0x4, R2 ;  /* 0x000000043b020825 */ /* 0x002fc800078e0202 */
[----:B0-----:R-:W-:Y:S01]  /*1360*/  @P1 IMAD.WIDE R4, R59, 0x4, R6 ;  /* 0x000000043b041825 */ /* 0x001fe200078e0206 */
[----:B------:R-:W-:Y:S01]  /*1370*/  UISETP.NE.U32.AND UP0, UPT, UR4, URZ, UPT ;  /* 0x0000003f0400728c */ /* 0x000fe2000bf05070 */
[----:B------:R0:W5:Y:S02]  /*1380*/  @P0 LDG.E R10, desc[UR46][R2.64] ;  /* 0x0000002e020a0981 */ /* 0x000164000c1e1900 */
[----:B------:R-:W-:Y:S02]  /*1390*/  ULDC UR4, c[0x0][0x424] ;  /* 0x0001090000047ab9 */ /* 0x000fe40000000800 */
[----:B------:R1:W5:Y:S01]  /*13a0*/  @P1 LDG.E R196, desc[UR46][R4.64] ;  /* 0x0000002e04c41981 */ /* 0x000362000c1e1900 */
[----:B------:R-:W-:Y:S01]  /*13b0*/  UISETP.NE.AND.EX UP0, UPT, UR5, URZ, UPT, UP0 ;  /* 0x0000003f0500728c */ /* 0x000fe2000bf05300 */
[C---:B------:R-:W-:Y:S02]  /*13c0*/  LOP3.LUT R0, R58.reuse, 0xff0000, RZ, 0xc0, !PT ;  /* 0x00ff00003a007812 */ /* 0x040fe400078ec0ff */
[----:B------:R-:W-:Y:S01]  /*13d0*/  ULDC UR5, c[0x0][0x2f0] ;  /* 0x0000bc0000057ab9 */ /* 0x000fe20000000800 */
[----:B------:R-:W-:Y:S01]  /*13e0*/  USEL UR4, UR4, 0x1, UP0 ;  /* 0x0000000104047887 */ /* 0x000fe20008000000 */
[----:B0-----:R-:W-:-:S02]  /*13f0*/  LOP3.LUT R2, R58, 0xff000000, RZ, 0xc0, !PT ;  /* 0xff0000003a027812 */ /* 0x001fc400078ec0ff */
[----:B------:R-:W-:Y:S01]  /*1400*/  ISETP.NE.AND.EX P2, PT, RZ, UR7, PT, P2 ;  /* 0x00000007ff007c0c */ /* 0x000fe2000bf45320 */
[----:B------:R-:W-:Y:S01]  /*1410*/  UIMAD UR4, UR4, UR5, URZ ;  /* 0x00000005040472a4 */ /* 0x000fe2000f8e023f */
[----:B------:R-:W-:Y:S02]  /*1420*/  SHF.R.U32.HI R3, RZ, 0x8, R2 ;  /* 0x00000008ff037819 */ /* 0x000fe40000011602 */
[----:B------:R-:W-:Y:S01]  /*1430*/  ULDC UR5, c[0x0][0x348] ;  /* 0x0000d20000057ab9 */ /* 0x000fe20000000800 */
[----:B------:R-:W-:Y:S01]  /*1440*/  LOP3.LUT R216, R58, 0xffff, RZ, 0xc0, !PT ;  /* 0x0000ffff3ad87812 */ /* 0x000fe200078ec0ff */
[----:B------:R-:W-:Y:S01]  /*1450*/  IMAD.MOV.U32 R218, RZ, RZ, R59 ;  /* 0x000000ffffda7224 */ /* 0x000fe200078e003b */
[----:B------:R-:W-:Y:S01]  /*1460*/  LEA.HI R217, R0, R3, RZ, 0x10 ;  /* 0x0000000300d97211 */ /* 0x000fe200078f80ff */
[----:B-1----:R-:W-:Y:S06]  /*1470*/  @P1 BRA `(.L_x_1468) ;  /* 0x0000000000241947 */ /* 0x002fec0003800000 */
        /* <DEDUP_REMOVED lines=9> */
.L_x_1468:
[----:B------:R-:W-:Y:S02]  /*1510*/  IMAD.U32 R2, RZ, RZ, UR5 ;  /* 0x00000005ff027e24 */ /* 0x000fe4000f8e00ff */
[----:B------:R-:W-:Y:S01]  /*1520*/  IMAD.U32 R25, RZ, RZ, UR4 ;  /* 0x00000004ff197e24 */ /* 0x000fe2000f8e00ff */
[----:B------:R-:W-:Y:S06]  /*1530*/  @!P2 BRA `(.L_x_1469) ;  /* 0x000000000010a947 */ /* 0x000fec0003800000 */
[----:B------:R-:W0:Y:S02]  /*1540*/  LDC.64 R4, c[0x0][0xa20] ;  /* 0x00028800ff047b82 */ /* 0x000e240000000a00 */
[----:B0-----:R-:W-:-:S05]  /*1550*/  IMAD.WIDE R4, R59, 0x4, R4 ;  /* 0x000000043b047825 */ /* 0x001fca00078e0204 */
[----:B------:R0:W5:Y:S01]  /*1560*/  LDG.E R25, desc[UR46][R4.64] ;  /* 0x0000002e04197981 */ /* 0x000162000c1e1900 */
[----:B------:R-:W-:Y:S05]  /*1570*/  BRA `(.L_x_1470) ;  /* 0x0000000000107947 */ /* 0x000fea0003800000 */
.L_x_1469:
[----:B------:R-:W-:Y:S05]  /*1580*/  @!P3 BRA `(.L_x_1470) ;  /* 0x00000000000cb947 */ /* 0x000fea0003800000 */
[----:B------:R-:W2:Y:S04]  /*1590*/  LDG.E R0, desc[UR46][R8.64] ;  /* 0x0000002e08007981 */ /* 0x000ea8000c1e1900 */
[----:B------:R-:W2:Y:S02]  /*15a0*/  LDG.E R25, desc[UR46][R8.64+0x4] ;  /* 0x0000042e08197981 */ /* 0x000ea4000c1e1900 */
[----:B--2---:R-:W-:-:S07]  /*15b0*/  IMAD.IADD R25, R25, 0x1, -R0 ;  /* 0x0000000119197824 */ /* 0x004fce00078e0a00 */
.L_x_1470:
[----:B------:R-:W-:Y:S01]  /*15c0*/  ULDC.64 UR4, c[0x0][0xa10] ;  /* 0x0002840000047ab9 */ /* 0x000fe20000000a00 */
[----:B0-----:R-:W0:Y:S01]  /*15d0*/  LDC R4, c[0x0][0x448] ;  /* 0x00011200ff047b82 */ /* 0x001e220000000800 */
[----:B------:R-:W-:-:S04]  /*15e0*/  ISETP.NE.U32.AND P0, PT, RZ, UR4, PT ;  /* 0x00000004ff007c0c */ /* 0x000fc8000bf05070 */
[----:B------:R-:W-:Y:S01]  /*15f0*/  ISETP.NE.AND.EX P0, PT, RZ, UR5, PT, P0 ;  /* 0x00000005ff007c0c */ /* 0x000fe2000bf05300 */
[----:B------:R-:W-:Y:S02]  /*1600*/  ULDC.64 UR4, c[0x0][0xa30] ;  /* 0x00028c0000047ab9 */ /* 0x000fe40000000a00 */
[----:B------:R-:W-:-:S04]  /*1610*/  ISETP.NE.U32.AND P1, PT, RZ, UR4, PT ;  /* 0x00000004ff007c0c */ /* 0x000fc8000bf25070 */
[----:B------:R-:W-:-:S06]  /*1620*/  ISETP.NE.AND.EX P1, PT, RZ, UR5, PT, P1 ;  /* 0x00000005ff007c0c */ /* 0x000fcc000bf25310 */
[----:B------:R-:W1:Y:S08]  /*1630*/  @P0 LDC.64 R6, c[0x0][0xa10] ;  /* 0x00028400ff060b82 */ /* 0x000e700000000a00 */
[----:B------:R-:W2:Y:S01]  /*1640*/  @P1 LDC.64 R8, c[0x0][0xa30] ;  /* 0x00028c00ff081b82 */ /* 0x000ea20000000a00 */
[----:B-1----:R-:W-:-:S05]  /*1650*/  @P0 IMAD.WIDE R6, R59, 0x4, R6 ;  /* 0x000000043b060825 */ /* 0x002fca00078e0206 */
[----:B------:R-:W3:Y:S04]  /*1660*/  @P0 LDG.E R0, desc[UR46][R6.64] ;  /* 0x0000002e06000981 */ /* 0x000ee8000c1e1900 */
[----:B------:R-:W3:Y:S01]  /*1670*/  @P0 LDG.E R3, desc[UR46][R6.64+0x4] ;  /* 0x0000042e06030981 */ /* 0x000ee2000c1e1900 */
[----:B-----5:R-:W-:Y:S02]  /*1680*/  IMAD.MOV.U32 R146, RZ, RZ, R25 ;  /* 0x000000ffff927224 */ /* 0x020fe400078e0019 */
[----:B--2---:R-:W-:-:S05]  /*1690*/  @P1 IMAD.WIDE R8, R59, 0x4, R8 ;  /* 0x000000043b081825 */ /* 0x004fca00078e0208 */
[----:B------:R1:W5:Y:S01]  /*16a0*/  @P1 LDG.E R146, desc[UR46][R8.64] ;  /* 0x0000002e08921981 */ /* 0x000362000c1e1900 */
[----:B0-----:R-:W-:Y:S01]  /*16b0*/  ISETP.NE.AND P1, PT, R4, 0x1, PT ;  /* 0x000000010400780c */ /* 0x001fe20003f25270 */
[----:B------:R-:W-:Y:S01]  /*16c0*/  IMAD.SHL.U32 R213, R57, 0x80, RZ ;  /* 0x0000008039d57824 */ /* 0x000fe200078e00ff */
[----:B------:R-:W0:Y:S01]  /*16d0*/  LDC.64 R4, c[0x0][0x9e0] ;  /* 0x00027800ff047b82 */ /* 0x000e220000000a00 */
[----:B------:R-:W-:-:S10]  /*16e0*/  IMAD.IADD R11, R25, 0x1, -R10 ;  /* 0x00000001190b7824 */ /* 0x000fd400078e0a0a */
[----:B------:R-:W2:Y:S08]  /*16f0*/  @P1 LDC R12, c[0x0][0x44c] ;  /* 0x00011300ff0c1b82 */ /* 0x000eb00000000800 */
[----:B------:R-:W4:Y:S01]  /*1700*/  @P1 LDC R14, c[0x0][0x450] ;  /* 0x00011400ff0e1b82 */ /* 0x000f220000000800 */
[----:B0-----:R-:W-:Y:S01]  /*1710*/  ISETP.GE.AND P2, PT, R5, 0x1, PT ;  /* 0x000000010500780c */ /* 0x001fe20003f46270 */
[----:B---3--:R-:W-:-:S02]  /*1720*/  @P0 IMAD.IADD R2, R3, 0x1, -R0 ;  /* 0x0000000103020824 */ /* 0x008fc400078e0a00 */
[----:B------:R-:W-:Y:S02]  /*1730*/  VIADD R3, R213, 0x7f ;  /* 0x0000007fd5037836 */ /* 0x000fe40000000000 */
[----:B------:R-:W-:Y:S02]  /*1740*/  IMAD.IADD R197, R11, 0x1, R2 ;  /* 0x000000010bc57824 */ /* 0x000fe400078e0202 */
[----:B--2---:R-:W-:-:S04]  /*1750*/  @P1 IMAD.HI.U32 R7, R3, R12, RZ ;  /* 0x0000000c03071227 */ /* 0x004fc800078e00ff */
[C---:B------:R-:W-:Y:S02]  /*1760*/  VIADD R0, R197.reuse, 0x5f ;  /* 0x0000005fc5007836 */ /* 0x040fe40000000000 */
[----:B------:R-:W-:Y:S01]  /*1770*/  IMAD.MOV.U32 R6, RZ, RZ, R3 ;  /* 0x000000ffff067224 */ /* 0x000fe200078e0003 */
[----:B----4-:R-:W-:Y:S01]  /*1780*/  @P1 SHF.R.U32.HI R6, RZ, R14, R7 ;  /* 0x0000000eff061219 */ /* 0x010fe20000011607 */
[----:B------:R-:W-:Y:S01]  /*1790*/  IMAD.HI R0, R0, 0x2aaaaaab, RZ ;  /* 0x2aaaaaab00007827 */ /* 0x000fe200078e02ff */
[----:B------:R-:W-:-:S04]  /*17a0*/  IADD3 R7, R197, 0x1, -R196 ;  /* 0x00000001c5077810 */ /* 0x000fc80007ffe8c4 */
[----:B-1----:R-:W-:Y:S02]  /*17b0*/  IADD3 R9, R7, R6, RZ ;  /* 0x0000000607097210 */ /* 0x002fe40007ffe0ff */
[----:B------:R-:W-:-:S03]  /*17c0*/  SHF.R.U32.HI R3, RZ, 0x1f, R0 ;  /* 0x0000001fff037819 */ /* 0x000fc60000011600 */
[----:B------:R-:W-:Y:S01]  /*17d0*/  IMAD.IADD R4, R9, 0x1, R4 ;  /* 0x0000000109047824 */ /* 0x000fe200078e0204 */
[----:B------:R-:W-:Y:S01]  /*17e0*/  LEA.HI.SX32 R150, R0, R3, 0x1c ;  /* 0x0000000300967211 */ /* 0x000fe200078fe2ff */
[----:B------:R-:W-:Y:S06]  /*17f0*/  @!P2 BRA `(.L_x_1471) ;  /* 0x000000000048a947 */ /* 0x000fec0003800000 */
[C---:B------:R-:W-:Y:S01]  /*1800*/  ISETP.GT.AND P0, PT, R9.reuse, RZ, PT ;  /* 0x000000ff0900720c */ /* 0x040fe20003f04270 */
[----:B------:R-:W-:Y:S01]  /*1810*/  BSSY B0, `(.L_x_1472) ;  /* 0x000000e000007945 */ /* 0x000fe20003800000 */
[----:B------:R-:W-:-:S11]  /*1820*/  VIADD R0, R9, 0xffffffff ;  /* 0xffffffff09007836 */ /* 0x000fd60000000000 */
[----:B------:R-:W-:Y:S05]  /*1830*/  @P0 BRA `(.L_x_1473) ;  /* 0x00000000001c0947 */ /* 0x000fea0003800000 */
[----:B------:R-:W-:Y:S01]  /*1840*/  ISETP.NE.AND P0, PT, R5, 0x1, PT ;  /* 0x000000010500780c */ /* 0x000fe20003f05270 */
[----:B------:R-:W-:-:S12]  /*1850*/  IMAD.MOV R3, RZ, RZ, -R9 ;  /* 0x000000ffff037224 */ /* 0x000fd800078e0a09 */
[----:B------:R-:W0:Y:S02]  /*1860*/  @P0 LDC.64 R6, c[0x0][0x9e8] ;  /* 0x00027a00ff060b82 */ /* 0x000e240000000a00 */
[----:B0-----:R-:W-:-:S05]  /*1870*/  @P0 IMAD.HI.U32 R0, R3, R6, RZ ;  /* 0x0000000603000227 */ /* 0x001fca00078e00ff */
[----:B------:R-:W-:-:S04]  /*1880*/  @P0 SHF.R.U32.HI R3, RZ, R7, R0 ;  /* 0x00000007ff030219 */ /* 0x000fc80000011600 */
[----:B------:R-:W-:Y:S01]  /*1890*/  LOP3.LUT R0, RZ, R3, RZ, 0x33, !PT ;  /* 0x00000003ff007212 */ /* 0x000fe200078e33ff */
[----:B------:R-:W-:Y:S06]  /*18a0*/  BRA `(.L_x_1474) ;  /* 0x0000000000107947 */ /* 0x000fec0003800000 */
.L_x_1473:
[----:B------:R-:W-:-:S13]  /*18b0*/  ISETP.NE.AND P0, PT, R5, 0x1, PT ;  /* 0x000000010500780c */ /* 0x000fda0003f05270 */
[----:B------:R-:W0:Y:S02]  /*18c0*/  @P0 LDC.64 R6, c[0x0][0x9e8] ;  /* 0x00027a00ff060b82 */ /* 0x000e240000000a00 */
[----:B0-----:R-:W-:-:S05]  /*18d0*/  @P0 IMAD.HI.U32 R6, R0, R6, RZ ;  /* 0x0000000600060227 */ /* 0x001fca00078e00ff */
[----:B------:R-:W-:-:S07]  /*18e0*/  @P0 SHF.R.U32.HI R0, RZ, R7, R6 ;  /* 0x00000007ff000219 */ /* 0x000fce0000011606 */
.L_x_1474:
[----:B------:R-:W-:Y:S05]  /*18f0*/  BSYNC B0 ;  /* 0x0000000000007941 */ /* 0x000fea0003800000 */
.L_x_1472:
[----:B------:R-:W-:-:S05]  /*1900*/  IMAD R3, R0, R5, R5 ;  /* 0x0000000500037224 */ /* 0x000fca00078e0205 */
[----:B------:R-:W-:-:S07]  /*1910*/  VIMNMX R4, R4, R3, PT ;  /* 0x0000000304047248 */ /* 0x000fce0003fe0100 */
.L_x_1471:
[----:B------:R-:W0:Y:S01]  /*1920*/  @P1 LDC R6, c[0x0][0x44c] ;  /* 0x00011300ff061b82 */ /* 0x000e220000000800 */
[----:B------:R-:W-:Y:S01]  /*1930*/  VIADD R4, R4, 0x5f ;  /* 0x0000005f04047836 */ /* 0x000fe20000000000 */
[----:B------:R-:W-:Y:S01]  /*1940*/  ULDC UR4, c[0x0][0x9dc] ;  /* 0x0002770000047ab9 */ /* 0x000fe20000000800 */
[----:B------:R-:W-:Y:S02]  /*1950*/  IMAD.MOV.U32 R0, RZ, RZ, R213 ;  /* 0x000000ffff007224 */ /* 0x000fe400078e00d5 */
[----:B------:R-:W-:-:S03]  /*1960*/  IMAD.HI R4, R4, 0x2aaaaaab, RZ ;  /* 0x2aaaaaab04047827 */ /* 0x000fc600078e02ff */
[----:B------:R-:W1:Y:S01]  /*1970*/  @P1 LDC R7, c[0x0][0x450] ;  /* 0x00011400ff071b82 */ /* 0x000e620000000800 */
[----:B------:R-:W-:Y:S01]  /*1980*/  IMAD.IADD R151, R197, 0x1, -R196 ;  /* 0x00000001c5977824 */ /* 0x000fe200078e0ac4 */
[----:B------:R-:W-:-:S04]  /*1990*/  SHF.R.U32.HI R3, RZ, 0x1f, R4 ;  /* 0x0000001fff037819 */ /* 0x000fc80000011604 */
[----:B------:R-:W-:-:S04]  /*19a0*/  LEA.HI.SX32 R3, R4, R3, 0x1c ;  /* 0x0000000304037211 */ /* 0x000fc800078fe2ff */
[----:B------:R-:W-:Y:S01]  /*19b0*/  VIMNMX R8, R150, R3, PT ;  /* 0x0000000396087248 */ /* 0x000fe20003fe0100 */
[----:B0-----:R-:W-:-:S05]  /*19c0*/  @P1 IMAD.HI.U32 R6, R213, R6, RZ ;  /* 0x00000006d5061227 */ /* 0x001fca00078e00ff */
[----:B-1----:R-:W-:-:S05]  /*19d0*/  @P1 SHF.R.U32.HI R0, RZ, R7, R6 ;  /* 0x00000007ff001219 */ /* 0x002fca0000011606 */
[----:B------:R-:W-:-:S04]  /*19e0*/  IMAD.IADD R0, R151, 0x1, R0 ;  /* 0x0000000197007824 */ /* 0x000fc800078e0200 */
[----:B------:R-:W-:Y:S01]  /*19f0*/  VIADD R3, R0, -UR4 ;  /* 0x8000000400037c36 */ /* 0x000fe20008000000 */
[----:B------:R-:W-:Y:S06]  /*1a00*/  @!P2 BRA `(.L_x_1475) ;  /* 0x000000000044a947 */ /* 0x000fec0003800000 */
[----:B------:R-:W-:Y:S01]  /*1a10*/  ISETP.GT.AND P0, PT, R0, -0x1, PT ;  /* 0xffffffff0000780c */ /* 0x000fe20003f04270 */
[----:B------:R-:W-:-:S12]  /*1a20*/  BSSY B0, `(.L_x_1476) ;  /* 0x000000d000007945 */ /* 0x000fd80003800000 */
[----:B------:R-:W-:Y:S05]  /*1a30*/  @P0 BRA `(.L_x_1477) ;  /* 0x00000000001c0947 */ /* 0x000fea0003800000 */
[----:B------:R-:W-:Y:S02]  /*1a40*/  ISETP.NE.AND P0, PT, R5, 0x1, PT ;  /* 0x000000010500780c */ /* 0x000fe40003f05270 */
[----:B------:R-:W-:-:S11]  /*1a50*/  LOP3.LUT R7, RZ, R0, RZ, 0x33, !PT ;  /* 0x00000000ff077212 */ /* 0x000fd600078e33ff */
[----:B------:R-:W0:Y:S02]  /*1a60*/  @P0 LDC.64 R12, c[0x0][0x9e8] ;  /* 0x00027a00ff0c0b82 */ /* 0x000e240000000a00 */
[----:B0-----:R-:W-:-:S05]  /*1a70*/  @P0 IMAD.HI.U32 R0, R7, R12, RZ ;  /* 0x0000000c07000227 */ /* 0x001fca00078e00ff */
[----:B------:R-:W-:-:S04]  /*1a80*/  @P0 SHF.R.U32.HI R7, RZ, R13, R0 ;  /* 0x0000000dff070219 */ /* 0x000fc80000011600 */
[----:B------:R-:W-:Y:S01]  /*1a90*/  LOP3.LUT R0, RZ, R7, RZ, 0x33, !PT ;  /* 0x00000007ff007212 */ /* 0x000fe200078e33ff */
[----:B------:R-:W-:Y:S06]  /*1aa0*/  BRA `(.L_x_1478) ;  /* 0x0000000000107947 */ /* 0x000fec0003800000 */
.L_x_1477:
[----:B------:R-:W-:-:S13]  /*1ab0*/  ISETP.NE.AND P0, PT, R5, 0x1, PT ;  /* 0x000000010500780c */ /* 0x000fda0003f05270 */
[----:B------:R-:W0:Y:S02]  /*1ac0*/  @P0 LDC.64 R6, c[0x0][0x9e8] ;  /* 0x00027a00ff060b82 */ /* 0x000e240000000a00 */
[----:B0-----:R-:W-:-:S05]  /*1ad0*/  @P0 IMAD.HI.U32 R4, R0, R6, RZ ;  /* 0x0000000600040227 */ /* 0x001fca00078e00ff */
[----:B------:R-:W-:-:S07]  /*1ae0*/  @P0 SHF.R.U32.HI R0, RZ, R7, R4 ;  /* 0x00000007ff000219 */ /* 0x000fce0000011604 */
.L_x_1478:
[----:B------:R-:W-:Y:S05]  /*1af0*/  BSYNC B0 ;  /* 0x0000000000007941 */ /* 0x000fea0003800000 */
.L_x_1476:
[----:B------:R-:W-:-:S05]  /*1b00*/  IMAD R0, R0, R5, RZ ;  /* 0x0000000500007224 */ /* 0x000fca00078e02ff */
[----:B------:R-:W-:-:S07]  /*1b10*/  VIMNMX R3, R3, R0, !PT ;  /* 0x0000000003037248 */ /* 0x000fce0007fe0100 */
.L_x_1475:
[----:B------:R-:W-:Y:S01]  /*1b20*/  IMAD.HI R3, R3, 0x2aaaaaab, RZ ;  /* 0x2aaaaaab03037827 */ /* 0x000fe200078e02ff */
[----:B------:R-:W-:Y:S01]  /*1b30*/  BSSY B0, `(.L_x_1479) ;  /* 0x0000028000007945 */ /* 0x000fe20003800000 */
[----:B------:R-:W-:Y:S02]  /*1b40*/  LOP3.LUT R223, R217, 0xff, RZ, 0xc0, !PT ;  /* 0x000000ffd9df7812 */ /* 0x000fe400078ec0ff */
[----:B------:R-:W-:Y:S02]  /*1b50*/  SHF.R.U32.HI R217, RZ, 0x10, R217 ;  /* 0x00000010ffd97819 */ /* 0x000fe400000116d9 */
[----:B------:R-:W-:-:S04]  /*1b60*/  SHF.R.U32.HI R0, RZ, 0x1f, R3 ;  /* 0x0000001fff007819 */ /* 0x000fc80000011603 */
[----:B------:R-:W-:-:S04]  /*1b70*/  LEA.HI.SX32 R0, R3, R0, 0x1c ;  /* 0x0000000003007211 */ /* 0x000fc800078fe2ff */
[----:B------:R-:W-:Y:S01]  /*1b80*/  VIMNMX R9, RZ, R0, !PT ;  /* 0x00000000ff097248 */ /* 0x000fe20007fe0100 */
[----:B------:R-:W-:-:S03]  /*1b90*/  IMAD.MOV.U32 R0, RZ, RZ, RZ ;  /* 0x000000ffff007224 */ /* 0x000fc600078e00ff */
[----:B------:R-:W-:-:S13]  /*1ba0*/  ISETP.GT.AND P0, PT, R8, R9, PT ;  /* 0x000000090800720c */ /* 0x000fda0003f04270 */
[----:B------:R-:W-:Y:S05]  /*1bb0*/  @!P0 BRA `(.L_x_1480) ;  /* 0x00000000007c8947 */ /* 0x000fea0003800000 */
[----:B------:R-:W-:Y:S01]  /*1bc0*/  ISETP.NE.AND P0, PT, R217, RZ, PT ;  /* 0x000000ffd900720c */ /* 0x000fe20003f05270 */
[----:B------:R-:W-:-:S03]  /*1bd0*/  ULDC UR4, c[0x0][0x9f0] ;  /* 0x00027c0000047ab9 */ /* 0x000fc60000000800 */
[----:B------:R-:W-:-:S04]  /*1be0*/  SEL R13, R217, UR4, P0 ;  /* 0x00000004d90d7c07 */ /* 0x000fc80008000000 */
[-C--:B------:R-:W-:Y:S02]  /*1bf0*/  IABS R6, R13.reuse ;  /* 0x0000000d00067213 */ /* 0x080fe40000000000 */
[----:B------:R-:W-:Y:S02]  /*1c00*/  IADD3 R0, R13, -0x1, R8 ;  /* 0xffffffff0d007810 */ /* 0x000fe40007ffe008 */
[----:B------:R-:W0:Y:S01]  /*1c10*/  I2F.RP R3, R6 ;  /* 0x0000000600037306 */ /* 0x000e220000209400 */
[----:B------:R-:W-:Y:S02]  /*1c20*/  IABS R12, R13 ;  /* 0x0000000d000c7213 */ /* 0x000fe40000000000 */
[----:B------:R-:W-:-:S05]  /*1c30*/  IMAD.IADD R0, R0, 0x1, -R9 ;  /* 0x0000000100007824 */ /* 0x000fca00078e0a09 */
[----:B------:R-:W-:Y:S02]  /*1c40*/  IABS R10, R0 ;  /* 0x00000000000a7213 */ /* 0x000fe40000000000 */
[----:B------:R-:W-:-:S04]  /*1c50*/  LOP3.LUT R0, R0, R13, RZ, 0x3c, !PT ;  /* 0x0000000d00007212 */ /* 0x000fc800078e3cff */
[----:B------:R-:W-:Y:S01]  /*1c60*/  ISETP.GE.AND P2, PT, R0, RZ, PT ;  /* 0x000000ff0000720c */ /* 0x000fe20003f46270 */
[----:B0-----:R-:W0:Y:S02]  /*1c70*/  MUFU.RCP R3, R3 ;  /* 0x0000000300037308 */ /* 0x001e240000001000 */
[----:B0-----:R-:W-:Y:S02]  /*1c80*/  VIADD R4, R3, 0xffffffe ;  /* 0x0ffffffe03047836 */ /* 0x001fe40000000000 */
[----:B------:R-:W-:-:S04]  /*1c90*/  IMAD.MOV R3, RZ, RZ, -R12 ;  /* 0x000000ffff037224 */ /* 0x000fc800078e0a0c */
[----:B------:R0:W1:Y:S02]  /*1ca0*/  F2I.FTZ.U32.TRUNC.NTZ R5, R4 ;  /* 0x0000000400057305 */ /* 0x000064000021f000 */
[----:B0-----:R-:W-:Y:S02]  /*1cb0*/  IMAD.MOV.U32 R4, RZ, RZ, RZ ;  /* 0x000000ffff047224 */ /* 0x001fe400078e00ff */
[----:B-1----:R-:W-:-:S04]  /*1cc0*/  IMAD.MOV R7, RZ, RZ, -R5 ;  /* 0x000000ffff077224 */ /* 0x002fc800078e0a05 */
[----:B------:R-:W-:-:S04]  /*1cd0*/  IMAD R7, R7, R6, RZ ;  /* 0x0000000607077224 */ /* 0x000fc800078e02ff */
[----:B------:R-:W-:Y:S01]  /*1ce0*/  IMAD.HI.U32 R5, R5, R7, R4 ;  /* 0x0000000705057227 */ /* 0x000fe200078e0004 */
[----:B------:R-:W-:-:S05]  /*1cf0*/  MOV R4, R10 ;  /* 0x0000000a00047202 */ /* 0x000fca0000000f00 */
        /* <DEDUP_REMOVED lines=8> */
[----:B------:R-:W-:-:S04]  /*1d80*/  IMAD.MOV.U32 R0, RZ, RZ, R5 ;  /* 0x000000ffff007224 */ /* 0x000fc800078e0005 */
[----:B------:R-:W-:Y:S01]  /*1d90*/  @!P2 IMAD.MOV R0, RZ, RZ, -R0 ;  /* 0x000000ffff00a224 */ /* 0x000fe200078e0a00 */
[----:B------:R-:W-:-:S07]  /*1da0*/  @!P1 LOP3.LUT R0, RZ, R13, RZ, 0x33, !PT ;  /* 0x0000000dff009212 */ /* 0x000fce00078e33ff */
.L_x_1480:
[----:B------:R-:W-:Y:S05]  /*1db0*/  BSYNC B0 ;  /* 0x0000000000007941 */ /* 0x000fea0003800000 */
.L_x_1479:
[----:B------:R-:W-:Y:S01]  /*1dc0*/  IMAD R3, R223, R0, R9 ;  /* 0x00000000df037224 */ /* 0x000fe200078e0209 */
[----:B------:R-:W-:-:S04]  /*1dd0*/  PLOP3.LUT P2, PT, PT, PT, PT, 0x80, 0x0 ;  /* 0x000000000000781c */ /* 0x000fc80003f4f070 */
[C---:B------:R-:W-:Y:S01]  /*1de0*/  VIADDMNMX R0, R3.reuse, R0, R8, PT ;  /* 0x0000000003007246 */ /* 0x040fe20003800108 */
[----:B------:R-:W-:-:S04]  /*1df0*/  IMAD R3, R3, 0x60, -R11 ;  /* 0x0000006003037824 */ /* 0x000fc800078e0a0b */
[----:B------:R-:W-:Y:S01]  /*1e00*/  IMAD R5, R0, 0x60, -R11 ;  /* 0x0000006000057824 */ /* 0x000fe200078e0a0b */
[----:B------:R-:W-:-:S04]  /*1e10*/  VIMNMX R3, RZ, R3, !PT ;  /* 0x00000003ff037248 */ /* 0x000fc80007fe0100 */
[----:B------:R-:W-:Y:S01]  /*1e20*/  VIMNMX R0, R5, R2, PT ;  /* 0x0000000205007248 */ /* 0x000fe20003fe0100 */
[----:B------:R-:W-:-:S03]  /*1e30*/  IMAD.WIDE.U32 R4, R3, -0x55555555, RZ ;  /* 0xaaaaaaab03047825 */ /* 0x000fc600078e00ff */
[----:B------:R-:W-:Y:S02]  /*1e40*/  ISETP.GT.AND P0, PT, R0, R3, PT ;  /* 0x000000030000720c */ /* 0x000fe40003f04270 */
[----:B------:R-:W-:-:S05]  /*1e50*/  SHF.R.U32.HI R131, RZ, 0x6, R5 ;  /* 0x00000006ff837819 */ /* 0x000fca0000011605 */
[----:B------:R-:W-:-:S06]  /*1e60*/  IMAD.MOV.U32 R24, RZ, RZ, R131 ;  /* 0x000000ffff187224 */ /* 0x000fcc00078e0083 */
[----:B------:R-:W-:-:S04]  /*1e70*/  @P0 VIADD R0, R0, 0x5f ;  /* 0x0000005f00000836 */ /* 0x000fc80000000000 */
[----:B------:R-:W-:-:S05]  /*1e80*/  @P0 IMAD.HI R0, R0, 0x2aaaaaab, RZ ;  /* 0x2aaaaaab00000827 */ /* 0x000fca00078e02ff */
[----:B------:R-:W-:-:S04]  /*1e90*/  @P0 SHF.R.U32.HI R3, RZ, 0x1f, R0 ;  /* 0x0000001fff030819 */ /* 0x000fc80000011600 */
[----:B------:R-:W-:-:S04]  /*1ea0*/  @P0 LEA.HI.SX32 R24, R0, R3, 0x1c ;  /* 0x0000000300180211 */ /* 0x000fc800078fe2ff */
[----:B------:R-:W-:-:S13]  /*1eb0*/  ISETP.GT.AND P0, PT, R24, R131, PT ;  /* 0x000000831800720c */ /* 0x000fda0003f04270 */
[----:B------:R-:W-:Y:S05]  /*1ec0*/  @!P0 BRA `(.L_x_1481) ;  /* 0x0000008800c48947 */ /* 0x000fea0003800000 */
[----:B------:R-:W-:Y:S01]  /*1ed0*/  VIADD R0, R16, 0x1e400 ;  /* 0x0001e40010007836 */ /* 0x000fe20000000000 */
[----:B------:R-:W-:Y:S04]  /*1ee0*/  BSSY B6, `(.L_x_1482) ;  /* 0x0000013000067945 */ /* 0x000fe80003800000 */
[----:B------:R-:W-:-:S13]  /*1ef0*/  LOP3.LUT P0, RZ, R0, 0x3ff, RZ, 0xc0, !PT ;  /* 0x000003ff00ff7812 */ /* 0x000fda000780c0ff */
        /* <DEDUP_REMOVED lines=16> */
[----:B-1---5:R-:W-:Y:S05]  /*2000*/  CALL.ABS.NOINC R14 ;  /* 0x000000000e007343 */ /* 0x022fea0003c00000 */
.L_x_1483:
[----:B------:R-:W-:Y:S05]  /*2010*/  BSYNC B6 ;  /* 0x0000000000067941 */ /* 0x000fea0003800000 */
.L_x_1482:
        /* <DEDUP_REMOVED lines=19> */
[----:B-1---5:R-:W-:Y:S05]  /*2150*/  CALL.ABS.NOINC R14 ;  /* 0x000000000e007343 */ /* 0x022fea0003c00000 */
.L_x_1485:
[----:B------:R-:W-:Y:S05]  /*2160*/  BSYNC B6 ;  /* 0x0000000000067941 */ /* 0x000fea0003800000 */
.L_x_1484:
[----:B------:R-:W-:Y:S01]  /*2170*/  ULDC.64 UR4, c[0x0][0x9f8] ;  /* 0x00027e0000047ab9 */ /* 0x000fe20000000a00 */
[----:B------:R-:W0:Y:S01]  /*2180*/  S2R R3, SR_TID.X ;  /* 0x0000000000037919 */ /* 0x000e220000002100 */
[----:B------:R-:W-:Y:S01]  /*2190*/  ISETP.NE.U32.AND P0, PT, RZ, UR4, PT ;  /* 0x00000004ff007c0c */ /* 0x000fe2000bf05070 */
[----:B------:R-:W-:Y:S01]  /*21a0*/  ULDC UR6, c[0x0][0x2f4] ;  /* 0x0000bd0000067ab9 */ /* 0x000fe20000000800 */
[----:B------:R-:W1:Y:S01]  /*21b0*/  LDC.64 R100, c[0x0][0x300] ;  /* 0x0000c000ff647b82 */ /* 0x000e620000000a00 */
[----:B------:R-:W-:Y:S01]  /*21c0*/  VIADD R0, R22, 0x60 ;  /* 0x0000006016007836 */ /* 0x000fe20000000000 */
[----:B------:R-:W-:Y:S01]  /*21d0*/  ISETP.NE.AND.EX P0, PT, RZ, UR5, PT, P0 ;  /* 0x00000005ff007c0c */ /* 0x000fe2000bf05300 */
[----:B------:R-:W-:Y:S01]  /*21e0*/  IMAD.IADD R122, R122, 0x1, R25 ;  /* 0x000000017a7a7824 */ /* 0x000fe200078e0219 */
[----:B------:R-:W-:Y:S01]  /*21f0*/  ISETP.GE.AND P1, PT, R198, UR6, PT ;  /* 0x00000006c6007c0c */ /* 0x000fe2000bf26270 */
[----:B------:R-:W-:Y:S01]  /*2200*/  ULDC.64 UR4, c[0x0][0x330] ;  /* 0x0000cc0000047ab9 */ /* 0x000fe20000000a00 */
[----:B------:R-:W-:Y:S01]  /*2210*/  SHF.R.S32.HI R23, RZ, 0x1f, R22 ;  /* 0x0000001fff177819 */ /* 0x000fe20000011416 */
[----:B------:R-:W-:Y:S01]  /*2220*/  ULDC.64 UR8, c[0x0][0xa08] ;  /* 0x0002820000087ab9 */ /* 0x000fe20000000a00 */
[----:B------:R-:W2:Y:S08]  /*2230*/  LDC.64 R94, c[0x0][0x3f8] ;  /* 0x0000fe00ff5e7b82 */ /* 0x000eb00000000a00 */
[----:B------:R-:W3:Y:S01]  /*2240*/  @P0 LDC.64 R4, c[0x0][0x9f8] ;  /* 0x00027e00ff040b82 */ /* 0x000ee20000000a00 */
[----:B------:R-:W-:-:S07]  /*2250*/  SHF.R.S32.HI R147, RZ, 0x1f, R195 ;  /* 0x0000001fff937819 */ /* 0x000fce00000114c3 */
[----:B------:R-:W4:Y:S08]  /*2260*/  LDC R25, c[0x0][0x3f4] ;  /* 0x0000fd00ff197b82 */ /* 0x000f300000000800 */
[----:B------:R-:W1:Y:S01]  /*2270*/  LDC.64 R88, c[0x0][0x408] ;  /* 0x00010200ff587b82 */ /* 0x000e620000000a00 */
[----:B---3--:R-:W-:-:S05]  /*2280*/  @P0 IMAD.WIDE R4, R59, 0x4, R4 ;  /* 0x000000043b040825 */ /* 0x008fca00078e0204 */
[----:B------:R3:W4:Y:S01]  /*2290*/  @P0 LDG.E R59, desc[UR46][R4.64] ;  /* 0x0000002e043b0981 */ /* 0x000722000c1e1900 */
[----:B------:R-:W-:Y:S01]  /*22a0*/  SEL R6, RZ, 0xffffffff, P1 ;  /* 0xffffffffff067807 */ /* 0x000fe20000800000 */
[----:B------:R-:W-:Y:S01]  /*22b0*/  IMAD.WIDE.U32 R102, R216, UR4, R22 ;  /* 0x00000004d8667c25 */ /* 0x000fe2000f8e0016 */
[----:B------:R-:W-:Y:S01]  /*22c0*/  ISETP.GE.AND P0, PT, R22, UR6, PT ;  /* 0x0000000616007c0c */ /* 0x000fe2000bf06270 */
[----:B------:R-:W4:Y:S01]  /*22d0*/  S2R R175, SR_TID.X ;  /* 0x0000000000af7919 */ /* 0x000f220000002100 */
[----:B0-----:R-:W-:Y:S01]  /*22e0*/  IADD3 R7, R3, -0x80, RZ ;  /* 0xffffff8003077810 */ /* 0x001fe20007ffe0ff */
[----:B------:R-:W-:Y:S01]  /*22f0*/  IMAD R103, R216, UR5, R103 ;  /* 0x00000005d8677c24 */ /* 0x000fe2000f8e0267 */
[----:B------:R-:W-:Y:S01]  /*2300*/  SEL R3, RZ, 0x1, P0 ;  /* 0x00000001ff037807 */ /* 0x000fe20000000000 */
[----:B------:R-:W-:Y:S01]  /*2310*/  ULDC.64 UR4, c[0x0][0x308] ;  /* 0x0000c20000047ab9 */ /* 0x000fe20000000a00 */
[----:B------:R-:W-:Y:S01]  /*2320*/  ISETP.GE.AND P0, PT, R199, UR6, PT ;  /* 0x00000006c7007c0c */ /* 0x000fe2000bf06270 */
[----:B---3--:R-:W-:Y:S01]  /*2330*/  IMAD.SHL.U32 R4, R6, 0x2, RZ ;  /* 0x0000000206047824 */ /* 0x008fe200078e00ff */
[----:B------:R-:W-:Y:S01]  /*2340*/  ISETP.GE.AND P1, PT, R0, UR6, PT ;  /* 0x0000000600007c0c */ /* 0x000fe2000bf26270 */
[----:B--2---:R-:W-:Y:S01]  /*2350*/  IMAD.WIDE.U32 R96, R195, R94, R22 ;  /* 0x0000005ec3607225 */ /* 0x004fe200078e0016 */
[----:B------:R-:W-:-:S02]  /*2360*/  SHF.R.S32.HI R6, RZ, 0x1f, R7 ;  /* 0x0000001fff067819 */ /* 0x000fc40000011407 */
[----:B------:R-:W-:Y:S01]  /*2370*/  LOP3.LUT R3, R4, 0x2, R3, 0xe2, !PT ;  /* 0x0000000204037812 */ /* 0x000fe200078ee203 */
[----:B-1----:R-:W-:Y:S01]  /*2380*/  IMAD.WIDE.U32 R90, R195, R88, R22 ;  /* 0x00000058c35a7225 */ /* 0x002fe200078e0016 */
[----:B------:R-:W-:Y:S02]  /*2390*/  SEL R4, RZ, 0x4, P0 ;  /* 0x00000004ff047807 */ /* 0x000fe40000000000 */
[----:B------:R-:W-:Y:S01]  /*23a0*/  SEL R5, RZ, 0x8, P1 ;  /* 0x00000008ff057807 */ /* 0x000fe20000800000 */
[----:B------:R-:W-:Y:S01]  /*23b0*/  IMAD.SHL.U32 R111, R94, 0x40, RZ ;  /* 0x000000405e6f7824 */ /* 0x000fe200078e00ff */
[----:B------:R-:W-:Y:S01]  /*23c0*/  SHF.R.S32.HI R8, RZ, 0x1f, R122 ;  /* 0x0000001fff087819 */ /* 0x000fe2000001147a */
[----:B----4-:R-:W-:Y:S01]  /*23d0*/  IMAD.SHL.U32 R130, R25, 0x2, RZ ;  /* 0x0000000219827824 */ /* 0x010fe200078e00ff */
[----:B------:R-:W-:Y:S01]  /*23e0*/  LOP3.LUT R13, R5, R3, R4, 0xfe, !PT ;  /* 0x00000003050d7212 */ /* 0x000fe200078efe04 */
[----:B------:R-:W-:Y:S01]  /*23f0*/  VIADD R3, R22, 0x80 ;  /* 0x0000008016037836 */ /* 0x000fe20000000000 */
[----:B------:R-:W-:Y:S01]  /*2400*/  LEA.HI R9, R6, R7, RZ, 0x2 ;  /* 0x0000000706097211 */ /* 0x000fe200078f10ff */
[-C--:B------:R-:W-:Y:S01]  /*2410*/  IMAD R6, R8, R100.reuse, RZ ;  /* 0x0000006408067224 */ /* 0x080fe200078e02ff */
[----:B------:R-:W-:Y:S01]  /*2420*/  SHF.R.S32.HI R193, RZ, 0x1f, R192 ;  /* 0x0000001fffc17819 */ /* 0x000fe200000114c0 */
[----:B------:R-:W-:Y:S01]  /*2430*/  IMAD.WIDE.U32 R4, R122, R100, RZ ;  /* 0x000000647a047225 */ /* 0x000fe200078e00ff */
[----:B------:R-:W-:-:S02]  /*2440*/  ISETP.GE.AND P0, PT, R3, UR6, PT ;  /* 0x0000000603007c0c */ /* 0x000fc4000bf06270 */
[----:B------:R-:W-:Y:S01]  /*2450*/  SHF.R.S32.HI R10, RZ, 0x1f, R9 ;  /* 0x0000001fff0a7819 */ /* 0x000fe20000011409 */
[----:B------:R-:W-:Y:S01]  /*2460*/  IMAD R7, R122, R101, R6 ;  /* 0x000000657a077224 */ /* 0x000fe200078e0206 */
[----:B------:R-:W-:Y:S01]  /*2470*/  SEL R6, RZ, 0x10, P0 ;  /* 0x00000010ff067807 */ /* 0x000fe20000000000 */
[----:B------:R-:W-:Y:S01]  /*2480*/  IMAD.WIDE.U32 R98, R195, R94, R192 ;  /* 0x0000005ec3627225 */ /* 0x000fe200078e00c0 */
[----:B------:R-:W-:Y:S02]  /*2490*/  ISETP.NE.U32.AND P0, PT, RZ, UR8, PT ;  /* 0x00000008ff007c0c */ /* 0x000fe4000bf05070 */
[----:B------:R-:W-:Y:S01]  /*24a0*/  LEA.HI R10, R10, R195, RZ, 0x3 ;  /* 0x000000c30a0a7211 */ /* 0x000fe200078f18ff */
[----:B------:R-:W-:Y:S01]  /*24b0*/  IMAD.IADD R5, R5, 0x1, R7 ;  /* 0x0000000105057824 */ /* 0x000fe200078e0207 */
[----:B------:R-:W-:Y:S01]  /*24c0*/  LOP3.LUT R13, R13, R6, RZ, 0xfc, !PT ;  /* 0x000000060d0d7212 */ /* 0x000fe200078efcff */
[----:B------:R-:W-:Y:S01]  /*24d0*/  IMAD.WIDE.U32 R92, R195, R88, R192 ;  /* 0x00000058c35c7225 */ /* 0x000fe200078e00c0 */
[----:B------:R-:W-:-:S02]  /*24e0*/  ISETP.NE.AND.EX P0, PT, RZ, UR9, PT, P0 ;  /* 0x00000009ff007c0c */ /* 0x000fc4000bf05300 */
[----:B------:R-:W-:Y:S01]  /*24f0*/  LOP3.LUT R10, R10, 0xfffffff8, RZ, 0xc0, !PT ;  /* 0xfffffff80a0a7812 */ /* 0x000fe200078ec0ff */
[----:B------:R-:W-:Y:S01]  /*2500*/  IMAD.WIDE.U32 R4, R216, UR4, R4 ;  /* 0x00000004d8047c25 */ /* 0x000fe2000f8e0004 */
[----:B------:R-:W-:Y:S02]  /*2510*/  LOP3.LUT R18, R18, 0xfffffffb, RZ, 0xc0, !PT ;  /* 0xfffffffb12127812 */ /* 0x000fe400078ec0ff */
[----:B------:R-:W-:Y:S01]  /*2520*/  ISETP.GE.AND P2, PT, R199, R25, PT ;  /* 0x00000019c700720c */ /* 0x000fe20003f46270 */
[----:B------:R-:W-:Y:S01]  /*2530*/  IMAD R5, R216, UR5, R5 ;  /* 0x00000005d8057c24 */ /* 0x000fe2000f8e0205 */
[----:B------:R-:W-:Y:S01]  /*2540*/  ULDC.64 UR4, c[0x0][0x310] ;  /* 0x0000c40000047ab9 */ /* 0x000fe20000000a00 */
[----:B------:R-:W-:Y:S01]  /*2550*/  IMAD.IADD R132, R195, 0x1, -R10 ;  /* 0x00000001c3847824 */ /* 0x000fe200078e0a0a */
[----:B------:R-:W-:Y:S01]  /*2560*/  SHF.R.U32.HI R29, RZ, 0x3, R207 ;  /* 0x00000003ff1d7819 */ /* 0x000fe200000116cf */
[----:B------:R-:W-:Y:S01]  /*2570*/  IMAD R133, R101, 0x60, RZ ;  /* 0x0000006065857824 */ /* 0x000fe200078e02ff */
[----:B------:R-:W-:Y:S01]  /*2580*/  SHF.L.U64.HI R110, R94, 0x6, R95 ;  /* 0x000000065e6e7819 */ /* 0x000fe2000001025f */
[----:B------:R-:W-:Y:S01]  /*2590*/  IMAD.SHL.U32 R137, R100, 0x40, RZ ;  /* 0x0000004064897824 */ /* 0x000fe200078e00ff */
[----:B------:R-:W-:Y:S01]  /*25a0*/  LOP3.LUT P1, RZ, R132, 0x4, RZ, 0xc0, !PT ;  /* 0x0000000484ff7812 */ /* 0x000fe2000782c0ff */
[----:B------:R-:W-:Y:S01]  /*25b0*/  IMAD R135, R89, 0x60, RZ ;  /* 0x0000006059877824 */ /* 0x000fe200078e02ff */
[----:B------:R-:W-:Y:S01]  /*25c0*/  IADD3 R122, P3, R195, R122, RZ ;  /* 0x0000007ac37a7210 */ /* 0x000fe20007f7e0ff */
[----:B------:R-:W-:Y:S01]  /*25d0*/  IMAD.SHL.U32 R109, R88, 0x40, RZ ;  /* 0x00000040586d7824 */ /* 0x000fe200078e00ff */
[----:B------:R-:W-:-:S02]  /*25e0*/  SHF.L.U64.HI R136, R100, 0x6, R101 ;  /* 0x0000000664887819 */ /* 0x000fc40000010265 */
[----:B------:R-:W-:Y:S01]  /*25f0*/  SHF.L.U64.HI R108, R88, 0x6, R89 ;  /* 0x00000006586c7819 */ /* 0x000fe20000010259 */
[----:B------:R-:W-:Y:S01]  /*2600*/  IMAD.X R123, R8, 0x1, R147, P3 ;  /* 0x00000001087b7824 */ /* 0x000fe200018e0693 */
[----:B------:R-:W-:Y:S02]  /*2610*/  SHF.R.S32.HI R149, RZ, 0x1f, R220 ;  /* 0x0000001fff957819 */ /* 0x000fe400000114dc */
[----:B------:R-:W-:-:S03]  /*2620*/  LEA.HI R175, R175, 0x8, RZ, 0x19 ;  /* 0x00000008afaf7811 */ /* 0x000fc600078fc8ff */
[----:B------:R-:W-:Y:S02]  /*2630*/  @P1 LOP3.LUT R18, R18, 0x4, RZ, 0xfc, !PT ;  /* 0x0000000412121812 */ /* 0x000fe400078efcff */
[----:B------:R-:W-:Y:S02]  /*2640*/  ISETP.GE.AND P1, PT, R198, R25, PT ;  /* 0x00000019c600720c */ /* 0x000fe40003f26270 */
[----:B------:R-:W-:-:S04]  /*2650*/  LOP3.LUT R18, R18, 0xfffffffe, RZ, 0xc0, !PT ;  /* 0xfffffffe12127812 */ /* 0x000fc800078ec0ff */
[----:B------:R-:W-:Y:S02]  /*2660*/  @P2 LOP3.LUT R18, R18, 0x1, RZ, 0xfc, !PT ;  /* 0x0000000112122812 */ /* 0x000fe400078efcff */
[----:B------:R-:W-:Y:S02]  /*2670*/  SHF.R.S32.HI R6, RZ, 0x1f, R59 ;  /* 0x0000001fff067819 */ /* 0x000fe4000001143b */
[----:B------:R-:W-:Y:S02]  /*2680*/  SEL R27, R59, RZ, !P0 ;  /* 0x000000ff3b1b7207 */ /* 0x000fe40004000000 */
[----:B------:R-:W-:Y:S01]  /*2690*/  SEL R9, R6, RZ, !P0 ;  /* 0x000000ff06097207 */ /* 0x000fe20004000000 */
[----:B------:R-:W-:Y:S02]  /*26a0*/  IMAD R6, R147, R94, RZ ;  /* 0x0000005e93067224 */ /* 0x000fe400078e02ff */
[----:B------:R-:W-:-:S04]  /*26b0*/  IMAD.WIDE.U32 R104, R27, UR4, R4 ;  /* 0x000000041b687c25 */ /* 0x000fc8000f8e0004 */
[----:B------:R-:W-:Y:S02]  /*26c0*/  IMAD R10, R9, UR4, RZ ;  /* 0x00000004090a7c24 */ /* 0x000fe4000f8e02ff */
[-C--:B------:R-:W-:Y:S02]  /*26d0*/  IMAD R4, R147, R100.reuse, RZ ;  /* 0x0000006493047224 */ /* 0x080fe400078e02ff */
[----:B------:R-:W-:Y:S02]  /*26e0*/  IMAD R11, R195, R95, R6 ;  /* 0x0000005fc30b7224 */ /* 0x000fe400078e0206 */
[----:B------:R-:W-:Y:S01]  /*26f0*/  IMAD R15, R27, UR5, R10 ;  /* 0x000000051b0f7c24 */ /* 0x000fe2000f8e020a */
[----:B------:R-:W-:Y:S01]  /*2700*/  ULDC.64 UR4, c[0x0][0x338] ;  /* 0x0000ce0000047ab9 */ /* 0x000fe20000000a00 */
[----:B------:R-:W-:-:S04]  /*2710*/  IMAD.WIDE.U32 R6, R195, R100, R22 ;  /* 0x00000064c3067225 */ /* 0x000fc800078e0016 */
[----:B------:R-:W-:Y:S01]  /*2720*/  IMAD R21, R195, R101, R4 ;  /* 0x00000065c3157224 */ /* 0x000fe200078e0204 */
[----:B------:R-:W-:Y:S01]  /*2730*/  IADD3 R5, P0, R104, R6, RZ ;  /* 0x0000000668057210 */ /* 0x000fe20007f1e0ff */
[----:B------:R-:W-:Y:S02]  /*2740*/  IMAD.IADD R4, R105, 0x1, R15 ;  /* 0x0000000169047824 */ /* 0x000fe400078e020f */
[----:B------:R-:W-:Y:S01]  /*2750*/  IMAD R10, R9, UR4, RZ ;  /* 0x00000004090a7c24 */ /* 0x000fe2000f8e02ff */
[----:B------:R-:W-:Y:S01]  /*2760*/  SEL R9, R25, RZ, P1 ;  /* 0x000000ff19097207 */ /* 0x000fe20000800000 */
[C---:B------:R-:W-:Y:S01]  /*2770*/  IMAD.WIDE.U32 R102, R27.reuse, UR4, R102 ;  /* 0x000000041b667c25 */ /* 0x040fe2000f8e0066 */
[----:B------:R-:W-:Y:S02]  /*2780*/  IADD3.X R6, R4, R7, R21, P0, !PT ;  /* 0x0000000704067210 */ /* 0x000fe400007fe415 */
[----:B------:R-:W-:Y:S01]  /*2790*/  ISETP.GE.AND P0, PT, R22, R25, PT ;  /* 0x000000191600720c */ /* 0x000fe20003f06270 */
[----:B------:R-:W-:-:S02]  /*27a0*/  IMAD R27, R27, UR5, R10 ;  /* 0x000000051b1b7c24 */ /* 0x000fc4000f8e020a */
[----:B------:R-:W-:Y:S01]  /*27b0*/  IMAD R10, R147, R88, RZ ;  /* 0x00000058930a7224 */ /* 0x000fe200078e02ff */
[----:B------:R-:W-:Y:S01]  /*27c0*/  SEL R7, R25, RZ, P0 ;  /* 0x000000ff19077207 */ /* 0x000fe20000000000 */
[----:B------:R-:W-:Y:S02]  /*27d0*/  IMAD.IADD R99, R99, 0x1, R11 ;  /* 0x0000000163637824 */ /* 0x000fe400078e020b */
[----:B------:R-:W-:Y:S02]  /*27e0*/  IMAD.IADD R97, R11, 0x1, R97 ;  /* 0x000000010b617824 */ /* 0x000fe400078e0261 */
[----:B------:R-:W-:Y:S01]  /*27f0*/  IMAD R11, R195, R89, R10 ;  /* 0x00000059c30b7224 */ /* 0x000fe200078e020a */
[----:B------:R-:W-:Y:S01]  /*2800*/  SEL R10, R25, RZ, P2 ;  /* 0x000000ff190a7207 */ /* 0x000fe20001000000 */
[----:B------:R-:W-:Y:S02]  /*2810*/  IMAD.IADD R7, R22, 0x1, R7 ;  /* 0x0000000116077824 */ /* 0x000fe400078e0207 */
[----:B------:R-:W-:-:S02]  /*2820*/  IMAD.IADD R9, R198, 0x1, R9 ;  /* 0x00000001c6097824 */ /* 0x000fc400078e0209 */
[----:B------:R-:W-:Y:S01]  /*2830*/  IMAD.IADD R15, R199, 0x1, R10 ;  /* 0x00000001c70f7824 */ /* 0x000fe200078e020a */
[----:B------:R-:W-:Y:S01]  /*2840*/  SHF.R.S32.HI R10, RZ, 0x1f, R7 ;  /* 0x0000001fff0a7819 */ /* 0x000fe20000011407 */
[----:B------:R-:W-:Y:S01]  /*2850*/  IMAD.IADD R93, R93, 0x1, R11 ;  /* 0x000000015d5d7824 */ /* 0x000fe200078e020b */
[----:B------:R-:W-:Y:S01]  /*2860*/  SHF.R.S32.HI R14, RZ, 0x1f, R9 ;  /* 0x0000001fff0e7819 */ /* 0x000fe20000011409 */
[----:B------:R-:W-:Y:S01]  /*2870*/  IMAD.IADD R91, R11, 0x1, R91 ;  /* 0x000000010b5b7824 */ /* 0x000fe200078e025b */
[-C--:B------:R-:W-:Y:S01]  /*2880*/  LEA.HI R12, R10, R7.reuse, RZ, 0x3 ;  /* 0x000000070a0c7211 */ /* 0x080fe200078f18ff */
[-C--:B-----5:R-:W-:Y:S01]  /*2890*/  IMAD.WIDE.U32 R98, R146, R94.reuse, R98 ;  /* 0x0000005e92627225 */ /* 0x0a0fe200078e0062 */
[----:B------:R-:W-:Y:S02]  /*28a0*/  LEA.HI R7, R10, R7, RZ, 0x6 ;  /* 0x000000070a077211 */ /* 0x000fe400078f30ff */
[-C--:B------:R-:W-:Y:S01]  /*28b0*/  LEA.HI R10, R14, R9.reuse, RZ, 0x6 ;  /* 0x000000090e0a7211 */ /* 0x080fe200078f30ff */
[----:B------:R-:W-:Y:S01]  /*28c0*/  IMAD.WIDE.U32 R96, R146, R94, R96 ;  /* 0x0000005e92607225 */ /* 0x000fe200078e0060 */
[----:B------:R-:W-:-:S02]  /*28d0*/  LEA.HI R20, R14, R9, RZ, 0x3 ;  /* 0x000000090e147211 */ /* 0x000fc400078f18ff */
[----:B------:R-:W-:Y:S01]  /*28e0*/  SHF.R.S32.HI R9, RZ, 0x6, R7 ;  /* 0x00000006ff097819 */ /* 0x000fe20000011407 */
[C---:B------:R-:W-:Y:S01]  /*28f0*/  IMAD.WIDE.U32 R92, R146.reuse, R88, R92 ;  /* 0x00000058925c7225 */ /* 0x040fe200078e005c */
[--C-:B------:R-:W-:Y:S02]  /*2900*/  LOP3.LUT R7, R209, 0x38, R12.reuse, 0xf8, !PT ;  /* 0x00000038d1077812 */ /* 0x100fe400078ef80c */
[----:B------:R-:W-:Y:S01]  /*2910*/  LOP3.LUT R14, R207, 0x38, R12, 0xf8, !PT ;  /* 0x00000038cf0e7812 */ /* 0x000fe200078ef80c */
[C---:B------:R-:W-:Y:S01]  /*2920*/  IMAD R144, R9.reuse, 0x1800, R211 ;  /* 0x0000180009907824 */ /* 0x040fe200078e02d3 */
[----:B------:R-:W-:Y:S01]  /*2930*/  SHF.R.S32.HI R26, RZ, 0x1f, R15 ;  /* 0x0000001fff1a7819 */ /* 0x000fe2000001140f */
[----:B------:R-:W-:Y:S01]  /*2940*/  IMAD R142, R9, 0x1800, R212 ;  /* 0x00001800098e7824 */ /* 0x000fe200078e02d4 */
[----:B------:R-:W-:Y:S01]  /*2950*/  LOP3.LUT R7, R7, R210, RZ, 0x3c, !PT ;  /* 0x000000d207077212 */ /* 0x000fe200078e3cff */
[----:B------:R-:W-:Y:S01]  /*2960*/  IMAD.WIDE.U32 R90, R146, R88, R90 ;  /* 0x00000058925a7225 */ /* 0x000fe200078e005a */
[----:B------:R-:W-:-:S02]  /*2970*/  LOP3.LUT R9, R14, R29, RZ, 0x3c, !PT ;  /* 0x0000001d0e097212 */ /* 0x000fc400078e3cff */
[-C--:B------:R-:W-:Y:S01]  /*2980*/  LEA.HI R28, R26, R15.reuse, RZ, 0x3 ;  /* 0x0000000f1a1c7211 */ /* 0x080fe200078f18ff */
[----:B------:R-:W-:Y:S01]  /*2990*/  IMAD.IADD R144, R144, 0x1, R7 ;  /* 0x0000000190907824 */ /* 0x000fe200078e0207 */
[----:B------:R-:W-:Y:S01]  /*29a0*/  SHF.R.S32.HI R10, RZ, 0x6, R10 ;  /* 0x00000006ff0a7819 */ /* 0x000fe2000001140a */
[----:B------:R-:W-:Y:S01]  /*29b0*/  IMAD.IADD R142, R142, 0x1, R9 ;  /* 0x000000018e8e7824 */ /* 0x000fe200078e0209 */
[----:B------:R-:W-:Y:S01]  /*29c0*/  LOP3.LUT R9, R207, 0x38, R20, 0xf8, !PT ;  /* 0x00000038cf097812 */ /* 0x000fe200078ef814 */
[----:B------:R-:W-:Y:S01]  /*29d0*/  IMAD.WIDE.U32 R100, R100, 0x60, RZ ;  /* 0x0000006064647825 */ /* 0x000fe200078e00ff */
[----:B------:R-:W-:Y:S02]  /*29e0*/  LOP3.LUT R7, R209, 0x38, R28, 0xf8, !PT ;  /* 0x00000038d1077812 */ /* 0x000fe400078ef81c */
[----:B------:R-:W-:Y:S01]  /*29f0*/  LEA.HI R15, R26, R15, RZ, 0x6 ;  /* 0x0000000f1a0f7211 */ /* 0x000fe200078f30ff */
[C---:B------:R-:W-:Y:S01]  /*2a00*/  IMAD R143, R10.reuse, 0x1800, R211 ;  /* 0x000018000a8f7824 */ /* 0x040fe200078e02d3 */
[----:B------:R-:W-:Y:S01]  /*2a10*/  LOP3.LUT R9, R9, R29, RZ, 0x3c, !PT ;  /* 0x0000001d09097212 */ /* 0x000fe200078e3cff */
[----:B------:R-:W-:Y:S01]  /*2a20*/  IMAD R140, R10, 0x1800, R212 ;  /* 0x000018000a8c7824 */ /* 0x000fe200078e02d4 */
[----:B------:R-:W-:Y:S01]  /*2a30*/  LOP3.LUT R10, R7, R210, RZ, 0x3c, !PT ;  /* 0x000000d2070a7212 */ /* 0x000fe200078e3cff */
[----:B------:R-:W-:Y:S01]  /*2a40*/  IMAD.IADD R133, R101, 0x1, R133 ;  /* 0x0000000165857824 */ /* 0x000fe200078e0285 */
[----:B------:R-:W-:Y:S01]  /*2a50*/  SHF.R.S32.HI R7, RZ, 0x1f, R146 ;  /* 0x0000001fff077819 */ /* 0x000fe20000011492 */
[----:B------:R-:W-:Y:S01]  /*2a60*/  IMAD.IADD R140, R140, 0x1, R9 ;  /* 0x000000018c8c7824 */ /* 0x000fe200078e0209 */
[----:B------:R-:W-:Y:S01]  /*2a70*/  SHF.R.S32.HI R15, RZ, 0x6, R15 ;  /* 0x00000006ff0f7819 */ /* 0x000fe2000001140f */
[----:B------:R-:W-:Y:S01]  /*2a80*/  IMAD.IADD R26, R103, 0x1, R27 ;  /* 0x00000001671a7824 */ /* 0x000fe200078e021b */
[----:B------:R-:W-:Y:S01]  /*2a90*/  LOP3.LUT R11, R209, 0x38, R20, 0xf8, !PT ;  /* 0x00000038d10b7812 */ /* 0x000fe200078ef814 */
[----:B------:R-:W-:Y:S01]  /*2aa0*/  IMAD R9, R7, R94, RZ ;  /* 0x0000005e07097224 */ /* 0x000fe200078e02ff */
[----:B------:R-:W-:Y:S01]  /*2ab0*/  SHF.R.S32.HI R119, RZ, 0x3, R12 ;  /* 0x00000003ff777819 */ /* 0x000fe2000001140c */
[----:B------:R-:W-:Y:S01]  /*2ac0*/  IMAD R141, R15, 0x1800, R211 ;  /* 0x000018000f8d7824 */ /* 0x000fe200078e02d3 */
[----:B------:R-:W-:Y:S01]  /*2ad0*/  LOP3.LUT R14, R11, R210, RZ, 0x3c, !PT ;  /* 0x000000d20b0e7212 */ /* 0x000fe200078e3cff */
[----:B------:R-:W-:Y:S01]  /*2ae0*/  IMAD R139, R15, 0x1800, R212 ;  /* 0x000018000f8b7824 */ /* 0x000fe200078e02d4 */
[----:B------:R-:W-:Y:S01]  /*2af0*/  LOP3.LUT R11, R207, 0x38, R28, 0xf8, !PT ;  /* 0x00000038cf0b7812 */ /* 0x000fe200078ef81c */
[----:B------:R-:W-:Y:S01]  /*2b00*/  IMAD R15, R146, R95, R9 ;  /* 0x0000005f920f7224 */ /* 0x000fe200078e0209 */
[----:B------:R-:W-:Y:S01]  /*2b10*/  IADD3 R143, R143, R14, RZ ;  /* 0x0000000e8f8f7210 */ /* 0x000fe20007ffe0ff */
[----:B------:R-:W-:Y:S01]  /*2b20*/  IMAD R9, R7, R88, RZ ;  /* 0x0000005807097224 */ /* 0x000fe200078e02ff */
[----:B------:R-:W-:Y:S01]  /*2b30*/  LOP3.LUT R14, R11, R29, RZ, 0x3c, !PT ;  /* 0x0000001d0b0e7212 */ /* 0x000fe200078e3cff */
[----:B------:R-:W-:Y:S01]  /*2b40*/  VIADD R7, R22, 0xa0 ;  /* 0x000000a016077836 */ /* 0x000fe20000000000 */
[----:B------:R-:W-:Y:S01]  /*2b50*/  IADD3 R8, R15, R97, RZ ;  /* 0x000000610f087210 */ /* 0x000fe20007ffe0ff */
[----:B------:R-:W-:Y:S01]  /*2b60*/  IMAD R11, R95, 0x60, RZ ;  /* 0x000000605f0b7824 */ /* 0x000fe200078e02ff */
[----:B------:R-:W-:Y:S01]  /*2b70*/  SHF.R.S32.HI R118, RZ, 0x3, R20 ;  /* 0x00000003ff767819 */ /* 0x000fe20000011414 */
[----:B------:R-:W-:Y:S01]  /*2b80*/  IMAD.IADD R139, R139, 0x1, R14 ;  /* 0x000000018b8b7824 */ /* 0x000fe200078e020e */
[----:B------:R-:W-:Y:S01]  /*2b90*/  ISETP.GE.AND P2, PT, R7, UR6, PT ;  /* 0x0000000607007c0c */ /* 0x000fe2000bf46270 */
[----:B------:R-:W-:Y:S01]  /*2ba0*/  IMAD R21, R146, R89, R9 ;  /* 0x0000005992157224 */ /* 0x000fe200078e0209 */
[----:B------:R-:W-:Y:S01]  /*2bb0*/  LOP3.LUT R9, R209, 0x18, R22, 0xf8, !PT ;  /* 0x00000018d1097812 */ /* 0x000fe200078ef816 */
[----:B------:R-:W-:Y:S01]  /*2bc0*/  IMAD.WIDE.U32 R94, R94, 0x60, RZ ;  /* 0x000000605e5e7825 */ /* 0x000fe200078e00ff */
[----:B------:R-:W-:-:S02]  /*2bd0*/  SEL R14, RZ, 0x20, P2 ;  /* 0x00000020ff0e7807 */ /* 0x000fc40001000000 */
[----:B------:R-:W-:Y:S01]  /*2be0*/  LOP3.LUT R138, R9, R210, RZ, 0x3c, !PT ;  /* 0x000000d2098a7212 */ /* 0x000fe200078e3cff */
[----:B------:R-:W-:Y:S01]  /*2bf0*/  IMAD.IADD R141, R141, 0x1, R10 ;  /* 0x000000018d8d7824 */ /* 0x000fe200078e020a */
[----:B------:R-:W-:Y:S01]  /*2c00*/  LOP3.LUT R10, R12, 0xfffffff8, RZ, 0xc0, !PT ;  /* 0xfffffff80c0a7812 */ /* 0x000fe200078ec0ff */
[----:B------:R-:W-:Y:S01]  /*2c10*/  IMAD.IADD R134, R95, 0x1, R11 ;  /* 0x000000015f867824 */ /* 0x000fe200078e020b */
[----:B------:R-:W-:Y:S01]  /*2c20*/  LOP3.LUT R25, R13, R14, RZ, 0xfc, !PT ;  /* 0x0000000e0d197212 */ /* 0x000fe200078efcff */
[----:B------:R-:W-:Y:S01]  /*2c30*/  IMAD.WIDE.U32 R88, R88, 0x60, RZ ;  /* 0x0000006058587825 */ /* 0x000fe200078e00ff */
[----:B------:R-:W-:Y:S02]  /*2c40*/  LOP3.LUT R11, R20, 0xfffffff8, RZ, 0xc0, !PT ;  /* 0xfffffff8140b7812 */ /* 0x000fe400078ec0ff */
[----:B------:R-:W-:Y:S01]  /*2c50*/  LOP3.LUT R12, R28, 0xfffffff8, RZ, 0xc0, !PT ;  /* 0xfffffff81c0c7812 */ /* 0x000fe200078ec0ff */
[----:B------:R-:W-:Y:S01]  /*2c60*/  IMAD.IADD R107, R99, 0x1, R15 ;  /* 0x00000001636b7824 */ /* 0x000fe200078e020f */
        /* <DEDUP_REMOVED lines=8> */
[----:B------:R-:W-:-:S02]  /*2cf0*/  SHF.R.S32.HI R117, RZ, 0x3, R28 ;  /* 0x00000003ff757819 */ /* 0x000fc4000001141c */
[----:B------:R-:W-:Y:S02]  /*2d00*/  LOP3.LUT R13, R13, 0x1, RZ, 0xc0, !PT ;  /* 0x000000010d0d7812 */ /* 0x000fe400078ec0ff */
[----:B------:R-:W-:Y:S02]  /*2d10*/  SHF.R.S32.HI R116, RZ, 0x1f, R10 ;  /* 0x0000001fff747819 */ /* 0x000fe4000001140a */
[----:B------:R-:W-:Y:S02]  /*2d20*/  SHF.R.S32.HI R115, RZ, 0x1f, R11 ;  /* 0x0000001fff737819 */ /* 0x000fe4000001140b */
[----:B------:R-:W-:Y:S02]  /*2d30*/  SHF.R.S32.HI R114, RZ, 0x1f, R12 ;  /* 0x0000001fff727819 */ /* 0x000fe4000001140c */
[----:B------:R-:W-:-:S07]  /*2d40*/  LOP3.LUT R25, R25, 0x20, RZ, 0xc0, !PT ;  /* 0x0000002019197812 */ /* 0x000fce00078ec0ff */
.L_x_1585:
[----:B0-----:R-:W0:Y:S01]  /*2d50*/  LDC.64 R112, c[0x0][0x2e8] ;  /* 0x0000ba00ff707b82 */ /* 0x001e220000000a00 */
[----:B------:R-:W-:Y:S01]  /*2d60*/  VIADD R37, R24, 0xffffffff ;  /* 0xffffffff18257836 */ /* 0x000fe20000000000 */
[----:B------:R-:W-:Y:S01]  /*2d70*/  LOP3.LUT P5, RZ, R132, 0x4, RZ, 0xc0, !PT ;  /* 0x0000000484ff7812 */ /* 0x000fe200078ac0ff */
[----:B------:R-:W-:Y:S05]  /*2d80*/  YIELD ;  /* 0x0000000000007946 */ /* 0x000fea0003800000 */
[----:B------:R-:W1:Y:S01]  /*2d90*/  LDC R121, c[0x0][0x3f4] ;  /* 0x0000fd00ff797b82 */ /* 0x000e620000000800 */
[----:B------:R-:W-:Y:S01]  /*2da0*/  SHF.R.S32.HI R36, RZ, 0x1f, R37 ;  /* 0x0000001fff247819 */ /* 0x000fe20000011425 */
[-C--:B------:R-:W-:Y:S01]  /*2db0*/  IMAD R27, R133, R37.reuse, RZ ;  /* 0x00000025851b7224 */ /* 0x080fe200078e02ff */
[----:B------:R-:W-:Y:S01]  /*2dc0*/  LOP3.LUT R18, R18, 0xfffffffd, RZ, 0xc0, !PT ;  /* 0xfffffffd12127812 */ /* 0x000fe200078ec0ff */
[----:B------:R-:W-:Y:S01]  /*2dd0*/  IMAD.WIDE.U32 R124, R100, R37, RZ ;  /* 0x00000025647c7225 */ /* 0x000fe200078e00ff */
[----:B------:R-:W-:Y:S03]  /*2de0*/  BSSY B0, `(.L_x_1486) ;  /* 0x0000754000007945 */ /* 0x000fe60003800000 */
[----:B------:R-:W-:Y:S01]  /*2df0*/  IMAD R27, R36, R100, R27 ;  /* 0x00000064241b7224 */ /* 0x000fe200078e021b */
[----:B------:R-:W-:-:S02]  /*2e00*/  IADD3 R24, P2, P3, R5, R124, R137 ;  /* 0x0000007c05187210 */ /* 0x000fc40007b5e089 */
[----:B--23--:R-:W-:Y:S01]  /*2e10*/  IADD3 R29, P4, R5, R124, RZ ;  /* 0x0000007c051d7210 */ /* 0x00cfe20007f9e0ff */
[----:B------:R-:W-:Y:S02]  /*2e20*/  IMAD.IADD R80, R125, 0x1, R27 ;  /* 0x000000017d507824 */ /* 0x000fe400078e021b */
[----:B------:R-:W-:Y:S02]  /*2e30*/  IMAD R27, R17, 0x4800, R138 ;  /* 0x00004800111b7824 */ /* 0x000fe400078e028a */
[----:B------:R-:W-:Y:S01]  /*2e40*/  IMAD.X R30, R80, 0x1, R6, P4 ;  /* 0x00000001501e7824 */ /* 0x000fe200020e0606 */
[----:B------:R-:W-:Y:S02]  /*2e50*/  IADD3.X R28, R6, R80, R136, P2, P3 ;  /* 0x00000050061c7210 */ /* 0x000fe400017e6488 */
[----:B0-----:R-:W-:Y:S02]  /*2e60*/  LEA R32, P2, R24, R112, 0x1 ;  /* 0x0000007018207211 */ /* 0x001fe400078408ff */
[----:B------:R-:W-:-:S02]  /*2e70*/  ISETP.GT.AND P3, PT, R37, R131, PT ;  /* 0x000000832500720c */ /* 0x000fc40003f64270 */
[----:B------:R-:W-:Y:S01]  /*2e80*/  LEA.HI.X R33, R24, R113, R28, 0x1, P2 ;  /* 0x0000007118217211 */ /* 0x000fe200010f0c1c */
[----:B------:R-:W-:Y:S01]  /*2e90*/  IMAD.MOV.U32 R24, RZ, RZ, R37 ;  /* 0x000000ffff187224 */ /* 0x000fe200078e0025 */
[----:B-1----:R-:W-:Y:S02]  /*2ea0*/  ISETP.GE.AND P2, PT, R121, 0x1, PT ;  /* 0x000000017900780c */ /* 0x002fe40003f46270 */
[----:B------:R-:W-:-:S04]  /*2eb0*/  LEA R34, P4, R29, R112, 0x1 ;  /* 0x000000701d227211 */ /* 0x000fc800078808ff */
[----:B------:R-:W-:Y:S01]  /*2ec0*/  LEA.HI.X R35, R29, R113, R30, 0x1, P4 ;  /* 0x000000711d237211 */ /* 0x000fe200020f0c1e */
[C---:B------:R-:W-:Y:S02]  /*2ed0*/  VIADD R29, R27.reuse, 0x20 ;  /* 0x000000201b1d7836 */ /* 0x040fe40000000000 */
[C---:B------:R-:W-:Y:S01]  /*2ee0*/  @P5 VIADD R29, R27.reuse, 0xffffffe0 ;  /* 0xffffffe01b1d5836 */ /* 0x040fe20000000000 */
[----:B------:R-:W-:Y:S01]  /*2ef0*/  @P3 LOP3.LUT R18, R18, 0x2, RZ, 0xfc, !PT ;  /* 0x0000000212123812 */ /* 0x000fe200078efcff */
[--C-:B------:R-:W-:Y:S02]  /*2f00*/  IMAD R27, R27, 0x2, R120.reuse ;  /* 0x000000021b1b7824 */ /* 0x100fe400078e0278 */
[----:B------:R-:W-:Y:S01]  /*2f10*/  IMAD R84, R29, 0x2, R120 ;  /* 0x000000021d547824 */ /* 0x000fe200078e0278 */
[----:B------:R-:W-:Y:S06]  /*2f20*/  @!P2 BRA `(.L_x_1487) ;  /* 0x000000700028a947 */ /* 0x000fec0003800000 */
[----:B------:R-:W-:Y:S01]  /*2f30*/  ULDC.U8 UR4, c[0x0][0x410] ;  /* 0x0001040000047ab9 */ /* 0x000fe20000000000 */
[-C--:B------:R-:W-:Y:S01]  /*2f40*/  IMAD R29, R134, R37.reuse, RZ ;  /* 0x00000025861d7224 */ /* 0x080fe200078e02ff */
[----:B------:R-:W-:Y:S01]  /*2f50*/  ISETP.NE.AND P2, PT, RZ, UR4, PT ;  /* 0x00000004ff007c0c */ /* 0x000fe2000bf45270 */
[-C--:B------:R-:W-:Y:S02]  /*2f60*/  IMAD R31, R135, R37.reuse, RZ ;  /* 0x00000025871f7224 */ /* 0x080fe400078e02ff */
        /* <DEDUP_REMOVED lines=25> */
[----:B------:R-:W-:Y:S01]  /*3100*/  IADD3 R29, P2, R98, R78, RZ ;  /* 0x0000004e621d7210 */ /* 0x000fe20007f5e0ff */
[----:B------:R-:W-:Y:S01]  /*3110*/  ULDC.64 UR4, c[0x0][0x3e8] ;  /* 0x0000fa0000047ab9 */ /* 0x000fe20000000a00 */
[----:B------:R-:W-:Y:S02]  /*3120*/  CS2R R112, SRZ ;  /* 0x0000000000707805 */ /* 0x000fe4000001ff00 */
[----:B------:R-:W-:Y:S01]  /*3130*/  CS2R R124, SRZ ;  /* 0x00000000007c7805 */ /* 0x000fe2000001ff00 */
[----:B------:R-:W-:Y:S01]  /*3140*/  IMAD.X R30, R86, 0x1, R107, P2 ;  /* 0x00000001561e7824 */ /* 0x000fe200010e066b */
[----:B------:R-:W-:-:S04]  /*3150*/  LEA R28, P2, R29, UR4, 0x1 ;  /* 0x000000041d1c7c11 */ /* 0x000fc8000f8408ff */
[----:B------:R-:W-:Y:S01]  /*3160*/  LEA.HI.X R29, R29, UR5, R30, 0x1, P2 ;  /* 0x000000051d1d7c11 */ /* 0x000fe200090f0c1e */
[----:B------:R-:W-:Y:S01]  /*3170*/  ULDC.64 UR4, c[0x0][0x400] ;  /* 0x0001000000047ab9 */ /* 0x000fe20000000a00 */
[----:B------:R-:W-:-:S04]  /*3180*/  IADD3 R31, P2, R92, R76, RZ ;  /* 0x0000004c5c1f7210 */ /* 0x000fc80007f5e0ff */
[----:B------:R-:W-:Y:S02]  /*3190*/  IADD3.X R38, R87, R106, RZ, P2, !PT ;  /* 0x0000006a57267210 */ /* 0x000fe400017fe4ff */
        /* <DEDUP_REMOVED lines=30> */
.L_x_1490:
[----:B------:R-:W-:Y:S05]  /*3380*/  BSYNC B1 ;  /* 0x0000000000017941 */ /* 0x000fea0003800000 */
.L_x_1489:
        /* <DEDUP_REMOVED lines=12> */
[----:B-----5:R-:W-:Y:S01]  /*3450*/  IMAD.MOV.U32 R127, RZ, RZ, R60 ;  /* 0x000000ffff7f7224 */ /* 0x020fe200078e003c */
[----:B------:R-:W-:Y:S01]  /*3460*/  CS2R R58, SRZ ;  /* 0x00000000003a7805 */ /* 0x000fe2000001ff00 */
[----:B------:R-:W-:Y:S01]  /*3470*/  IMAD.MOV.U32 R126, RZ, RZ, R61 ;  /* 0x000000ffff7e7224 */ /* 0x000fe200078e003d */
[----:B------:R-:W-:Y:S06]  /*3480*/  @P4 BRA `(.L_x_1492) ;  /* 0x0000000000a04947 */ /* 0x000fec0003800000 */
[----:B------:R-:W-:Y:S01]  /*3490*/  IADD3 R78, P2, P5, R98, R78, R111 ;  /* 0x0000004e624e7210 */ /* 0x000fe20007d5e06f */
[----:B------:R-:W-:Y:S01]  /*34a0*/  ULDC.64 UR4, c[0x0][0x3e8] ;  /* 0x0000fa0000047ab9 */ /* 0x000fe20000000a00 */
[----:B------:R-:W-:Y:S02]  /*34b0*/  CS2R R56, SRZ ;  /* 0x0000000000387805 */ /* 0x000fe4000001ff00 */
[----:B------:R-:W-:Y:S02]  /*34c0*/  CS2R R58, SRZ ;  /* 0x00000000003a7805 */ /* 0x000fe4000001ff00 */
[----:B0-----:R-:W-:Y:S02]  /*34d0*/  IADD3.X R29, R107, R86, R110, P2, P5 ;  /* 0x000000566b1d7210 */ /* 0x001fe400017ea46e */
[----:B------:R-:W-:-:S04]  /*34e0*/  IADD3 R76, P2, P5, R92, R76, R109 ;  /* 0x0000004c5c4c7210 */ /* 0x000fc80007d5e06d */
        /* <DEDUP_REMOVED lines=34> */
.L_x_1492:
[----:B------:R-:W-:Y:S05]  /*3710*/  BSYNC B1 ;  /* 0x0000000000017941 */ /* 0x000fea0003800000 */
.L_x_1491:
[----:B01----:R-:W-:Y:S01]  /*3720*/  IMAD.MOV.U32 R28, RZ, RZ, R64 ;  /* 0x000000ffff1c7224 */ /* 0x003fe200078e0040 */
[----:B------:R-:W-:Y:S01]  /*3730*/  PRMT R156, R127, 0x5410, R126 ;  /* 0x000054107f9c7816 */ /* 0x000fe2000000007e */
[----:B------:R-:W-:Y:S01]  /*3740*/  IMAD.MOV.U32 R29, RZ, RZ, R65 ;  /* 0x000000ffff1d7224 */ /* 0x000fe200078e0041 */
[----:B------:R-:W-:Y:S01]  /*3750*/  ISETP.NE.AND P2, PT, R200, 0x3, PT ;  /* 0x00000003c800780c */ /* 0x000fe20003f45270 */
[----:B------:R-:W-:Y:S01]  /*3760*/  IMAD.MOV.U32 R31, RZ, RZ, R73 ;  /* 0x000000ffff1f7224 */ /* 0x000fe200078e0049 */
[----:B------:R-:W-:Y:S01]  /*3770*/  PRMT R160, R160, 0x5410, R28 ;  /* 0x00005410a0a07816 */ /* 0x000fe2000000001c */
[----:B------:R-:W-:Y:S01]  /*3780*/  IMAD.MOV.U32 R28, RZ, RZ, R68 ;  /* 0x000000ffff1c7224 */ /* 0x000fe200078e0044 */
[----:B------:R-:W-:Y:S01]  /*3790*/  PRMT R158, R158, 0x5410, R29 ;  /* 0x000054109e9e7816 */ /* 0x000fe2000000001d */
[----:B------:R-:W-:Y:S01]  /*37a0*/  IMAD.MOV.U32 R29, RZ, RZ, R69 ;  /* 0x000000ffff1d7224 */ /* 0x000fe200078e0045 */
[----:B------:R-:W-:Y:S01]  /*37b0*/  PRMT R163, R31, 0x7610, R163 ;  /* 0x000076101fa37816 */ /* 0x000fe200000000a3 */
[----:B------:R-:W-:-:S02]  /*37c0*/  IMAD.MOV.U32 R30, RZ, RZ, R72 ;  /* 0x000000ffff1e7224 */ /* 0x000fc400078e0048 */
[----:B------:R-:W-:Y:S01]  /*37d0*/  IMAD.MOV.U32 R31, RZ, RZ, R113 ;  /* 0x000000ffff1f7224 */ /* 0x000fe200078e0071 */
[----:B------:R-:W-:Y:S01]  /*37e0*/  PRMT R161, R29, 0x5410, R28 ;  /* 0x000054101da17816 */ /* 0x000fe2000000001c */
[----:B------:R-:W-:Y:S01]  /*37f0*/  IMAD.MOV.U32 R28, RZ, RZ, R80 ;  /* 0x000000ffff1c7224 */ /* 0x000fe200078e0050 */
[----:B------:R-:W-:Y:S01]  /*3800*/  PRMT R162, R162, 0x5410, R30 ;  /* 0x00005410a2a27816 */ /* 0x000fe2000000001e */
[----:B------:R-:W-:Y:S02]  /*3810*/  IMAD.MOV.U32 R29, RZ, RZ, R81 ;  /* 0x000000ffff1d7224 */ /* 0x000fe400078e0051 */
[----:B------:R-:W-:Y:S01]  /*3820*/  IMAD.MOV.U32 R30, RZ, RZ, R112 ;  /* 0x000000ffff1e7224 */ /* 0x000fe200078e0070 */
[----:B------:R-:W-:Y:S01]  /*3830*/  PRMT R163, R163, 0x5410, R28 ;  /* 0x00005410a3a37816 */ /* 0x000fe2000000001c */
[----:B------:R-:W-:Y:S01]  /*3840*/  IMAD.MOV.U32 R28, RZ, RZ, R67 ;  /* 0x000000ffff1c7224 */ /* 0x000fe200078e0043 */
[----:B------:R-:W-:Y:S02]  /*3850*/  PRMT R164, R29, 0x7610, R164 ;  /* 0x000076101da47816 */ /* 0x000fe400000000a4 */
[----:B------:R-:W-:-:S02]  /*3860*/  MOV R29, R66 ;  /* 0x00000042001d7202 */ /* 0x000fc40000000f00 */
[----:B------:R-:W-:Y:S01]  /*3870*/  PRMT R159, R28, 0x7610, R159 ;  /* 0x000076101c9f7816 */ /* 0x000fe2000000009f */
[----:B------:R-:W-:Y:S01]  /*3880*/  IMAD.MOV.U32 R28, RZ, RZ, R74 ;  /* 0x000000ffff1c7224 */ /* 0x000fe200078e004a */
[----:B------:R-:W-:Y:S01]  /*3890*/  PRMT R160, R29, 0x7610, R160 ;  /* 0x000076101da07816 */ /* 0x000fe200000000a0 */
[----:B------:R-:W-:Y:S01]  /*38a0*/  IMAD.MOV.U32 R29, RZ, RZ, R75 ;  /* 0x000000ffff1d7224 */ /* 0x000fe200078e004b */
[----:B------:R-:W-:Y:S01]  /*38b0*/  PRMT R152, R30, 0x5410, R31 ;  /* 0x000054101e987816 */ /* 0x000fe2000000001f */
[----:B------:R-:W-:Y:S02]  /*38c0*/  IMAD.MOV.U32 R31, RZ, RZ, R62 ;  /* 0x000000ffff1f7224 */ /* 0x000fe400078e003e */
[----:B------:R-:W-:Y:S01]  /*38d0*/  IMAD.MOV.U32 R30, RZ, RZ, R63 ;  /* 0x000000ffff1e7224 */ /* 0x000fe200078e003f */
[----:B------:R-:W-:Y:S01]  /*38e0*/  PRMT R165, R28, 0x5410, R29 ;  /* 0x000054101ca57816 */ /* 0x000fe2000000001d */
[----:B------:R-:W-:Y:S02]  /*38f0*/  IMAD.MOV.U32 R28, RZ, RZ, R82 ;  /* 0x000000ffff1c7224 */ /* 0x000fe400078e0052 */
[----:B------:R-:W-:Y:S01]  /*3900*/  IMAD.MOV.U32 R29, RZ, RZ, R83 ;  /* 0x000000ffff1d7224 */ /* 0x000fe200078e0053 */
[----:B------:R-:W-:Y:S01]  /*3910*/  PRMT R157, R31, 0x5410, R30 ;  /* 0x000054101f9d7816 */ /* 0x000fe2000000001e */
[----:B------:R-:W-:-:S02]  /*3920*/  IMAD.MOV.U32 R30, RZ, RZ, R70 ;  /* 0x000000ffff1e7224 */ /* 0x000fc400078e0046 */
[----:B------:R-:W-:Y:S01]  /*3930*/  IMAD.MOV.U32 R31, RZ, RZ, R71 ;  /* 0x000000ffff1f7224 */ /* 0x000fe200078e0047 */
[----:B------:R-:W-:Y:S01]  /*3940*/  PRMT R166, R28, 0x5410, R29 ;  /* 0x000054101ca67816 */ /* 0x000fe2000000001d */
[----:B-----5:R-:W-:Y:S01]  /*3950*/  IMAD.MOV.U32 R29, RZ, RZ, R40 ;  /* 0x000000ffff1d7224 */ /* 0x020fe200078e0028 */
[----:B------:R-:W-:Y:S01]  /*3960*/  PRMT R164, R164, 0x5410, R30 ;  /* 0x00005410a4a47816 */ /* 0x000fe2000000001e */
[----:B------:R-:W-:Y:S01]  /*3970*/  IMAD.MOV.U32 R28, RZ, RZ, R41 ;  /* 0x000000ffff1c7224 */ /* 0x000fe200078e0029 */
[----:B------:R-:W-:Y:S01]  /*3980*/  PRMT R162, R31, 0x7610, R162 ;  /* 0x000076101fa27816 */ /* 0x000fe200000000a2 */
        /* <DEDUP_REMOVED lines=8> */
[----:B------:R-:W-:Y:S02]  /*3a10*/  IMAD.MOV.U32 R29, RZ, RZ, R48 ;  /* 0x000000ffff1d7224 */ /* 0x000fe400078e0030 */
[----:B------:R-:W-:Y:S02]  /*3a20*/  IMAD.MOV.U32 R28, RZ, RZ, R49 ;  /* 0x000000ffff1c7224 */ /* 0x000fe400078e0031 */
[----:B------:R-:W-:-:S03]  /*3a30*/  IMAD.MOV.U32 R30, RZ, RZ, R37 ;  /* 0x000000ffff1e7224 */ /* 0x000fc600078e0025 */
[----:B------:R-:W-:Y:S01]  /*3a40*/  PRMT R128, R29, 0x5410, R28 ;  /* 0x000054101d807816 */ /* 0x000fe2000000001c */
[----:B------:R-:W-:Y:S01]  /*3a50*/  IMAD.MOV.U32 R29, RZ, RZ, R52 ;  /* 0x000000ffff1d7224 */ /* 0x000fe200078e0034 */
[----:B------:R-:W-:Y:S01]  /*3a60*/  PRMT R76, R31, 0x5410, R30 ;  /* 0x000054101f4c7816 */ /* 0x000fe2000000001e */
[----:B------:R-:W-:-:S05]  /*3a70*/  IMAD.MOV.U32 R28, RZ, RZ, R53 ;  /* 0x000000ffff1c7224 */ /* 0x000fca00078e0035 */
[----:B------:R-:W-:Y:S01]  /*3a80*/  PRMT R153, R29, 0x5410, R28 ;  /* 0x000054101d997816 */ /* 0x000fe2000000001c */
[----:B------:R-:W-:Y:S02]  /*3a90*/  IMAD.MOV.U32 R29, RZ, RZ, R56 ;  /* 0x000000ffff1d7224 */ /* 0x000fe400078e0038 */
        /* <DEDUP_REMOVED lines=18> */
[----:B------:R-:W-:-:S03]  /*3bc0*/  IMAD.MOV.U32 R29, RZ, RZ, R59 ;  /* 0x000000ffff1d7224 */ /* 0x000fc600078e003b */
[----:B------:R-:W-:Y:S02]  /*3bd0*/  PRMT R158, R28, 0x7610, R158 ;  /* 0x000076101c9e7816 */ /* 0x000fe4000000009e */
[----:B------:R-:W-:Y:S01]  /*3be0*/  PRMT R159, R159, 0x5410, R29 ;  /* 0x000054109f9f7816 */ /* 0x000fe2000000001d */
[----:B------:R-:W-:Y:S06]  /*3bf0*/  @!P2 BRA `(.L_x_1493) ;  /* 0x000000000004a947 */ /* 0x000fec0003800000 */
[----:B------:R-:W-:Y:S01]  /*3c00*/  BPT.TRAP 0x1 ;  /* 0x000000040000795c */ /* 0x000fe20000300000 */
.L_x_1493:
[----:B------:R-:W-:Y:S01]  /*3c10*/  IMAD R86, R17, 0x8, R16 ;  /* 0x0000000811567824 */ /* 0x000fe200078e0210 */
[----:B------:R-:W-:Y:S01]  /*3c20*/  SHF.L.U32 R87, R202, 0x1f, RZ ;  /* 0x0000001fca577819 */ /* 0x000fe200000006ff */
[----:B------:R-:W-:Y:S03]  /*3c30*/  BSSY B1, `(.L_x_1494) ;  /* 0x0000003000017945 */ /* 0x000fe60003800000 */
[----:B------:R-:W0:Y:S02]  /*3c40*/  SYNCS.PHASECHK.TRANS64.TRYWAIT P5, [R86+URZ+0x30890], R87 ;  /* 0x03089057560075a7 */ /* 0x000e2400080a017f */
[----:B0-----:R-:W-:Y:S05]  /*3c50*/  @!P5 BRA `(.L_x_1495) ;  /* 0x000002880030d947 */ /* 0x001fea0003800000 */
.L_x_1947:
[----:B------:R-:W-:Y:S05]  /*3c60*/  BSYNC B1 ;  /* 0x0000000000017941 */ /* 0x000fea0003800000 */
.L_x_1494:
        /* <DEDUP_REMOVED lines=9> */
[--C-:B------:R-:W-:Y:S02]  /*3d00*/  SHF.R.U64 R145, R112, 0x10, R113.reuse ;  /* 0x0000001070917819 */ /* 0x100fe40000001271 */
[----:B------:R-:W-:Y:S01]  /*3d10*/  SHF.R.U32.HI R112, RZ, 0x10, R113 ;  /* 0x00000010ff707819 */ /* 0x000fe20000011671 */
[----:B--2---:R-:W-:Y:S01]  /*3d20*/  IMAD.MOV.U32 R113, RZ, RZ, R29 ;  /* 0x000000ffff717224 */ /* 0x004fe200078e001d */
[--C-:B------:R-:W-:Y:S01]  /*3d30*/  SHF.R.U64 R148, R124, 0x10, R125.reuse ;  /* 0x000000107c947819 */ /* 0x100fe2000000127d */
[----:B------:R-:W-:Y:S01]  /*3d40*/  HADD2.F32 R145, -RZ, R145.H0_H0 ;  /* 0x20000091ff917230 */ /* 0x000fe20000004100 */
[----:B------:R-:W-:Y:S02]  /*3d50*/  SHF.R.U32.HI R124, RZ, 0x10, R125 ;  /* 0x00000010ff7c7819 */ /* 0x000fe4000001167d */
[----:B------:R-:W-:Y:S02]  /*3d60*/  HADD2.F32 R125, -RZ, R113.H1_H1 ;  /* 0x30000071ff7d7230 */ /* 0x000fe40000004100 */
[----:B------:R-:W-:-:S02]  /*3d70*/  HADD2.F32 R29, -RZ, R148.H0_H0 ;  /* 0x20000094ff1d7230 */ /* 0x000fc40000004100 */
[----:B------:R-:W-:Y:S02]  /*3d80*/  HADD2.F32 R148, -RZ, R113.H0_H0 ;  /* 0x20000071ff947230 */ /* 0x000fe40000004100 */
[----:B------:R-:W-:Y:S02]  /*3d90*/  HADD2.F32 R124, -RZ, R124.H0_H0 ;  /* 0x2000007cff7c7230 */ /* 0x000fe40000004100 */
[-C--:B------:R-:W-:Y:S01]  /*3da0*/  FMUL.FTZ R113, R125, R29.reuse ;  /* 0x0000001d7d717220 */ /* 0x080fe20000410000 */
[----:B------:R-:W-:-:S03]  /*3db0*/  FMUL.FTZ R29, R148, R29 ;  /* 0x0000001d941d7220 */ /* 0x000fc60000410000 */
[-C--:B------:R-:W-:Y:S01]  /*3dc0*/  FFMA.FTZ R113, R148, R145.reuse, -R113 ;  /* 0x0000009194717223 */ /* 0x080fe20000010871 */
[----:B------:R-:W-:Y:S02]  /*3dd0*/  IMAD.MOV.U32 R148, RZ, RZ, R28 ;  /* 0x000000ffff947224 */ /* 0x000fe400078e001c */
[----:B------:R-:W-:Y:S01]  /*3de0*/  FFMA.FTZ R29, R125, R145, R29 ;  /* 0x000000917d1d7223 */ /* 0x000fe2000001001d */
[----:B------:R-:W-:Y:S02]  /*3df0*/  IMAD.MOV.U32 R125, RZ, RZ, R31 ;  /* 0x000000ffff7d7224 */ /* 0x000fe400078e001f */
[----:B------:R-:W-:Y:S02]  /*3e00*/  HADD2.F32 R145, -RZ, R112.H0_H0 ;  /* 0x20000070ff917230 */ /* 0x000fe40000004100 */
[----:B------:R-:W-:Y:S01]  /*3e10*/  HADD2.F32 R28, -RZ, R148.H1_H1 ;  /* 0x30000094ff1c7230 */ /* 0x000fe20000004100 */
[----:B------:R-:W-:Y:S01]  /*3e20*/  F2FP.F16.F32.PACK_AB R29, R29, R113 ;  /* 0x000000711d1d723e */ /* 0x000fe200000000ff */
[----:B------:R-:W-:-:S02]  /*3e30*/  HADD2.F32 R31, -RZ, R125.H1_H1 ;  /* 0x3000007dff1f7230 */ /* 0x000fc40000004100 */
[----:B------:R-:W-:Y:S02]  /*3e40*/  HADD2.F32 R125, -RZ, R125.H0_H0 ;  /* 0x2000007dff7d7230 */ /* 0x000fe40000004100 */
[----:B------:R-:W-:Y:S02]  /*3e50*/  HADD2.F32 R148, -RZ, R148.H0_H0 ;  /* 0x20000094ff947230 */ /* 0x000fe40000004100 */
[-C--:B------:R-:W-:Y:S01]  /*3e60*/  FMUL.FTZ R112, R31, R124.reuse ;  /* 0x0000007c1f707220 */ /* 0x080fe20000410000 */
[----:B------:R-:W-:-:S03]  /*3e70*/  FMUL.FTZ R124, R125, R124 ;  /* 0x0000007c7d7c7220 */ /* 0x000fc60000410000 */
[-C--:B------:R-:W-:Y:S01]  /*3e80*/  FFMA.FTZ R112, R125, R145.reuse, -R112 ;  /* 0x000000917d707223 */ /* 0x080fe20000010870 */
[----:B------:R-:W-:Y:S01]  /*3e90*/  FFMA.FTZ R31, R31, R145, R124 ;  /* 0x000000911f1f7223 */ /* 0x000fe2000001007c */
[----:B------:R-:W-:Y:S02]  /*3ea0*/  HADD2.F32 R145, -RZ, R167.H0_H0 ;  /* 0x200000a7ff917230 */ /* 0x000fe40000004100 */
[----:B------:R-:W-:Y:S02]  /*3eb0*/  HADD2.F32 R124, -RZ, R152.H0_H0 ;  /* 0x20000098ff7c7230 */ /* 0x000fe40000004100 */
[----:B------:R-:W-:Y:S01]  /*3ec0*/  F2FP.F16.F32.PACK_AB R31, R31, R112 ;  /* 0x000000701f1f723e */ /* 0x000fe200000000ff */
[-C--:B------:R-:W-:Y:S01]  /*3ed0*/  FMUL.FTZ R125, R28, R145.reuse ;  /* 0x000000911c7d7220 */ /* 0x080fe20000410000 */
[----:B------:R-:W-:-:S03]  /*3ee0*/  FMUL.FTZ R145, R148, R145 ;  /* 0x0000009194917220 */ /* 0x000fc60000410000 */
[-C--:B------:R-:W-:Y:S01]  /*3ef0*/  FFMA.FTZ R125, R148, R124.reuse, -R125 ;  /* 0x0000007c947d7223 */ /* 0x080fe2000001087d */
[----:B------:R-:W-:Y:S01]  /*3f00*/  FFMA.FTZ R28, R28, R124, R145 ;  /* 0x0000007c1c1c7223 */ /* 0x000fe20000010091 */
[----:B------:R-:W-:Y:S02]  /*3f10*/  HADD2.F32 R124, -RZ, R167.H1_H1 ;  /* 0x300000a7ff7c7230 */ /* 0x000fe40000004100 */
[----:B------:R-:W-:Y:S02]  /*3f20*/  HADD2.F32 R145, -RZ, R30.H1_H1 ;  /* 0x3000001eff917230 */ /* 0x000fe40000004100 */
        /* <DEDUP_REMOVED lines=8> */
.L_x_1501:
[----:B------:R-:W-:Y:S05]  /*3fb0*/  BSYNC B3 ;  /* 0x0000000000037941 */ /* 0x000fea0003800000 */
.L_x_1500:
[----:B--2---:R1:W-:Y:S02]  /*3fc0*/  STG.E.128 desc[UR46][R34.64], R28 ;  /* 0x0000001c22007986 */ /* 0x0043e4000c101d2e */
.L_x_1499:
[----:B------:R-:W-:Y:S05]  /*3fd0*/  BSYNC B2 ;  /* 0x0000000000027941 */ /* 0x000fea0003800000 */
.L_x_1498:
        /* <DEDUP_REMOVED lines=33> */
[----:B------:R-:W-:Y:S02]  /*41f0*/  IMAD.MOV.U32 R80, RZ, RZ, R30 ;  /* 0x000000ffff507224 */ /* 0x000fe400078e001e */
[----:B------:R-:W-:-:S02]  /*4200*/  HADD2.F32 R30, -RZ, R81.H1_H1 ;  /* 0x30000051ff1e7230 */ /* 0x000fc40000004100 */
[----:B------:R-:W-:Y:S02]  /*4210*/  HADD2.F32 R31, -RZ, R81.H0_H0 ;  /* 0x20000051ff1f7230 */ /* 0x000fe40000004100 */
[----:B------:R-:W-:Y:S02]  /*4220*/  HADD2.F32 R81, -RZ, R163.H1_H1 ;  /* 0x300000a3ff517230 */ /* 0x000fe40000004100 */
[-C--:B------:R-:W-:Y:S01]  /*4230*/  FMUL.FTZ R83, R30, R82.reuse ;  /* 0x000000521e537220 */ /* 0x080fe20000410000 */
[----:B------:R-:W-:-:S03]  /*4240*/  FMUL.FTZ R82, R31, R82 ;  /* 0x000000521f527220 */ /* 0x000fc60000410000 */
[-C--:B------:R-:W-:Y:S01]  /*4250*/  FFMA.FTZ R31, R31, R81.reuse, -R83 ;  /* 0x000000511f1f7223 */ /* 0x080fe20000010853 */
[----:B------:R-:W-:Y:S01]  /*4260*/  FFMA.FTZ R30, R30, R81, R82 ;  /* 0x000000511e1e7223 */ /* 0x000fe20000010052 */
[--C-:B------:R-:W-:Y:S02]  /*4270*/  HADD2.F32 R82, -RZ, R80.reuse.H0_H0 ;  /* 0x20000050ff527230 */ /* 0x100fe40000004100 */
        /* <DEDUP_REMOVED lines=13> */
.L_x_1505:
[----:B------:R-:W-:Y:S05]  /*4350*/  BSYNC B3 ;  /* 0x0000000000037941 */ /* 0x000fea0003800000 */
.L_x_1504:
[----:B--2---:R2:W-:Y:S02]  /*4360*/  STG.E.128 desc[UR46][R34.64+0x40], R28 ;  /* 0x0000401c22007986 */ /* 0x0045e4000c101d2e */
.L_x_1503:
[----:B------:R-:W-:Y:S05]  /*4370*/  BSYNC B2 ;  /* 0x0000000000027941 */ /* 0x000fea0003800000 */
.L_x_1502:
        /* <DEDUP_REMOVED lines=55> */
.L_x_1509:
[----:B------:R-:W-:Y:S05]  /*46f0*/  BSYNC B3 ;  /* 0x0000000000037941 */ /* 0x000fea0003800000 */
.L_x_1508:
[----:B--2---:R3:W-:Y:S02]  /*4700*/  STG.E.128 desc[UR46][R34.64+0x80], R28 ;  /* 0x0000801c22007986 */ /* 0x0047e4000c101d2e */
.L_x_1507:
[----:B------:R-:W-:Y:S05]  /*4710*/  BSYNC B2 ;  /* 0x0000000000027941 */ /* 0x000fea0003800000 */
.L_x_1506:
[----:B------:R-:W-:Y:S01]  /*4720*/  ISETP.NE.AND P3, PT, R20, RZ, PT ;  /* 0x000000ff1400720c */ /* 0x000fe20003f65270 */
[----:B------:R-:W-:-:S12]  /*4730*/  BSSY B2, `(.L_x_1510) ;  /* 0x0000033000027945 */ /* 0x000fd80003800000 */
[----:B------:R-:W-:Y:S05]  /*4740*/  @!P3 BRA `(.L_x_1511) ;  /* 0x0000000000c4b947 */ /* 0x000fea0003800000 */
[----:B-123--:R1:W2:Y:S01]  /*4750*/  LDS.128 R28, [R84+0x21000] ;  /* 0x02100000541c7984 */ /* 0x00e2a20000000c00 */
[----:B------:R-:W-:Y:S01]  /*4760*/  ISETP.GE.AND P3, PT, R205, R121, PT ;  /* 0x00000079cd00720c */ /* 0x000fe20003f66270 */
[----:B------:R-:W-:-:S12]  /*4770*/  BSSY B3, `(.L_x_1512) ;  /* 0x000002d000037945 */ /* 0x000fd80003800000 */
[----:B-1----:R-:W-:Y:S05]  /*4780*/  @P3 BRA `(.L_x_1513) ;  /* 0x0000000000ac3947 */ /* 0x002fea0003800000 */
[----:B------:R-:W-:Y:S01]  /*4790*/  SHF.R.U64 R70, R70, 0x10, R71 ;  /* 0x0000001046467819 */ /* 0x000fe20000001247 */
[----:B--2---:R-:W-:Y:S01]  /*47a0*/  HADD2.F32 R75, -RZ, R31.H0_H0 ;  /* 0x2000001fff4b7230 */ /* 0x004fe20000004100 */
[----:B------:R-:W-:Y:S01]  /*47b0*/  SHF.R.U64 R68, R68, 0x10, R69 ;  /* 0x0000001044447819 */ /* 0x000fe20000001245 */
[----:B------:R-:W-:Y:S01]  /*47c0*/  HADD2.F32 R80, -RZ, R161.H0_H0 ;  /* 0x200000a1ff507230 */ /* 0x000fe20000004100 */
[----:B------:R-:W-:Y:S01]  /*47d0*/  SHF.R.U32.HI R71, RZ, 0x10, R71 ;  /* 0x00000010ff477819 */ /* 0x000fe20000011647 */
[----:B------:R-:W-:Y:S01]  /*47e0*/  HADD2.F32 R72, -RZ, R70.H0_H0 ;  /* 0x20000046ff487230 */ /* 0x000fe20000004100 */
[----:B------:R-:W-:Y:S01]  /*47f0*/  SHF.R.U32.HI R69, RZ, 0x10, R69 ;  /* 0x00000010ff457819 */ /* 0x000fe20000011645 */
[--C-:B------:R-:W-:Y:S02]  /*4800*/  HADD2.F32 R70, -RZ, R29.reuse.H1_H1 ;  /* 0x3000001dff467230 */ /* 0x100fe40000004100 */
[----:B------:R-:W-:Y:S02]  /*4810*/  HADD2.F32 R29, -RZ, R29.H0_H0 ;  /* 0x2000001dff1d7230 */ /* 0x000fe40000004100 */
[----:B------:R-:W-:-:S02]  /*4820*/  HADD2.F32 R73, -RZ, R68.H0_H0 ;  /* 0x20000044ff497230 */ /* 0x000fc40000004100 */
[CC--:B------:R-:W-:Y:S01]  /*4830*/  FMUL.FTZ R74, R70.reuse, R72.reuse ;  /* 0x00000048464a7220 */ /* 0x0c0fe20000410000 */
[----:B------:R-:W-:Y:S02]  /*4840*/  HADD2.F32 R68, -RZ, R71.H0_H0 ;  /* 0x20000047ff447230 */ /* 0x000fe40000004100 */
[C---:B------:R-:W-:Y:S01]  /*4850*/  FMUL.FTZ R72, R29.reuse, R72 ;  /* 0x000000481d487220 */ /* 0x040fe20000410000 */
[----:B------:R-:W-:Y:S02]  /*4860*/  HADD2.F32 R71, -RZ, R31.H1_H1 ;  /* 0x3000001fff477230 */ /* 0x000fe40000004100 */
[-C--:B------:R-:W-:Y:S01]  /*4870*/  FFMA.FTZ R29, R29, R73.reuse, -R74 ;  /* 0x000000491d1d7223 */ /* 0x080fe2000001084a */
[----:B------:R-:W-:Y:S02]  /*4880*/  HADD2.F32 R74, -RZ, R69.H0_H0 ;  /* 0x20000045ff4a7230 */ /* 0x000fe40000004100 */
[----:B------:R-:W-:Y:S01]  /*4890*/  FFMA.FTZ R31, R70, R73, R72 ;  /* 0x00000049461f7223 */ /* 0x000fe20000010048 */
[-C--:B------:R-:W-:Y:S01]  /*48a0*/  FMUL.FTZ R72, R75, R68.reuse ;  /* 0x000000444b487220 */ /* 0x080fe20000410000 */
[----:B------:R-:W-:Y:S01]  /*48b0*/  FMUL.FTZ R69, R71, R68 ;  /* 0x0000004447457220 */ /* 0x000fe20000410000 */
[----:B------:R-:W-:-:S02]  /*48c0*/  HADD2.F32 R70, -RZ, R28.H1_H1 ;  /* 0x3000001cff467230 */ /* 0x000fc40000004100 */
[-C--:B------:R-:W-:Y:S01]  /*48d0*/  FFMA.FTZ R71, R71, R74.reuse, R72 ;  /* 0x0000004a47477223 */ /* 0x080fe20000010048 */
[----:B------:R-:W-:Y:S01]  /*48e0*/  FFMA.FTZ R68, R75, R74, -R69 ;  /* 0x0000004a4b447223 */ /* 0x000fe20000010845 */
[----:B------:R-:W-:Y:S01]  /*48f0*/  HADD2.F32 R69, -RZ, R164.H1_H1 ;  /* 0x300000a4ff457230 */ /* 0x000fe20000004100 */
[----:B------:R-:W-:Y:S01]  /*4900*/  F2FP.F16.F32.PACK_AB R29, R31, R29 ;  /* 0x0000001d1f1d723e */ /* 0x000fe200000000ff */
[----:B------:R-:W-:Y:S02]  /*4910*/  HADD2.F32 R72, -RZ, R161.H1_H1 ;  /* 0x300000a1ff487230 */ /* 0x000fe40000004100 */
[----:B------:R-:W-:Y:S02]  /*4920*/  HADD2.F32 R74, -RZ, R28.H0_H0 ;  /* 0x2000001cff4a7230 */ /* 0x000fe40000004100 */
[----:B------:R-:W-:Y:S01]  /*4930*/  FMUL.FTZ R75, R70, R69 ;  /* 0x00000045464b7220 */ /* 0x000fe20000410000 */
[----:B------:R-:W-:Y:S01]  /*4940*/  HADD2.F32 R28, -RZ, R162.H0_H0 ;  /* 0x200000a2ff1c7230 */ /* 0x000fe20000004100 */
[----:B------:R-:W-:Y:S01]  /*4950*/  F2FP.F16.F32.PACK_AB R68, R71, R68 ;  /* 0x000000444744723e */ /* 0x000fe200000000ff */
[----:B------:R-:W-:-:S02]  /*4960*/  HADD2.F32 R73, -RZ, R30.H1_H1 ;  /* 0x3000001eff497230 */ /* 0x000fc40000004100 */
[C---:B------:R-:W-:Y:S01]  /*4970*/  FMUL.FTZ R69, R74.reuse, R69 ;  /* 0x000000454a457220 */ /* 0x040fe20000410000 */
[----:B------:R-:W-:Y:S02]  /*4980*/  HADD2.F32 R30, -RZ, R30.H0_H0 ;  /* 0x2000001eff1e7230 */ /* 0x000fe40000004100 */
[----:B------:R-:W-:Y:S01]  /*4990*/  FFMA.FTZ R75, R74, R72, -R75 ;  /* 0x000000484a4b7223 */ /* 0x000fe2000001084b */
[----:B------:R-:W-:Y:S02]  /*49a0*/  IMAD.MOV.U32 R31, RZ, RZ, R68 ;  /* 0x000000ffff1f7224 */ /* 0x000fe400078e0044 */
[----:B------:R-:W-:Y:S01]  /*49b0*/  FMUL.FTZ R74, R73, R28 ;  /* 0x0000001c494a7220 */ /* 0x000fe20000410000 */
[----:B------:R-:W-:Y:S01]  /*49c0*/  FFMA.FTZ R69, R70, R72, R69 ;  /* 0x0000004846457223 */ /* 0x000fe20000010045 */
[C---:B------:R-:W-:Y:S02]  /*49d0*/  FMUL.FTZ R28, R30.reuse, R28 ;  /* 0x0000001c1e1c7220 */ /* 0x040fe40000410000 */
[----:B------:R-:W-:-:S02]  /*49e0*/  FFMA.FTZ R74, R30, R80, -R74 ;  /* 0x000000501e4a7223 */ /* 0x000fc4000001084a */
[----:B------:R-:W-:Y:S01]  /*49f0*/  FFMA.FTZ R28, R73, R80, R28 ;  /* 0x00000050491c7223 */ /* 0x000fe2000001001c */
[----:B------:R-:W-:-:S04]  /*4a00*/  F2FP.F16.F32.PACK_AB R69, R69, R75 ;  /* 0x0000004b4545723e */ /* 0x000fc800000000ff */
[----:B------:R-:W-:Y:S01]  /*4a10*/  F2FP.F16.F32.PACK_AB R74, R28, R74 ;  /* 0x0000004a1c4a723e */ /* 0x000fe200000000ff */
[----:B------:R-:W-:-:S04]  /*4a20*/  IMAD.MOV.U32 R28, RZ, RZ, R69 ;  /* 0x000000ffff1c7224 */ /* 0x000fc800078e0045 */
[----:B------:R-:W-:-:S07]  /*4a30*/  IMAD.MOV.U32 R30, RZ, RZ, R74 ;  /* 0x000000ffff1e7224 */ /* 0x000fce00078e004a */
.L_x_1513:
[----:B------:R-:W-:Y:S05]  /*4a40*/  BSYNC B3 ;  /* 0x0000000000037941 */ /* 0x000fea0003800000 */
.L_x_1512:
[----:B--2---:R4:W-:Y:S02]  /*4a50*/  STG.E.128 desc[UR46][R34.64+0xc0], R28 ;  /* 0x0000c01c22007986 */ /* 0x0049e4000c101d2e */
.L_x_1511:
[----:B------:R-:W-:Y:S05]  /*4a60*/  BSYNC B2 ;  /* 0x0000000000027941 */ /* 0x000fea0003800000 */
.L_x_1510:
        /* <DEDUP_REMOVED lines=51> */
.L_x_1517:
[----:B------:R-:W-:Y:S05]  /*4da0*/  BSYNC B3 ;  /* 0x0000000000037941 */ /* 0x000fea0003800000 */
.L_x_1516:
[----:B--2---:R1:W-:Y:S02]  /*4db0*/  STG.E.128 desc[UR46][R34.64+0x100], R28 ;  /* 0x0001001c22007986 */ /* 0x0043e4000c101d2e */
.L_x_1515:
[----:B------:R-:W-:Y:S05]  /*4dc0*/  BSYNC B2 ;  /* 0x0000000000027941 */ /* 0x000fea0003800000 */
.L_x_1514:
        /* <DEDUP_REMOVED lines=23> */
[----:B------:R-:W-:Y:S02]  /*4f40*/  HADD2.F32 R60, -RZ, R28.H1_H1 ;  /* 0x3000001cff3c7230 */ /* 0x000fe40000004100 */
[C---:B------:R-:W-:Y:S01]  /*4f50*/  FMUL.FTZ R63, R31.reuse, R63 ;  /* 0x0000003f1f3f7220 */ /* 0x040fe20000410000 */
[----:B------:R-:W-:Y:S01]  /*4f60*/  FFMA.FTZ R62, R31, R66, -R62 ;  /* 0x000000421f3e7223 */ /* 0x000fe2000001083e */
[----:B------:R-:W-:-:S02]  /*4f70*/  HADD2.F32 R31, -RZ, R157.H0_H0 ;  /* 0x2000009dff1f7230 */ /* 0x000fc40000004100 */
[----:B------:R-:W-:Y:S02]  /*4f80*/  HADD2.F32 R28, -RZ, R28.H0_H0 ;  /* 0x2000001cff1c7230 */ /* 0x000fe40000004100 */
[----:B------:R-:W-:Y:S01]  /*4f90*/  FFMA.FTZ R63, R65, R66, R63 ;  /* 0x00000042413f7223 */ /* 0x000fe2000001003f */
[----:B------:R-:W-:Y:S02]  /*4fa0*/  HADD2.F32 R157, -RZ, R157.H1_H1 ;  /* 0x3000009dff9d7230 */ /* 0x000fe40000004100 */
[-C--:B------:R-:W-:Y:S01]  /*4fb0*/  FMUL.FTZ R65, R60, R31.reuse ;  /* 0x0000001f3c417220 */ /* 0x080fe20000410000 */
[--C-:B------:R-:W-:Y:S02]  /*4fc0*/  HADD2.F32 R64, -RZ, R30.reuse.H1_H1 ;  /* 0x3000001eff407230 */ /* 0x100fe40000004100 */
[----:B------:R-:W-:Y:S01]  /*4fd0*/  FMUL.FTZ R66, R28, R31 ;  /* 0x0000001f1c427220 */ /* 0x000fe20000410000 */
[----:B------:R-:W-:Y:S01]  /*4fe0*/  HADD2.F32 R30, -RZ, R30.H0_H0 ;  /* 0x2000001eff1e7230 */ /* 0x000fe20000004100 */
[----:B------:R-:W-:Y:S01]  /*4ff0*/  F2FP.F16.F32.PACK_AB R62, R63, R62 ;  /* 0x0000003e3f3e723e */ /* 0x000fe200000000ff */
[----:B------:R-:W-:-:S02]  /*5000*/  HADD2.F32 R29, -RZ, R156.H0_H0 ;  /* 0x2000009cff1d7230 */ /* 0x000fc40000004100 */
[-C--:B------:R-:W-:Y:S01]  /*5010*/  FMUL.FTZ R31, R64, R157.reuse ;  /* 0x0000009d401f7220 */ /* 0x080fe20000410000 */
[----:B------:R-:W-:Y:S02]  /*5020*/  HADD2.F32 R156, -RZ, R156.H1_H1 ;  /* 0x3000009cff9c7230 */ /* 0x000fe40000004100 */
[----:B------:R-:W-:Y:S01]  /*5030*/  FMUL.FTZ R157, R30, R157 ;  /* 0x0000009d1e9d7220 */ /* 0x000fe20000410000 */
[-C--:B------:R-:W-:Y:S01]  /*5040*/  FFMA.FTZ R65, R28, R29.reuse, -R65 ;  /* 0x0000001d1c417223 */ /* 0x080fe20000010841 */
[----:B------:R-:W-:Y:S01]  /*5050*/  FFMA.FTZ R66, R60, R29, R66 ;  /* 0x0000001d3c427223 */ /* 0x000fe20000010042 */
[-C--:B------:R-:W-:Y:S01]  /*5060*/  FFMA.FTZ R31, R30, R156.reuse, -R31 ;  /* 0x0000009c1e1f7223 */ /* 0x080fe2000001081f */
[----:B------:R-:W-:Y:S01]  /*5070*/  FFMA.FTZ R64, R64, R156, R157 ;  /* 0x0000009c40407223 */ /* 0x000fe2000001009d */
[----:B------:R-:W-:Y:S02]  /*5080*/  F2FP.F16.F32.PACK_AB R29, R67, R61 ;  /* 0x0000003d431d723e */ /* 0x000fe400000000ff */
[----:B------:R-:W-:-:S02]  /*5090*/  F2FP.F16.F32.PACK_AB R28, R66, R65 ;  /* 0x00000041421c723e */ /* 0x000fc400000000ff */
[----:B------:R-:W-:Y:S01]  /*50a0*/  F2FP.F16.F32.PACK_AB R30, R64, R31 ;  /* 0x0000001f401e723e */ /* 0x000fe200000000ff */
[----:B------:R-:W-:-:S07]  /*50b0*/  IMAD.MOV.U32 R31, RZ, RZ, R62 ;  /* 0x000000ffff1f7224 */ /* 0x000fce00078e003e */
.L_x_1519:
[----:B------:R-:W-:Y:S05]  /*50c0*/  BSYNC B2 ;  /* 0x0000000000027941 */ /* 0x000fea0003800000 */
.L_x_1518:
[----:B--2---:R1:W-:Y:S02]  /*50d0*/  STG.E.128 desc[UR46][R34.64+0x140], R28 ;  /* 0x0001401c22007986 */ /* 0x0043e4000c101d2e */
.L_x_1497:
[----:B------:R-:W-:Y:S05]  /*50e0*/  BSYNC B1 ;  /* 0x0000000000017941 */ /* 0x000fea0003800000 */
.L_x_1496:
        /* <DEDUP_REMOVED lines=17> */
[----:B------:R-:W-:Y:S01]  /*5200*/  FMUL.FTZ R62, R31, R58 ;  /* 0x0000003a1f3e7220 */ /* 0x000fe20000410000 */
[----:B------:R-:W-:-:S02]  /*5210*/  HADD2.F32 R57, -RZ, R35.H1_H1 ;  /* 0x30000023ff397230 */ /* 0x000fc40000004100 */
[----:B------:R-:W-:Y:S01]  /*5220*/  FMUL.FTZ R58, R29, R58 ;  /* 0x0000003a1d3a7220 */ /* 0x000fe20000410000 */
[----:B------:R-:W-:Y:S02]  /*5230*/  HADD2.F32 R35, -RZ, R35.H0_H0 ;  /* 0x20000023ff237230 */ /* 0x000fe40000004100 */
[----:B------:R-:W-:Y:S02]  /*5240*/  HADD2.F32 R34, -RZ, R34.H0_H0 ;  /* 0x20000022ff227230 */ /* 0x000fe40000004100 */
[-C--:B------:R-:W-:Y:S01]  /*5250*/  FMUL.FTZ R64, R57, R60.reuse ;  /* 0x0000003c39407220 */ /* 0x080fe20000410000 */
[----:B------:R-:W-:Y:S02]  /*5260*/  HADD2.F32 R56, -RZ, R56.H0_H0 ;  /* 0x20000038ff387230 */ /* 0x000fe40000004100 */
[----:B------:R-:W-:Y:S01]  /*5270*/  FMUL.FTZ R60, R35, R60 ;  /* 0x0000003c233c7220 */ /* 0x000fe20000410000 */
[----:B------:R-:W-:Y:S02]  /*5280*/  HADD2.F32 R158, -RZ, R158.H0_H0 ;  /* 0x2000009eff9e7230 */ /* 0x000fe40000004100 */
[-C--:B------:R-:W-:Y:S01]  /*5290*/  FFMA.FTZ R29, R29, R34.reuse, -R62 ;  /* 0x000000221d1d7223 */ /* 0x080fe2000001083e */
[----:B------:R-:W-:Y:S01]  /*52a0*/  FFMA.FTZ R34, R31, R34, R58 ;  /* 0x000000221f227223 */ /* 0x000fe2000001003a */
[-C--:B------:R-:W-:Y:S01]  /*52b0*/  FFMA.FTZ R31, R35, R56.reuse, -R64 ;  /* 0x00000038231f7223 */ /* 0x080fe20000010840 */
[----:B------:R-:W-:Y:S01]  /*52c0*/  FFMA.FTZ R56, R57, R56, R60 ;  /* 0x0000003839387223 */ /* 0x000fe2000001003c */
[----:B------:R-:W-:-:S02]  /*52d0*/  HADD2.F32 R35, -RZ, R28.H1_H1 ;  /* 0x3000001cff237230 */ /* 0x000fc40000004100 */
[----:B------:R-:W-:Y:S01]  /*52e0*/  HADD2.F32 R57, -RZ, R30.H1_H1 ;  /* 0x3000001eff397230 */ /* 0x000fe20000004100 */
[----:B------:R-:W-:Y:S01]  /*52f0*/  F2FP.F16.F32.PACK_AB R29, R34, R29 ;  /* 0x0000001d221d723e */ /* 0x000fe200000000ff */
[----:B------:R-:W-:Y:S02]  /*5300*/  HADD2.F32 R159, -RZ, R159.H1_H1 ;  /* 0x3000009fff9f7230 */ /* 0x000fe40000004100 */
[----:B------:R-:W-:Y:S01]  /*5310*/  FMUL.FTZ R59, R35, R158 ;  /* 0x0000009e233b7220 */ /* 0x000fe20000410000 */
[----:B------:R-:W-:Y:S01]  /*5320*/  HADD2.F32 R28, -RZ, R28.H0_H0 ;  /* 0x2000001cff1c7230 */ /* 0x000fe20000004100 */
[----:B------:R-:W-:Y:S01]  /*5330*/  F2FP.F16.F32.PACK_AB R31, R56, R31 ;  /* 0x0000001f381f723e */ /* 0x000fe200000000ff */
        /* <DEDUP_REMOVED lines=12> */
.L_x_1524:
[----:B------:R-:W-:Y:S05]  /*5400*/  BSYNC B2 ;  /* 0x0000000000027941 */ /* 0x000fea0003800000 */
.L_x_1523:
[----:B--2---:R1:W-:Y:S02]  /*5410*/  STG.E.128 desc[UR46][R32.64], R28 ;  /* 0x0000001c20007986 */ /* 0x0043e4000c101d2e */
.L_x_1522:
[----:B------:R-:W-:Y:S05]  /*5420*/  BSYNC B1 ;  /* 0x0000000000017941 */ /* 0x000fea0003800000 */
.L_x_1521:
        /* <DEDUP_REMOVED lines=10> */
[----:B------:R-:W-:Y:S01]  /*54d0*/  IMAD.MOV.U32 R34, RZ, RZ, R28 ;  /* 0x000000ffff227224 */ /* 0x000fe200078e001c */
[--C-:B------:R-:W-:Y:S01]  /*54e0*/  SHF.R.U64 R53, R54, 0x10, R55.reuse ;  /* 0x0000001036357819 */ /* 0x100fe20000001237 */
[--C-:B------:R-:W-:Y:S01]  /*54f0*/  HADD2.F32 R31, -RZ, R29.reuse.H1_H1 ;  /* 0x3000001dff1f7230 */ /* 0x100fe20000004100 */
[----:B------:R-:W-:Y:S01]  /*5500*/  SHF.R.U32.HI R56, RZ, 0x10, R55 ;  /* 0x00000010ff387819 */ /* 0x000fe20000011637 */
[----:B------:R-:W-:Y:S02]  /*5510*/  HADD2.F32 R28, -RZ, R29.H0_H0 ;  /* 0x2000001dff1c7230 */ /* 0x000fe40000004100 */
[----:B------:R-:W-:Y:S02]  /*5520*/  HADD2.F32 R53, -RZ, R53.H0_H0 ;  /* 0x20000035ff357230 */ /* 0x000fe40000004100 */
[----:B------:R-:W-:-:S02]  /*5530*/  HADD2.F32 R56, -RZ, R56.H0_H0 ;  /* 0x20000038ff387230 */ /* 0x000fc40000004100 */
[--C-:B------:R-:W-:Y:S02]  /*5540*/  HADD2.F32 R29, -RZ, R35.reuse.H1_H1 ;  /* 0x30000023ff1d7230 */ /* 0x100fe40000004100 */
[-C--:B------:R-:W-:Y:S01]  /*5550*/  FMUL.FTZ R55, R31, R53.reuse ;  /* 0x000000351f377220 */ /* 0x080fe20000410000 */
[----:B------:R-:W-:Y:S02]  /*5560*/  HADD2.F32 R35, -RZ, R35.H0_H0 ;  /* 0x20000023ff237230 */ /* 0x000fe40000004100 */
[C---:B------:R-:W-:Y:S01]  /*5570*/  FMUL.FTZ R58, R28.reuse, R53 ;  /* 0x000000351c3a7220 */ /* 0x040fe20000410000 */
[----:B------:R-:W-:Y:S02]  /*5580*/  HADD2.F32 R52, -RZ, R52.H0_H0 ;  /* 0x20000034ff347230 */ /* 0x000fe40000004100 */
[-C--:B------:R-:W-:Y:S01]  /*5590*/  FMUL.FTZ R60, R29, R56.reuse ;  /* 0x000000381d3c7220 */ /* 0x080fe20000410000 */
[----:B------:R-:W-:Y:S02]  /*55a0*/  HADD2.F32 R54, -RZ, R57.H0_H0 ;  /* 0x20000039ff367230 */ /* 0x000fe40000004100 */
[----:B------:R-:W-:Y:S01]  /*55b0*/  FMUL.FTZ R56, R35, R56 ;  /* 0x0000003823387220 */ /* 0x000fe20000410000 */
[-C--:B------:R-:W-:Y:S01]  /*55c0*/  FFMA.FTZ R28, R28, R52.reuse, -R55 ;  /* 0x000000341c1c7223 */ /* 0x080fe20000010837 */
[----:B------:R-:W-:-:S02]  /*55d0*/  FFMA.FTZ R55, R31, R52, R58 ;  /* 0x000000341f377223 */ /* 0x000fc4000001003a */
[-C--:B------:R-:W-:Y:S01]  /*55e0*/  FFMA.FTZ R59, R29, R54.reuse, R56 ;  /* 0x000000361d3b7223 */ /* 0x080fe20000010038 */
[--C-:B------:R-:W-:Y:S02]  /*55f0*/  HADD2.F32 R52, -RZ, R155.reuse.H0_H0 ;  /* 0x2000009bff347230 */ /* 0x100fe40000004100 */
[----:B------:R-:W-:Y:S01]  /*5600*/  FFMA.FTZ R60, R35, R54, -R60 ;  /* 0x00000036233c7223 */ /* 0x000fe2000001083c */
[----:B------:R-:W-:Y:S02]  /*5610*/  HADD2.F32 R29, -RZ, R34.H1_H1 ;  /* 0x30000022ff1d7230 */ /* 0x000fe40000004100 */
[----:B------:R-:W-:Y:S02]  /*5620*/  HADD2.F32 R31, -RZ, R30.H1_H1 ;  /* 0x3000001eff1f7230 */ /* 0x000fe40000004100 */
[----:B------:R-:W-:Y:S02]  /*5630*/  HADD2.F32 R155, -RZ, R155.H1_H1 ;  /* 0x3000009bff9b7230 */ /* 0x000fe40000004100 */
[----:B------:R-:W-:Y:S01]  /*5640*/  FMUL.FTZ R53, R29, R52 ;  /* 0x000000341d357220 */ /* 0x000fe20000410000 */
[----:B------:R-:W-:-:S02]  /*5650*/  HADD2.F32 R34, -RZ, R34.H0_H0 ;  /* 0x20000022ff227230 */ /* 0x000fc40000004100 */
[----:B------:R-:W-:Y:S02]  /*5660*/  HADD2.F32 R30, -RZ, R30.H0_H0 ;  /* 0x2000001eff1e7230 */ /* 0x000fe40000004100 */
        /* <DEDUP_REMOVED lines=13> */
.L_x_1528:
[----:B------:R-:W-:Y:S05]  /*5740*/  BSYNC B2 ;  /* 0x0000000000027941 */ /* 0x000fea0003800000 */
.L_x_1527:
[----:B--2---:R1:W-:Y:S02]  /*5750*/  STG.E.128 desc[UR46][R32.64+0x40], R28 ;  /* 0x0000401c20007986 */ /* 0x0043e4000c101d2e */
.L_x_1526:
[----:B------:R-:W-:Y:S05]  /*5760*/  BSYNC B1 ;  /* 0x0000000000017941 */ /* 0x000fea0003800000 */
.L_x_1525:
        /* <DEDUP_REMOVED lines=48> */
.L_x_1532:
[----:B------:R-:W-:Y:S05]  /*5a70*/  BSYNC B2 ;  /* 0x0000000000027941 */ /* 0x000fea0003800000 */
.L_x_1531:
[----:B--2---:R1:W-:Y:S02]  /*5a80*/  STG.E.128 desc[UR46][R32.64+0x80], R28 ;  /* 0x0000801c20007986 */ /* 0x0043e4000c101d2e */
.L_x_1530:
[----:B------:R-:W-:Y:S05]  /*5a90*/  BSYNC B1 ;  /* 0x0000000000017941 */ /* 0x000fea0003800000 */
.L_x_1529:
        /* <DEDUP_REMOVED lines=48> */
.L_x_1536:
[----:B------:R-:W-:Y:S05]  /*5da0*/  BSYNC B2 ;  /* 0x0000000000027941 */ /* 0x000fea0003800000 */
.L_x_1535:
[----:B--2---:R1:W-:Y:S02]  /*5db0*/  STG.E.128 desc[UR46][R32.64+0xc0], R28 ;  /* 0x0000c01c20007986 */ /* 0x0043e4000c101d2e */
.L_x_1534:
[----:B------:R-:W-:Y:S05]  /*5dc0*/  BSYNC B1 ;  /* 0x0000000000017941 */ /* 0x000fea0003800000 */
.L_x_1533:
        /* <DEDUP_REMOVED lines=36> */
[--C-:B------:R-:W-:Y:S02]  /*6010*/  HADD2.F32 R31, -RZ, R78.reuse.H1_H1 ;  /* 0x3000004eff1f7230 */ /* 0x100fe40000004100 */
[----:B------:R-:W-:Y:S01]  /*6020*/  FMUL.FTZ R40, R28, R40 ;  /* 0x000000281c287220 */ /* 0x000fe20000410000 */
        /* <DEDUP_REMOVED lines=10> */
.L_x_1540:
[----:B------:R-:W-:Y:S05]  /*60d0*/  BSYNC B2 ;  /* 0x0000000000027941 */ /* 0x000fea0003800000 */
.L_x_1539:
[----:B--2---:R1:W-:Y:S02]  /*60e0*/  STG.E.128 desc[UR46][R32.64+0x100], R28 ;  /* 0x0001001c20007986 */ /* 0x0043e4000c101d2e */
.L_x_1538:
[----:B------:R-:W-:Y:S05]  /*60f0*/  BSYNC B1 ;  /* 0x0000000000017941 */ /* 0x000fea0003800000 */
.L_x_1537:
[----:B------:R-:W-:-:S13]  /*6100*/  ISETP.NE.AND P3, PT, R25, RZ, PT ;  /* 0x000000ff1900720c */ /* 0x000fda0003f65270 */
        /* <DEDUP_REMOVED lines=46> */
.L_x_1542:
[----:B------:R-:W-:Y:S05]  /*63f0*/  BSYNC B1 ;  /* 0x0000000000017941 */ /* 0x000fea0003800000 */
.L_x_1541:
[----:B--2---:R1:W-:Y:S01]  /*6400*/  STG.E.128 desc[UR46][R32.64+0x140], R28 ;  /* 0x0001401c20007986 */ /* 0x0043e2000c101d2e */
[----:B------:R-:W-:Y:S05]  /*6410*/  BRA `(.L_x_1520) ;  /* 0x0000003c00c07947 */ /* 0x000fea0003800000 */
.L_x_1488:
        /* <DEDUP_REMOVED lines=22> */
[----:B------:R-:W-:Y:S02]  /*6580*/  LEA R52, P2, R28, UR4, 0x1 ;  /* 0x000000041c347c11 */ /* 0x000fe4000f8408ff */
[----:B------:R-:W-:-:S02]  /*6590*/  CS2R R48, SRZ ;  /* 0x0000000000307805 */ /* 0x000fc4000001ff00 */
[----:B------:R-:W-:Y:S01]  /*65a0*/  LEA.HI.X R53, R28, UR5, R29, 0x1, P2 ;  /* 0x000000051c357c11 */ /* 0x000fe200090f0c1d */
[----:B------:R-:W-:Y:S01]  /*65b0*/  ULDC.64 UR4, c[0x0][0x400] ;  /* 0x0001000000047ab9 */ /* 0x000fe20000000a00 */
[----:B------:R-:W-:-:S05]  /*65c0*/  IADD3 R28, P2, R90, R76, RZ ;  /* 0x0000004c5a1c7210 */ /* 0x000fca0007f5e0ff */
[----:B------:R-:W-:Y:S01]  /*65d0*/  IMAD.X R29, R87, 0x1, R9, P2 ;  /* 0x00000001571d7824 */ /* 0x000fe200010e0609 */
        /* <DEDUP_REMOVED lines=19> */
.L_x_1544:
[----:B------:R-:W-:Y:S05]  /*6710*/  BSYNC B1 ;  /* 0x0000000000017941 */ /* 0x000fea0003800000 */
.L_x_1543:
[----:B------:R-:W-:Y:S01]  /*6720*/  ISETP.GE.AND P3, PT, R220, R85, PT ;  /* 0x00000055dc00720c */ /* 0x000fe20003f66270 */
[----:B------:R-:W-:Y:S01]  /*6730*/  BSSY B1, `(.L_x_1545) ;  /* 0x000002e000017945 */ /* 0x000fe20003800000 */
[----:B0-----:R-:W-:Y:S02]  /*6740*/  CS2R R52, SRZ ;  /* 0x0000000000347805 */ /* 0x001fe4000001ff00 */
        /* <DEDUP_REMOVED lines=44> */
.L_x_1546:
[----:B------:R-:W-:Y:S05]  /*6a10*/  BSYNC B1 ;  /* 0x0000000000017941 */ /* 0x000fea0003800000 */
.L_x_1545:
[----:B0-----:R-:W-:Y:S01]  /*6a20*/  IMAD.MOV.U32 R77, RZ, RZ, R29 ;  /* 0x000000ffff4d7224 */ /* 0x001fe200078e001d */
        /* <DEDUP_REMOVED lines=32> */
[----:B------:R-:W-:-:S02]  /*6c30*/  PRMT R178, R178, 0x5410, R76 ;  /* 0x00005410b2b27816 */ /* 0x000fc4000000004c */
[----:B------:R-:W-:Y:S01]  /*6c40*/  PRMT R174, R174, 0x5410, R78 ;  /* 0x00005410aeae7816 */ /* 0x000fe2000000004e */
[----:B------:R-:W-:Y:S01]  /*6c50*/  IMAD.MOV.U32 R78, RZ, RZ, R51 ;  /* 0x000000ffff4e7224 */ /* 0x000fe200078e0033 */
[----:B------:R-:W-:Y:S02]  /*6c60*/  MOV R76, R45 ;  /* 0x0000002d004c7202 */ /* 0x000fe40000000f00 */
[----:B------:R-:W-:Y:S01]  /*6c70*/  PRMT R177, R177, 0x5410, R79 ;  /* 0x00005410b1b17816 */ /* 0x000fe2000000004f */
[----:B-----5:R-:W-:Y:S01]  /*6c80*/  IMAD.MOV.U32 R79, RZ, RZ, R54 ;  /* 0x000000ffff4f7224 */ /* 0x020fe200078e0036 */
[----:B------:R-:W-:Y:S01]  /*6c90*/  PRMT R181, R76, 0x5410, R77 ;  /* 0x000054104cb57816 */ /* 0x000fe2000000004d */
[----:B------:R-:W-:Y:S01]  /*6ca0*/  IMAD.MOV.U32 R77, RZ, RZ, R48 ;  /* 0x000000ffff4d7224 */ /* 0x000fe200078e0030 */
        /* <DEDUP_REMOVED lines=8> */
[----:B------:R-:W-:-:S04]  /*6d30*/  PRMT R161, R78, 0x7610, R161 ;  /* 0x000076104ea17816 */ /* 0x000fc800000000a1 */
        /* <DEDUP_REMOVED lines=31> */
[----:B------:R-:W-:Y:S06]  /*6f30*/  @!P2 BRA `(.L_x_1547) ;  /* 0x000000000004a947 */ /* 0x000fec0003800000 */
[----:B------:R-:W-:Y:S01]  /*6f40*/  BPT.TRAP 0x1 ;  /* 0x000000040000795c */ /* 0x000fe20000300000 */
.L_x_1547:
[----:B------:R-:W-:Y:S01]  /*6f50*/  LEA R86, R17, R16, 0x3 ;  /* 0x0000001011567211 */ /* 0x000fe200078e18ff */
[----:B------:R-:W0:Y:S01]  /*6f60*/  LDC R145, c[0x0][0x2f4] ;  /* 0x0000bd00ff917b82 */ /* 0x000e220000000800 */
[----:B------:R-:W-:Y:S01]  /*6f70*/  SHF.L.U32 R87, R202, 0x1f, RZ ;  /* 0x0000001fca577819 */ /* 0x000fe200000006ff */
[----:B------:R-:W-:Y:S01]  /*6f80*/  BSSY B1, `(.L_x_1548) ;  /* 0x0000005000017945 */ /* 0x000fe20003800000 */
[----:B------:R-:W-:Y:S02]  /*6f90*/  IMAD.MOV.U32 R125, RZ, RZ, R80 ;  /* 0x000000ffff7d7224 */ /* 0x000fe400078e0050 */
[----:B------:R-:W1:Y:S03]  /*6fa0*/  SYNCS.PHASECHK.TRANS64.TRYWAIT P5, [R86+URZ+0x30890], R87 ;  /* 0x03089057560075a7 */ /* 0x000e6600080a017f */
[----:B------:R-:W2:Y:S01]  /*6fb0*/  LDC.64 R126, c[0x0][0x300] ;  /* 0x0000c000ff7e7b82 */ /* 0x000ea20000000a00 */
[----:B-1----:R-:W-:Y:S05]  /*6fc0*/  @!P5 BRA `(.L_x_1549) ;  /* 0x000002540068d947 */ /* 0x002fea0003800000 */
.L_x_1948:
[----:B------:R-:W-:Y:S05]  /*6fd0*/  BSYNC B1 ;  /* 0x0000000000017941 */ /* 0x000fea0003800000 */
.L_x_1548:
        /* <DEDUP_REMOVED lines=41> */
[----:B------:R-:W-:Y:S02]  /*7270*/  HADD2.F32 R37, -RZ, R37.H0_H0 ;  /* 0x20000025ff257230 */ /* 0x000fe40000004100 */
[C---:B------:R-:W-:Y:S01]  /*7280*/  FMUL.FTZ R161, R165.reuse, R161 ;  /* 0x000000a1a5a17220 */ /* 0x040fe20000410000 */
[----:B------:R-:W-:Y:S02]  /*7290*/  HADD2.F32 R38, -RZ, R38.H0_H0 ;  /* 0x20000026ff267230 */ /* 0x000fe40000004100 */
[-C--:B------:R-:W-:Y:S01]  /*72a0*/  FFMA.FTZ R81, R165, R164.reuse, -R81 ;  /* 0x000000a4a5517223 */ /* 0x080fe20000010851 */
[----:B------:R-:W-:Y:S01]  /*72b0*/  FFMA.FTZ R77, R77, R164, R161 ;  /* 0x000000a44d4d7223 */ /* 0x000fe200000100a1 */
[--C-:B------:R-:W-:Y:S02]  /*72c0*/  SHF.R.U32.HI R164, RZ, 0x10, R49.reuse ;  /* 0x00000010ffa47819 */ /* 0x100fe40000011631 */
[----:B------:R-:W-:Y:S01]  /*72d0*/  SHF.R.U64 R161, R48, 0x10, R49 ;  /* 0x0000001030a17819 */ /* 0x000fe20000001231 */
[----:B------:R-:W-:-:S02]  /*72e0*/  HADD2.F32 R48, -RZ, R163.H1_H1 ;  /* 0x300000a3ff307230 */ /* 0x000fc40000004100 */
[----:B------:R-:W-:Y:S02]  /*72f0*/  HADD2.F32 R164, -RZ, R164.H0_H0 ;  /* 0x200000a4ffa47230 */ /* 0x000fe40000004100 */
[----:B------:R-:W-:Y:S02]  /*7300*/  HADD2.F32 R49, -RZ, R162.H1_H1 ;  /* 0x300000a2ff317230 */ /* 0x000fe40000004100 */
[----:B------:R-:W-:Y:S02]  /*7310*/  HADD2.F32 R161, -RZ, R161.H0_H0 ;  /* 0x200000a1ffa17230 */ /* 0x000fe40000004100 */
[-C--:B------:R-:W-:Y:S01]  /*7320*/  FMUL.FTZ R162, R48, R164.reuse ;  /* 0x000000a430a27220 */ /* 0x080fe20000410000 */
[----:B------:R-:W-:-:S03]  /*7330*/  FMUL.FTZ R164, R49, R164 ;  /* 0x000000a431a47220 */ /* 0x000fc60000410000 */
[-C--:B------:R-:W-:Y:S01]  /*7340*/  FFMA.FTZ R49, R49, R37.reuse, -R162 ;  /* 0x0000002531317223 */ /* 0x080fe200000108a2 */
[----:B------:R-:W-:Y:S02]  /*7350*/  HADD2.F32 R162, -RZ, R180.H0_H0 ;  /* 0x200000b4ffa27230 */ /* 0x000fe40000004100 */
[----:B------:R-:W-:Y:S01]  /*7360*/  FFMA.FTZ R37, R48, R37, R164 ;  /* 0x0000002530257223 */ /* 0x000fe200000100a4 */
[----:B------:R-:W-:Y:S02]  /*7370*/  IMAD.MOV.U32 R48, RZ, RZ, R79 ;  /* 0x000000ffff307224 */ /* 0x000fe400078e004f */
[----:B------:R-:W-:Y:S01]  /*7380*/  HADD2.F32 R164, -RZ, R182.H0_H0 ;  /* 0x200000b6ffa47230 */ /* 0x000fe20000004100 */
[----:B------:R-:W-:Y:S01]  /*7390*/  F2FP.F16.F32.PACK_AB R49, R49, R81 ;  /* 0x000000513131723e */ /* 0x000fe200000000ff */
[----:B------:R-:W-:Y:S01]  /*73a0*/  HADD2.F32 R79, -RZ, R83.H0_H0 ;  /* 0x20000053ff4f7230 */ /* 0x000fe20000004100 */
[----:B------:R-:W-:Y:S01]  /*73b0*/  F2FP.F16.F32.PACK_AB R37, R37, R77 ;  /* 0x0000004d2525723e */ /* 0x000fe200000000ff */
[----:B------:R-:W-:-:S02]  /*73c0*/  HADD2.F32 R163, -RZ, R48.H0_H0 ;  /* 0x20000030ffa37230 */ /* 0x000fc40000004100 */
[----:B------:R-:W-:Y:S02]  /*73d0*/  HADD2.F32 R48, -RZ, R48.H1_H1 ;  /* 0x30000030ff307230 */ /* 0x000fe40000004100 */
[----:B------:R-:W-:Y:S01]  /*73e0*/  FMUL.FTZ R165, R79, R164 ;  /* 0x000000a44fa57220 */ /* 0x000fe20000410000 */
[----:B------:R-:W-:Y:S02]  /*73f0*/  IMAD.MOV.U32 R77, RZ, RZ, R49 ;  /* 0x000000ffff4d7224 */ /* 0x000fe400078e0031 */
[----:B------:R-:W-:Y:S02]  /*7400*/  IMAD.MOV.U32 R81, RZ, RZ, R37 ;  /* 0x000000ffff517224 */ /* 0x000fe400078e0025 */
[C---:B------:R-:W-:Y:S01]  /*7410*/  FFMA.FTZ R165, R163.reuse, R162, -R165 ;  /* 0x000000a2a3a57223 */ /* 0x040fe200000108a5 */
[----:B------:R-:W-:Y:S01]  /*7420*/  FMUL.FTZ R163, R163, R164 ;  /* 0x000000a4a3a37220 */ /* 0x000fe20000410000 */
[----:B------:R-:W-:-:S03]  /*7430*/  HADD2.F32 R164, -RZ, R182.H1_H1 ;  /* 0x300000b6ffa47230 */ /* 0x000fc60000004100 */
[----:B------:R-:W-:Y:S01]  /*7440*/  FFMA.FTZ R163, R79, R162, R163 ;  /* 0x000000a24fa37223 */ /* 0x000fe200000100a3 */
[----:B------:R-:W-:Y:S02]  /*7450*/  SHF.R.U32.HI R79, RZ, 0x10, R39 ;  /* 0x00000010ff4f7819 */ /* 0x000fe40000011627 */
[--C-:B------:R-:W-:Y:S01]  /*7460*/  SHF.R.U64 R39, R50, 0x10, R51.reuse ;  /* 0x0000001032277819 */ /* 0x100fe20000001233 */
[----:B------:R-:W-:Y:S01]  /*7470*/  HADD2.F32 R50, -RZ, R83.H1_H1 ;  /* 0x30000053ff327230 */ /* 0x000fe20000004100 */
[----:B------:R-:W-:Y:S01]  /*7480*/  SHF.R.U32.HI R51, RZ, 0x10, R51 ;  /* 0x00000010ff337819 */ /* 0x000fe20000011633 */
[----:B------:R-:W-:Y:S02]  /*7490*/  HADD2.F32 R83, -RZ, R79.H0_H0 ;  /* 0x2000004fff537230 */ /* 0x000fe40000004100 */
[----:B------:R-:W-:Y:S02]  /*74a0*/  HADD2.F32 R39, -RZ, R39.H0_H0 ;  /* 0x20000027ff277230 */ /* 0x000fe40000004100 */
[----:B------:R-:W-:-:S05]  /*74b0*/  HADD2.F32 R51, -RZ, R51.H0_H0 ;  /* 0x20000033ff337230 */ /* 0x000fca0000004100 */
[----:B------:R-:W-:-:S04]  /*74c0*/  FMUL.FTZ R79, R50, R51 ;  /* 0x00000033324f7220 */ /* 0x000fc80000410000 */
[C---:B------:R-:W-:Y:S01]  /*74d0*/  FFMA.FTZ R79, R48.reuse, R83, -R79 ;  /* 0x00000053304f7223 */ /* 0x040fe2000001084f */
[----:B------:R-:W-:Y:S01]  /*74e0*/  FMUL.FTZ R48, R48, R51 ;  /* 0x0000003330307220 */ /* 0x000fe20000410000 */
[----:B------:R-:W-:-:S03]  /*74f0*/  HADD2.F32 R51, -RZ, R180.H1_H1 ;  /* 0x300000b4ff337230 */ /* 0x000fc60000004100 */
[----:B------:R-:W-:Y:S01]  /*7500*/  FFMA.FTZ R48, R50, R83, R48 ;  /* 0x0000005332307223 */ /* 0x000fe20000010030 */
[----:B------:R-:W-:Y:S01]  /*7510*/  HADD2.F32 R50, -RZ, R80.H0_H0 ;  /* 0x20000050ff327230 */ /* 0x000fe20000004100 */
[----:B------:R-:W-:Y:S01]  /*7520*/  F2FP.F16.F32.PACK_AB R79, R79, R165 ;  /* 0x000000a54f4f723e */ /* 0x000fe200000000ff */
[--C-:B------:R-:W-:Y:S02]  /*7530*/  HADD2.F32 R83, -RZ, R76.reuse.H0_H0 ;  /* 0x2000004cff537230 */ /* 0x100fe40000004100 */
[----:B------:R-:W-:Y:S02]  /*7540*/  HADD2.F32 R76, -RZ, R76.H1_H1 ;  /* 0x3000004cff4c7230 */ /* 0x000fe40000004100 */
[-C--:B------:R-:W-:Y:S01]  /*7550*/  FMUL.FTZ R162, R50, R164.reuse ;  /* 0x000000a432a27220 */ /* 0x080fe20000410000 */
[----:B------:R-:W-:Y:S01]  /*7560*/  F2FP.F16.F32.PACK_AB R48, R48, R163 ;  /* 0x000000a33030723e */ /* 0x000fe200000000ff */
[C---:B------:R-:W-:Y:S02]  /*7570*/  FMUL.FTZ R164, R83.reuse, R164 ;  /* 0x000000a453a47220 */ /* 0x040fe40000410000 */
[----:B------:R-:W-:-:S02]  /*7580*/  FFMA.FTZ R162, R83, R51, -R162 ;  /* 0x0000003353a27223 */ /* 0x000fc400000108a2 */
[----:B------:R-:W-:Y:S01]  /*7590*/  FFMA.FTZ R164, R50, R51, R164 ;  /* 0x0000003332a47223 */ /* 0x000fe200000100a4 */
[----:B------:R-:W-:Y:S02]  /*75a0*/  HADD2.F32 R50, -RZ, R80.H1_H1 ;  /* 0x30000050ff327230 */ /* 0x000fe40000004100 */
[----:B------:R-:W-:Y:S02]  /*75b0*/  HADD2.F32 R51, -RZ, R36.H0_H0 ;  /* 0x20000024ff337230 */ /* 0x000fe40000004100 */
[--C-:B------:R-:W-:Y:S02]  /*75c0*/  HADD2.F32 R80, -RZ, R78.reuse.H0_H0 ;  /* 0x2000004eff507230 */ /* 0x100fe40000004100 */
[-C--:B------:R-:W-:Y:S01]  /*75d0*/  FMUL.FTZ R36, R50, R161.reuse ;  /* 0x000000a132247220 */ /* 0x080fe20000410000 */
[C---:B------:R-:W-:Y:S01]  /*75e0*/  FMUL.FTZ R161, R76.reuse, R161 ;  /* 0x000000a14ca17220 */ /* 0x040fe20000410000 */
[----:B------:R-:W-:Y:S02]  /*75f0*/  HADD2.F32 R78, -RZ, R78.H1_H1 ;  /* 0x3000004eff4e7230 */ /* 0x000fe40000004100 */
[-C--:B------:R-:W-:Y:S01]  /*7600*/  FFMA.FTZ R36, R76, R51.reuse, -R36 ;  /* 0x000000334c247223 */ /* 0x080fe20000010824 */
[----:B------:R-:W-:Y:S01]  /*7610*/  FFMA.FTZ R50, R50, R51, R161 ;  /* 0x0000003332327223 */ /* 0x000fe200000100a1 */
[----:B------:R-:W-:-:S02]  /*7620*/  HADD2.F32 R161, -RZ, R181.H1_H1 ;  /* 0x300000b5ffa17230 */ /* 0x000fc40000004100 */
[--C-:B------:R-:W-:Y:S01]  /*7630*/  HADD2.F32 R51, -RZ, R82.reuse.H0_H0 ;  /* 0x20000052ff337230 */ /* 0x100fe20000004100 */
[----:B------:R-:W-:Y:S01]  /*7640*/  F2FP.F16.F32.PACK_AB R36, R36, R162 ;  /* 0x000000a22424723e */ /* 0x000fe200000000ff */
[----:B------:R-:W-:Y:S01]  /*7650*/  HADD2.F32 R76, -RZ, R179.H1_H1 ;  /* 0x300000b3ff4c7230 */ /* 0x000fe20000004100 */
[----:B------:R-:W-:Y:S01]  /*7660*/  F2FP.F16.F32.PACK_AB R50, R50, R164 ;  /* 0x000000a43232723e */ /* 0x000fe200000000ff */
[----:B------:R-:W-:Y:S02]  /*7670*/  HADD2.F32 R82, -RZ, R82.H1_H1 ;  /* 0x30000052ff527230 */ /* 0x000fe40000004100 */
[-C--:B------:R-:W-:Y:S01]  /*7680*/  FMUL.FTZ R83, R51, R161.reuse ;  /* 0x000000a133537220 */ /* 0x080fe20000410000 */
[----:B------:R-:W-:-:S03]  /*7690*/  FMUL.FTZ R161, R80, R161 ;  /* 0x000000a150a17220 */ /* 0x000fc60000410000 */
[-C--:B------:R-:W-:Y:S01]  /*76a0*/  FFMA.FTZ R83, R80, R76.reuse, -R83 ;  /* 0x0000004c50537223 */ /* 0x080fe20000010853 */
[----:B------:R-:W-:Y:S01]  /*76b0*/  FFMA.FTZ R161, R51, R76, R161 ;  /* 0x0000004c33a17223 */ /* 0x000fe200000100a1 */
[-C--:B------:R-:W-:Y:S01]  /*76c0*/  FMUL.FTZ R51, R82, R39.reuse ;  /* 0x0000002752337220 */ /* 0x080fe20000410000 */
[C---:B------:R-:W-:Y:S01]  /*76d0*/  FMUL.FTZ R39, R78.reuse, R39 ;  /* 0x000000274e277220 */ /* 0x040fe20000410000 */
[----:B------:R-:W-:Y:S02]  /*76e0*/  IMAD.MOV.U32 R76, RZ, RZ, R36 ;  /* 0x000000ffff4c7224 */ /* 0x000fe400078e0024 */
[-C--:B------:R-:W-:Y:S01]  /*76f0*/  FFMA.FTZ R51, R78, R38.reuse, -R51 ;  /* 0x000000264e337223 */ /* 0x080fe20000010833 */
[----:B------:R-:W-:Y:S01]  /*7700*/  FFMA.FTZ R39, R82, R38, R39 ;  /* 0x0000002652277223 */ /* 0x000fe20000010027 */
[----:B------:R-:W-:-:S03]  /*7710*/  IMAD.MOV.U32 R80, RZ, RZ, R50 ;  /* 0x000000ffff507224 */ /* 0x000fc600078e0032 */
[----:B------:R-:W-:Y:S01]  /*7720*/  F2FP.F16.F32.PACK_AB R51, R51, R83 ;  /* 0x000000533333723e */ /* 0x000fe200000000ff */
[----:B------:R-:W-:Y:S01]  /*7730*/  IMAD.MOV.U32 R83, RZ, RZ, R48 ;  /* 0x000000ffff537224 */ /* 0x000fe200078e0030 */
[----:B------:R-:W-:-:S03]  /*7740*/  F2FP.F16.F32.PACK_AB R39, R39, R161 ;  /* 0x000000a12727723e */ /* 0x000fc600000000ff */
[----:B------:R-:W-:Y:S01]  /*7750*/  IMAD.MOV.U32 R78, RZ, RZ, R51 ;  /* 0x000000ffff4e7224 */ /* 0x000fe200078e0033 */
[----:B------:R-:W-:-:S07]  /*7760*/  MOV R82, R39 ;  /* 0x0000002700527202 */ /* 0x000fce0000000f00 */
.L_x_1555:
[----:B------:R-:W-:Y:S05]  /*7770*/  BSYNC B3 ;  /* 0x0000000000037941 */ /* 0x000fea0003800000 */
.L_x_1554:
        /* <DEDUP_REMOVED lines=12> */
.L_x_1553:
[----:B------:R-:W-:Y:S05]  /*7840*/  BSYNC B2 ;  /* 0x0000000000027941 */ /* 0x000fea0003800000 */
.L_x_1552:
        /* <DEDUP_REMOVED lines=109> */
[----:B------:R-:W-:Y:S01]  /*7f20*/  F2FP.F16.F32.PACK_AB R45, R45, R48 ;  /* 0x000000302d2d723e */ /* 0x000fe200000000ff */
[----:B------:R-:W-:Y:S01]  /*7f30*/  IMAD.MOV.U32 R48, RZ, RZ, R80 ;  /* 0x000000ffff307224 */ /* 0x000fe200078e0050 */
[----:B------:R-:W-:-:S03]  /*7f40*/  F2FP.F16.F32.PACK_AB R35, R35, R77 ;  /* 0x0000004d2323723e */ /* 0x000fc600000000ff */
[----:B------:R-:W-:Y:S02]  /*7f50*/  IMAD.MOV.U32 R38, RZ, RZ, R45 ;  /* 0x000000ffff267224 */ /* 0x000fe400078e002d */
[----:B------:R-:W-:-:S07]  /*7f60*/  IMAD.MOV.U32 R50, RZ, RZ, R35 ;  /* 0x000000ffff327224 */ /* 0x000fce00078e0023 */
.L_x_1559:
[----:B------:R-:W-:Y:S05]  /*7f70*/  BSYNC B3 ;  /* 0x0000000000037941 */ /* 0x000fea0003800000 */
.L_x_1558:
        /* <DEDUP_REMOVED lines=12> */
.L_x_1557:
[----:B------:R-:W-:Y:S05]  /*8040*/  BSYNC B2 ;  /* 0x0000000000027941 */ /* 0x000fea0003800000 */
.L_x_1556:
[----:B------:R-:W-:-:S13]  /*8050*/  ISETP.NE.AND P4, PT, R15, RZ, PT ;  /* 0x000000ff0f00720c */ /* 0x000fda0003f85270 */
[----:B------:R-:W-:Y:S05]  /*8060*/  @!P4 BRA `(.L_x_1551) ;  /* 0x0000000400f8c947 */ /* 0x000fea0003800000 */
[----:B------:R-:W-:Y:S01]  /*8070*/  LOP3.LUT P6, RZ, R18, 0x1, RZ, 0xc0, !PT ;  /* 0x0000000112ff7812 */ /* 0x000fe200078cc0ff */
[----:B------:R-:W-:Y:S01]  /*8080*/  BSSY B2, `(.L_x_1560) ;  /* 0x0000072000027945 */ /* 0x000fe20003800000 */
[----:B------:R-:W-:Y:S02]  /*8090*/  IADD3 R44, P4, P5, R104, R128, R12 ;  /* 0x00000080682c7210 */ /* 0x000fe40007d9e00c */
[----:B---3--:R-:W-:Y:S02]  /*80a0*/  SEL R32, R130, R148, !P6 ;  /* 0x0000009482207207 */ /* 0x008fe40007000000 */
[----:B------:R-:W-:Y:S02]  /*80b0*/  IADD3.X R45, R4, R152, R114, P4, P5 ;  /* 0x00000098042d7210 */ /* 0x000fe400027ea472 */
[----:B------:R-:W-:Y:S02]  /*80c0*/  SHF.R.S32.HI R33, RZ, 0x1f, R32 ;  /* 0x0000001fff217819 */ /* 0x000fe40000011420 */
[----:B------:R-:W-:-:S02]  /*80d0*/  ISETP.GE.AND P4, PT, R199, R121, PT ;  /* 0x00000079c700720c */ /* 0x000fc40003f86270 */
        /* <DEDUP_REMOVED lines=11> */
[----:B--2---:R-:W-:Y:S02]  /*8190*/  IMAD R36, R17, 0x4800, R33 ;  /* 0x0000480011247824 */ /* 0x004fe400078e0221 */
[--C-:B------:R-:W-:Y:S02]  /*81a0*/  IMAD R32, R32, 0x2, R16.reuse ;  /* 0x0000000220207824 */ /* 0x100fe400078e0210 */
[----:B------:R-:W-:-:S04]  /*81b0*/  IMAD R36, R36, 0x2, R16 ;  /* 0x0000000224247824 */ /* 0x000fc800078e0210 */
[----:B------:R-:W0:Y:S04]  /*81c0*/  LDS.128 R32, [R32+0x1e400] ;  /* 0x01e4000020207984 */ /* 0x000e280000000c00 */
[----:B------:R-:W2:Y:S01]  /*81d0*/  LDS.128 R36, [R36+0x1e400] ;  /* 0x01e4000024247984 */ /* 0x000ea20000000c00 */
[----:B------:R-:W-:Y:S05]  /*81e0*/  @P4 BRA `(.L_x_1561) ;  /* 0x00000004006c4947 */ /* 0x000fea0003800000 */
[----:B--2---:R-:W-:Y:S01]  /*81f0*/  IMAD.MOV.U32 R49, RZ, RZ, R37 ;  /* 0x000000ffff317224 */ /* 0x004fe200078e0025 */
[----:B------:R-:W-:Y:S01]  /*8200*/  SHF.R.U64 R40, R40, 0x10, R41 ;  /* 0x0000001028287819 */ /* 0x000fe20000001229 */
[----:B0-----:R-:W-:Y:S01]  /*8210*/  IMAD.MOV.U32 R37, RZ, RZ, R33 ;  /* 0x000000ffff257224 */ /* 0x001fe200078e0021 */
[----:B------:R-:W-:Y:S01]  /*8220*/  SHF.R.U64 R28, R28, 0x10, R29 ;  /* 0x000000101c1c7819 */ /* 0x000fe2000000121d */
[--C-:B------:R-:W-:Y:S01]  /*8230*/  HADD2.F32 R50, -RZ, R174.reuse.H1_H1 ;  /* 0x300000aeff327230 */ /* 0x100fe20000004100 */
[----:B------:R-:W-:Y:S01]  /*8240*/  SHF.R.U64 R42, R42, 0x10, R43 ;  /* 0x000000102a2a7819 */ /* 0x000fe2000000122b */
[----:B------:R-:W-:Y:S01]  /*8250*/  HADD2.F32 R47, -RZ, R49.H0_H0 ;  /* 0x20000031ff2f7230 */ /* 0x000fe20000004100 */
[----:B------:R-:W-:Y:S01]  /*8260*/  SHF.R.U64 R30, R30, 0x10, R31 ;  /* 0x000000101e1e7819 */ /* 0x000fe2000000121f */
[----:B------:R-:W-:Y:S02]  /*8270*/  HADD2.F32 R48, -RZ, R37.H0_H0 ;  /* 0x20000025ff307230 */ /* 0x000fe40000004100 */
[----:B------:R-:W-:-:S02]  /*8280*/  HADD2.F32 R33, -RZ, R174.H0_H0 ;  /* 0x200000aeff217230 */ /* 0x000fc40000004100 */
[CC--:B------:R-:W-:Y:S01]  /*8290*/  FMUL.FTZ R51, R47.reuse, R50.reuse ;  /* 0x000000322f337220 */ /* 0x0c0fe20000410000 */
[----:B------:R-:W-:Y:S02]  /*82a0*/  HADD2.F32 R37, -RZ, R37.H1_H1 ;  /* 0x30000025ff257230 */ /* 0x000fe40000004100 */
[C---:B------:R-:W-:Y:S01]  /*82b0*/  FMUL.FTZ R50, R48.reuse, R50 ;  /* 0x0000003230327220 */ /* 0x040fe20000410000 */
[----:B------:R-:W-:Y:S02]  /*82c0*/  HADD2.F32 R76, -RZ, R173.H1_H1 ;  /* 0x300000adff4c7230 */ /* 0x000fe40000004100 */
[-C--:B------:R-:W-:Y:S01]  /*82d0*/  FFMA.FTZ R48, R48, R33.reuse, -R51 ;  /* 0x0000002130307223 */ /* 0x080fe20000010833 */
[----:B------:R-:W-:Y:S02]  /*82e0*/  HADD2.F32 R40, -RZ, R40.H0_H0 ;  /* 0x20000028ff287230 */ /* 0x000fe40000004100 */
[----:B------:R-:W-:Y:S01]  /*82f0*/  FFMA.FTZ R47, R47, R33, R50 ;  /* 0x000000212f2f7223 */ /* 0x000fe20000010032 */
[----:B------:R-:W-:Y:S01]  /*8300*/  SHF.R.U32.HI R50, RZ, 0x10, R41 ;  /* 0x00000010ff327819 */ /* 0x000fe20000011629 */
[----:B------:R-:W-:Y:S01]  /*8310*/  HADD2.F32 R33, -RZ, R49.H1_H1 ;  /* 0x30000031ff217230 */ /* 0x000fe20000004100 */
[----:B------:R-:W-:Y:S01]  /*8320*/  SHF.R.U32.HI R49, RZ, 0x10, R29 ;  /* 0x00000010ff317819 */ /* 0x000fe2000001161d */
[----:B------:R-:W-:-:S02]  /*8330*/  HADD2.F32 R41, -RZ, R32.H0_H0 ;  /* 0x20000020ff297230 */ /* 0x000fc40000004100 */
[----:B------:R-:W-:Y:S02]  /*8340*/  HADD2.F32 R50, -RZ, R50.H0_H0 ;  /* 0x20000032ff327230 */ /* 0x000fe40000004100 */
[----:B------:R-:W-:Y:S02]  /*8350*/  HADD2.F32 R49, -RZ, R49.H0_H0 ;  /* 0x20000031ff317230 */ /* 0x000fe40000004100 */
[----:B------:R-:W-:Y:S02]  /*8360*/  HADD2.F32 R32, -RZ, R32.H1_H1 ;  /* 0x30000020ff207230 */ /* 0x000fe40000004100 */
[-C--:B------:R-:W-:Y:S01]  /*8370*/  FMUL.FTZ R51, R33, R50.reuse ;  /* 0x0000003221337220 */ /* 0x080fe20000410000 */
[C---:B------:R-:W-:Y:S01]  /*8380*/  FMUL.FTZ R50, R37.reuse, R50 ;  /* 0x0000003225327220 */ /* 0x040fe20000410000 */
[----:B------:R-:W-:Y:S02]  /*8390*/  HADD2.F32 R28, -RZ, R28.H0_H0 ;  /* 0x2000001cff1c7230 */ /* 0x000fe40000004100 */
[-C--:B------:R-:W-:Y:S01]  /*83a0*/  FFMA.FTZ R37, R37, R49.reuse, -R51 ;  /* 0x0000003125257223 */ /* 0x080fe20000010833 */
[----:B------:R-:W-:Y:S01]  /*83b0*/  FFMA.FTZ R33, R33, R49, R50 ;  /* 0x0000003121217223 */ /* 0x000fe20000010032 */
[----:B------:R-:W-:-:S02]  /*83c0*/  IMAD.MOV.U32 R49, RZ, RZ, R39 ;  /* 0x000000ffff317224 */ /* 0x000fc400078e0027 */
[----:B------:R-:W-:Y:S01]  /*83d0*/  HADD2.F32 R39, -RZ, R35.H0_H0 ;  /* 0x20000023ff277230 */ /* 0x000fe20000004100 */
[----:B------:R-:W-:Y:S01]  /*83e0*/  F2FP.F16.F32.PACK_AB R37, R37, R48 ;  /* 0x000000302525723e */ /* 0x000fe200000000ff */
[----:B------:R-:W-:Y:S01]  /*83f0*/  HADD2.F32 R51, -RZ, R173.H0_H0 ;  /* 0x200000adff337230 */ /* 0x000fe20000004100 */
[----:B------:R-:W-:Y:S01]  /*8400*/  F2FP.F16.F32.PACK_AB R47, R33, R47 ;  /* 0x0000002f212f723e */ /* 0x000fe200000000ff */
[--C-:B------:R-:W-:Y:S02]  /*8410*/  HADD2.F32 R50, -RZ, R49.reuse.H0_H0 ;  /* 0x20000031ff327230 */ /* 0x100fe40000004100 */
[----:B------:R-:W-:Y:S02]  /*8420*/  HADD2.F32 R49, -RZ, R49.H1_H1 ;  /* 0x30000031ff317230 */ /* 0x000fe40000004100 */
[----:B------:R-:W-:Y:S02]  /*8430*/  HADD2.F32 R35, -RZ, R35.H1_H1 ;  /* 0x30000023ff237230 */ /* 0x000fe40000004100 */
[-C--:B------:R-:W-:Y:S01]  /*8440*/  FMUL.FTZ R77, R50, R76.reuse ;  /* 0x0000004c324d7220 */ /* 0x080fe20000410000 */
[----:B------:R-:W-:Y:S01]  /*8450*/  FMUL.FTZ R76, R39, R76 ;  /* 0x0000004c274c7220 */ /* 0x000fe20000410000 */
[----:B------:R-:W-:-:S02]  /*8460*/  HADD2.F32 R42, -RZ, R42.H0_H0 ;  /* 0x2000002aff2a7230 */ /* 0x000fc40000004100 */
[-C--:B------:R-:W-:Y:S01]  /*8470*/  FFMA.FTZ R39, R39, R51.reuse, -R77 ;  /* 0x0000003327277223 */ /* 0x080fe2000001084d */
[----:B------:R-:W-:Y:S01]  /*8480*/  FFMA.FTZ R76, R50, R51, R76 ;  /* 0x00000033324c7223 */ /* 0x000fe2000001004c */
[----:B------:R-:W-:Y:S01]  /*8490*/  SHF.R.U32.HI R50, RZ, 0x10, R43 ;  /* 0x00000010ff327819 */ /* 0x000fe2000001162b */
[----:B------:R-:W-:Y:S01]  /*84a0*/  HADD2.F32 R30, -RZ, R30.H0_H0 ;  /* 0x2000001eff1e7230 */ /* 0x000fe20000004100 */
[----:B------:R-:W-:Y:S01]  /*84b0*/  SHF.R.U32.HI R51, RZ, 0x10, R31 ;  /* 0x00000010ff337819 */ /* 0x000fe2000001161f */
[----:B------:R-:W-:Y:S02]  /*84c0*/  IMAD.MOV.U32 R33, RZ, RZ, R37 ;  /* 0x000000ffff217224 */ /* 0x000fe400078e0025 */
[----:B------:R-:W-:Y:S02]  /*84d0*/  HADD2.F32 R50, -RZ, R50.H0_H0 ;  /* 0x20000032ff327230 */ /* 0x000fe40000004100 */
[----:B------:R-:W-:Y:S02]  /*84e0*/  HADD2.F32 R51, -RZ, R51.H0_H0 ;  /* 0x20000033ff337230 */ /* 0x000fe40000004100 */
[----:B------:R-:W-:-:S02]  /*84f0*/  IMAD.MOV.U32 R37, RZ, RZ, R47 ;  /* 0x000000ffff257224 */ /* 0x000fc400078e002f */
[-C--:B------:R-:W-:Y:S01]  /*8500*/  FMUL.FTZ R77, R49, R50.reuse ;  /* 0x00000032314d7220 */ /* 0x080fe20000410000 */
[----:B------:R-:W-:-:S03]  /*8510*/  FMUL.FTZ R50, R35, R50 ;  /* 0x0000003223327220 */ /* 0x000fc60000410000 */
[-C--:B------:R-:W-:Y:S01]  /*8520*/  FFMA.FTZ R77, R35, R51.reuse, -R77 ;  /* 0x00000033234d7223 */ /* 0x080fe2000001084d */
[--C-:B------:R-:W-:Y:S02]  /*8530*/  HADD2.F32 R35, -RZ, R36.reuse.H0_H0 ;  /* 0x20000024ff237230 */ /* 0x100fe40000004100 */
[----:B------:R-:W-:Y:S01]  /*8540*/  FFMA.FTZ R50, R49, R51, R50 ;  /* 0x0000003331327223 */ /* 0x000fe20000010032 */
[----:B------:R-:W-:Y:S02]  /*8550*/  HADD2.F32 R36, -RZ, R36.H1_H1 ;  /* 0x30000024ff247230 */ /* 0x000fe40000004100 */
[--C-:B------:R-:W-:Y:S01]  /*8560*/  HADD2.F32 R49, -RZ, R172.reuse.H1_H1 ;  /* 0x300000acff317230 */ /* 0x100fe20000004100 */
[----:B------:R-:W-:Y:S01]  /*8570*/  F2FP.F16.F32.PACK_AB R39, R77, R39 ;  /* 0x000000274d27723e */ /* 0x000fe200000000ff */
[----:B------:R-:W-:Y:S02]  /*8580*/  HADD2.F32 R51, -RZ, R171.H1_H1 ;  /* 0x300000abff337230 */ /* 0x000fe40000004100 */
[-C--:B------:R-:W-:Y:S01]  /*8590*/  FMUL.FTZ R29, R36, R40.reuse ;  /* 0x00000028241d7220 */ /* 0x080fe20000410000 */
[C---:B------:R-:W-:Y:S01]  /*85a0*/  FMUL.FTZ R40, R32.reuse, R40 ;  /* 0x0000002820287220 */ /* 0x040fe20000410000 */
[-C--:B------:R-:W-:Y:S01]  /*85b0*/  FMUL.FTZ R78, R35, R49.reuse ;  /* 0x00000031234e7220 */ /* 0x080fe20000410000 */
[----:B------:R-:W-:Y:S01]  /*85c0*/  FMUL.FTZ R49, R41, R49 ;  /* 0x0000003129317220 */ /* 0x000fe20000410000 */
[-C--:B------:R-:W-:Y:S01]  /*85d0*/  FFMA.FTZ R29, R32, R28.reuse, -R29 ;  /* 0x0000001c201d7223 */ /* 0x080fe2000001081d */
[----:B------:R-:W-:Y:S01]  /*85e0*/  FFMA.FTZ R40, R36, R28, R40 ;  /* 0x0000001c24287223 */ /* 0x000fe20000010028 */
[----:B------:R-:W-:-:S02]  /*85f0*/  HADD2.F32 R172, -RZ, R172.H0_H0 ;  /* 0x200000acffac7230 */ /* 0x000fc40000004100 */
[-C--:B------:R-:W-:Y:S01]  /*8600*/  FFMA.FTZ R49, R35, R51.reuse, R49 ;  /* 0x0000003323317223 */ /* 0x080fe20000010031 */
[----:B------:R-:W-:Y:S02]  /*8610*/  HADD2.F32 R28, -RZ, R38.H0_H0 ;  /* 0x20000026ff1c7230 */ /* 0x000fe40000004100 */
[----:B------:R-:W-:Y:S01]  /*8620*/  FFMA.FTZ R78, R41, R51, -R78 ;  /* 0x00000033294e7223 */ /* 0x000fe2000001084e */
[----:B------:R-:W-:Y:S01]  /*8630*/  HADD2.F32 R32, -RZ, R34.H0_H0 ;  /* 0x20000022ff207230 */ /* 0x000fe20000004100 */
[----:B------:R-:W-:Y:S01]  /*8640*/  F2FP.F16.F32.PACK_AB R50, R50, R76 ;  /* 0x0000004c3232723e */ /* 0x000fe200000000ff */
[----:B------:R-:W-:Y:S02]  /*8650*/  HADD2.F32 R171, -RZ, R171.H0_H0 ;  /* 0x200000abffab7230 */ /* 0x000fe40000004100 */
[-C--:B------:R-:W-:Y:S01]  /*8660*/  FMUL.FTZ R35, R28, R172.reuse ;  /* 0x000000ac1c237220 */ /* 0x080fe20000410000 */
[----:B------:R-:W-:Y:S02]  /*8670*/  HADD2.F32 R38, -RZ, R38.H1_H1 ;  /* 0x30000026ff267230 */ /* 0x000fe40000004100 */
[----:B------:R-:W-:Y:S01]  /*8680*/  FMUL.FTZ R172, R32, R172 ;  /* 0x000000ac20ac7220 */ /* 0x000fe20000410000 */
[----:B------:R-:W-:-:S02]  /*8690*/  HADD2.F32 R34, -RZ, R34.H1_H1 ;  /* 0x30000022ff227230 */ /* 0x000fc40000004100 */
[-C--:B------:R-:W-:Y:S01]  /*86a0*/  FFMA.FTZ R35, R32, R171.reuse, -R35 ;  /* 0x000000ab20237223 */ /* 0x080fe20000010823 */
[----:B------:R-:W-:Y:S01]  /*86b0*/  F2FP.F16.F32.PACK_AB R29, R29, R78 ;  /* 0x0000004e1d1d723e */ /* 0x000fe200000000ff */
[----:B------:R-:W-:Y:S01]  /*86c0*/  FFMA.FTZ R172, R28, R171, R172 ;  /* 0x000000ab1cac7223 */ /* 0x000fe200000100ac */
[-C--:B------:R-:W-:Y:S01]  /*86d0*/  FMUL.FTZ R28, R38, R42.reuse ;  /* 0x0000002a261c7220 */ /* 0x080fe20000410000 */
[----:B------:R-:W-:Y:S01]  /*86e0*/  FMUL.FTZ R42, R34, R42 ;  /* 0x0000002a222a7220 */ /* 0x000fe20000410000 */
[----:B------:R-:W-:Y:S01]  /*86f0*/  F2FP.F16.F32.PACK_AB R40, R40, R49 ;  /* 0x000000312828723e */ /* 0x000fe200000000ff */
[----:B------:R-:W-:Y:S02]  /*8700*/  IMAD.MOV.U32 R32, RZ, RZ, R29 ;  /* 0x000000ffff207224 */ /* 0x000fe400078e001d */
[-C--:B------:R-:W-:Y:S01]  /*8710*/  FFMA.FTZ R28, R34, R30.reuse, -R28 ;  /* 0x0000001e221c7223 */ /* 0x080fe2000001081c */
[----:B------:R-:W-:Y:S01]  /*8720*/  FFMA.FTZ R42, R38, R30, R42 ;  /* 0x0000001e262a7223 */ /* 0x000fe2000001002a */
[----:B------:R-:W-:-:S03]  /*8730*/  IMAD.MOV.U32 R36, RZ, RZ, R40 ;  /* 0x000000ffff247224 */ /* 0x000fc600078e0028 */
[----:B------:R-:W-:Y:S02]  /*8740*/  F2FP.F16.F32.PACK_AB R35, R28, R35 ;  /* 0x000000231c23723e */ /* 0x000fe400000000ff */
[----:B------:R-:W-:-:S03]  /*8750*/  F2FP.F16.F32.PACK_AB R42, R42, R172 ;  /* 0x000000ac2a2a723e */ /* 0x000fc600000000ff */
[----:B------:R-:W-:Y:S02]  /*8760*/  IMAD.MOV.U32 R34, RZ, RZ, R35 ;  /* 0x000000ffff227224 */ /* 0x000fe400078e0023 */
[----:B------:R-:W-:Y:S01]  /*8770*/  IMAD.MOV.U32 R35, RZ, RZ, R39 ;  /* 0x000000ffff237224 */ /* 0x000fe200078e0027 */
[----:B------:R-:W-:Y:S01]  /*8780*/  MOV R39, R50 ;  /* 0x0000003200277202 */ /* 0x000fe20000000f00 */
[----:B------:R-:W-:-:S07]  /*8790*/  IMAD.MOV.U32 R38, RZ, RZ, R42 ;  /* 0x000000ffff267224 */ /* 0x000fce00078e002a */
.L_x_1561:
[----:B------:R-:W-:Y:S05]  /*87a0*/  BSYNC B2 ;  /* 0x0000000000027941 */ /* 0x000fea0003800000 */
.L_x_1560:
        /* <DEDUP_REMOVED lines=10> */
.L_x_1551:
[----:B------:R-:W-:Y:S05]  /*8850*/  BSYNC B1 ;  /* 0x0000000000017941 */ /* 0x000fea0003800000 */
.L_x_1550:
[-C--:B0-2---:R-:W-:Y:S02]  /*8860*/  IMAD R28, R149, R126.reuse, RZ ;  /* 0x0000007e951c7224 */ /* 0x085fe400078e02ff */
[----:B------:R-:W-:-:S04]  /*8870*/  IMAD.WIDE.U32 R124, R220, R126, R124 ;  /* 0x0000007edc7c7225 */ /* 0x000fc800078e007c */
[----:B------:R-:W-:Y:S01]  /*8880*/  IMAD R127, R220, R127, R28 ;  /* 0x0000007fdc7f7224 */ /* 0x000fe200078e021c */
[----:B------:R-:W-:Y:S06]  /*8890*/  @P3 BRA `(.L_x_1520) ;  /* 0x0000001800a03947 */ /* 0x000fec0003800000 */
[----:B------:R-:W-:Y:S01]  /*88a0*/  ISETP.NE.AND P3, PT, R13, RZ, PT ;  /* 0x000000ff0d00720c */ /* 0x000fe20003f65270 */
[----:B------:R-:W-:Y:S01]  /*88b0*/  BSSY B1, `(.L_x_1562) ;  /* 0x0000077000017945 */ /* 0x000fe20003800000 */
[----:B------:R-:W-:-:S11]  /*88c0*/  IMAD.IADD R40, R125, 0x1, R127 ;  /* 0x000000017d287824 */ /* 0x000fd600078e027f */
[----:B------:R-:W-:Y:S05]  /*88d0*/  @!P3 BRA `(.L_x_1563) ;  /* 0x0000000400d0b947 */ /* 0x000fea0003800000 */
[----:B------:R-:W-:Y:S01]  /*88e0*/  SEL R30, R130, R148, !P0 ;  /* 0x00000094821e7207 */ /* 0x000fe20004000000 */
[----:B------:R-:W-:Y:S01]  /*88f0*/  BSSY B2, `(.L_x_1564) ;  /* 0x0000070000027945 */ /* 0x000fe20003800000 */
[----:B------:R-:W-:Y:S02]  /*8900*/  IADD3 R29, P3, P4, R104, R124, R10 ;  /* 0x0000007c681d7210 */ /* 0x000fe40007c7e00a */
[----:B------:R-:W-:Y:S02]  /*8910*/  SHF.R.S32.HI R31, RZ, 0x1f, R30 ;  /* 0x0000001fff1f7819 */ /* 0x000fe4000001141e */
[----:B------:R-:W-:Y:S02]  /*8920*/  IADD3.X R28, R4, R40, R116, P3, P4 ;  /* 0x00000028041c7210 */ /* 0x000fe40001fe8474 */
[----:B------:R-:W-:Y:S02]  /*8930*/  LEA.HI R30, R31, R30, RZ, 0x4 ;  /* 0x0000001e1f1e7211 */ /* 0x000fe400078f20ff */
[----:B---3--:R-:W-:-:S02]  /*8940*/  SHF.R.U32.HI R34, RZ, 0x3, R207 ;  /* 0x00000003ff227819 */ /* 0x008fc400000116cf */
[----:B------:R-:W-:-:S05]  /*8950*/  LEA.HI.SX32 R31, R30, R119, 0x1c ;  /* 0x000000771e1f7211 */ /* 0x000fca00078fe2ff */
[----:B------:R-:W-:-:S05]  /*8960*/  IMAD.SHL.U32 R30, R31, 0x8, RZ ;  /* 0x000000081f1e7824 */ /* 0x000fca00078e00ff */
[----:B------:R-:W-:-:S13]  /*8970*/  ISETP.GE.AND P3, PT, R30, R145, PT ;  /* 0x000000911e00720c */ /* 0x000fda0003f66270 */
[--C-:B------:R-:W-:Y:S02]  /*8980*/  @!P3 SHF.R.S32.HI R33, RZ, 0x1f, R30.reuse ;  /* 0x0000001fff21b819 */ /* 0x100fe4000001141e */
[--C-:B------:R-:W-:Y:S02]  /*8990*/  @!P3 IADD3 R32, P4, P5, R104, R124, R30.reuse ;  /* 0x0000007c6820b210 */ /* 0x100fe40007d9e01e */
[----:B------:R-:W-:Y:S02]  /*89a0*/  LOP3.LUT R30, R207, 0x38, R30, 0xf8, !PT ;  /* 0x00000038cf1e7812 */ /* 0x000fe400078ef81e */
[----:B------:R-:W-:Y:S02]  /*89b0*/  @!P3 IADD3.X R33, R4, R40, R33, P4, P5 ;  /* 0x000000280421b210 */ /* 0x000fe400027ea421 */
[----:B------:R-:W-:-:S04]  /*89c0*/  LEA R36, P4, R29, R112, 0x1 ;  /* 0x000000701d247211 */ /* 0x000fc800078808ff */
[----:B------:R-:W-:Y:S02]  /*89d0*/  LEA.HI.X R37, R29, R113, R28, 0x1, P4 ;  /* 0x000000711d257211 */ /* 0x000fe400020f0c1c */
[----:B------:R-:W-:Y:S02]  /*89e0*/  SHF.R.S32.HI R28, RZ, 0x1f, R31 ;  /* 0x0000001fff1c7819 */ /* 0x000fe4000001141f */
[----:B------:R-:W-:Y:S02]  /*89f0*/  @!P3 LEA R38, P4, R32, R112, 0x1 ;  /* 0x000000702026b211 */ /* 0x000fe400078808ff */
[----:B------:R-:W-:Y:S02]  /*8a00*/  LEA.HI R28, R28, R31, RZ, 0x3 ;  /* 0x0000001f1c1c7211 */ /* 0x000fe400078f18ff */
[----:B------:R-:W-:Y:S02]  /*8a10*/  @!P3 LEA.HI.X R39, R32, R113, R33, 0x1, P4 ;  /* 0x000000712027b211 */ /* 0x000fe400020f0c21 */
[----:B------:R-:W-:-:S02]  /*8a20*/  SHF.R.S32.HI R29, RZ, 0x3, R28 ;  /* 0x00000003ff1d7819 */ /* 0x000fc4000001141c */
[----:B------:R-:W-:-:S03]  /*8a30*/  ISETP.GE.AND P4, PT, R22, R121, PT ;  /* 0x000000791600720c */ /* 0x000fc60003f86270 */
        /* <DEDUP_REMOVED lines=18> */
[----:B------:R-:W-:Y:S01]  /*8b60*/  SHF.R.U64 R44, R74, 0x10, R75 ;  /* 0x000000104a2c7819 */ /* 0x000fe2000000124b */
[----:B------:R-:W-:Y:S02]  /*8b70*/  HADD2.F32 R45, -RZ, R168.H1_H1 ;  /* 0x300000a8ff2d7230 */ /* 0x000fe40000004100 */
[----:B------:R-:W-:Y:S01]  /*8b80*/  FMUL.FTZ R49, R47, R46 ;  /* 0x0000002e2f317220 */ /* 0x000fe20000410000 */
[----:B------:R-:W-:-:S02]  /*8b90*/  HADD2.F32 R72, -RZ, R72.H0_H0 ;  /* 0x20000048ff487230 */ /* 0x000fc40000004100 */
[C---:B------:R-:W-:Y:S01]  /*8ba0*/  FMUL.FTZ R50, R33.reuse, R46 ;  /* 0x0000002e21327220 */ /* 0x040fe20000410000 */
[----:B------:R-:W-:Y:S01]  /*8bb0*/  HADD2.F32 R29, -RZ, R29.H1_H1 ;  /* 0x3000001dff1d7230 */ /* 0x000fe20000004100 */
[----:B------:R-:W-:Y:S01]  /*8bc0*/  SHF.R.U32.HI R74, RZ, 0x10, R75 ;  /* 0x00000010ff4a7819 */ /* 0x000fe2000001164b */
[-C--:B------:R-:W-:Y:S01]  /*8bd0*/  FFMA.FTZ R49, R33, R45.reuse, -R49 ;  /* 0x0000002d21317223 */ /* 0x080fe20000010831 */
[----:B------:R-:W-:Y:S01]  /*8be0*/  FFMA.FTZ R50, R47, R45, R50 ;  /* 0x0000002d2f327223 */ /* 0x000fe20000010032 */
[--C-:B------:R-:W-:Y:S01]  /*8bf0*/  SHF.R.U64 R43, R62, 0x10, R63.reuse ;  /* 0x000000103e2b7819 */ /* 0x100fe2000000123f */
[----:B------:R-:W-:Y:S02]  /*8c00*/  HADD2.F32 R60, -RZ, R60.H0_H0 ;  /* 0x2000003cff3c7230 */ /* 0x000fe40000004100 */
[----:B------:R-:W-:Y:S01]  /*8c10*/  FMUL.FTZ R46, R48, R72 ;  /* 0x00000048302e7220 */ /* 0x000fe20000410000 */
[--C-:B------:R-:W-:Y:S01]  /*8c20*/  HADD2.F32 R45, -RZ, R35.reuse.H0_H0 ;  /* 0x20000023ff2d7230 */ /* 0x100fe20000004100 */
[----:B------:R-:W-:Y:S01]  /*8c30*/  SHF.R.U32.HI R62, RZ, 0x10, R63 ;  /* 0x00000010ff3e7819 */ /* 0x000fe2000001163f */
[----:B------:R-:W-:-:S02]  /*8c40*/  HADD2.F32 R47, -RZ, R35.H1_H1 ;  /* 0x30000023ff2f7230 */ /* 0x000fc40000004100 */
[C---:B------:R-:W-:Y:S01]  /*8c50*/  FMUL.FTZ R72, R29.reuse, R72 ;  /* 0x000000481d487220 */ /* 0x040fe20000410000 */
[----:B------:R-:W-:Y:S02]  /*8c60*/  HADD2.F32 R33, -RZ, R169.H1_H1 ;  /* 0x300000a9ff217230 */ /* 0x000fe40000004100 */
[-C--:B------:R-:W-:Y:S01]  /*8c70*/  FFMA.FTZ R46, R29, R60.reuse, -R46 ;  /* 0x0000003c1d2e7223 */ /* 0x080fe2000001082e */
[--C-:B------:R-:W-:Y:S02]  /*8c80*/  HADD2.F32 R35, -RZ, R31.reuse.H0_H0 ;  /* 0x2000001fff237230 */ /* 0x100fe40000004100 */
[----:B------:R-:W-:Y:S01]  /*8c90*/  FFMA.FTZ R72, R48, R60, R72 ;  /* 0x0000003c30487223 */ /* 0x000fe20000010048 */
        /* <DEDUP_REMOVED lines=12> */
[----:B------:R-:W-:Y:S01]  /*8d60*/  FFMA.FTZ R51, R45, R29, R51 ;  /* 0x0000001d2d337223 */ /* 0x000fe20000010033 */
[----:B------:R-:W-:Y:S02]  /*8d70*/  HADD2.F32 R29, -RZ, R28.H0_H0 ;  /* 0x2000001cff1d7230 */ /* 0x000fe40000004100 */
[----:B------:R-:W-:Y:S01]  /*8d80*/  FFMA.FTZ R74, R47, R62, R74 ;  /* 0x0000003e2f4a7223 */ /* 0x000fe2000001004a */
[----:B------:R-:W-:Y:S02]  /*8d90*/  HADD2.F32 R32, -RZ, R32.H1_H1 ;  /* 0x30000020ff207230 */ /* 0x000fe40000004100 */
[----:B------:R-:W-:Y:S02]  /*8da0*/  HADD2.F32 R170, -RZ, R170.H0_H0 ;  /* 0x200000aaffaa7230 */ /* 0x000fe40000004100 */
[----:B------:R-:W-:Y:S02]  /*8db0*/  HADD2.F32 R28, -RZ, R28.H1_H1 ;  /* 0x3000001cff1c7230 */ /* 0x000fe40000004100 */
[----:B------:R-:W-:Y:S01]  /*8dc0*/  FMUL.FTZ R45, R32, R42 ;  /* 0x0000002a202d7220 */ /* 0x000fe20000410000 */
[----:B------:R-:W-:-:S02]  /*8dd0*/  HADD2.F32 R41, -RZ, R41.H0_H0 ;  /* 0x20000029ff297230 */ /* 0x000fc40000004100 */
[----:B------:R-:W-:Y:S01]  /*8de0*/  FMUL.FTZ R35, R31, R170 ;  /* 0x000000aa1f237220 */ /* 0x000fe20000410000 */
[----:B------:R-:W-:Y:S02]  /*8df0*/  HADD2.F32 R168, -RZ, R168.H0_H0 ;  /* 0x200000a8ffa87230 */ /* 0x000fe40000004100 */
[C---:B------:R-:W-:Y:S01]  /*8e00*/  FMUL.FTZ R42, R28.reuse, R42 ;  /* 0x0000002a1c2a7220 */ /* 0x040fe20000410000 */
[C---:B------:R-:W-:Y:S01]  /*8e10*/  FMUL.FTZ R170, R29.reuse, R170 ;  /* 0x000000aa1daa7220 */ /* 0x040fe20000410000 */
[-C--:B------:R-:W-:Y:S01]  /*8e20*/  FFMA.FTZ R28, R28, R41.reuse, -R45 ;  /* 0x000000291c1c7223 */ /* 0x080fe2000001082d */
[----:B------:R-:W-:Y:S02]  /*8e30*/  HADD2.F32 R169, -RZ, R169.H0_H0 ;  /* 0x200000a9ffa97230 */ /* 0x000fe40000004100 */
[-C--:B------:R-:W-:Y:S01]  /*8e40*/  FFMA.FTZ R35, R29, R168.reuse, -R35 ;  /* 0x000000a81d237223 */ /* 0x080fe20000010823 */
[----:B------:R-:W-:Y:S01]  /*8e50*/  FFMA.FTZ R41, R32, R41, R42 ;  /* 0x0000002920297223 */ /* 0x000fe2000001002a */
[----:B------:R-:W-:Y:S01]  /*8e60*/  FFMA.FTZ R170, R31, R168, R170 ;  /* 0x000000a81faa7223 */ /* 0x000fe200000100aa */
[----:B------:R-:W-:Y:S01]  /*8e70*/  HADD2.F32 R44, -RZ, R44.H0_H0 ;  /* 0x2000002cff2c7230 */ /* 0x000fe20000004100 */
[----:B------:R-:W-:Y:S01]  /*8e80*/  F2FP.F16.F32.PACK_AB R51, R74, R51 ;  /* 0x000000334a33723e */ /* 0x000fe200000000ff */
[--C-:B------:R-:W-:Y:S01]  /*8e90*/  HADD2.F32 R42, -RZ, R34.reuse.H0_H0 ;  /* 0x20000022ff2a7230 */ /* 0x100fe20000004100 */
[----:B------:R-:W-:Y:S01]  /*8ea0*/  F2FP.F16.F32.PACK_AB R28, R28, R35 ;  /* 0x000000231c1c723e */ /* 0x000fe200000000ff */
[----:B------:R-:W-:-:S02]  /*8eb0*/  HADD2.F32 R29, -RZ, R34.H1_H1 ;  /* 0x30000022ff1d7230 */ /* 0x000fc40000004100 */
[--C-:B------:R-:W-:Y:S02]  /*8ec0*/  HADD2.F32 R32, -RZ, R30.reuse.H0_H0 ;  /* 0x2000001eff207230 */ /* 0x100fe40000004100 */
[----:B------:R-:W-:Y:S02]  /*8ed0*/  HADD2.F32 R31, -RZ, R30.H1_H1 ;  /* 0x3000001eff1f7230 */ /* 0x000fe40000004100 */
[-C--:B------:R-:W-:Y:S01]  /*8ee0*/  FMUL.FTZ R34, R29, R44.reuse ;  /* 0x0000002c1d227220 */ /* 0x080fe20000410000 */
[----:B------:R-:W-:Y:S02]  /*8ef0*/  HADD2.F32 R167, -RZ, R167.H0_H0 ;  /* 0x200000a7ffa77230 */ /* 0x000fe40000004100 */
[----:B------:R-:W-:Y:S02]  /*8f00*/  HADD2.F32 R30, -RZ, R43.H0_H0 ;  /* 0x2000002bff1e7230 */ /* 0x000fe40000004100 */
[-C--:B------:R-:W-:Y:S01]  /*8f10*/  FMUL.FTZ R43, R42, R169.reuse ;  /* 0x000000a92a2b7220 */ /* 0x080fe20000410000 */
[----:B------:R-:W-:Y:S01]  /*8f20*/  FMUL.FTZ R169, R32, R169 ;  /* 0x000000a920a97220 */ /* 0x000fe20000410000 */
[----:B------:R-:W-:Y:S01]  /*8f30*/  FMUL.FTZ R44, R31, R44 ;  /* 0x0000002c1f2c7220 */ /* 0x000fe20000410000 */
[----:B------:R-:W-:-:S02]  /*8f40*/  IMAD.MOV.U32 R35, RZ, RZ, R51 ;  /* 0x000000ffff237224 */ /* 0x000fc400078e0033 */
[-C--:B------:R-:W-:Y:S01]  /*8f50*/  FFMA.FTZ R43, R32, R167.reuse, -R43 ;  /* 0x000000a7202b7223 */ /* 0x080fe2000001082b */
[-C--:B------:R-:W-:Y:S01]  /*8f60*/  FFMA.FTZ R34, R31, R30.reuse, -R34 ;  /* 0x0000001e1f227223 */ /* 0x080fe20000010822 */
[----:B------:R-:W-:Y:S01]  /*8f70*/  FFMA.FTZ R169, R42, R167, R169 ;  /* 0x000000a72aa97223 */ /* 0x000fe200000100a9 */
[----:B------:R-:W-:Y:S01]  /*8f80*/  FFMA.FTZ R44, R29, R30, R44 ;  /* 0x0000001e1d2c7223 */ /* 0x000fe2000001002c */
[----:B------:R-:W-:Y:S02]  /*8f90*/  F2FP.F16.F32.PACK_AB R31, R33, R48 ;  /* 0x00000030211f723e */ /* 0x000fe400000000ff */
[----:B------:R-:W-:Y:S02]  /*8fa0*/  F2FP.F16.F32.PACK_AB R30, R34, R43 ;  /* 0x0000002b221e723e */ /* 0x000fe400000000ff */
[----:B------:R-:W-:Y:S02]  /*8fb0*/  F2FP.F16.F32.PACK_AB R29, R46, R49 ;  /* 0x000000312e1d723e */ /* 0x000fe400000000ff */
[----:B------:R-:W-:-:S02]  /*8fc0*/  F2FP.F16.F32.PACK_AB R33, R72, R50 ;  /* 0x000000324821723e */ /* 0x000fc400000000ff */
[----:B------:R-:W-:Y:S02]  /*8fd0*/  F2FP.F16.F32.PACK_AB R32, R41, R170 ;  /* 0x000000aa2920723e */ /* 0x000fe400000000ff */
[----:B------:R-:W-:-:S07]  /*8fe0*/  F2FP.F16.F32.PACK_AB R34, R44, R169 ;  /* 0x000000a92c22723e */ /* 0x000fce00000000ff */
.L_x_1565:
[----:B------:R-:W-:Y:S05]  /*8ff0*/  BSYNC B2 ;  /* 0x0000000000027941 */ /* 0x000fea0003800000 */
.L_x_1564:
[----:B0-----:R0:W-:Y:S04]  /*9000*/  STG.E.128 desc[UR46][R36.64], R28 ;  /* 0x0000001c24007986 */ /* 0x0011e8000c101d2e */
[----:B--2---:R0:W-:Y:S02]  /*9010*/  @!P3 STG.E.128 desc[UR46][R38.64], R32 ;  /* 0x000000202600b986 */ /* 0x0041e4000c101d2e */
.L_x_1563:
[----:B------:R-:W-:Y:S05]  /*9020*/  BSYNC B1 ;  /* 0x0000000000017941 */ /* 0x000fea0003800000 */
.L_x_1562:
[----:B------:R-:W-:Y:S01]  /*9030*/  ISETP.NE.AND P3, PT, R14, RZ, PT ;  /* 0x000000ff0e00720c */ /* 0x000fe20003f65270 */
[----:B------:R-:W-:-:S12]  /*9040*/  BSSY B1, `(.L_x_1566) ;  /* 0x0000079000017945 */ /* 0x000fd80003800000 */
[----:B------:R-:W-:Y:S05]  /*9050*/  @!P3 BRA `(.L_x_1567) ;  /* 0x0000000400dcb947 */ /* 0x000fea0003800000 */
[----:B0-----:R-:W-:Y:S01]  /*9060*/  SEL R28, R130, R148, !P1 ;  /* 0x00000094821c7207 */ /* 0x001fe20004800000 */
        /* <DEDUP_REMOVED lines=10> */
[----:B------:R-:W-:-:S04]  /*9110*/  @!P3 IADD3 R28, P4, P5, R104, R124, R33 ;  /* 0x0000007c681cb210 */ /* 0x000fc80007d9e021 */
[----:B------:R-:W-:Y:S02]  /*9120*/  @!P3 IADD3.X R29, R4, R40, R29, P4, P5 ;  /* 0x00000028041db210 */ /* 0x000fe400027ea41d */
[----:B------:R-:W-:-:S04]  /*9130*/  LEA R36, P4, R30, R112, 0x1 ;  /* 0x000000701e247211 */ /* 0x000fc800078808ff */
[----:B------:R-:W-:Y:S02]  /*9140*/  LEA.HI.X R37, R30, R113, R31, 0x1, P4 ;  /* 0x000000711e257211 */ /* 0x000fe400020f0c1f */
[----:B------:R-:W-:-:S04]  /*9150*/  @!P3 LEA R38, P4, R28, R112, 0x1 ;  /* 0x000000701c26b211 */ /* 0x000fc800078808ff */
[----:B------:R-:W-:Y:S02]  /*9160*/  @!P3 LEA.HI.X R39, R28, R113, R29, 0x1, P4 ;  /* 0x000000711c27b211 */ /* 0x000fe400020f0c1d */
[----:B------:R-:W-:Y:S02]  /*9170*/  SHF.R.S32.HI R29, RZ, 0x1f, R32 ;  /* 0x0000001fff1d7819 */ /* 0x000fe40000011420 */
[----:B------:R-:W-:Y:S02]  /*9180*/  LOP3.LUT R28, R207, 0x38, R33, 0xf8, !PT ;  /* 0x00000038cf1c7812 */ /* 0x000fe400078ef821 */
[----:B------:R-:W-:Y:S02]  /*9190*/  LEA.HI R29, R29, R32, RZ, 0x3 ;  /* 0x000000201d1d7211 */ /* 0x000fe400078f18ff */
[----:B------:R-:W-:Y:S02]  /*91a0*/  LOP3.LUT R28, R28, R34, RZ, 0x3c, !PT ;  /* 0x000000221c1c7212 */ /* 0x000fe400078e3cff */
[----:B------:R-:W-:-:S02]  /*91b0*/  SHF.R.S32.HI R29, RZ, 0x3, R29 ;  /* 0x00000003ff1d7819 */ /* 0x000fc4000001141d */
[----:B------:R-:W-:-:S03]  /*91c0*/  ISETP.GE.AND P4, PT, R198, R121, PT ;  /* 0x00000079c600720c */ /* 0x000fc60003f86270 */
[----:B------:R-:W-:-:S04]  /*91d0*/  IMAD R29, R29, 0x1800, R212 ;  /* 0x000018001d1d7824 */ /* 0x000fc800078e02d4 */
        /* <DEDUP_REMOVED lines=12> */
[--C-:B------:R-:W-:Y:S01]  /*92a0*/  SHF.R.U64 R41, R56, 0x10, R57.reuse ;  /* 0x0000001038297819 */ /* 0x100fe20000001239 */
[----:B------:R-:W-:Y:S01]  /*92b0*/  HADD2.F32 R50, -RZ, R166.H1_H1 ;  /* 0x300000a6ff327230 */ /* 0x000fe20000004100 */
[----:B------:R-:W-:Y:S01]  /*92c0*/  SHF.R.U32.HI R56, RZ, 0x10, R57 ;  /* 0x00000010ff387819 */ /* 0x000fe20000011639 */
[--C-:B------:R-:W-:Y:S01]  /*92d0*/  HADD2.F32 R47, -RZ, R45.reuse.H0_H0 ;  /* 0x2000002dff2f7230 */ /* 0x100fe20000004100 */
[----:B------:R-:W-:Y:S01]  /*92e0*/  SHF.R.U64 R44, R70, 0x10, R71 ;  /* 0x00000010462c7819 */ /* 0x000fe20000001247 */
[----:B------:R-:W-:Y:S01]  /*92f0*/  HADD2.F32 R45, -RZ, R45.H1_H1 ;  /* 0x3000002dff2d7230 */ /* 0x000fe20000004100 */
[----:B------:R-:W-:Y:S01]  /*9300*/  SHF.R.U64 R43, R58, 0x10, R59 ;  /* 0x000000103a2b7819 */ /* 0x000fe2000000123b */
[----:B------:R-:W-:-:S02]  /*9310*/  HADD2.F32 R31, -RZ, R29.H0_H0 ;  /* 0x2000001dff1f7230 */ /* 0x000fc40000004100 */
[-C--:B------:R-:W-:Y:S01]  /*9320*/  FMUL.FTZ R60, R47, R50.reuse ;  /* 0x000000322f3c7220 */ /* 0x080fe20000410000 */
[----:B------:R-:W-:Y:S01]  /*9330*/  HADD2.F32 R68, -RZ, R68.H0_H0 ;  /* 0x20000044ff447230 */ /* 0x000fe20000004100 */
[----:B------:R-:W-:Y:S01]  /*9340*/  SHF.R.U32.HI R70, RZ, 0x10, R71 ;  /* 0x00000010ff467819 */ /* 0x000fe20000011647 */
[----:B------:R-:W-:Y:S02]  /*9350*/  HADD2.F32 R46, -RZ, R29.H1_H1 ;  /* 0x3000001dff2e7230 */ /* 0x000fe40000004100 */
[----:B------:R-:W-:Y:S01]  /*9360*/  FMUL.FTZ R50, R31, R50 ;  /* 0x000000321f327220 */ /* 0x000fe20000410000 */
[----:B------:R-:W-:Y:S02]  /*9370*/  HADD2.F32 R48, -RZ, R158.H1_H1 ;  /* 0x3000009eff307230 */ /* 0x000fe40000004100 */
[-C--:B------:R-:W-:Y:S01]  /*9380*/  FMUL.FTZ R49, R45, R68.reuse ;  /* 0x000000442d317220 */ /* 0x080fe20000410000 */
[----:B------:R-:W-:Y:S02]  /*9390*/  HADD2.F32 R56, -RZ, R56.H0_H0 ;  /* 0x20000038ff387230 */ /* 0x000fe40000004100 */
[C---:B------:R-:W-:Y:S01]  /*93a0*/  FMUL.FTZ R68, R46.reuse, R68 ;  /* 0x000000442e447220 */ /* 0x040fe20000410000 */
[----:B------:R-:W-:Y:S01]  /*93b0*/  SHF.R.U32.HI R58, RZ, 0x10, R59 ;  /* 0x00000010ff3a7819 */ /* 0x000fe2000001163b */
[-C--:B------:R-:W-:Y:S01]  /*93c0*/  FFMA.FTZ R31, R31, R48.reuse, -R60 ;  /* 0x000000301f1f7223 */ /* 0x080fe2000001083c */
[----:B------:R-:W-:Y:S01]  /*93d0*/  FFMA.FTZ R29, R47, R48, R50 ;  /* 0x000000302f1d7223 */ /* 0x000fe20000010032 */
[-C--:B------:R-:W-:Y:S01]  /*93e0*/  FFMA.FTZ R46, R46, R56.reuse, -R49 ;  /* 0x000000382e2e7223 */ /* 0x080fe20000010831 */
[----:B------:R-:W-:Y:S01]  /*93f0*/  FFMA.FTZ R48, R45, R56, R68 ;  /* 0x000000382d307223 */ /* 0x000fe20000010044 */
[----:B------:R-:W-:-:S02]  /*9400*/  HADD2.F32 R62, -RZ, R159.H1_H1 ;  /* 0x3000009fff3e7230 */ /* 0x000fc40000004100 */
[--C-:B------:R-:W-:Y:S01]  /*9410*/  HADD2.F32 R45, -RZ, R35.reuse.H0_H0 ;  /* 0x20000023ff2d7230 */ /* 0x100fe20000004100 */
[----:B------:R-:W-:Y:S01]  /*9420*/  F2FP.F16.F32.PACK_AB R31, R46, R31 ;  /* 0x0000001f2e1f723e */ /* 0x000fe200000000ff */
[----:B------:R-:W-:Y:S02]  /*9430*/  HADD2.F32 R56, -RZ, R35.H1_H1 ;  /* 0x30000023ff387230 */ /* 0x000fe40000004100 */
[----:B------:R-:W-:Y:S02]  /*9440*/  HADD2.F32 R35, -RZ, R33.H0_H0 ;  /* 0x20000021ff237230 */ /* 0x000fe40000004100 */
[----:B------:R-:W-:Y:S02]  /*9450*/  HADD2.F32 R49, -RZ, R70.H0_H0 ;  /* 0x20000046ff317230 */ /* 0x000fe40000004100 */
[----:B------:R-:W-:Y:S02]  /*9460*/  HADD2.F32 R60, -RZ, R157.H1_H1 ;  /* 0x3000009dff3c7230 */ /* 0x000fe40000004100 */
[----:B------:R-:W-:-:S02]  /*9470*/  HADD2.F32 R50, -RZ, R33.H1_H1 ;  /* 0x30000021ff327230 */ /* 0x000fc40000004100 */
[-C--:B------:R-:W-:Y:S01]  /*9480*/  FMUL.FTZ R51, R56, R49.reuse ;  /* 0x0000003138337220 */ /* 0x080fe20000410000 */
[----:B------:R-:W-:Y:S02]  /*9490*/  HADD2.F32 R47, -RZ, R58.H0_H0 ;  /* 0x2000003aff2f7230 */ /* 0x000fe40000004100 */
[-C--:B------:R-:W-:Y:S01]  /*94a0*/  FMUL.FTZ R58, R45, R62.reuse ;  /* 0x0000003e2d3a7220 */ /* 0x080fe20000410000 */
[C---:B------:R-:W-:Y:S01]  /*94b0*/  FMUL.FTZ R62, R35.reuse, R62 ;  /* 0x0000003e233e7220 */ /* 0x040fe20000410000 */
[----:B------:R-:W-:Y:S01]  /*94c0*/  FMUL.FTZ R49, R50, R49 ;  /* 0x0000003132317220 */ /* 0x000fe20000410000 */
[----:B------:R-:W-:Y:S02]  /*94d0*/  HADD2.F32 R166, -RZ, R166.H0_H0 ;  /* 0x200000a6ffa67230 */ /* 0x000fe40000004100 */
[-C--:B------:R-:W-:Y:S01]  /*94e0*/  FFMA.FTZ R33, R35, R60.reuse, -R58 ;  /* 0x0000003c23217223 */ /* 0x080fe2000001083a */
[----:B------:R-:W-:Y:S01]  /*94f0*/  FFMA.FTZ R35, R45, R60, R62 ;  /* 0x0000003c2d237223 */ /* 0x000fe2000001003e */
[----:B------:R-:W-:-:S02]  /*9500*/  HADD2.F32 R60, -RZ, R42.H0_H0 ;  /* 0x2000002aff3c7230 */ /* 0x000fc40000004100 */
[-C--:B------:R-:W-:Y:S01]  /*9510*/  FFMA.FTZ R50, R50, R47.reuse, -R51 ;  /* 0x0000002f32327223 */ /* 0x080fe20000010833 */
[----:B------:R-:W-:Y:S02]  /*9520*/  HADD2.F32 R42, -RZ, R28.H0_H0 ;  /* 0x2000001cff2a7230 */ /* 0x000fe40000004100 */
[----:B------:R-:W-:Y:S01]  /*9530*/  FFMA.FTZ R56, R56, R47, R49 ;  /* 0x0000002f38387223 */ /* 0x000fe20000010031 */
[----:B------:R-:W-:Y:S02]  /*9540*/  HADD2.F32 R47, -RZ, R32.H0_H0 ;  /* 0x20000020ff2f7230 */ /* 0x000fe40000004100 */
[----:B------:R-:W-:Y:S01]  /*9550*/  HADD2.F32 R158, -RZ, R158.H0_H0 ;  /* 0x2000009eff9e7230 */ /* 0x000fe20000004100 */
[----:B------:R-:W-:Y:S01]  /*9560*/  F2FP.F16.F32.PACK_AB R50, R50, R33 ;  /* 0x000000213232723e */ /* 0x000fe200000000ff */
[----:B------:R-:W-:Y:S02]  /*9570*/  HADD2.F32 R49, -RZ, R32.H1_H1 ;  /* 0x30000020ff317230 */ /* 0x000fe40000004100 */
[----:B------:R-:W-:Y:S01]  /*9580*/  FMUL.FTZ R32, R42, R166 ;  /* 0x000000a62a207220 */ /* 0x000fe20000410000 */
[----:B------:R-:W-:-:S02]  /*9590*/  HADD2.F32 R58, -RZ, R41.H0_H0 ;  /* 0x20000029ff3a7230 */ /* 0x000fc40000004100 */
[C---:B------:R-:W-:Y:S01]  /*95a0*/  FMUL.FTZ R41, R47.reuse, R166 ;  /* 0x000000a62f297220 */ /* 0x040fe20000410000 */
[----:B------:R-:W-:Y:S02]  /*95b0*/  HADD2.F32 R45, -RZ, R28.H1_H1 ;  /* 0x3000001cff2d7230 */ /* 0x000fe40000004100 */
[----:B------:R-:W-:Y:S01]  /*95c0*/  FFMA.FTZ R32, R47, R158, R32 ;  /* 0x0000009e2f207223 */ /* 0x000fe20000010020 */
[----:B------:R-:W-:Y:S02]  /*95d0*/  HADD2.F32 R47, -RZ, R44.H0_H0 ;  /* 0x2000002cff2f7230 */ /* 0x000fe40000004100 */
[----:B------:R-:W-:Y:S01]  /*95e0*/  FMUL.FTZ R62, R49, R60 ;  /* 0x0000003c313e7220 */ /* 0x000fe20000410000 */
[----:B------:R-:W-:Y:S01]  /*95f0*/  FFMA.FTZ R28, R42, R158, -R41 ;  /* 0x0000009e2a1c7223 */ /* 0x000fe20000010829 */
        /* <DEDUP_REMOVED lines=19> */
[----:B------:R-:W-:Y:S01]  /*9730*/  IMAD.MOV.U32 R29, RZ, RZ, R31 ;  /* 0x000000ffff1d7224 */ /* 0x000fe200078e001f */
[----:B------:R-:W-:Y:S01]  /*9740*/  F2FP.F16.F32.PACK_AB R35, R56, R35 ;  /* 0x000000233823723e */ /* 0x000fe200000000ff */
[----:B------:R-:W-:Y:S01]  /*9750*/  IMAD.MOV.U32 R31, RZ, RZ, R50 ;  /* 0x000000ffff1f7224 */ /* 0x000fe200078e0032 */
[----:B------:R-:W-:-:S02]  /*9760*/  F2FP.F16.F32.PACK_AB R28, R41, R28 ;  /* 0x0000001c291c723e */ /* 0x000fc400000000ff */
[----:B------:R-:W-:Y:S02]  /*9770*/  F2FP.F16.F32.PACK_AB R32, R45, R32 ;  /* 0x000000202d20723e */ /* 0x000fe400000000ff */
[----:B------:R-:W-:Y:S02]  /*9780*/  F2FP.F16.F32.PACK_AB R30, R30, R49 ;  /* 0x000000311e1e723e */ /* 0x000fe400000000ff */
[----:B------:R-:W-:-:S07]  /*9790*/  F2FP.F16.F32.PACK_AB R34, R34, R159 ;  /* 0x0000009f2222723e */ /* 0x000fce00000000ff */
.L_x_1569:
[----:B------:R-:W-:Y:S05]  /*97a0*/  BSYNC B2 ;  /* 0x0000000000027941 */ /* 0x000fea0003800000 */
.L_x_1568:
[----:B0-----:R4:W-:Y:S04]  /*97b0*/  STG.E.128 desc[UR46][R36.64], R28 ;  /* 0x0000001c24007986 */ /* 0x0019e8000c101d2e */
[----:B--2---:R4:W-:Y:S02]  /*97c0*/  @!P3 STG.E.128 desc[UR46][R38.64], R32 ;  /* 0x000000202600b986 */ /* 0x0049e4000c101d2e */
.L_x_1567:
[----:B------:R-:W-:Y:S05]  /*97d0*/  BSYNC B1 ;  /* 0x0000000000017941 */ /* 0x000fea0003800000 */
.L_x_1566:
[----:B------:R-:W-:-:S13]  /*97e0*/  ISETP.NE.AND P3, PT, R15, RZ, PT ;  /* 0x000000ff0f00720c */ /* 0x000fda0003f65270 */
[----:B------:R-:W-:Y:S05]  /*97f0*/  @!P3 BRA `(.L_x_1520) ;  /* 0x0000000800c8b947 */ /* 0x000fea0003800000 */
[----:B------:R-:W-:Y:S01]  /*9800*/  LOP3.LUT P5, RZ, R18, 0x1, RZ, 0xc0, !PT ;  /* 0x0000000112ff7812 */ /* 0x000fe200078ac0ff */
[----:B------:R-:W-:Y:S01]  /*9810*/  BSSY B1, `(.L_x_1570) ;  /* 0x0000071000017945 */ /* 0x000fe20003800000 */
[----:B0---4-:R-:W-:Y:S02]  /*9820*/  SHF.R.U32.HI R31, RZ, 0x3, R207 ;  /* 0x00000003ff1f7819 */ /* 0x011fe400000116cf */
[----:B------:R-:W-:Y:S02]  /*9830*/  SEL R148, R130, R148, !P5 ;  /* 0x0000009482947207 */ /* 0x000fe40006800000 */
[----:B------:R-:W-:Y:S02]  /*9840*/  IADD3 R30, P3, P4, R104, R124, R12 ;  /* 0x0000007c681e7210 */ /* 0x000fe40007c7e00c */
[----:B------:R-:W-:Y:S02]  /*9850*/  SHF.R.S32.HI R29, RZ, 0x1f, R148 ;  /* 0x0000001fff1d7819 */ /* 0x000fe40000011494 */
[----:B---3--:R-:W-:-:S02]  /*9860*/  IADD3.X R33, R4, R40, R114, P3, P4 ;  /* 0x0000002804217210 */ /* 0x008fc40001fe8472 */
[----:B------:R-:W-:Y:S02]  /*9870*/  LEA.HI R148, R29, R148, RZ, 0x4 ;  /* 0x000000941d947211 */ /* 0x000fe400078f20ff */
[----:B------:R-:W-:Y:S02]  /*9880*/  LEA R36, P3, R30, R112, 0x1 ;  /* 0x000000701e247211 */ /* 0x000fe400078608ff */
[----:B------:R-:W-:Y:S02]  /*9890*/  LEA.HI.SX32 R148, R148, R117, 0x1c ;  /* 0x0000007594947211 */ /* 0x000fe400078fe2ff */
[----:B------:R-:W-:Y:S02]  /*98a0*/  LEA.HI.X R37, R30, R113, R33, 0x1, P3 ;  /* 0x000000711e257211 */ /* 0x000fe400018f0c21 */
[----:B------:R-:W-:Y:S02]  /*98b0*/  SHF.R.S32.HI R29, RZ, 0x1f, R148 ;  /* 0x0000001fff1d7819 */ /* 0x000fe40000011494 */
[----:B------:R-:W-:-:S02]  /*98c0*/  SHF.L.U32 R38, R148, 0x3, RZ ;  /* 0x0000000394267819 */ /* 0x000fc400000006ff */
[----:B------:R-:W-:Y:S02]  /*98d0*/  LEA.HI R29, R29, R148, RZ, 0x3 ;  /* 0x000000941d1d7211 */ /* 0x000fe400078f18ff */
[----:B------:R-:W-:Y:S02]  /*98e0*/  LOP3.LUT R28, R207, 0x38, R38, 0xf8, !PT ;  /* 0x00000038cf1c7812 */ /* 0x000fe400078ef826 */
[----:B------:R-:W-:Y:S02]  /*98f0*/  SHF.R.S32.HI R29, RZ, 0x3, R29 ;  /* 0x00000003ff1d7819 */ /* 0x000fe4000001141d */
[----:B------:R-:W-:Y:S02]  /*9900*/  LOP3.LUT R28, R28, R31, RZ, 0x3c, !PT ;  /* 0x0000001f1c1c7212 */ /* 0x000fe400078e3cff */
[----:B------:R-:W-:Y:S01]  /*9910*/  ISETP.GE.AND P3, PT, R199, R121, PT ;  /* 0x00000079c700720c */ /* 0x000fe20003f66270 */
        /* <DEDUP_REMOVED lines=10> */
[----:B------:R-:W-:Y:S01]  /*99c0*/  SHF.R.U32.HI R50, RZ, 0x10, R65 ;  /* 0x00000010ff327819 */ /* 0x000fe20000011641 */
[----:B--2---:R-:W-:Y:S01]  /*99d0*/  IMAD.MOV.U32 R28, RZ, RZ, R33 ;  /* 0x000000ffff1c7224 */ /* 0x004fe200078e0021 */
[--C-:B------:R-:W-:Y:S01]  /*99e0*/  SHF.R.U32.HI R48, RZ, 0x10, R53.reuse ;  /* 0x00000010ff307819 */ /* 0x100fe20000011635 */
[----:B------:R-:W-:Y:S01]  /*99f0*/  IMAD.MOV.U32 R45, RZ, RZ, R32 ;  /* 0x000000ffff2d7224 */ /* 0x000fe200078e0020 */
[----:B------:R-:W-:Y:S01]  /*9a00*/  SHF.R.U64 R41, R52, 0x10, R53 ;  /* 0x0000001034297819 */ /* 0x000fe20000001235 */
[----:B------:R-:W-:Y:S01]  /*9a10*/  IMAD.MOV.U32 R46, RZ, RZ, R35 ;  /* 0x000000ffff2e7224 */ /* 0x000fe200078e0023 */
[----:B------:R-:W-:Y:S01]  /*9a20*/  SHF.R.U32.HI R51, RZ, 0x10, R67 ;  /* 0x00000010ff337819 */ /* 0x000fe20000011643 */
[----:B------:R-:W-:Y:S01]  /*9a30*/  HADD2.F32 R49, -RZ, R156.H1_H1 ;  /* 0x3000009cff317230 */ /* 0x000fe20000004100 */
[--C-:B------:R-:W-:Y:S01]  /*9a40*/  SHF.R.U64 R39, R54, 0x10, R55.reuse ;  /* 0x0000001036277819 */ /* 0x100fe20000001237 */
[--C-:B------:R-:W-:Y:S01]  /*9a50*/  HADD2.F32 R32, -RZ, R28.reuse.H0_H0 ;  /* 0x2000001cff207230 */ /* 0x100fe20000004100 */
[----:B------:R-:W-:Y:S01]  /*9a60*/  SHF.R.U32.HI R54, RZ, 0x10, R55 ;  /* 0x00000010ff367819 */ /* 0x000fe20000011637 */
[----:B------:R-:W-:Y:S01]  /*9a70*/  HADD2.F32 R35, -RZ, R28.H1_H1 ;  /* 0x3000001cff237230 */ /* 0x000fe20000004100 */
[----:B------:R-:W-:Y:S01]  /*9a80*/  SHF.R.U64 R43, R64, 0x10, R65 ;  /* 0x00000010402b7819 */ /* 0x000fe20000001241 */
[----:B------:R-:W-:Y:S01]  /*9a90*/  IMAD.MOV.U32 R33, RZ, RZ, R31 ;  /* 0x000000ffff217224 */ /* 0x000fe200078e001f */
[----:B------:R-:W-:Y:S01]  /*9aa0*/  SHF.R.U64 R42, R66, 0x10, R67 ;  /* 0x00000010422a7819 */ /* 0x000fe20000001243 */
[----:B------:R-:W-:-:S02]  /*9ab0*/  HADD2.F32 R28, -RZ, R29.H0_H0 ;  /* 0x2000001dff1c7230 */ /* 0x000fc40000004100 */
[----:B------:R-:W-:Y:S02]  /*9ac0*/  HADD2.F32 R50, -RZ, R50.H0_H0 ;  /* 0x20000032ff327230 */ /* 0x000fe40000004100 */
[----:B------:R-:W-:Y:S02]  /*9ad0*/  HADD2.F32 R31, -RZ, R29.H1_H1 ;  /* 0x3000001dff1f7230 */ /* 0x000fe40000004100 */
[-C--:B------:R-:W-:Y:S01]  /*9ae0*/  FMUL.FTZ R29, R32, R49.reuse ;  /* 0x00000031201d7220 */ /* 0x080fe20000410000 */
[----:B------:R-:W-:Y:S02]  /*9af0*/  HADD2.F32 R47, -RZ, R154.H1_H1 ;  /* 0x3000009aff2f7230 */ /* 0x000fe40000004100 */
[C---:B------:R-:W-:Y:S01]  /*9b00*/  FMUL.FTZ R49, R28.reuse, R49 ;  /* 0x000000311c317220 */ /* 0x040fe20000410000 */
[----:B------:R-:W-:Y:S02]  /*9b10*/  HADD2.F32 R48, -RZ, R48.H0_H0 ;  /* 0x20000030ff307230 */ /* 0x000fe40000004100 */
[-C--:B------:R-:W-:Y:S01]  /*9b20*/  FMUL.FTZ R52, R35, R50.reuse ;  /* 0x0000003223347220 */ /* 0x080fe20000410000 */
[C---:B------:R-:W-:Y:S01]  /*9b30*/  FMUL.FTZ R50, R31.reuse, R50 ;  /* 0x000000321f327220 */ /* 0x040fe20000410000 */
[-C--:B------:R-:W-:Y:S01]  /*9b40*/  FFMA.FTZ R28, R28, R47.reuse, -R29 ;  /* 0x0000002f1c1c7223 */ /* 0x080fe2000001081d */
[----:B------:R-:W-:Y:S01]  /*9b50*/  FFMA.FTZ R29, R32, R47, R49 ;  /* 0x0000002f201d7223 */ /* 0x000fe20000010031 */
[-C--:B------:R-:W-:Y:S01]  /*9b60*/  FFMA.FTZ R31, R31, R48.reuse, -R52 ;  /* 0x000000301f1f7223 */ /* 0x080fe20000010834 */
[----:B------:R-:W-:Y:S01]  /*9b70*/  FFMA.FTZ R32, R35, R48, R50 ;  /* 0x0000003023207223 */ /* 0x000fe20000010032 */
[----:B------:R-:W-:-:S02]  /*9b80*/  HADD2.F32 R52, -RZ, R155.H1_H1 ;  /* 0x3000009bff347230 */ /* 0x000fc40000004100 */
[--C-:B------:R-:W-:Y:S01]  /*9b90*/  HADD2.F32 R47, -RZ, R46.reuse.H0_H0 ;  /* 0x2000002eff2f7230 */ /* 0x100fe20000004100 */
[----:B------:R-:W-:Y:S01]  /*9ba0*/  F2FP.F16.F32.PACK_AB R31, R31, R28 ;  /* 0x0000001c1f1f723e */ /* 0x000fe200000000ff */
[----:B------:R-:W-:Y:S02]  /*9bb0*/  HADD2.F32 R35, -RZ, R33.H0_H0 ;  /* 0x20000021ff237230 */ /* 0x000fe40000004100 */
[----:B------:R-:W-:Y:S02]  /*9bc0*/  HADD2.F32 R48, -RZ, R46.H1_H1 ;  /* 0x3000002eff307230 */ /* 0x000fe40000004100 */
[----:B------:R-:W-:Y:S02]  /*9bd0*/  HADD2.F32 R51, -RZ, R51.H0_H0 ;  /* 0x20000033ff337230 */ /* 0x000fe40000004100 */
[----:B------:R-:W-:Y:S02]  /*9be0*/  HADD2.F32 R50, -RZ, R153.H1_H1 ;  /* 0x30000099ff327230 */ /* 0x000fe40000004100 */
[----:B------:R-:W-:-:S02]  /*9bf0*/  HADD2.F32 R49, -RZ, R54.H0_H0 ;  /* 0x20000036ff317230 */ /* 0x000fc40000004100 */
[-C--:B------:R-:W-:Y:S01]  /*9c00*/  FMUL.FTZ R54, R47, R52.reuse ;  /* 0x000000342f367220 */ /* 0x080fe20000410000 */
[----:B------:R-:W-:Y:S02]  /*9c10*/  HADD2.F32 R46, -RZ, R33.H1_H1 ;  /* 0x30000021ff2e7230 */ /* 0x000fe40000004100 */
[C---:B------:R-:W-:Y:S01]  /*9c20*/  FMUL.FTZ R52, R35.reuse, R52 ;  /* 0x0000003423347220 */ /* 0x040fe20000410000 */
[-C--:B------:R-:W-:Y:S01]  /*9c30*/  FMUL.FTZ R53, R48, R51.reuse ;  /* 0x0000003330357220 */ /* 0x080fe20000410000 */
[-C--:B------:R-:W-:Y:S01]  /*9c40*/  FFMA.FTZ R33, R35, R50.reuse, -R54 ;  /* 0x0000003223217223 */ /* 0x080fe20000010836 */
[----:B------:R-:W-:Y:S02]  /*9c50*/  HADD2.F32 R156, -RZ, R156.H0_H0 ;  /* 0x2000009cff9c7230 */ /* 0x000fe40000004100 */
[----:B------:R-:W-:Y:S01]  /*9c60*/  FFMA.FTZ R35, R47, R50, R52 ;  /* 0x000000322f237223 */ /* 0x000fe20000010034 */
[C---:B------:R-:W-:Y:S01]  /*9c70*/  FMUL.FTZ R51, R46.reuse, R51 ;  /* 0x000000332e337220 */ /* 0x040fe20000410000 */
[----:B------:R-:W-:Y:S01]  /*9c80*/  FFMA.FTZ R52, R46, R49, -R53 ;  /* 0x000000312e347223 */ /* 0x000fe20000010835 */
[----:B------:R-:W-:-:S02]  /*9c90*/  HADD2.F32 R47, -RZ, R43.H0_H0 ;  /* 0x2000002bff2f7230 */ /* 0x000fc40000004100 */
[--C-:B------:R-:W-:Y:S02]  /*9ca0*/  HADD2.F32 R46, -RZ, R45.reuse.H0_H0 ;  /* 0x2000002dff2e7230 */ /* 0x100fe40000004100 */
[----:B------:R-:W-:Y:S01]  /*9cb0*/  FFMA.FTZ R54, R48, R49, R51 ;  /* 0x0000003130367223 */ /* 0x000fe20000010033 */
[--C-:B------:R-:W-:Y:S01]  /*9cc0*/  HADD2.F32 R43, -RZ, R44.reuse.H0_H0 ;  /* 0x2000002cff2b7230 */ /* 0x100fe20000004100 */
[----:B------:R-:W-:Y:S01]  /*9cd0*/  F2FP.F16.F32.PACK_AB R52, R52, R33 ;  /* 0x000000213434723e */ /* 0x000fe200000000ff */
[----:B------:R-:W-:Y:S02]  /*9ce0*/  HADD2.F32 R45, -RZ, R45.H1_H1 ;  /* 0x3000002dff2d7230 */ /* 0x000fe40000004100 */
[-C--:B------:R-:W-:Y:S01]  /*9cf0*/  FMUL.FTZ R48, R46, R156.reuse ;  /* 0x0000009c2e307220 */ /* 0x080fe20000410000 */
[----:B------:R-:W-:Y:S02]  /*9d00*/  HADD2.F32 R44, -RZ, R44.H1_H1 ;  /* 0x3000002cff2c7230 */ /* 0x000fe40000004100 */
[----:B------:R-:W-:Y:S01]  /*9d10*/  FMUL.FTZ R49, R43, R156 ;  /* 0x0000009c2b317220 */ /* 0x000fe20000410000 */
[----:B------:R-:W-:-:S02]  /*9d20*/  HADD2.F32 R154, -RZ, R154.H0_H0 ;  /* 0x2000009aff9a7230 */ /* 0x000fc40000004100 */
[-C--:B------:R-:W-:Y:S01]  /*9d30*/  FMUL.FTZ R51, R45, R47.reuse ;  /* 0x0000002f2d337220 */ /* 0x080fe20000410000 */
[----:B------:R-:W-:Y:S02]  /*9d40*/  HADD2.F32 R41, -RZ, R41.H0_H0 ;  /* 0x20000029ff297230 */ /* 0x000fe40000004100 */
[C---:B------:R-:W-:Y:S01]  /*9d50*/  FMUL.FTZ R50, R44.reuse, R47 ;  /* 0x0000002f2c327220 */ /* 0x040fe20000410000 */
[----:B------:R-:W-:Y:S02]  /*9d60*/  HADD2.F32 R155, -RZ, R155.H0_H0 ;  /* 0x2000009bff9b7230 */ /* 0x000fe40000004100 */
[----:B------:R-:W-:Y:S01]  /*9d70*/  FFMA.FTZ R48, R43, R154, -R48 ;  /* 0x0000009a2b307223 */ /* 0x000fe20000010830 */
[----:B------:R-:W-:Y:S02]  /*9d80*/  HADD2.F32 R43, -RZ, R42.H0_H0 ;  /* 0x2000002aff2b7230 */ /* 0x000fe40000004100 */
[-C--:B------:R-:W-:Y:S01]  /*9d90*/  FFMA.FTZ R51, R44, R41.reuse, -R51 ;  /* 0x000000292c337223 */ /* 0x080fe20000010833 */
[----:B------:R-:W-:Y:S01]  /*9da0*/  FFMA.FTZ R50, R45, R41, R50 ;  /* 0x000000292d327223 */ /* 0x000fe20000010032 */
[----:B------:R-:W-:-:S02]  /*9db0*/  HADD2.F32 R42, -RZ, R34.H0_H0 ;  /* 0x20000022ff2a7230 */ /* 0x000fc40000004100 */
[----:B------:R-:W-:Y:S01]  /*9dc0*/  FFMA.FTZ R49, R46, R154, R49 ;  /* 0x0000009a2e317223 */ /* 0x000fe20000010031 */
[----:B------:R-:W-:Y:S01]  /*9dd0*/  HADD2.F32 R41, -RZ, R30.H0_H0 ;  /* 0x2000001eff297230 */ /* 0x000fe20000004100 */
[----:B------:R-:W-:Y:S01]  /*9de0*/  F2FP.F16.F32.PACK_AB R33, R32, R29 ;  /* 0x0000001d2021723e */ /* 0x000fe200000000ff */
[----:B------:R-:W-:Y:S02]  /*9df0*/  HADD2.F32 R34, -RZ, R34.H1_H1 ;  /* 0x30000022ff227230 */ /* 0x000fe40000004100 */
[-C--:B------:R-:W-:Y:S01]  /*9e00*/  FMUL.FTZ R44, R42, R155.reuse ;  /* 0x0000009b2a2c7220 */ /* 0x080fe20000410000 */
[----:B------:R-:W-:Y:S02]  /*9e10*/  HADD2.F32 R30, -RZ, R30.H1_H1 ;  /* 0x3000001eff1e7230 */ /* 0x000fe40000004100 */
[----:B------:R-:W-:Y:S01]  /*9e20*/  FMUL.FTZ R155, R41, R155 ;  /* 0x0000009b299b7220 */ /* 0x000fe20000410000 */
[----:B------:R-:W-:Y:S02]  /*9e30*/  HADD2.F32 R153, -RZ, R153.H0_H0 ;  /* 0x20000099ff997230 */ /* 0x000fe40000004100 */
[----:B------:R-:W-:Y:S01]  /*9e40*/  FMUL.FTZ R45, R34, R43 ;  /* 0x0000002b222d7220 */ /* 0x000fe20000410000 */
[----:B------:R-:W-:-:S02]  /*9e50*/  HADD2.F32 R39, -RZ, R39.H0_H0 ;  /* 0x20000027ff277230 */ /* 0x000fc40000004100 */
[----:B------:R-:W-:Y:S01]  /*9e60*/  FMUL.FTZ R43, R30, R43 ;  /* 0x0000002b1e2b7220 */ /* 0x000fe20000410000 */
[----:B------:R-:W-:Y:S02]  /*9e70*/  IMAD.MOV.U32 R29, RZ, RZ, R31 ;  /* 0x000000ffff1d7224 */ /* 0x000fe400078e001f */
[-C--:B------:R-:W-:Y:S01]  /*9e80*/  FFMA.FTZ R44, R41, R153.reuse, -R44 ;  /* 0x00000099292c7223 */ /* 0x080fe2000001082c */
[----:B------:R-:W-:Y:S01]  /*9e90*/  FFMA.FTZ R155, R42, R153, R155 ;  /* 0x000000992a9b7223 */ /* 0x000fe2000001009b */
[-C--:B------:R-:W-:Y:S01]  /*9ea0*/  FFMA.FTZ R45, R30, R39.reuse, -R45 ;  /* 0x000000271e2d7223 */ /* 0x080fe2000001082d */
[----:B------:R-:W-:Y:S01]  /*9eb0*/  FFMA.FTZ R34, R34, R39, R43 ;  /* 0x0000002722227223 */ /* 0x000fe2000001002b */
[----:B------:R-:W-:Y:S01]  /*9ec0*/  F2FP.F16.F32.PACK_AB R35, R54, R35 ;  /* 0x000000233623723e */ /* 0x000fe200000000ff */
[----:B------:R-:W-:Y:S01]  /*9ed0*/  IMAD.MOV.U32 R31, RZ, RZ, R52 ;  /* 0x000000ffff1f7224 */ /* 0x000fe200078e0034 */
[----:B------:R-:W-:Y:S02]  /*9ee0*/  F2FP.F16.F32.PACK_AB R28, R51, R48 ;  /* 0x00000030331c723e */ /* 0x000fe400000000ff */
[----:B------:R-:W-:-:S02]  /*9ef0*/  F2FP.F16.F32.PACK_AB R32, R50, R49 ;  /* 0x000000313220723e */ /* 0x000fc400000000ff */
[----:B------:R-:W-:Y:S02]  /*9f00*/  F2FP.F16.F32.PACK_AB R30, R45, R44 ;  /* 0x0000002c2d1e723e */ /* 0x000fe400000000ff */
[----:B------:R-:W-:-:S07]  /*9f10*/  F2FP.F16.F32.PACK_AB R34, R34, R155 ;  /* 0x0000009b2222723e */ /* 0x000fce00000000ff */
.L_x_1571:
[----:B------:R-:W-:Y:S05]  /*9f20*/  BSYNC B1 ;  /* 0x0000000000017941 */ /* 0x000fea0003800000 */
.L_x_1570:
        /* <DEDUP_REMOVED lines=10> */
.L_x_1487:
[----:B------:R-:W-:-:S13]  /*9fd0*/  ISETP.NE.AND P2, PT, R200, 0x3, PT ;  /* 0x00000003c800780c */ /* 0x000fda0003f45270 */
[----:B------:R-:W-:Y:S05]  /*9fe0*/  @!P2 BRA `(.L_x_1572) ;  /* 0x000000000004a947 */ /* 0x000fea0003800000 */
[----:B------:R-:W-:Y:S01]  /*9ff0*/  BPT.TRAP 0x1 ;  /* 0x000000040000795c */ /* 0x000fe20000300000 */
.L_x_1572:
[----:B------:R-:W-:Y:S01]  /*a000*/  IMAD R86, R17, 0x8, R16 ;  /* 0x0000000811567824 */ /* 0x000fe200078e0210 */
[----:B------:R-:W-:Y:S01]  /*a010*/  SHF.L.U32 R87, R202, 0x1f, RZ ;  /* 0x0000001fca577819 */ /* 0x000fe200000006ff */
[----:B------:R-:W-:Y:S01]  /*a020*/  IMAD R85, R24, -0x60, R2 ;  /* 0xffffffa018557824 */ /* 0x000fe200078e0202 */
[----:B------:R-:W-:Y:S02]  /*a030*/  BSSY B1, `(.L_x_1573) ;  /* 0x0000004000017945 */ /* 0x000fe40003800000 */
[----:B------:R-:W0:Y:S02]  /*a040*/  SYNCS.PHASECHK.TRANS64.TRYWAIT P3, [R86+URZ+0x30890], R87 ;  /* 0x03089057560075a7 */ /* 0x000e24000806017f */
[----:B------:R-:W-:Y:S01]  /*a050*/  VIMNMX R85, R85, 0x60, PT ;  /* 0x0000006055557848 */ /* 0x000fe20003fe0100 */
[----:B0-----:R-:W-:Y:S06]  /*a060*/  @!P3 BRA `(.L_x_1574) ;  /* 0x000002240054b947 */ /* 0x001fec0003800000 */
.L_x_1949:
[----:B------:R-:W-:Y:S05]  /*a070*/  BSYNC B1 ;  /* 0x0000000000017941 */ /* 0x000fea0003800000 */
.L_x_1573:
[----:B------:R-:W-:Y:S01]  /*a080*/  ISETP.GE.AND P3, PT, R195, R85, PT ;  /* 0x00000055c300720c */ /* 0x000fe20003f66270 */
[----:B------:R-:W-:-:S12]  /*a090*/  BSSY B1, `(.L_x_1575) ;  /* 0x0000014000017945 */ /* 0x000fd80003800000 */
[----:B------:R-:W-:Y:S05]  /*a0a0*/  @P3 BRA `(.L_x_1576) ;  /* 0x0000000000483947 */ /* 0x000fea0003800000 */
[----:B------:R-:W-:-:S13]  /*a0b0*/  ISETP.NE.AND P3, PT, R13, RZ, PT ;  /* 0x000000ff0d00720c */ /* 0x000fda0003f65270 */
[----:B------:R-:W1:Y:S04]  /*a0c0*/  @P3 LDS.128 R28, [R27+0x1e000] ;  /* 0x01e000001b1c3984 */ /* 0x000e680000000c00 */
[----:B-1----:R-:W-:Y:S01]  /*a0d0*/  @P3 STG.E.128 desc[UR46][R34.64], R28 ;  /* 0x0000001c22003986 */ /* 0x002fe2000c101d2e */
        /* <DEDUP_REMOVED lines=14> */
[----:B-1----:R1:W-:Y:S02]  /*a1c0*/  @P3 STG.E.128 desc[UR46][R34.64+0x140], R28 ;  /* 0x0001401c22003986 */ /* 0x0023e4000c101d2e */
.L_x_1576:
[----:B------:R-:W-:Y:S05]  /*a1d0*/  BSYNC B1 ;  /* 0x0000000000017941 */ /* 0x000fea0003800000 */
.L_x_1575:
[----:B------:R-:W-:-:S13]  /*a1e0*/  ISETP.GE.AND P3, PT, R220, R85, PT ;  /* 0x00000055dc00720c */ /* 0x000fda0003f66270 */
[----:B------:R-:W-:Y:S05]  /*a1f0*/  @P3 BRA `(.L_x_1520) ;  /* 0x0000000000483947 */ /* 0x000fea0003800000 */
[----:B------:R-:W-:-:S13]  /*a200*/  ISETP.NE.AND P3, PT, R13, RZ, PT ;  /* 0x000000ff0d00720c */ /* 0x000fda0003f65270 */
[----:B-1----:R-:W1:Y:S04]  /*a210*/  @P3 LDS.128 R28, [R27+0x20000] ;  /* 0x020000001b1c3984 */ /* 0x002e680000000c00 */
        /* <DEDUP_REMOVED lines=16> */
.L_x_1520:
[----:B------:R-:W-:Y:S05]  /*a320*/  BSYNC B0 ;  /* 0x0000000000007941 */ /* 0x000fea0003800000 */
.L_x_1486:
        /* <DEDUP_REMOVED lines=17> */
.L_x_1578:
[----:B------:R-:W-:Y:S05]  /*a440*/  BSYNC B0 ;  /* 0x0000000000007941 */ /* 0x000fea0003800000 */
.L_x_1577:
[----:B------:R-:W1:Y:S01]  /*a450*/  SYNCS.PHASECHK.TRANS64.TRYWAIT P2, [R86+URZ+0x308b0], R87 ;  /* 0x0308b057560075a7 */ /* 0x000e62000804017f */
[----:B------:R-:W-:Y:S01]  /*a460*/  ULDC.64 UR44, c[0x0][0x328] ;  /* 0x0000ca00002c7ab9 */ /* 0x000fe20000000a00 */
[----:B------:R-:W-:Y:S01]  /*a470*/  ULDC.64 UR60, c[0x0][0x318] ;  /* 0x0000c600003c7ab9 */ /* 0x000fe20000000a00 */
[----:B------:R-:W-:Y:S04]  /*a480*/  BSSY B0, `(.L_x_1579) ;  /* 0x0000002000007945 */ /* 0x000fe80003800000 */
[----:B-1----:R-:W-:Y:S05]  /*a490*/  @!P2 BRA `(.L_x_1580) ;  /* 0x00000220005ca947 */ /* 0x002fea0003800000 */
.L_x_1950:
[----:B------:R-:W-:Y:S05]  /*a4a0*/  BSYNC B0 ;  /* 0x0000000000007941 */ /* 0x000fea0003800000 */
.L_x_1579:
[----:B------:R-:W-:Y:S01]  /*a4b0*/  ISETP.GE.AND P2, PT, R195, R85, PT ;  /* 0x00000055c300720c */ /* 0x000fe20003f46270 */
[----:B------:R-:W-:Y:S01]  /*a4c0*/  BSSY B0, `(.L_x_1581) ;  /* 0x000001e000007945 */ /* 0x000fe20003800000 */
[----:B------:R-:W-:-:S11]  /*a4d0*/  IMAD.WIDE R32, R24, 0x60, R122 ;  /* 0x0000006018207825 */ /* 0x000fd600078e027a */
[----:B------:R-:W-:Y:S05]  /*a4e0*/  @P2 BRA `(.L_x_1582) ;  /* 0x00000000006c2947 */ /* 0x000fea0003800000 */
[----:B------:R-:W-:Y:S01]  /*a4f0*/  IMAD R31, R33, UR44, RZ ;  /* 0x0000002c211f7c24 */ /* 0x000fe2000f8e02ff */
[----:B------:R-:W-:Y:S01]  /*a500*/  ULDC UR4, c[0x0][0x2f4] ;  /* 0x0000bd0000047ab9 */ /* 0x000fe20000000800 */
[----:B0-----:R-:W-:Y:S02]  /*a510*/  IMAD.MOV.U32 R28, RZ, RZ, R102 ;  /* 0x000000ffff1c7224 */ /* 0x001fe400078e0066 */
[----:B------:R-:W-:Y:S02]  /*a520*/  IMAD.MOV.U32 R29, RZ, RZ, R26 ;  /* 0x000000ffff1d7224 */ /* 0x000fe400078e001a */
[C---:B------:R-:W-:Y:S02]  /*a530*/  IMAD R31, R32.reuse, UR45, R31 ;  /* 0x0000002d201f7c24 */ /* 0x040fe4000f8e021f */
[----:B------:R-:W-:-:S05]  /*a540*/  IMAD.WIDE.U32 R28, R32, UR44, R28 ;  /* 0x0000002c201c7c25 */ /* 0x000fca000f8e001c */
[----:B------:R-:W-:Y:S02]  /*a550*/  IADD3 R29, R29, R31, RZ ;  /* 0x0000001f1d1d7210 */ /* 0x000fe40007ffe0ff */
[----:B------:R-:W-:-:S04]  /*a560*/  LEA R34, P2, R28, UR60, 0x1 ;  /* 0x0000003c1c227c11 */ /* 0x000fc8000f8408ff */
        /* <DEDUP_REMOVED lines=19> */
.L_x_1582:
[----:B------:R-:W-:Y:S05]  /*a6a0*/  BSYNC B0 ;  /* 0x0000000000007941 */ /* 0x000fea0003800000 */
.L_x_1581:
[----:B------:R-:W-:Y:S01]  /*a6b0*/  ISETP.GE.AND P2, PT, R220, R85, PT ;  /* 0x00000055dc00720c */ /* 0x000fe20003f46270 */
[----:B------:R-:W-:-:S12]  /*a6c0*/  BSSY B0, `(.L_x_1583) ;  /* 0x000001f000007945 */ /* 0x000fd80003800000 */
[----:B------:R-:W-:Y:S05]  /*a6d0*/  @P2 BRA `(.L_x_1584) ;  /* 0x0000000000742947 */ /* 0x000fea0003800000 */
[----:B--2---:R-:W-:Y:S01]  /*a6e0*/  IADD3 R31, P2, R32, 0x40, RZ ;  /* 0x00000040201f7810 */ /* 0x004fe20007f5e0ff */
[----:B0-----:R-:W-:Y:S01]  /*a6f0*/  IMAD.MOV.U32 R28, RZ, RZ, R102 ;  /* 0x000000ffff1c7224 */ /* 0x001fe200078e0066 */
[----:B------:R-:W-:Y:S01]  /*a700*/  ULDC UR4, c[0x0][0x2f4] ;  /* 0x0000bd0000047ab9 */ /* 0x000fe20000000800 */
[----:B------:R-:W-:Y:S02]  /*a710*/  IMAD.MOV.U32 R29, RZ, RZ, R26 ;  /* 0x000000ffff1d7224 */ /* 0x000fe400078e001a */
[----:B------:R-:W-:Y:S02]  /*a720*/  IMAD.X R32, RZ, RZ, R33, P2 ;  /* 0x000000ffff207224 */ /* 0x000fe400010e0621 */
[----:B------:R-:W-:-:S04]  /*a730*/  IMAD.WIDE.U32 R28, R31, UR44, R28 ;  /* 0x0000002c1f1c7c25 */ /* 0x000fc8000f8e001c */
[----:B------:R-:W-:-:S04]  /*a740*/  IMAD R32, R32, UR44, RZ ;  /* 0x0000002c20207c24 */ /* 0x000fc8000f8e02ff */
[----:B------:R-:W-:Y:S01]  /*a750*/  IMAD R31, R31, UR45, R32 ;  /* 0x0000002d1f1f7c24 */ /* 0x000fe2000f8e0220 */
[----:B------:R-:W-:-:S03]  /*a760*/  LEA R32, P2, R28, UR60, 0x1 ;  /* 0x0000003c1c207c11 */ /* 0x000fc6000f8408ff */
        /* <DEDUP_REMOVED lines=20> */
.L_x_1584:
[----:B------:R-:W-:Y:S05]  /*a8b0*/  BSYNC B0 ;  /* 0x0000000000007941 */ /* 0x000fea0003800000 */
.L_x_1583:
[----:B------:R-:W-:Y:S01]  /*a8c0*/  @!PT LDS RZ, [RZ] ;  /* 0x00000000fffff984 */ /* 0x000fe20000000800 */
[----:B------:R-:W-:Y:S01]  /*a8d0*/  @!PT LDS RZ, [RZ] ;  /* 0x00000000fffff984 */ /* 0x000fe20000000800 */
[----:B------:R-:W-:Y:S01]  /*a8e0*/  @!PT LDS RZ, [RZ] ;  /* 0x00000000fffff984 */ /* 0x000fe20000000800 */
[----:B------:R-:W-:Y:S01]  /*a8f0*/  @!PT LDS RZ, [RZ] ;  /* 0x00000000fffff984 */ /* 0x000fe20000000800 */
[----:B------:R4:W-:Y:S06]  /*a900*/  MEMBAR.ALL.CTA ;  /* 0x0000000000007992 */ /* 0x0009ec0000008000 */
[----:B----4-:R-:W4:Y:S01]  /*a910*/  FENCE.VIEW.ASYNC.S ;  /* 0x00000000000073c6 */ /* 0x010f220000000000 */
[----:B-1----:R-:W-:Y:S01]  /*a920*/  @!P3 VIADD R86, R86, 0x308c0 ;  /* 0x000308c05656b836 */ /* 0x002fe20000000000 */
[----:B----4-:R1:W-:Y:S01]  /*a930*/  BAR.SYNC.DEFER_BLOCKING R175, 0x80 ;  /* 0x000200af0000751d */ /* 0x0103e20000010000 */
[----:B------:R-:W-:Y:S01]  /*a940*/  LOP3.LUT P4, RZ, R18, 0x2, RZ, 0xc0, !PT ;  /* 0x0000000212ff7812 */ /* 0x000fe2000788c0ff */
[----:B------:R-:W-:-:S02]  /*a950*/  VIADD R17, R17, 0x1 ;  /* 0x0000000111117836 */ /* 0x000fc40000000000 */
[----:B------:R-:W-:Y:S02]  /*a960*/  @!P3 PRMT R86, RZ, 0x654, R86 ;  /* 0x00000654ff56b816 */ /* 0x000fe40000000056 */
[----:B------:R-:W-:Y:S02]  /*a970*/  PLOP3.LUT P2, PT, PT, PT, PT, 0x8, 0x0 ;  /* 0x000000000000781c */ /* 0x000fe40003f4e170 */
[----:B------:R1:W-:Y:S01]  /*a980*/  @!P3 SYNCS.ARRIVE.TRANS64.RED.A1T0 RZ, [R86+URZ], RZ ;  /* 0x000000ff56ffb9a7 */ /* 0x0003e2000810043f */
[----:B------:R-:W-:-:S04]  /*a990*/  ISETP.NE.AND P3, PT, R17, 0x2, PT ;  /* 0x000000021100780c */ /* 0x000fc80003f65270 */
[----:B------:R-:W-:Y:S02]  /*a9a0*/  SEL R27, RZ, 0x1, P3 ;  /* 0x00000001ff1b7807 */ /* 0x000fe40001800000 */
[----:B------:R-:W-:Y:S02]  /*a9b0*/  SEL R17, R17, RZ, P3 ;  /* 0x000000ff11117207 */ /* 0x000fe40001800000 */
[----:B------:R-:W-:Y:S01]  /*a9c0*/  LOP3.LUT R202, R202, R27, RZ, 0x3c, !PT ;  /* 0x0000001bcaca7212 */ /* 0x000fe200078e3cff */
[----:B-1----:R-:W-:Y:S06]  /*a9d0*/  @P4 BRA `(.L_x_1585) ;  /* 0xffffff8000dc4947 */ /* 0x002fec000383ffff */
.L_x_1481:
[----:B------:R-:W1:Y:S01]  /*a9e0*/  LDC R0, c[0x0][0x448] ;  /* 0x00011200ff007b82 */ /* 0x000e620000000800 */
[----:B------:R-:W-:Y:S01]  /*a9f0*/  IADD3 R7, R197, 0x1, -R196 ;  /* 0x00000001c5077810 */ /* 0x000fe20007ffe8c4 */
[----:B------:R-:W-:Y:S06]  /*aa00*/  BSSY B0, `(.L_x_1586) ;  /* 0x000000d000007945 */ /* 0x000fec0003800000 */
[----:B------:R-:W4:Y:S01]  /*aa10*/  LDC.64 R2, c[0x0][0x9e0] ;  /* 0x00027800ff027b82 */ /* 0x000f220000000a00 */
[----:B-1----:R-:W-:Y:S01]  /*aa20*/  ISETP.NE.AND P1, PT, R0, 0x1, PT ;  /* 0x000000010000780c */ /* 0x002fe20003f25270 */
[----:B------:R-:W-:Y:S01]  /*aa30*/  VIADD R0, R213, 0x7f ;  /* 0x0000007fd5007836 */ /* 0x000fe20000000000 */
[----:B----4-:R-:W-:-:S11]  /*aa40*/  ISETP.GE.AND P3, PT, R3, 0x1, PT ;  /* 0x000000010300780c */ /* 0x010fd60003f66270 */
[----:B------:R-:W1:Y:S08]  /*aa50*/  @P1 LDC R5, c[0x0][0x44c] ;  /* 0x00011300ff051b82 */ /* 0x000e700000000800 */
[----:B------:R-:W4:Y:S01]  /*aa60*/  @P1 LDC R4, c[0x0][0x450] ;  /* 0x00011400ff041b82 */ /* 0x000f220000000800 */
[----:B-1----:R-:W-:-:S05]  /*aa70*/  @P1 IMAD.HI.U32 R5, R0, R5, RZ ;  /* 0x0000000500051227 */ /* 0x002fca00078e00ff */
[----:B----4-:R-:W-:-:S05]  /*aa80*/  @P1 SHF.R.U32.HI R0, RZ, R4, R5 ;  /* 0x00000004ff001219 */ /* 0x010fca0000011605 */
[----:B------:R-:W-:Y:S01]  /*aa90*/  IMAD.IADD R5, R7, 0x1, R0 ;  /* 0x0000000107057824 */ /* 0x000fe200078e0200 */
[----:B------:R-:W-:Y:S06]  /*aaa0*/  @P2 BRA `(.L_x_1587) ;  /* 0x0000000000082947 */ /* 0x000fec0003800000 */
[----:B------:R-:W1:Y:S02]  /*aab0*/  FENCE.VIEW.ASYNC.G ;  /* 0x00000000000073c6 */ /* 0x000e640000000100 */
[----:B-1----:R-:W-:Y:S06]  /*aac0*/  BAR.ARV 0xc, 0x180 ;  /* 0x0306000000007b1d */ /* 0x002fec0000002000 */
.L_x_1587:
[----:B------:R-:W-:Y:S05]  /*aad0*/  BSYNC B0 ;  /* 0x0000000000007941 */ /* 0x000fea0003800000 */
.L_x_1586:
[----:B------:R-:W-:Y:S01]  /*aae0*/  IMAD.IADD R2, R5, 0x1, R2 ;  /* 0x0000000105027824 */ /* 0x000fe200078e0202 */
[----:B------:R-:W-:Y:S06]  /*aaf0*/  @!P3 BRA `(.L_x_1588) ;  /* 0x000000000048b947 */ /* 0x000fec0003800000 */
[C---:B------:R-:W-:Y:S01]  /*ab00*/  ISETP.GT.AND P0, PT, R5.reuse, RZ, PT ;  /* 0x000000ff0500720c */ /* 0x040fe20003f04270 */
[----:B------:R-:W-:Y:S01]  /*ab10*/  BSSY B0, `(.L_x_1589) ;  /* 0x000000e000007945 */ /* 0x000fe20003800000 */
[----:B------:R-:W-:-:S11]  /*ab20*/  VIADD R0, R5, 0xffffffff ;  /* 0xffffffff05007836 */ /* 0x000fd60000000000 */
[----:B------:R-:W-:Y:S05]  /*ab30*/  @P0 BRA `(.L_x_1590) ;  /* 0x00000000001c0947 */ /* 0x000fea0003800000 */
[----:B------:R-:W-:Y:S01]  /*ab40*/  ISETP.NE.AND P0, PT, R3, 0x1, PT ;  /* 0x000000010300780c */ /* 0x000fe20003f05270 */
[----:B------:R-:W-:-:S12]  /*ab50*/  IMAD.MOV R5, RZ, RZ, -R5 ;  /* 0x000000ffff057224 */ /* 0x000fd800078e0a05 */
[----:B------:R-:W1:Y:S02]  /*ab60*/  @P0 LDC.64 R6, c[0x0][0x9e8] ;  /* 0x00027a00ff060b82 */ /* 0x000e640000000a00 */
[----:B-1----:R-:W-:-:S05]  /*ab70*/  @P0 IMAD.HI.U32 R0, R5, R6, RZ ;  /* 0x0000000605000227 */ /* 0x002fca00078e00ff */
[----:B------:R-:W-:-:S04]  /*ab80*/  @P0 SHF.R.U32.HI R5, RZ, R7, R0 ;  /* 0x00000007ff050219 */ /* 0x000fc80000011600 */
[----:B------:R-:W-:Y:S01]  /*ab90*/  LOP3.LUT R0, RZ, R5, RZ, 0x33, !PT ;  /* 0x00000005ff007212 */ /* 0x000fe200078e33ff */
[----:B------:R-:W-:Y:S06]  /*aba0*/  BRA `(.L_x_1591) ;  /* 0x0000000000107947 */ /* 0x000fec0003800000 */
.L_x_1590:
[----:B------:R-:W-:-:S13]  /*abb0*/  ISETP.NE.AND P0, PT, R3, 0x1, PT ;  /* 0x000000010300780c */ /* 0x000fda0003f05270 */
[----:B------:R-:W1:Y:S02]  /*abc0*/  @P0 LDC.64 R4, c[0x0][0x9e8] ;  /* 0x00027a00ff040b82 */ /* 0x000e640000000a00 */
[----:B-1----:R-:W-:-:S05]  /*abd0*/  @P0 IMAD.HI.U32 R4, R0, R4, RZ ;  /* 0x0000000400040227 */ /* 0x002fca00078e00ff */
[----:B------:R-:W-:-:S07]  /*abe0*/  @P0 SHF.R.U32.HI R0, RZ, R5, R4 ;  /* 0x00000005ff000219 */ /* 0x000fce0000011604 */
.L_x_1591:
[----:B------:R-:W-:Y:S05]  /*abf0*/  BSYNC B0 ;  /* 0x0000000000007941 */ /* 0x000fea0003800000 */
.L_x_1589:
[----:B------:R-:W-:-:S05]  /*ac00*/  IMAD R5, R0, R3, R3 ;  /* 0x0000000300057224 */ /* 0x000fca00078e0203 */
[----:B------:R-:W-:-:S07]  /*ac10*/  VIMNMX R2, R2, R5, PT ;  /* 0x0000000502027248 */ /* 0x000fce0003fe0100 */
.L_x_1588:
[----:B------:R-:W1:Y:S01]  /*ac20*/  @P1 LDC R0, c[0x0][0x44c] ;  /* 0x00011300ff001b82 */ /* 0x000e620000000800 */
[----:B------:R-:W-:Y:S01]  /*ac30*/  VIADD R2, R2, 0x5f ;  /* 0x0000005f02027836 */ /* 0x000fe20000000000 */
[----:B------:R-:W-:-:S03]  /*ac40*/  ULDC UR4, c[0x0][0x9dc] ;  /* 0x0002770000047ab9 */ /* 0x000fc60000000800 */
[----:B------:R-:W-:-:S03]  /*ac50*/  IMAD.HI R2, R2, 0x2aaaaaab, RZ ;  /* 0x2aaaaaab02027827 */ /* 0x000fc600078e02ff */
[----:B------:R-:W4:Y:S02]  /*ac60*/  @P1 LDC R7, c[0x0][0x450] ;  /* 0x00011400ff071b82 */ /* 0x000f240000000800 */
[----:B------:R-:W-:-:S04]  /*ac70*/  SHF.R.U32.HI R5, RZ, 0x1f, R2 ;  /* 0x0000001fff057819 */ /* 0x000fc80000011602 */
[----:B------:R-:W-:-:S04]  /*ac80*/  LEA.HI.SX32 R5, R2, R5, 0x1c ;  /* 0x0000000502057211 */ /* 0x000fc800078fe2ff */
[----:B------:R-:W-:Y:S01]  /*ac90*/  VIMNMX R9, R150, R5, PT ;  /* 0x0000000596097248 */ /* 0x000fe20003fe0100 */
[----:B-1----:R-:W-:-:S04]  /*aca0*/  @P1 IMAD.HI.U32 R4, R213, R0, RZ ;  /* 0x00000000d5041227 */ /* 0x002fc800078e00ff */
[----:B------:R-:W-:Y:S01]  /*acb0*/  IMAD.MOV.U32 R0, RZ, RZ, R213 ;  /* 0x000000ffff007224 */ /* 0x000fe200078e00d5 */
[----:B----4-:R-:W-:-:S05]  /*acc0*/  @P1 SHF.R.U32.HI R0, RZ, R7, R4 ;  /* 0x00000007ff001219 */ /* 0x010fca0000011604 */
[----:B------:R-:W-:-:S05]  /*acd0*/  IMAD.IADD R0, R151, 0x1, R0 ;  /* 0x0000000197007824 */ /* 0x000fca00078e0200 */
[----:B------:R-:W-:Y:S01]  /*ace0*/  IADD3 R2, R0, -UR4, RZ ;  /* 0x8000000400027c10 */ /* 0x000fe2000fffe0ff */
[----:B------:R-:W-:Y:S06]  /*acf0*/  @!P3 BRA `(.L_x_1592) ;  /* 0x000000000044b947 */ /* 0x000fec0003800000 */
[----:B------:R-:W-:Y:S01]  /*ad00*/  ISETP.GT.AND P0, PT, R0, -0x1, PT ;  /* 0xffffffff0000780c */ /* 0x000fe20003f04270 */
[----:B------:R-:W-:-:S12]  /*ad10*/  BSSY B0, `(.L_x_1593) ;  /* 0x000000d000007945 */ /* 0x000fd80003800000 */
[----:B------:R-:W-:Y:S05]  /*ad20*/  @P0 BRA `(.L_x_1594) ;  /* 0x00000000001c0947 */ /* 0x000fea0003800000 */
[----:B------:R-:W-:Y:S02]  /*ad30*/  ISETP.NE.AND P0, PT, R3, 0x1, PT ;  /* 0x000000010300780c */ /* 0x000fe40003f05270 */
[----:B------:R-:W-:-:S11]  /*ad40*/  LOP3.LUT R5, RZ, R0, RZ, 0x33, !PT ;  /* 0x00000000ff057212 */ /* 0x000fd600078e33ff */
[----:B------:R-:W1:Y:S02]  /*ad50*/  @P0 LDC.64 R6, c[0x0][0x9e8] ;  /* 0x00027a00ff060b82 */ /* 0x000e640000000a00 */
[----:B-1----:R-:W-:-:S05]  /*ad60*/  @P0 IMAD.HI.U32 R0, R5, R6, RZ ;  /* 0x0000000605000227 */ /* 0x002fca00078e00ff */
[----:B------:R-:W-:-:S04]  /*ad70*/  @P0 SHF.R.U32.HI R5, RZ, R7, R0 ;  /* 0x00000007ff050219 */ /* 0x000fc80000011600 */
[----:B------:R-:W-:Y:S01]  /*ad80*/  LOP3.LUT R0, RZ, R5, RZ, 0x33, !PT ;  /* 0x00000005ff007212 */ /* 0x000fe200078e33ff */
[----:B------:R-:W-:Y:S06]  /*ad90*/  BRA `(.L_x_1595) ;  /* 0x0000000000107947 */ /* 0x000fec0003800000 */
.L_x_1594:
[----:B------:R-:W-:-:S13]  /*ada0*/  ISETP.NE.AND P0, PT, R3, 0x1, PT ;  /* 0x000000010300780c */ /* 0x000fda0003f05270 */
[----:B------:R-:W1:Y:S02]  /*adb0*/  @P0 LDC.64 R4, c[0x0][0x9e8] ;  /* 0x00027a00ff040b82 */ /* 0x000e640000000a00 */
[----:B-1----:R-:W-:-:S05]  /*adc0*/  @P0 IMAD.HI.U32 R4, R0, R4, RZ ;  /* 0x0000000400040227 */ /* 0x002fca00078e00ff */
[----:B------:R-:W-:-:S07]  /*add0*/  @P0 SHF.R.U32.HI R0, RZ, R5, R4 ;  /* 0x00000005ff000219 */ /* 0x000fce0000011604 */
.L_x_1595:
[----:B------:R-:W-:Y:S05]  /*ade0*/  BSYNC B0 ;  /* 0x0000000000007941 */ /* 0x000fea0003800000 */
.L_x_1593:
[----:B------:R-:W-:-:S05]  /*adf0*/  IMAD R3, R0, R3, RZ ;  /* 0x0000000300037224 */ /* 0x000fca00078e02ff */
[----:B------:R-:W-:-:S07]  /*ae00*/  VIMNMX R2, R2, R3, !PT ;  /* 0x0000000302027248 */ /* 0x000fce0007fe0100 */
.L_x_1592:
[----:B------:R-:W-:Y:S01]  /*ae10*/  IMAD.HI R2, R2, 0x2aaaaaab, RZ ;  /* 0x2aaaaaab02027827 */ /* 0x000fe200078e02ff */
[----:B------:R-:W-:Y:S03]  /*ae20*/  BSSY B0, `(.L_x_1596) ;  /* 0x0000026000007945 */ /* 0x000fe60003800000 */
[----:B------:R-:W-:Y:S01]  /*ae30*/  IMAD.MOV.U32 R72, RZ, RZ, RZ ;  /* 0x000000ffff487224 */ /* 0x000fe200078e00ff */
[----:B------:R-:W-:-:S04]  /*ae40*/  SHF.R.U32.HI R3, RZ, 0x1f, R2 ;  /* 0x0000001fff037819 */ /* 0x000fc80000011602 */
[----:B------:R-:W-:-:S04]  /*ae50*/  LEA.HI.SX32 R3, R2, R3, 0x1c ;  /* 0x0000000302037211 */ /* 0x000fc800078fe2ff */
[----:B------:R-:W-:-:S04]  /*ae60*/  VIMNMX R214, RZ, R3, !PT ;  /* 0x00000003ffd67248 */ /* 0x000fc80007fe0100 */
[----:B------:R-:W-:-:S13]  /*ae70*/  ISETP.GT.AND P0, PT, R9, R214, PT ;  /* 0x000000d60900720c */ /* 0x000fda0003f04270 */
[----:B------:R-:W-:Y:S05]  /*ae80*/  @!P0 BRA `(.L_x_1597) ;  /* 0x00000000007c8947 */ /* 0x000fea0003800000 */
[----:B------:R-:W-:Y:S01]  /*ae90*/  ISETP.NE.AND P0, PT, R217, RZ, PT ;  /* 0x000000ffd900720c */ /* 0x000fe20003f05270 */
[----:B------:R-:W-:-:S03]  /*aea0*/  ULDC UR4, c[0x0][0x9f0] ;  /* 0x00027c0000047ab9 */ /* 0x000fc60000000800 */
[----:B------:R-:W-:-:S04]  /*aeb0*/  SEL R6, R217, UR4, P0 ;  /* 0x00000004d9067c07 */ /* 0x000fc80008000000 */
[-C--:B------:R-:W-:Y:S02]  /*aec0*/  IABS R5, R6.reuse ;  /* 0x0000000600057213 */ /* 0x080fe40000000000 */
[----:B------:R-:W-:Y:S02]  /*aed0*/  IADD3 R0, R6, -0x1, R9 ;  /* 0xffffffff06007810 */ /* 0x000fe40007ffe009 */
[----:B------:R-:W1:Y:S01]  /*aee0*/  I2F.RP R4, R5 ;  /* 0x0000000500047306 */ /* 0x000e620000209400 */
[----:B------:R-:W-:Y:S02]  /*aef0*/  IABS R10, R6 ;  /* 0x00000006000a7213 */ /* 0x000fe40000000000 */
[----:B------:R-:W-:-:S05]  /*af00*/  IMAD.IADD R0, R0, 0x1, -R214 ;  /* 0x0000000100007824 */ /* 0x000fca00078e0ad6 */
[----:B-1----:R-:W1:Y:S02]  /*af10*/  MUFU.RCP R4, R4 ;  /* 0x0000000400047308 */ /* 0x002e640000001000 */
[----:B-1----:R-:W-:Y:S02]  /*af20*/  VIADD R2, R4, 0xffffffe ;  /* 0x0ffffffe04027836 */ /* 0x002fe40000000000 */
[----:B------:R-:W-:-:S04]  /*af30*/  IMAD.MOV R4, RZ, RZ, -R10 ;  /* 0x000000ffff047224 */ /* 0x000fc800078e0a0a */
[----:B------:R1:W4:Y:S02]  /*af40*/  F2I.FTZ.U32.TRUNC.NTZ R3, R2 ;  /* 0x0000000200037305 */ /* 0x000324000021f000 */
[----:B-1----:R-:W-:Y:S02]  /*af50*/  IMAD.MOV.U32 R2, RZ, RZ, RZ ;  /* 0x000000ffff027224 */ /* 0x002fe400078e00ff */
[----:B----4-:R-:W-:-:S04]  /*af60*/  IMAD.MOV R8, RZ, RZ, -R3 ;  /* 0x000000ffff087224 */ /* 0x010fc800078e0a03 */
[----:B------:R-:W-:Y:S01]  /*af70*/  IMAD R7, R8, R5, RZ ;  /* 0x0000000508077224 */ /* 0x000fe200078e02ff */
[----:B------:R-:W-:Y:S02]  /*af80*/  IABS R8, R0 ;  /* 0x0000000000087213 */ /* 0x000fe40000000000 */
[----:B------:R-:W-:Y:S01]  /*af90*/  LOP3.LUT R0, R0, R6, RZ, 0x3c, !PT ;  /* 0x0000000600007212 */ /* 0x000fe200078e3cff */
[----:B------:R-:W-:-:S03]  /*afa0*/  IMAD.HI.U32 R3, R3, R7, R2 ;  /* 0x0000000703037227 */ /* 0x000fc600078e0002 */
[----:B------:R-:W-:Y:S01]  /*afb0*/  ISETP.GE.AND P2, PT, R0, RZ, PT ;  /* 0x000000ff0000720c */ /* 0x000fe20003f46270 */
[----:B------:R-:W-:-:S04]  /*afc0*/  IMAD.MOV.U32 R2, RZ, RZ, R8 ;  /* 0x000000ffff027224 */ /* 0x000fc800078e0008 */
        /* <DEDUP_REMOVED lines=10> */
[----:B------:R-:W-:-:S07]  /*b070*/  IMAD.MOV.U32 R72, RZ, RZ, R3 ;  /* 0x000000ffff487224 */ /* 0x000fce00078e0003 */
.L_x_1597:
[----:B------:R-:W-:Y:S05]  /*b080*/  BSYNC B0 ;  /* 0x0000000000007941 */ /* 0x000fea0003800000 */
.L_x_1596:
[-C--:B------:R-:W-:Y:S01]  /*b090*/  IMAD R214, R223, R72.reuse, R214 ;  /* 0x00000048dfd67224 */ /* 0x080fe200078e02d6 */
[----:B------:R-:W-:Y:S01]  /*b0a0*/  PLOP3.LUT P0, PT, PT, PT, PT, 0x80, 0x0 ;  /* 0x000000000000781c */ /* 0x000fe20003f0f070 */
[----:B------:R-:W-:Y:S01]  /*b0b0*/  IMAD.MOV.U32 R5, RZ, RZ, RZ ;  /* 0x000000ffff057224 */ /* 0x000fe200078e00ff */
[----:B------:R-:W-:Y:S01]  /*b0c0*/  CS2R R118, SRZ ;  /* 0x0000000000767805 */ /* 0x000fe2000001ff00 */
[----:B------:R-:W-:Y:S01]  /*b0d0*/  IMAD.MOV.U32 R2, RZ, RZ, RZ ;  /* 0x000000ffff027224 */ /* 0x000fe200078e00ff */
[----:B------:R-:W-:Y:S02]  /*b0e0*/  VIADDMNMX R72, R214, R72, R9, PT ;  /* 0x00000048d6487246 */ /* 0x000fe40003800109 */
[----:B------:R-:W-:Y:S02]  /*b0f0*/  CS2R R116, SRZ ;  /* 0x0000000000747805 */ /* 0x000fe4000001ff00 */
[----:B------:R-:W-:Y:S02]  /*b100*/  CS2R R114, SRZ ;  /* 0x0000000000727805 */ /* 0x000fe4000001ff00 */
[----:B------:R-:W-:-:S02]  /*b110*/  CS2R R112, SRZ ;  /* 0x0000000000707805 */ /* 0x000fc4000001ff00 */
[----:B------:R-:W-:Y:S02]  /*b120*/  ISETP.GT.AND P1, PT, R72, R214, PT ;  /* 0x000000d64800720c */ /* 0x000fe40003f24270 */
        /* <DEDUP_REMOVED lines=38> */
[----:B--2---:R-:W-:Y:S02]  /*b390*/  CS2R R34, SRZ ;  /* 0x0000000000227805 */ /* 0x004fe4000001ff00 */
[----:B---3--:R-:W-:Y:S02]  /*b3a0*/  CS2R R32, SRZ ;  /* 0x0000000000207805 */ /* 0x008fe4000001ff00 */
[----:B------:R-:W-:-:S02]  /*b3b0*/  CS2R R30, SRZ ;  /* 0x00000000001e7805 */ /* 0x000fc4000001ff00 */
[----:B0-----:R-:W-:Y:S02]  /*b3c0*/  CS2R R28, SRZ ;  /* 0x00000000001c7805 */ /* 0x001fe4000001ff00 */
[----:B------:R-:W-:Y:S02]  /*b3d0*/  CS2R R26, SRZ ;  /* 0x00000000001a7805 */ /* 0x000fe4000001ff00 */
[----:B------:R-:W-:Y:S01]  /*b3e0*/  CS2R R24, SRZ ;  /* 0x0000000000187805 */ /* 0x000fe2000001ff00 */
[----:B------:R-:W-:Y:S06]  /*b3f0*/  @!P1 BRA `(.L_x_1598) ;  /* 0x0000013c00d49947 */ /* 0x000fec0003800000 */
[----:B------:R-:W0:Y:S01]  /*b400*/  S2R R0, SR_TID.X ;  /* 0x0000000000007919 */ /* 0x000e220000002100 */
[----:B------:R-:W-:Y:S02]  /*b410*/  LOP3.LUT P0, RZ, R221, 0x1bf, RZ, 0xc0, !PT ;  /* 0x000001bfddff7812 */ /* 0x000fe4000780c0ff */
[----:B0-----:R-:W-:-:S04]  /*b420*/  IADD3 R26, R0, -0x80, RZ ;  /* 0xffffff80001a7810 */ /* 0x001fc80007ffe0ff */
[----:B------:R-:W-:-:S04]  /*b430*/  SHF.R.S32.HI R31, RZ, 0x1f, R26 ;  /* 0x0000001fff1f7819 */ /* 0x000fc8000001141a */
[----:B------:R-:W-:-:S04]  /*b440*/  LEA.HI R0, R31, R26, RZ, 0x7 ;  /* 0x0000001a1f007211 */ /* 0x000fc800078f38ff */
[----:B------:R-:W-:-:S05]  /*b450*/  SHF.R.S32.HI R4, RZ, 0x7, R0 ;  /* 0x00000007ff047819 */ /* 0x000fca0000011400 */
[----:B------:R-:W0:Y:S02]  /*b460*/  SHFL.IDX PT, R0, R4, RZ, 0x1f ;  /* 0x00001fff04007589 */ /* 0x000e2400000e0000 */
[----:B0-----:R-:W-:-:S04]  /*b470*/  LEA.HI R2, R0, R0, RZ, 0x1 ;  /* 0x0000000000027211 */ /* 0x001fc800078f08ff */
[----:B------:R-:W-:-:S05]  /*b480*/  LOP3.LUT R3, R2, 0x1e, RZ, 0xc0, !PT ;  /* 0x0000001e02037812 */ /* 0x000fca00078ec0ff */
[----:B------:R-:W-:-:S04]  /*b490*/  IMAD.IADD R0, R0, 0x1, -R3 ;  /* 0x0000000100007824 */ /* 0x000fc800078e0a03 */
[----:B------:R-:W-:-:S05]  /*b4a0*/  IMAD R0, R0, 0x2000, R221 ;  /* 0x0000200000007824 */ /* 0x000fca00078e02dd */
        /* <DEDUP_REMOVED lines=19> */
.L_x_1599:
        /* <DEDUP_REMOVED lines=12> */
.L_x_1603:
[----:B-1----:R1:W2:Y:S02]  /*b6a0*/  SYNCS.PHASECHK.TRANS64.TRYWAIT P0, [R16+URZ+0x30800], R3 ;  /* 0x03080003100075a7 */ /* 0x0022a4000800017f */
[----:B--2---:R-:W-:Y:S05]  /*b6b0*/  @!P0 NANOSLEEP.SYNCS 0x989680 ;  /* 0x009896800000895d */ /* 0x004fea0003900000 */
[----:B------:R-:W2:Y:S02]  /*b6c0*/  @!P0 SYNCS.PHASECHK.TRANS64 P0, [R16+URZ+0x30800], R3 ;  /* 0x03080003100085a7 */ /* 0x000ea4000800007f */
[----:B--2---:R-:W-:Y:S05]  /*b6d0*/  @!P0 BRA `(.L_x_1603) ;  /* 0xfffffffc00f08947 */ /* 0x004fea000383ffff */
.L_x_1602:
[----:B------:R-:W-:Y:S05]  /*b6e0*/  BSYNC B0 ;  /* 0x0000000000007941 */ /* 0x000fea0003800000 */
.L_x_1601:
[----:B------:R-:W-:Y:S05]  /*b6f0*/  BRA `(.L_x_1604) ;  /* 0x0000006c00a87947 */ /* 0x000fea0003800000 */
.L_x_1600:
[----:B------:R-:W-:Y:S01]  /*b700*/  LOP3.LUT P0, RZ, R221, 0x3ff, RZ, 0xc0, !PT ;  /* 0x000003ffddff7812 */ /* 0x000fe2000780c0ff */
[----:B------:R-:W-:Y:S01]  /*b710*/  ULDC.64 UR4, c[0x0][0x3f8] ;  /* 0x0000fe0000047ab9 */ /* 0x000fe20000000a00 */
[----:B-----5:R-:W-:Y:S01]  /*b720*/  SHF.R.S32.HI R0, RZ, 0x1f, R146 ;  /* 0x0000001fff007819 */ /* 0x020fe20000011492 */
[----:B------:R-:W-:Y:S01]  /*b730*/  ULDC.64 UR6, c[0x0][0x408] ;  /* 0x0001020000067ab9 */ /* 0x000fe20000000a00 */
[----:B------:R-:W-:-:S04]  /*b740*/  IMAD.WIDE.U32 R24, R146, UR4, RZ ;  /* 0x0000000492187c25 */ /* 0x000fc8000f8e00ff */
[C---:B------:R-:W-:Y:S02]  /*b750*/  IMAD R3, R0.reuse, UR4, RZ ;  /* 0x0000000400037c24 */ /* 0x040fe4000f8e02ff */
[----:B------:R-:W-:Y:S02]  /*b760*/  IMAD R5, R0, UR6, RZ ;  /* 0x0000000600057c24 */ /* 0x000fe4000f8e02ff */
[C---:B------:R-:W-:Y:S02]  /*b770*/  IMAD R3, R146.reuse, UR5, R3 ;  /* 0x0000000592037c24 */ /* 0x040fe4000f8e0203 */
[C---:B------:R-:W-:Y:S02]  /*b780*/  IMAD R5, R146.reuse, UR7, R5 ;  /* 0x0000000792057c24 */ /* 0x040fe4000f8e0205 */
[----:B------:R-:W-:-:S04]  /*b790*/  IMAD.WIDE.U32 R146, R146, UR6, RZ ;  /* 0x0000000692927c25 */ /* 0x000fc8000f8e00ff */
[----:B------:R-:W-:Y:S02]  /*b7a0*/  IMAD.IADD R27, R3, 0x1, R25 ;  /* 0x00000001031b7824 */ /* 0x000fe400078e0219 */
[----:B------:R-:W-:Y:S01]  /*b7b0*/  IMAD.IADD R29, R5, 0x1, R147 ;  /* 0x00000001051d7824 */ /* 0x000fe200078e0293 */
[----:B------:R-:W-:Y:S06]  /*b7c0*/  @!P0 BRA `(.L_x_1605) ;  /* 0x0000000000408947 */ /* 0x000fec0003800000 */
[----:B------:R-:W-:Y:S01]  /*b7d0*/  MOV R0, 0x0 ;  /* 0x0000000000007802 */ /* 0x000fe20000000f00 */
[----:B------:R-:W-:Y:S01]  /*b7e0*/  ULDC.64 UR4, c[0x4][0xa8] ;  /* 0x01002a0000047ab9 */ /* 0x000fe20000000a00 */
[----:B------:R-:W-:Y:S01]  /*b7f0*/  ULDC.64 UR6, c[0x4][0xb0] ;  /* 0x01002c0000067ab9 */ /* 0x000fe20000000a00 */
[----:B------:R-:W-:Y:S01]  /*b800*/  MOV R4, UR4 ;  /* 0x0000000400047c02 */ /* 0x000fe20008000f00 */
        /* <DEDUP_REMOVED lines=12> */
.L_x_1605:
[----:B------:R-:W-:Y:S01]  /*b8d0*/  ULDC.U8 UR4, c[0x0][0x410] ;  /* 0x0001040000047ab9 */ /* 0x000fe20000000000 */
[----:B------:R-:W-:Y:S01]  /*b8e0*/  BSSY B0, `(.L_x_1606) ;  /* 0x00006c3000007945 */ /* 0x000fe20003800000 */
[----:B------:R-:W-:Y:S01]  /*b8f0*/  ISETP.NE.AND P0, PT, RZ, UR4, PT ;  /* 0x00000004ff007c0c */ /* 0x000fe2000bf05270 */
[----:B------:R-:W-:-:S12]  /*b900*/  IMAD.IADD R8, R195, 0x1, R213 ;  /* 0x00000001c3087824 */ /* 0x000fd800078e02d5 */
[----:B------:R-:W-:Y:S05]  /*b910*/  @!P0 BRA `(.L_x_1607) ;  /* 0x0000003400848947 */ /* 0x000fea0003800000 */
[----:B------:R-:W0:Y:S01]  /*b920*/  LDC R73, c[0x0][0x448] ;  /* 0x00011200ff497b82 */ /* 0x000e220000000800 */
[----:B------:R-:W-:Y:S01]  /*b930*/  LEA.HI R34, R31, R26, RZ, 0x2 ;  /* 0x0000001a1f227211 */ /* 0x000fe200078f10ff */
[----:B------:R-:W-:Y:S01]  /*b940*/  ULDC.64 UR4, c[0x0][0x3f8] ;  /* 0x0000fe0000047ab9 */ /* 0x000fe20000000a00 */
[----:B------:R-:W-:Y:S01]  /*b950*/  ULDC.64 UR6, c[0x0][0x408] ;  /* 0x0001020000067ab9 */ /* 0x000fe20000000a00 */
[----:B------:R-:W-:Y:S01]  /*b960*/  IMAD.MOV.U32 R4, RZ, RZ, R24 ;  /* 0x000000ffff047224 */ /* 0x000fe200078e0018 */
[----:B------:R-:W-:Y:S01]  /*b970*/  LOP3.LUT R3, R34, 0xfffffffc, RZ, 0xc0, !PT ;  /* 0xfffffffc22037812 */ /* 0x000fe200078ec0ff */
[----:B------:R-:W-:Y:S01]  /*b980*/  IMAD.MOV.U32 R6, RZ, RZ, R146 ;  /* 0x000000ffff067224 */ /* 0x000fe200078e0092 */
[----:B------:R-:W-:Y:S02]  /*b990*/  MOV R7, R29 ;  /* 0x0000001d00077202 */ /* 0x000fe40000000f00 */
[----:B------:R-:W-:Y:S01]  /*b9a0*/  SHF.R.S32.HI R64, RZ, 0x1f, R205 ;  /* 0x0000001fff407819 */ /* 0x000fe200000114cd */
[----:B------:R-:W-:Y:S01]  /*b9b0*/  IMAD.IADD R3, R26, 0x1, -R3 ;  /* 0x000000011a037824 */ /* 0x000fe200078e0a03 */
[----:B------:R-:W-:-:S02]  /*b9c0*/  SHF.R.S32.HI R62, RZ, 0x1f, R203 ;  /* 0x0000001fff3e7819 */ /* 0x000fc400000114cb */
[----:B------:R-:W-:Y:S01]  /*b9d0*/  SHF.R.S32.HI R81, RZ, 0x1f, R208 ;  /* 0x0000001fff517819 */ /* 0x000fe200000114d0 */
[----:B------:R-:W-:Y:S01]  /*b9e0*/  IMAD R3, R3, 0x40, R8 ;  /* 0x0000004003037824 */ /* 0x000fe200078e0208 */
[----:B------:R-:W-:Y:S02]  /*b9f0*/  SHF.R.S32.HI R63, RZ, 0x1f, R204 ;  /* 0x0000001fff3f7819 */ /* 0x000fe400000114cc */
[----:B------:R-:W-:Y:S02]  /*ba00*/  SHF.R.S32.HI R65, RZ, 0x1f, R206 ;  /* 0x0000001fff417819 */ /* 0x000fe400000114ce */
[----:B0-----:R-:W-:-:S13]  /*ba10*/  ISETP.NE.AND P0, PT, R73, 0x1, PT ;  /* 0x000000014900780c */ /* 0x001fda0003f05270 */
[----:B------:R-:W0:Y:S08]  /*ba20*/  @P0 LDC R0, c[0x0][0x44c] ;  /* 0x00011300ff000b82 */ /* 0x000e300000000800 */
[----:B------:R-:W1:Y:S01]  /*ba30*/  @P0 LDC R5, c[0x0][0x450] ;  /* 0x00011400ff050b82 */ /* 0x000e620000000800 */
[----:B0-----:R-:W-:-:S05]  /*ba40*/  @P0 IMAD.HI.U32 R0, R3, R0, RZ ;  /* 0x0000000003000227 */ /* 0x001fca00078e00ff */
[----:B-1----:R-:W-:Y:S01]  /*ba50*/  @P0 SHF.R.U32.HI R3, RZ, R5, R0 ;  /* 0x00000005ff030219 */ /* 0x002fe20000011600 */
[----:B------:R-:W-:-:S03]  /*ba60*/  IMAD.MOV.U32 R5, RZ, RZ, R27 ;  /* 0x000000ffff057224 */ /* 0x000fc600078e001b */
[----:B------:R-:W-:Y:S01]  /*ba70*/  SHF.R.S32.HI R0, RZ, 0x1f, R3 ;  /* 0x0000001fff007819 */ /* 0x000fe20000011403 */
[----:B------:R-:W-:-:S04]  /*ba80*/  IMAD.WIDE.U32 R4, R3, UR4, R4 ;  /* 0x0000000403047c25 */ /* 0x000fc8000f8e0004 */
[C---:B------:R-:W-:Y:S02]  /*ba90*/  IMAD R10, R0.reuse, UR4, RZ ;  /* 0x00000004000a7c24 */ /* 0x040fe4000f8e02ff */
[----:B------:R-:W-:Y:S02]  /*baa0*/  IMAD R0, R0, UR6, RZ ;  /* 0x0000000600007c24 */ /* 0x000fe4000f8e02ff */
[C---:B------:R-:W-:Y:S01]  /*bab0*/  IMAD R9, R3.reuse, UR5, R10 ;  /* 0x0000000503097c24 */ /* 0x040fe2000f8e020a */
[----:B------:R-:W-:Y:S01]  /*bac0*/  ULDC.64 UR4, c[0x0][0x3e8] ;  /* 0x0000fa0000047ab9 */ /* 0x000fe20000000a00 */
[----:B------:R-:W-:-:S04]  /*bad0*/  IMAD.WIDE.U32 R6, R3, UR6, R6 ;  /* 0x0000000603067c25 */ /* 0x000fc8000f8e0006 */
[----:B------:R-:W-:Y:S01]  /*bae0*/  IMAD R11, R3, UR7, R0 ;  /* 0x00000007030b7c24 */ /* 0x000fe2000f8e0200 */
[----:B------:R-:W-:Y:S01]  /*baf0*/  ULDC.64 UR6, c[0x0][0x400] ;  /* 0x0001000000067ab9 */ /* 0x000fe20000000a00 */
[----:B------:R-:W-:Y:S01]  /*bb00*/  IMAD.IADD R9, R5, 0x1, R9 ;  /* 0x0000000105097824 */ /* 0x000fe200078e0209 */
[----:B------:R-:W-:Y:S01]  /*bb10*/  LEA R3, P0, R4, UR4, 0x1 ;  /* 0x0000000404037c11 */ /* 0x000fe2000f8008ff */
[----:B------:R-:W-:Y:S01]  /*bb20*/  IMAD.IADD R5, R7, 0x1, R11 ;  /* 0x0000000107057824 */ /* 0x000fe200078e020b */
[----:B------:R-:W-:Y:S01]  /*bb30*/  LEA R0, P1, R6, UR6, 0x1 ;  /* 0x0000000606007c11 */ /* 0x000fe2000f8208ff */
[----:B------:R-:W-:Y:S01]  /*bb40*/  UMOV UR4, 0xffffffff ;  /* 0xffffffff00047882 */ /* 0x000fe20000000000 */
[----:B------:R-:W-:Y:S02]  /*bb50*/  LEA.HI.X R4, R4, UR5, R9, 0x1, P0 ;  /* 0x0000000504047c11 */ /* 0x000fe400080f0c09 */
[----:B------:R-:W-:Y:S01]  /*bb60*/  LEA.HI.X R5, R6, UR7, R5, 0x1, P1 ;  /* 0x0000000706057c11 */ /* 0x000fe200088f0c05 */
[----:B------:R-:W-:Y:S08]  /*bb70*/  BRA.DIV UR4, `(.L_x_1608) ;  /* 0x0000020a04b87947 */ /* 0x000ff0000b800000 */
[----:B------:R0:W1:Y:S04]  /*bb80*/  SHFL.IDX PT, R7, R4, RZ, 0x1c1f ;  /* 0x001c1fff04077589 */ /* 0x00006800000e0000 */
[----:B------:R0:W2:Y:S04]  /*bb90*/  SHFL.IDX PT, R6, R3, RZ, 0x1c1f ;  /* 0x001c1fff03067589 */ /* 0x0000a800000e0000 */
[----:B------:R0:W3:Y:S04]  /*bba0*/  SHFL.IDX PT, R9, R5, RZ, 0x1c1f ;  /* 0x001c1fff05097589 */ /* 0x0000e800000e0000 */
[----:B------:R0:W4:Y:S02]  /*bbb0*/  SHFL.IDX PT, R14, R0, RZ, 0x1c1f ;  /* 0x001c1fff000e7589 */ /* 0x00012400000e0000 */
.L_x_1956:
[----:B------:R-:W-:Y:S01]  /*bbc0*/  IMAD R73, R196, R73, RZ ;  /* 0x00000049c4497224 */ /* 0x000fe200078e02ff */
[----:B------:R-:W-:Y:S01]  /*bbd0*/  BSSY B1, `(.L_x_1609) ;  /* 0x000004f000017945 */ /* 0x000fe20003800000 */
[----:B------:R-:W-:Y:S02]  /*bbe0*/  CS2R R58, SRZ ;  /* 0x00000000003a7805 */ /* 0x000fe4000001ff00 */
[----:B------:R-:W-:Y:S02]  /*bbf0*/  CS2R R54, SRZ ;  /* 0x0000000000367805 */ /* 0x000fe4000001ff00 */
[----:B------:R-:W-:Y:S02]  /*bc00*/  CS2R R50, SRZ ;  /* 0x0000000000327805 */ /* 0x000fe4000001ff00 */
[----:B------:R-:W-:Y:S02]  /*bc10*/  ISETP.GE.AND P0, PT, R8, R73, PT ;  /* 0x000000490800720c */ /* 0x000fe40003f06270 */
        /* <DEDUP_REMOVED lines=10> */
[----:B------:R-:W-:Y:S01]  /*bcc0*/  ULDC UR4, c[0x0][0x3f4] ;  /* 0x0000fd0000047ab9 */ /* 0x000fe20000000800 */
[----:B------:R-:W-:Y:S02]  /*bcd0*/  CS2R R60, SRZ ;  /* 0x00000000003c7805 */ /* 0x000fe4000001ff00 */
[----:B------:R-:W-:Y:S02]  /*bce0*/  ISETP.GE.AND P3, PT, R206, UR4, PT ;  /* 0x00000004ce007c0c */ /* 0x000fe4000bf66270 */
[----:B------:R-:W-:Y:S02]  /*bcf0*/  CS2R R58, SRZ ;  /* 0x00000000003a7805 */ /* 0x000fe4000001ff00 */
[----:B------:R-:W-:Y:S02]  /*bd00*/  ISETP.GE.AND P2, PT, R204, UR4, PT ;  /* 0x00000004cc007c0c */ /* 0x000fe4000bf46270 */
[----:B------:R-:W-:Y:S02]  /*bd10*/  ISETP.GE.AND P1, PT, R205, UR4, PT ;  /* 0x00000004cd007c0c */ /* 0x000fe4000bf26270 */
[----:B------:R-:W-:-:S02]  /*bd20*/  ISETP.GE.AND P0, PT, R203, UR4, PT ;  /* 0x00000004cb007c0c */ /* 0x000fc4000bf06270 */
[----:B------:R-:W-:-:S03]  /*bd30*/  ISETP.GE.AND P4, PT, R192, UR4, PT ;  /* 0x00000004c0007c0c */ /* 0x000fc6000bf86270 */
[C---:B------:R-:W-:Y:S01]  /*bd40*/  @!P3 IMAD.SHL.U32 R31, R206.reuse, 0x2, RZ ;  /* 0x00000002ce1fb824 */ /* 0x040fe200078e00ff */
[----:B------:R-:W-:-:S03]  /*bd50*/  @!P3 SHF.L.U64.HI R10, R206, 0x1, R65 ;  /* 0x00000001ce0ab819 */ /* 0x000fc60000010241 */
[C---:B------:R-:W-:Y:S01]  /*bd60*/  @!P2 IMAD.SHL.U32 R27, R204.reuse, 0x2, RZ ;  /* 0x00000002cc1ba824 */ /* 0x040fe200078e00ff */
[----:B------:R-:W-:Y:S01]  /*bd70*/  @!P2 SHF.L.U64.HI R12, R204, 0x1, R63 ;  /* 0x00000001cc0ca819 */ /* 0x000fe2000001023f */
[----:B------:R-:W-:Y:S01]  /*bd80*/  @!P1 IMAD.SHL.U32 R21, R205, 0x2, RZ ;  /* 0x00000002cd159824 */ /* 0x000fe200078e00ff */
[-C--:B--2---:R-:W-:Y:S01]  /*bd90*/  @!P3 IADD3 R32, P6, R6, R31.reuse, RZ ;  /* 0x0000001f0620b210 */ /* 0x084fe20007fde0ff */
[C---:B------:R-:W-:Y:S01]  /*bda0*/  @!P0 IMAD.SHL.U32 R11, R203.reuse, 0x2, RZ ;  /* 0x00000002cb0b8824 */ /* 0x040fe200078e00ff */
[----:B----4-:R-:W-:Y:S01]  /*bdb0*/  @!P3 IADD3 R30, P5, R14, R31, RZ ;  /* 0x0000001f0e1eb210 */ /* 0x010fe20007fbe0ff */
[----:B---3--:R-:W-:Y:S01]  /*bdc0*/  @!P4 IMAD.MOV.U32 R15, RZ, RZ, R9 ;  /* 0x000000ffff0fc224 */ /* 0x008fe200078e0009 */
[----:B------:R-:W-:Y:S01]  /*bdd0*/  @!P0 SHF.L.U64.HI R42, R203, 0x1, R62 ;  /* 0x00000001cb2a8819 */ /* 0x000fe2000001023e */
[--C-:B-1----:R-:W-:Y:S01]  /*bde0*/  @!P3 IMAD.X R33, R7, 0x1, R10.reuse, P6 ;  /* 0x000000010721b824 */ /* 0x102fe200030e060a */
[-C--:B------:R-:W-:Y:S01]  /*bdf0*/  @!P2 IADD3 R28, P6, R6, R27.reuse, RZ ;  /* 0x0000001b061ca210 */ /* 0x080fe20007fde0ff */
[----:B------:R-:W-:Y:S01]  /*be00*/  @!P3 IMAD.X R31, R9, 0x1, R10, P5 ;  /* 0x00000001091fb824 */ /* 0x000fe200028e060a */
[----:B------:R-:W-:Y:S01]  /*be10*/  @!P1 SHF.L.U64.HI R10, R205, 0x1, R64 ;  /* 0x00000001cd0a9819 */ /* 0x000fe20000010240 */
[----:B------:R-:W-:Y:S01]  /*be20*/  @!P4 IMAD.WIDE R36, R192, 0x2, R6 ;  /* 0x00000002c024c825 */ /* 0x000fe200078e0206 */
[----:B------:R-:W-:-:S03]  /*be30*/  @!P2 IADD3 R26, P5, R14, R27, RZ ;  /* 0x0000001b0e1aa210 */ /* 0x000fc60007fbe0ff */
[--C-:B------:R-:W-:Y:S01]  /*be40*/  @!P2 IMAD.X R29, R7, 0x1, R12.reuse, P6 ;  /* 0x00000001071da824 */ /* 0x100fe200030e060c */
[-C--:B------:R-:W-:Y:S01]  /*be50*/  @!P1 IADD3 R24, P6, R6, R21.reuse, RZ ;  /* 0x0000001506189210 */ /* 0x080fe20007fde0ff */
[----:B------:R-:W-:Y:S01]  /*be60*/  @!P2 IMAD.X R27, R9, 0x1, R12, P5 ;  /* 0x00000001091ba824 */ /* 0x000fe200028e060c */
[----:B------:R-:W-:Y:S01]  /*be70*/  ISETP.GE.AND P5, PT, R208, UR4, PT ;  /* 0x00000004d0007c0c */ /* 0x000fe2000bfa6270 */
[----:B------:R-:W-:Y:S01]  /*be80*/  @!P4 IMAD.WIDE R38, R192, 0x2, R14 ;  /* 0x00000002c026c825 */ /* 0x000fe200078e020e */
[----:B------:R1:W5:Y:S03]  /*be90*/  @!P4 LD.E.64 R60, desc[UR46][R36.64] ;  /* 0x0000002e243cc980 */ /* 0x000366000c101b00 */
[--C-:B------:R-:W-:Y:S01]  /*bea0*/  @!P1 IMAD.X R25, R7, 0x1, R10.reuse, P6 ;  /* 0x0000000107199824 */ /* 0x100fe200030e060a */
[----:B------:R-:W-:Y:S01]  /*beb0*/  @!P1 IADD3 R20, P6, R14, R21, RZ ;  /* 0x000000150e149210 */ /* 0x000fe20007fde0ff */
[----:B------:R2:W5:Y:S04]  /*bec0*/  @!P4 LD.E.64 R58, desc[UR46][R38.64] ;  /* 0x0000002e263ac980 */ /* 0x000568000c101b00 */
[----:B------:R-:W-:Y:S01]  /*bed0*/  @!P1 IMAD.X R21, R9, 0x1, R10, P6 ;  /* 0x0000000109159824 */ /* 0x000fe200030e060a */
[----:B------:R-:W-:-:S02]  /*bee0*/  @!P0 IADD3 R12, P6, R6, R11, RZ ;  /* 0x0000000b060c8210 */ /* 0x000fc40007fde0ff */
[----:B------:R-:W-:-:S03]  /*bef0*/  @!P5 SHF.L.U32 R15, R208, 0x1, RZ ;  /* 0x00000001d00fd819 */ /* 0x000fc600000006ff */
[--C-:B------:R-:W-:Y:S01]  /*bf00*/  @!P0 IMAD.X R13, R7, 0x1, R42.reuse, P6 ;  /* 0x00000001070d8824 */ /* 0x100fe200030e062a */
[----:B------:R-:W-:Y:S02]  /*bf10*/  @!P0 IADD3 R10, P6, R14, R11, RZ ;  /* 0x0000000b0e0a8210 */ /* 0x000fe40007fde0ff */
[----:B------:R-:W-:Y:S02]  /*bf20*/  @!P5 SHF.L.U64.HI R40, R208, 0x1, R81 ;  /* 0x00000001d028d819 */ /* 0x000fe40000010251 */
[-C--:B------:R-:W-:Y:S01]  /*bf30*/  @!P5 IADD3 R6, P4, R6, R15.reuse, RZ ;  /* 0x0000000f0606d210 */ /* 0x080fe20007f9e0ff */
[----:B------:R-:W-:Y:S01]  /*bf40*/  @!P0 IMAD.X R11, R9, 0x1, R42, P6 ;  /* 0x00000001090b8824 */ /* 0x000fe200030e062a */
[----:B------:R-:W-:Y:S02]  /*bf50*/  @!P5 IADD3 R14, P6, R14, R15, RZ ;  /* 0x0000000f0e0ed210 */ /* 0x000fe40007fde0ff */
        /* <DEDUP_REMOVED lines=8> */
[----:B-1----:R-:W-:Y:S02]  /*bfe0*/  CS2R R36, SRZ ;  /* 0x0000000000247805 */ /* 0x002fe4000001ff00 */
[----:B--2---:R-:W-:Y:S01]  /*bff0*/  CS2R R38, SRZ ;  /* 0x0000000000267805 */ /* 0x004fe2000001ff00 */
[--C-:B------:R-:W-:Y:S01]  /*c000*/  @!P5 IMAD.X R7, R7, 0x1, R40.reuse, P4 ;  /* 0x000000010707d824 */ /* 0x100fe200020e0628 */
[----:B------:R1:W5:Y:S01]  /*c010*/  @!P3 LD.E.64 R56, desc[UR46][R32.64] ;  /* 0x0000002e2038b980 */ /* 0x000362000c101b00 */
[----:B------:R-:W-:-:S03]  /*c020*/  @!P5 IMAD.X R15, R9, 0x1, R40, P6 ;  /* 0x00000001090fd824 */ /* 0x000fc600030e0628 */
[----:B------:R1:W5:Y:S04]  /*c030*/  @!P3 LD.E.64 R54, desc[UR46][R30.64] ;  /* 0x0000002e1e36b980 */ /* 0x000368000c101b00 */
[----:B------:R1:W5:Y:S04]  /*c040*/  @!P2 LD.E.64 R52, desc[UR46][R28.64] ;  /* 0x0000002e1c34a980 */ /* 0x000368000c101b00 */
[----:B------:R1:W5:Y:S04]  /*c050*/  @!P2 LD.E.64 R50, desc[UR46][R26.64] ;  /* 0x0000002e1a32a980 */ /* 0x000368000c101b00 */
[----:B------:R1:W5:Y:S04]  /*c060*/  @!P1 LD.E.64 R48, desc[UR46][R24.64] ;  /* 0x0000002e18309980 */ /* 0x000368000c101b00 */
[----:B------:R1:W5:Y:S04]  /*c070*/  @!P1 LD.E.64 R46, desc[UR46][R20.64] ;  /* 0x0000002e142e9980 */ /* 0x000368000c101b00 */
[----:B------:R1:W5:Y:S04]  /*c080*/  @!P0 LD.E.64 R44, desc[UR46][R12.64] ;  /* 0x0000002e0c2c8980 */ /* 0x000368000c101b00 */
[----:B------:R1:W5:Y:S04]  /*c090*/  @!P0 LD.E.64 R42, desc[UR46][R10.64] ;  /* 0x0000002e0a2a8980 */ /* 0x000368000c101b00 */
[----:B------:R1:W5:Y:S04]  /*c0a0*/  @!P5 LD.E.64 R36, desc[UR46][R6.64] ;  /* 0x0000002e0624d980 */ /* 0x000368000c101b00 */
[----:B------:R1:W5:Y:S02]  /*c0b0*/  @!P5 LD.E.64 R38, desc[UR46][R14.64] ;  /* 0x0000002e0e26d980 */ /* 0x000364000c101b00 */
.L_x_1610:
[----:B------:R-:W-:Y:S05]  /*c0c0*/  BSYNC B1 ;  /* 0x0000000000017941 */ /* 0x000fea0003800000 */
.L_x_1609:
[----:B-12--5:R-:W-:Y:S01]  /*c0d0*/  IMAD.MOV.U32 R6, RZ, RZ, R58 ;  /* 0x000000ffff067224 */ /* 0x026fe200078e003a */
[----:B------:R-:W-:Y:S01]  /*c0e0*/  UMOV UR4, 0xffffffff ;  /* 0xffffffff00047882 */ /* 0x000fe20000000000 */
[----:B------:R-:W-:Y:S01]  /*c0f0*/  IMAD.MOV.U32 R7, RZ, RZ, R59 ;  /* 0x000000ffff077224 */ /* 0x000fe200078e003b */
[----:B------:R-:W-:Y:S01]  /*c100*/  CS2R R30, SRZ ;  /* 0x00000000001e7805 */ /* 0x000fe2000001ff00 */
[----:B---3--:R-:W-:Y:S01]  /*c110*/  IMAD.MOV.U32 R9, RZ, RZ, R54 ;  /* 0x000000ffff097224 */ /* 0x008fe200078e0036 */
[----:B------:R-:W-:Y:S01]  /*c120*/  PRMT R88, R6, 0x7610, R88 ;  /* 0x0000761006587816 */ /* 0x000fe20000000058 */
        /* <DEDUP_REMOVED lines=8> */
[----:B------:R-:W-:Y:S02]  /*c1b0*/  IMAD.MOV.U32 R6, RZ, RZ, R42 ;  /* 0x000000ffff067224 */ /* 0x000fe400078e002a */
[----:B------:R-:W-:Y:S01]  /*c1c0*/  IMAD.MOV.U32 R7, RZ, RZ, R43 ;  /* 0x000000ffff077224 */ /* 0x000fe200078e002b */
[----:B------:R-:W-:Y:S01]  /*c1d0*/  PRMT R80, R9, 0x5410, R10 ;  /* 0x0000541009507816 */ /* 0x000fe2000000000a */
[----:B------:R-:W-:Y:S01]  /*c1e0*/  IMAD.MOV.U32 R9, RZ, RZ, R38 ;  /* 0x000000ffff097224 */ /* 0x000fe200078e0026 */
[----:B------:R-:W-:Y:S02]  /*c1f0*/  MOV R10, R39 ;  /* 0x00000027000a7202 */ /* 0x000fe40000000f00 */
        /* <DEDUP_REMOVED lines=19> */
[----:B------:R-:W-:-:S04]  /*c330*/  PRMT R79, R6, 0x5410, R7 ;  /* 0x00005410064f7816 */ /* 0x000fc80000000007 */
[----:B------:R-:W-:Y:S01]  /*c340*/  PRMT R76, R10, 0x5410, R9 ;  /* 0x000054100a4c7816 */ /* 0x000fe20000000009 */
[----:B------:R-:W-:Y:S06]  /*c350*/  BRA.DIV UR4, `(.L_x_1611) ;  /* 0x0000020604307947 */ /* 0x000fec000b800000 */
[----:B------:R1:W2:Y:S04]  /*c360*/  SHFL.IDX PT, R7, R4, 0x1, 0x1c1f ;  /* 0x003c1f0004077f89 */ /* 0x0002a800000e0000 */
[----:B------:R1:W3:Y:S04]  /*c370*/  SHFL.IDX PT, R6, R3, 0x1, 0x1c1f ;  /* 0x003c1f0003067f89 */ /* 0x0002e800000e0000 */
[----:B0-----:R-:W0:Y:S04]  /*c380*/  SHFL.IDX PT, R5, R5, 0x1, 0x1c1f ;  /* 0x003c1f0005057f89 */ /* 0x001e2800000e0000 */
[----:B-1----:R-:W0:Y:S02]  /*c390*/  SHFL.IDX PT, R0, R0, 0x1, 0x1c1f ;  /* 0x003c1f0000007f89 */ /* 0x002e2400000e0000 */
.L_x_1962:
[----:B------:R-:W-:Y:S01]  /*c3a0*/  VIADD R8, R8, 0x40 ;  /* 0x0000004008087836 */ /* 0x000fe20000000000 */
[----:B------:R-:W-:Y:S01]  /*c3b0*/  SHF.R.S32.HI R34, RZ, 0x1f, R34 ;  /* 0x0000001fff227819 */ /* 0x000fe20000011422 */
[----:B------:R-:W-:Y:S01]  /*c3c0*/  BSSY B1, `(.L_x_1612) ;  /* 0x0000056000017945 */ /* 0x000fe20003800000 */
[----:B------:R-:W-:Y:S02]  /*c3d0*/  LOP3.LUT R3, R209, 0x18, R22, 0xf8, !PT ;  /* 0x00000018d1037812 */ /* 0x000fe400078ef816 */
[----:B------:R-:W-:Y:S02]  /*c3e0*/  CS2R R32, SRZ ;  /* 0x0000000000207805 */ /* 0x000fe4000001ff00 */
[----:B------:R-:W-:Y:S02]  /*c3f0*/  LEA.HI R34, R34, R195, RZ, 0x3 ;  /* 0x000000c322227211 */ /* 0x000fe400078f18ff */
[----:B------:R-:W-:Y:S02]  /*c400*/  CS2R R26, SRZ ;  /* 0x00000000001a7805 */ /* 0x000fe4000001ff00 */
[----:B------:R-:W-:-:S02]  /*c410*/  ISETP.GE.AND P1, PT, R8, R73, PT ;  /* 0x000000490800720c */ /* 0x000fc40003f26270 */
[----:B------:R-:W-:Y:S02]  /*c420*/  CS2R R20, SRZ ;  /* 0x0000000000147805 */ /* 0x000fe4000001ff00 */
[----:B------:R-:W-:Y:S02]  /*c430*/  LOP3.LUT R34, R34, 0xfffffff8, RZ, 0xc0, !PT ;  /* 0xfffffff822227812 */ /* 0x000fe400078ec0ff */
[----:B------:R-:W-:Y:S02]  /*c440*/  CS2R R12, SRZ ;  /* 0x00000000000c7805 */ /* 0x000fe4000001ff00 */
[----:B------:R-:W-:Y:S02]  /*c450*/  LOP3.LUT R4, R3, R210, RZ, 0x3c, !PT ;  /* 0x000000d203047212 */ /* 0x000fe400078e3cff */
[----:B------:R-:W-:Y:S02]  /*c460*/  CS2R R8, SRZ ;  /* 0x0000000000087805 */ /* 0x000fe4000001ff00 */
[----:B------:R-:W-:Y:S01]  /*c470*/  CS2R R40, SRZ ;  /* 0x0000000000287805 */ /* 0x000fe2000001ff00 */
[----:B------:R-:W-:Y:S01]  /*c480*/  IMAD.IADD R34, R195, 0x1, -R34 ;  /* 0x00000001c3227824 */ /* 0x000fe200078e0a22 */
[----:B------:R-:W-:-:S02]  /*c490*/  IADD3 R3, R211, R4, RZ ;  /* 0x00000004d3037210 */ /* 0x000fc40007ffe0ff */
[----:B------:R-:W-:Y:S02]  /*c4a0*/  CS2R R28, SRZ ;  /* 0x00000000001c7805 */ /* 0x000fe4000001ff00 */
[----:B------:R-:W-:Y:S02]  /*c4b0*/  CS2R R24, SRZ ;  /* 0x0000000000187805 */ /* 0x000fe4000001ff00 */
[----:B----4-:R-:W-:Y:S02]  /*c4c0*/  CS2R R14, SRZ ;  /* 0x00000000000e7805 */ /* 0x010fe4000001ff00 */
[----:B------:R-:W-:Y:S02]  /*c4d0*/  LOP3.LUT P0, RZ, R34, 0x4, RZ, 0xc0, !PT ;  /* 0x0000000422ff7812 */ /* 0x000fe4000780c0ff */
[----:B------:R-:W-:Y:S01]  /*c4e0*/  CS2R R34, SRZ ;  /* 0x0000000000227805 */ /* 0x000fe2000001ff00 */
[----:B------:R-:W-:Y:S01]  /*c4f0*/  IMAD R3, R3, 0x2, R16 ;  /* 0x0000000203037824 */ /* 0x000fe200078e0210 */
[----:B------:R-:W-:Y:S01]  /*c500*/  CS2R R10, SRZ ;  /* 0x00000000000a7805 */ /* 0x000fe2000001ff00 */
[----:B------:R-:W-:Y:S08]  /*c510*/  @P1 BRA `(.L_x_1613) ;  /* 0x0000000400001947 */ /* 0x000ff00003800000 */
[----:B------:R-:W-:Y:S01]  /*c520*/  ULDC UR4, c[0x0][0x3f4] ;  /* 0x0000fd0000047ab9 */ /* 0x000fe20000000800 */
[----:B------:R-:W-:Y:S02]  /*c530*/  CS2R R40, SRZ ;  /* 0x0000000000287805 */ /* 0x000fe4000001ff00 */
[----:B------:R-:W-:Y:S02]  /*c540*/  ISETP.GE.AND P4, PT, R206, UR4, PT ;  /* 0x00000004ce007c0c */ /* 0x000fe4000bf86270 */
[----:B------:R-:W-:Y:S02]  /*c550*/  CS2R R30, SRZ ;  /* 0x00000000001e7805 */ /* 0x000fe4000001ff00 */
[----:B------:R-:W-:Y:S02]  /*c560*/  ISETP.GE.AND P3, PT, R204, UR4, PT ;  /* 0x00000004cc007c0c */ /* 0x000fe4000bf66270 */
[----:B------:R-:W-:Y:S02]  /*c570*/  ISETP.GE.AND P2, PT, R205, UR4, PT ;  /* 0x00000004cd007c0c */ /* 0x000fe4000bf46270 */
[----:B------:R-:W-:-:S05]  /*c580*/  ISETP.GE.AND P1, PT, R203, UR4, PT ;  /* 0x00000004cb007c0c */ /* 0x000fca000bf26270 */
[C---:B------:R-:W-:Y:S01]  /*c590*/  @!P4 IMAD.SHL.U32 R9, R206.reuse, 0x2, RZ ;  /* 0x00000002ce09c824 */ /* 0x040fe200078e00ff */
[----:B------:R-:W-:-:S03]  /*c5a0*/  @!P4 SHF.L.U64.HI R4, R206, 0x1, R65 ;  /* 0x00000001ce04c819 */ /* 0x000fc60000010241 */
[C---:B------:R-:W-:Y:S01]  /*c5b0*/  @!P3 IMAD.SHL.U32 R71, R204.reuse, 0x2, RZ ;  /* 0x00000002cc47b824 */ /* 0x040fe200078e00ff */
[----:B------:R-:W-:Y:S01]  /*c5c0*/  @!P3 SHF.L.U64.HI R12, R204, 0x1, R63 ;  /* 0x00000001cc0cb819 */ /* 0x000fe2000001023f */
[----:B------:R-:W-:Y:S01]  /*c5d0*/  @!P2 IMAD.SHL.U32 R67, R205, 0x2, RZ ;  /* 0x00000002cd43a824 */ /* 0x000fe200078e00ff */
[-C--:B---3--:R-:W-:Y:S01]  /*c5e0*/  @!P4 IADD3 R10, P5, R6, R9.reuse, RZ ;  /* 0x00000009060ac210 */ /* 0x088fe20007fbe0ff */
[----:B------:R-:W-:Y:S01]  /*c5f0*/  @!P1 IMAD.SHL.U32 R63, R203, 0x2, RZ ;  /* 0x00000002cb3f9824 */ /* 0x000fe200078e00ff */
[----:B0-----:R-:W-:Y:S02]  /*c600*/  @!P4 IADD3 R8, P6, R0, R9, RZ ;  /* 0x000000090008c210 */ /* 0x001fe40007fde0ff */
[----:B------:R-:W-:Y:S01]  /*c610*/  @!P2 SHF.L.U64.HI R14, R205, 0x1, R64 ;  /* 0x00000001cd0ea819 */ /* 0x000fe20000010240 */
[--C-:B--2---:R-:W-:Y:S01]  /*c620*/  @!P4 IMAD.X R11, R7, 0x1, R4.reuse, P5 ;  /* 0x00000001070bc824 */ /* 0x104fe200028e0604 */
[-C--:B------:R-:W-:Y:S01]  /*c630*/  @!P3 IADD3 R74, P5, R6, R71.reuse, RZ ;  /* 0x00000047064ab210 */ /* 0x080fe20007fbe0ff */
[----:B------:R-:W-:Y:S01]  /*c640*/  @!P4 IMAD.X R9, R5, 0x1, R4, P6 ;  /* 0x000000010509c824 */ /* 0x000fe200030e0604 */
[----:B------:R-:W-:-:S02]  /*c650*/  @!P3 IADD3 R70, P6, R0, R71, RZ ;  /* 0x000000470046b210 */ /* 0x000fc40007fde0ff */
[----:B------:R-:W-:Y:S01]  /*c660*/  @!P1 SHF.L.U64.HI R20, R203, 0x1, R62 ;  /* 0x00000001cb149819 */ /* 0x000fe2000001023e */
[--C-:B------:R-:W-:Y:S01]  /*c670*/  @!P3 IMAD.X R75, R7, 0x1, R12.reuse, P5 ;  /* 0x00000001074bb824 */ /* 0x100fe200028e060c */
[-C--:B------:R-:W-:Y:S01]  /*c680*/  @!P2 IADD3 R68, P5, R6, R67.reuse, RZ ;  /* 0x000000430644a210 */ /* 0x080fe20007fbe0ff */
[----:B------:R-:W-:Y:S01]  /*c690*/  @!P3 IMAD.X R71, R5, 0x1, R12, P6 ;  /* 0x000000010547b824 */ /* 0x000fe200030e060c */
[----:B------:R-:W-:-:S03]  /*c6a0*/  @!P2 IADD3 R66, P6, R0, R67, RZ ;  /* 0x000000430042a210 */ /* 0x000fc60007fde0ff */
[--C-:B------:R-:W-:Y:S01]  /*c6b0*/  @!P2 IMAD.X R69, R7, 0x1, R14.reuse, P5 ;  /* 0x000000010745a824 */ /* 0x100fe200028e060e */
[----:B------:R-:W-:Y:S01]  /*c6c0*/  @!P1 IADD3 R64, P5, R6, R63, RZ ;  /* 0x0000003f06409210 */ /* 0x000fe20007fbe0ff */
[----:B------:R-:W-:Y:S01]  /*c6d0*/  @!P2 IMAD.X R67, R5, 0x1, R14, P6 ;  /* 0x000000010543a824 */ /* 0x000fe200030e060e */
[----:B------:R-:W-:-:S03]  /*c6e0*/  ISETP.GE.AND P6, PT, R192, UR4, PT ;  /* 0x00000004c0007c0c */ /* 0x000fc6000bfc6270 */
[----:B------:R-:W-:Y:S01]  /*c6f0*/  @!P1 IMAD.X R65, R7, 0x1, R20, P5 ;  /* 0x0000000107419824 */ /* 0x000fe200028e0614 */
[----:B------:R-:W-:-:S05]  /*c700*/  @!P1 IADD3 R62, P5, R0, R63, RZ ;  /* 0x0000003f003e9210 */ /* 0x000fca0007fbe0ff */
[----:B------:R-:W-:Y:S01]  /*c710*/  @!P1 IMAD.X R63, R5, 0x1, R20, P5 ;  /* 0x00000001053f9824 */ /* 0x000fe200028e0614 */
[----:B------:R-:W-:-:S03]  /*c720*/  ISETP.GE.AND P5, PT, R208, UR4, PT ;  /* 0x00000004d0007c0c */ /* 0x000fc6000bfa6270 */
[----:B------:R-:W-:Y:S02]  /*c730*/  @!P6 IMAD.MOV.U32 R4, RZ, RZ, R0 ;  /* 0x000000ffff04e224 */ /* 0x000fe400078e0000 */
[----:B------:R-:W-:-:S04]  /*c740*/  @!P6 IMAD.WIDE R12, R192, 0x2, R6 ;  /* 0x00000002c00ce825 */ /* 0x000fc800078e0206 */
[----:B------:R-:W-:Y:S01]  /*c750*/  @!P6 IMAD.WIDE R14, R192, 0x2, R4 ;  /* 0x00000002c00ee825 */ /* 0x000fe200078e0204 */
[----:B------:R-:W5:Y:S03]  /*c760*/  @!P6 LD.E.64 R40, desc[UR46][R12.64] ;  /* 0x0000002e0c28e980 */ /* 0x000f66000c101b00 */
[C---:B------:R-:W-:Y:S01]  /*c770*/  @!P5 SHF.L.U32 R21, R208.reuse, 0x1, RZ ;  /* 0x00000001d015d819 */ /* 0x040fe200000006ff */
[----:B------:R0:W5:Y:S01]  /*c780*/  @!P6 LD.E.64 R30, desc[UR46][R14.64] ;  /* 0x0000002e0e1ee980 */ /* 0x000162000c101b00 */
[----:B------:R-:W-:Y:S02]  /*c790*/  @!P5 SHF.L.U64.HI R20, R208, 0x1, R81 ;  /* 0x00000001d014d819 */ /* 0x000fe40000010251 */
[----:B------:R-:W-:Y:S02]  /*c7a0*/  @!P5 IADD3 R6, P6, R6, R21, RZ ;  /* 0x000000150606d210 */ /* 0x000fe40007fde0ff */
[----:B------:R-:W-:-:S02]  /*c7b0*/  CS2R R34, SRZ ;  /* 0x0000000000227805 */ /* 0x000fc4000001ff00 */
[----:B------:R-:W-:Y:S01]  /*c7c0*/  CS2R R32, SRZ ;  /* 0x0000000000207805 */ /* 0x000fe2000001ff00 */
[--C-:B------:R-:W-:Y:S01]  /*c7d0*/  @!P5 IMAD.X R7, R7, 0x1, R20.reuse, P6 ;  /* 0x000000010707d824 */ /* 0x100fe200030e0614 */
[----:B------:R-:W-:Y:S02]  /*c7e0*/  @!P5 IADD3 R4, P6, R0, R21, RZ ;  /* 0x000000150004d210 */ /* 0x000fe40007fde0ff */
[----:B------:R1:W5:Y:S01]  /*c7f0*/  @!P4 LD.E.64 R34, desc[UR46][R10.64] ;  /* 0x0000002e0a22c980 */ /* 0x000362000c101b00 */
[----:B------:R-:W-:Y:S02]  /*c800*/  CS2R R28, SRZ ;  /* 0x00000000001c7805 */ /* 0x000fe4000001ff00 */
[----:B------:R-:W-:Y:S02]  /*c810*/  CS2R R26, SRZ ;  /* 0x00000000001a7805 */ /* 0x000fe4000001ff00 */
[----:B------:R-:W-:Y:S01]  /*c820*/  CS2R R24, SRZ ;  /* 0x0000000000187805 */ /* 0x000fe2000001ff00 */
[----:B------:R-:W-:Y:S01]  /*c830*/  @!P5 IMAD.X R5, R5, 0x1, R20, P6 ;  /* 0x000000010505d824 */ /* 0x000fe200030e0614 */
[----:B------:R2:W5:Y:S01]  /*c840*/  @!P4 LD.E.64 R32, desc[UR46][R8.64] ;  /* 0x0000002e0820c980 */ /* 0x000562000c101b00 */
[----:B------:R-:W-:-:S02]  /*c850*/  CS2R R20, SRZ ;  /* 0x0000000000147805 */ /* 0x000fc4000001ff00 */
[----:B0-----:R-:W-:Y:S02]  /*c860*/  CS2R R14, SRZ ;  /* 0x00000000000e7805 */ /* 0x001fe4000001ff00 */
[----:B------:R-:W-:Y:S01]  /*c870*/  CS2R R12, SRZ ;  /* 0x00000000000c7805 */ /* 0x000fe2000001ff00 */
[----:B------:R4:W5:Y:S01]  /*c880*/  @!P3 LD.E.64 R28, desc[UR46][R74.64] ;  /* 0x0000002e4a1cb980 */ /* 0x000962000c101b00 */
[----:B-1----:R-:W-:-:S03]  /*c890*/  CS2R R10, SRZ ;  /* 0x00000000000a7805 */ /* 0x002fc6000001ff00 */
[----:B------:R4:W5:Y:S01]  /*c8a0*/  @!P3 LD.E.64 R26, desc[UR46][R70.64] ;  /* 0x0000002e461ab980 */ /* 0x000962000c101b00 */
[----:B--2---:R-:W-:-:S03]  /*c8b0*/  CS2R R8, SRZ ;  /* 0x0000000000087805 */ /* 0x004fc6000001ff00 */
[----:B------:R4:W5:Y:S04]  /*c8c0*/  @!P2 LD.E.64 R24, desc[UR46][R68.64] ;  /* 0x0000002e4418a980 */ /* 0x000968000c101b00 */
[----:B------:R4:W5:Y:S04]  /*c8d0*/  @!P2 LD.E.64 R20, desc[UR46][R66.64] ;  /* 0x0000002e4214a980 */ /* 0x000968000c101b00 */
[----:B------:R4:W5:Y:S04]  /*c8e0*/  @!P1 LD.E.64 R14, desc[UR46][R64.64] ;  /* 0x0000002e400e9980 */ /* 0x000968000c101b00 */
[----:B------:R4:W5:Y:S04]  /*c8f0*/  @!P1 LD.E.64 R12, desc[UR46][R62.64] ;  /* 0x0000002e3e0c9980 */ /* 0x000968000c101b00 */
[----:B------:R4:W5:Y:S04]  /*c900*/  @!P5 LD.E.64 R10, desc[UR46][R6.64] ;  /* 0x0000002e060ad980 */ /* 0x000968000c101b00 */
[----:B------:R4:W5:Y:S02]  /*c910*/  @!P5 LD.E.64 R8, desc[UR46][R4.64] ;  /* 0x0000002e0408d980 */ /* 0x000964000c101b00 */
.L_x_1613:
[----:B------:R-:W-:Y:S05]  /*c920*/  BSYNC B1 ;  /* 0x0000000000017941 */ /* 0x000fea0003800000 */
.L_x_1612:
[----:B----4-:R-:W-:Y:S01]  /*c930*/  LEA.HI R4, R219, R219, RZ, 0x1 ;  /* 0x000000dbdb047211 */ /* 0x010fe200078f08ff */
[----:B0----5:R-:W-:Y:S01]  /*c940*/  IMAD.MOV.U32 R5, RZ, RZ, R30 ;  /* 0x000000ffff057224 */ /* 0x021fe200078e001e */
[----:B------:R-:W-:Y:S01]  /*c950*/  VIADDMNMX R73, R73, -R213, 0x80, PT ;  /* 0x0000008049497446 */ /* 0x000fe200038009d5 */
[C---:B---3--:R-:W-:Y:S01]  /*c960*/  VIADD R6, R3.reuse, 0x12400 ;  /* 0x0001240003067836 */ /* 0x048fe20000000000 */
[----:B------:R-:W-:Y:S01]  /*c970*/  LOP3.LUT R4, R4, 0xfffffffe, RZ, 0xc0, !PT ;  /* 0xfffffffe04047812 */ /* 0x000fe200078ec0ff */
[----:B------:R-:W-:Y:S01]  /*c980*/  VIADD R0, R3, 0x12440 ;  /* 0x0001244003007836 */ /* 0x000fe20000000000 */
[----:B------:R-:W-:Y:S01]  /*c990*/  PRMT R74, R5, 0x7610, R74 ;  /* 0x00007610054a7816 */ /* 0x000fe2000000004a */
[----:B------:R-:W-:Y:S01]  /*c9a0*/  IMAD.MOV.U32 R5, RZ, RZ, R31 ;  /* 0x000000ffff057224 */ /* 0x000fe200078e001f */
[----:B------:R-:W-:Y:S01]  /*c9b0*/  BSSY B1, `(.L_x_1614) ;  /* 0x000002a000017945 */ /* 0x000fe20003800000 */
[----:B------:R-:W-:Y:S01]  /*c9c0*/  IMAD.IADD R4, R219, 0x1, -R4 ;  /* 0x00000001db047824 */ /* 0x000fe200078e0a04 */
[----:B------:R-:W-:Y:S01]  /*c9d0*/  ISETP.GE.AND P1, PT, R195, R73, PT ;  /* 0x00000049c300720c */ /* 0x000fe20003f26270 */
[----:B------:R-:W-:Y:S01]  /*c9e0*/  @P0 VIADD R0, R6, 0xffffffc0 ;  /* 0xffffffc006000836 */ /* 0x000fe20000000000 */
[----:B------:R-:W-:Y:S01]  /*c9f0*/  PRMT R74, R74, 0x5410, R5 ;  /* 0x000054104a4a7816 */ /* 0x000fe20000000005 */
[----:B------:R-:W-:Y:S01]  /*ca00*/  IMAD.MOV.U32 R6, RZ, RZ, R32 ;  /* 0x000000ffff067224 */ /* 0x000fe200078e0020 */
[----:B------:R-:W-:Y:S01]  /*ca10*/  SHF.L.U32 R5, R4, 0x1f, RZ ;  /* 0x0000001f04057819 */ /* 0x000fe200000006ff */
[----:B--2---:R-:W-:-:S02]  /*ca20*/  IMAD.MOV.U32 R7, RZ, RZ, R33 ;  /* 0x000000ffff077224 */ /* 0x004fc400078e0021 */
[----:B------:R-:W-:Y:S01]  /*ca30*/  IMAD.MOV.U32 R62, RZ, RZ, R20 ;  /* 0x000000ffff3e7224 */ /* 0x000fe200078e0014 */
[----:B------:R-:W0:Y:S01]  /*ca40*/  SYNCS.PHASECHK.TRANS64.TRYWAIT P0, [R16+URZ+0x30800], R5 ;  /* 0x03080005100075a7 */ /* 0x000e22000800017f */
        /* <DEDUP_REMOVED lines=8> */
[----:B------:R-:W-:Y:S01]  /*cad0*/  PRMT R68, R6, 0x5410, R7 ;  /* 0x0000541006447816 */ /* 0x000fe20000000007 */
[----:B------:R-:W-:Y:S01]  /*cae0*/  IMAD.MOV.U32 R7, RZ, RZ, R13 ;  /* 0x000000ffff077224 */ /* 0x000fe200078e000d */
[----:B------:R-:W-:Y:S01]  /*caf0*/  MOV R6, R12 ;  /* 0x0000000c00067202 */ /* 0x000fe20000000f00 */
        /* <DEDUP_REMOVED lines=19> */
[----:B------:R-:W-:Y:S01]  /*cc30*/  MOV R6, R11 ;  /* 0x0000000b00067202 */ /* 0x000fe20000000f00 */
[----:B0-----:R-:W-:Y:S06]  /*cc40*/  @!P0 BRA `(.L_x_1615) ;  /* 0x000001fc00688947 */ /* 0x001fec0003800000 */
.L_x_1963:
[----:B------:R-:W-:Y:S05]  /*cc50*/  BSYNC B1 ;  /* 0x0000000000017941 */ /* 0x000fea0003800000 */
.L_x_1614:
[----:B------:R-:W-:Y:S01]  /*cc60*/  BSSY B1, `(.L_x_1616) ;  /* 0x0000116000017945 */ /* 0x000fe20003800000 */
[----:B------:R-:W-:-:S03]  /*cc70*/  PRMT R63, R4, 0x5410, R6 ;  /* 0x00005410043f7816 */ /* 0x000fc60000000006 */
[----:B------:R-:W-:Y:S05]  /*cc80*/  @P1 BRA `(.L_x_1617) ;  /* 0x00000010004c1947 */ /* 0x000fea0003800000 */
[----:B0-----:R-:W0:Y:S01]  /*cc90*/  LDC R5, c[0x0][0x3f4] ;  /* 0x0000fd00ff057b82 */ /* 0x001e220000000800 */
        /* <DEDUP_REMOVED lines=9> */
[----:B------:R-:W-:Y:S01]  /*cd30*/  SHF.R.U32.HI R90, RZ, 0x10, R59 ;  /* 0x00000010ff5a7819 */ /* 0x000fe2000001163b */
[--C-:B------:R-:W-:Y:S01]  /*cd40*/  HADD2.F32 R81, -RZ, R88.reuse.H1_H1 ;  /* 0x30000058ff517230 */ /* 0x100fe20000004100 */
[--C-:B------:R-:W-:Y:S01]  /*cd50*/  SHF.R.U32.HI R91, RZ, 0x10, R61.reuse ;  /* 0x00000010ff5b7819 */ /* 0x100fe2000001163d */
[----:B------:R-:W-:Y:S01]  /*cd60*/  HADD2.F32 R89, -RZ, R88.H0_H0 ;  /* 0x20000058ff597230 */ /* 0x000fe20000004100 */
[----:B------:R-:W-:Y:S01]  /*cd70*/  SHF.R.U64 R94, R60, 0x10, R61 ;  /* 0x000000103c5e7819 */ /* 0x000fe2000000123d */
[----:B------:R-:W-:Y:S01]  /*cd80*/  HADD2.F32 R90, -RZ, R90.H0_H0 ;  /* 0x2000005aff5a7230 */ /* 0x000fe20000004100 */
[----:B------:R-:W-:Y:S01]  /*cd90*/  SHF.R.U64 R93, R58, 0x10, R59 ;  /* 0x000000103a5d7819 */ /* 0x000fe2000000123b */
[----:B------:R-:W-:Y:S02]  /*cda0*/  HADD2.F32 R88, -RZ, R91.H0_H0 ;  /* 0x2000005bff587230 */ /* 0x000fe40000004100 */
[----:B0-----:R-:W-:-:S02]  /*cdb0*/  HADD2.F32 R61, -RZ, R7.H1_H1 ;  /* 0x30000007ff3d7230 */ /* 0x001fc40000004100 */
[----:B------:R-:W-:Y:S02]  /*cdc0*/  HADD2.F32 R60, -RZ, R7.H0_H0 ;  /* 0x20000007ff3c7230 */ /* 0x000fe40000004100 */
[--C-:B------:R-:W-:Y:S02]  /*cdd0*/  HADD2.F32 R7, -RZ, R4.reuse.H0_H0 ;  /* 0x20000004ff077230 */ /* 0x100fe40000004100 */
[C---:B------:R-:W-:Y:S01]  /*cde0*/  FMUL.FTZ R91, R61.reuse, R90 ;  /* 0x0000005a3d5b7220 */ /* 0x040fe20000410000 */
[----:B------:R-:W-:Y:S01]  /*cdf0*/  FMUL.FTZ R61, R61, R88 ;  /* 0x000000583d3d7220 */ /* 0x000fe20000410000 */
[----:B------:R-:W-:Y:S02]  /*ce00*/  HADD2.F32 R4, -RZ, R4.H1_H1 ;  /* 0x30000004ff047230 */ /* 0x000fe40000004100 */
[--C-:B------:R-:W-:Y:S02]  /*ce10*/  HADD2.F32 R58, -RZ, R6.reuse.H0_H0 ;  /* 0x20000006ff3a7230 */ /* 0x100fe40000004100 */
[----:B------:R-:W-:Y:S01]  /*ce20*/  FFMA.FTZ R90, R60, R90, R61 ;  /* 0x0000005a3c5a7223 */ /* 0x000fe2000001003d */
[----:B------:R-:W-:-:S02]  /*ce30*/  HADD2.F32 R59, -RZ, R6.H1_H1 ;  /* 0x30000006ff3b7230 */ /* 0x000fc40000004100 */
[----:B------:R-:W-:Y:S01]  /*ce40*/  FFMA.FTZ R91, R60, R88, -R91 ;  /* 0x000000583c5b7223 */ /* 0x000fe2000001085b */
[----:B------:R-:W-:Y:S02]  /*ce50*/  HADD2.F32 R61, -RZ, R87.H1_H1 ;  /* 0x30000057ff3d7230 */ /* 0x000fe40000004100 */
[C---:B------:R-:W-:Y:S01]  /*ce60*/  FMUL.FTZ R92, R4.reuse, R89 ;  /* 0x00000059045c7220 */ /* 0x040fe20000410000 */
[----:B------:R-:W-:Y:S02]  /*ce70*/  HADD2.F32 R6, -RZ, R5.H0_H0 ;  /* 0x20000005ff067230 */ /* 0x000fe40000004100 */
[-C--:B------:R-:W-:Y:S01]  /*ce80*/  FMUL.FTZ R88, R4, R81.reuse ;  /* 0x0000005104587220 */ /* 0x080fe20000410000 */
[----:B------:R-:W-:Y:S02]  /*ce90*/  HADD2.F32 R87, -RZ, R87.H0_H0 ;  /* 0x20000057ff577230 */ /* 0x000fe40000004100 */
[----:B------:R-:W-:Y:S01]  /*cea0*/  FFMA.FTZ R92, R7, R81, -R92 ;  /* 0x00000051075c7223 */ /* 0x000fe2000001085c */
[----:B------:R-:W-:-:S02]  /*ceb0*/  HADD2.F32 R5, -RZ, R5.H1_H1 ;  /* 0x30000005ff057230 */ /* 0x000fc40000004100 */
[----:B------:R-:W-:Y:S01]  /*cec0*/  FFMA.FTZ R89, R7, R89, R88 ;  /* 0x0000005907597223 */ /* 0x000fe20000010058 */
[----:B------:R-:W-:Y:S02]  /*ced0*/  HADD2.F32 R60, -RZ, R93.H0_H0 ;  /* 0x2000005dff3c7230 */ /* 0x000fe40000004100 */
[C---:B------:R-:W-:Y:S01]  /*cee0*/  FMUL.FTZ R81, R59.reuse, R61 ;  /* 0x0000003d3b517220 */ /* 0x040fe20000410000 */
[----:B------:R-:W-:Y:S02]  /*cef0*/  HADD2.F32 R4, -RZ, R94.H0_H0 ;  /* 0x2000005eff047230 */ /* 0x000fe40000004100 */
[-C--:B------:R-:W-:Y:S01]  /*cf00*/  FMUL.FTZ R88, R59, R87.reuse ;  /* 0x000000573b587220 */ /* 0x080fe20000410000 */
[C---:B------:R-:W-:Y:S01]  /*cf10*/  FMUL.FTZ R7, R5.reuse, R60 ;  /* 0x0000003c05077220 */ /* 0x040fe20000410000 */
[C---:B------:R-:W-:Y:S01]  /*cf20*/  FFMA.FTZ R81, R58.reuse, R87, -R81 ;  /* 0x000000573a517223 */ /* 0x040fe20000010851 */
[-C--:B------:R-:W-:Y:S01]  /*cf30*/  FMUL.FTZ R59, R5, R4.reuse ;  /* 0x00000004053b7220 */ /* 0x080fe20000410000 */
[----:B------:R-:W-:Y:S01]  /*cf40*/  FFMA.FTZ R88, R58, R61, R88 ;  /* 0x0000003d3a587223 */ /* 0x000fe20000010058 */
[----:B------:R-:W-:Y:S01]  /*cf50*/  FFMA.FTZ R5, R6, R4, -R7 ;  /* 0x0000000406057223 */ /* 0x000fe20000010807 */
[----:B------:R-:W-:Y:S01]  /*cf60*/  F2FP.F16.F32.PACK_AB R7, R90, R91 ;  /* 0x0000005b5a07723e */ /* 0x000fe200000000ff */
[----:B------:R-:W-:Y:S01]  /*cf70*/  FFMA.FTZ R60, R6, R60, R59 ;  /* 0x0000003c063c7223 */ /* 0x000fe2000001003b */
[----:B------:R-:W-:-:S02]  /*cf80*/  F2FP.F16.F32.PACK_AB R4, R89, R92 ;  /* 0x0000005c5904723e */ /* 0x000fc400000000ff */
[----:B------:R-:W-:Y:S02]  /*cf90*/  F2FP.F16.F32.PACK_AB R6, R88, R81 ;  /* 0x000000515806723e */ /* 0x000fe400000000ff */
[----:B------:R-:W-:-:S05]  /*cfa0*/  F2FP.F16.F32.PACK_AB R5, R60, R5 ;  /* 0x000000053c05723e */ /* 0x000fca00000000ff */
[----:B------:R0:W-:Y:S02]  /*cfb0*/  STS.128 [R3+0x12400], R4 ;  /* 0x0124000403007388 */ /* 0x0001e40000000c00 */
.L_x_1619:
[----:B------:R-:W-:Y:S05]  /*cfc0*/  BSYNC B2 ;  /* 0x0000000000027941 */ /* 0x000fea0003800000 */
.L_x_1618:
[----:B------:R-:W-:Y:S04]  /*cfd0*/  BSSY B2, `(.L_x_1620) ;  /* 0x000002c000027945 */ /* 0x000fe80003800000 */
[----:B------:R-:W-:Y:S05]  /*cfe0*/  @P1 BRA `(.L_x_1621) ;  /* 0x0000000000a81947 */ /* 0x000fea0003800000 */
[----:B0-----:R-:W0:Y:S01]  /*cff0*/  LDS.128 R4, [R0] ;  /* 0x0000000000047984 */ /* 0x001e220000000c00 */
[----:B------:R-:W-:Y:S01]  /*d000*/  SHF.R.U32.HI R59, RZ, 0x10, R57 ;  /* 0x00000010ff3b7819 */ /* 0x000fe20000011639 */
[----:B------:R-:W-:Y:S01]  /*d010*/  HADD2.F32 R58, -RZ, R86.H0_H0 ;  /* 0x20000056ff3a7230 */ /* 0x000fe20000004100 */
[----:B------:R-:W-:Y:S01]  /*d020*/  SHF.R.U32.HI R61, RZ, 0x10, R55 ;  /* 0x00000010ff3d7819 */ /* 0x000fe20000011637 */
[----:B------:R-:W-:Y:S01]  /*d030*/  HADD2.F32 R60, -RZ, R85.H0_H0 ;  /* 0x20000055ff3c7230 */ /* 0x000fe20000004100 */
[----:B------:R-:W-:Y:S01]  /*d040*/  SHF.R.U64 R89, R56, 0x10, R57 ;  /* 0x0000001038597819 */ /* 0x000fe20000001239 */
[----:B------:R-:W-:Y:S01]  /*d050*/  HADD2.F32 R59, -RZ, R59.H0_H0 ;  /* 0x2000003bff3b7230 */ /* 0x000fe20000004100 */
[----:B------:R-:W-:Y:S01]  /*d060*/  SHF.R.U64 R87, R54, 0x10, R55 ;  /* 0x0000001036577819 */ /* 0x000fe20000001237 */
[----:B------:R-:W-:Y:S02]  /*d070*/  HADD2.F32 R61, -RZ, R61.H0_H0 ;  /* 0x2000003dff3d7230 */ /* 0x000fe40000004100 */
[----:B------:R-:W-:-:S02]  /*d080*/  HADD2.F32 R85, -RZ, R85.H1_H1 ;  /* 0x30000055ff557230 */ /* 0x000fc40000004100 */
[----:B------:R-:W-:Y:S02]  /*d090*/  HADD2.F32 R86, -RZ, R86.H1_H1 ;  /* 0x30000056ff567230 */ /* 0x000fe40000004100 */
[--C-:B0-----:R-:W-:Y:S02]  /*d0a0*/  HADD2.F32 R57, -RZ, R7.reuse.H1_H1 ;  /* 0x30000007ff397230 */ /* 0x101fe40000004100 */
[----:B------:R-:W-:Y:S02]  /*d0b0*/  HADD2.F32 R56, -RZ, R7.H0_H0 ;  /* 0x20000007ff387230 */ /* 0x000fe40000004100 */
[--C-:B------:R-:W-:Y:S02]  /*d0c0*/  HADD2.F32 R7, -RZ, R4.reuse.H0_H0 ;  /* 0x20000004ff077230 */ /* 0x100fe40000004100 */
[C---:B------:R-:W-:Y:S01]  /*d0d0*/  FMUL.FTZ R90, R57.reuse, R59 ;  /* 0x0000003b395a7220 */ /* 0x040fe20000410000 */
[----:B------:R-:W-:Y:S02]  /*d0e0*/  HADD2.F32 R4, -RZ, R4.H1_H1 ;  /* 0x30000004ff047230 */ /* 0x000fe40000004100 */
[----:B------:R-:W-:Y:S01]  /*d0f0*/  FMUL.FTZ R81, R57, R61 ;  /* 0x0000003d39517220 */ /* 0x000fe20000410000 */
[----:B------:R-:W-:-:S02]  /*d100*/  HADD2.F32 R54, -RZ, R6.H0_H0 ;  /* 0x20000006ff367230 */ /* 0x000fc40000004100 */
[----:B------:R-:W-:Y:S01]  /*d110*/  FFMA.FTZ R92, R56, R61, R90 ;  /* 0x0000003d385c7223 */ /* 0x000fe2000001005a */
[----:B------:R-:W-:Y:S02]  /*d120*/  HADD2.F32 R55, -RZ, R6.H1_H1 ;  /* 0x30000006ff377230 */ /* 0x000fe40000004100 */
[----:B------:R-:W-:Y:S01]  /*d130*/  FMUL.FTZ R88, R4, R60 ;  /* 0x0000003c04587220 */ /* 0x000fe20000410000 */
[--C-:B------:R-:W-:Y:S02]  /*d140*/  HADD2.F32 R6, -RZ, R5.reuse.H0_H0 ;  /* 0x20000005ff067230 */ /* 0x100fe40000004100 */
[----:B------:R-:W-:Y:S01]  /*d150*/  FFMA.FTZ R81, R56, R59, -R81 ;  /* 0x0000003b38517223 */ /* 0x000fe20000010851 */
[-C--:B------:R-:W-:Y:S01]  /*d160*/  FMUL.FTZ R90, R4, R58.reuse ;  /* 0x0000003a045a7220 */ /* 0x080fe20000410000 */
[----:B------:R-:W-:Y:S02]  /*d170*/  HADD2.F32 R5, -RZ, R5.H1_H1 ;  /* 0x30000005ff057230 */ /* 0x000fe40000004100 */
[----:B------:R-:W-:Y:S01]  /*d180*/  FFMA.FTZ R88, R7, R58, -R88 ;  /* 0x0000003a07587223 */ /* 0x000fe20000010858 */
[----:B------:R-:W-:-:S02]  /*d190*/  HADD2.F32 R56, -RZ, R87.H0_H0 ;  /* 0x20000057ff387230 */ /* 0x000fc40000004100 */
[----:B------:R-:W-:Y:S01]  /*d1a0*/  FFMA.FTZ R57, R7, R60, R90 ;  /* 0x0000003c07397223 */ /* 0x000fe2000001005a */
[----:B------:R-:W-:Y:S02]  /*d1b0*/  HADD2.F32 R4, -RZ, R89.H0_H0 ;  /* 0x20000059ff047230 */ /* 0x000fe40000004100 */
[CC--:B------:R-:W-:Y:S01]  /*d1c0*/  FMUL.FTZ R59, R55.reuse, R85.reuse ;  /* 0x00000055373b7220 */ /* 0x0c0fe20000410000 */
[----:B------:R-:W-:Y:S01]  /*d1d0*/  FMUL.FTZ R58, R55, R86 ;  /* 0x00000056373a7220 */ /* 0x000fe20000410000 */
[C---:B------:R-:W-:Y:S01]  /*d1e0*/  FMUL.FTZ R7, R5.reuse, R56 ;  /* 0x0000003805077220 */ /* 0x040fe20000410000 */
[----:B------:R-:W-:Y:S01]  /*d1f0*/  FMUL.FTZ R55, R5, R4 ;  /* 0x0000000405377220 */ /* 0x000fe20000410000 */
[C---:B------:R-:W-:Y:S01]  /*d200*/  FFMA.FTZ R59, R54.reuse, R86, -R59 ;  /* 0x00000056363b7223 */ /* 0x040fe2000001083b */
[----:B------:R-:W-:Y:S01]  /*d210*/  FFMA.FTZ R58, R54, R85, R58 ;  /* 0x00000055363a7223 */ /* 0x000fe2000001003a */
[C---:B------:R-:W-:Y:S01]  /*d220*/  FFMA.FTZ R5, R6.reuse, R4, -R7 ;  /* 0x0000000406057223 */ /* 0x040fe20000010807 */
[----:B------:R-:W-:Y:S01]  /*d230*/  FFMA.FTZ R56, R6, R56, R55 ;  /* 0x0000003806387223 */ /* 0x000fe20000010037 */
[----:B------:R-:W-:-:S02]  /*d240*/  F2FP.F16.F32.PACK_AB R7, R92, R81 ;  /* 0x000000515c07723e */ /* 0x000fc400000000ff */
[----:B------:R-:W-:Y:S02]  /*d250*/  F2FP.F16.F32.PACK_AB R6, R58, R59 ;  /* 0x0000003b3a06723e */ /* 0x000fe400000000ff */
[----:B------:R-:W-:Y:S02]  /*d260*/  F2FP.F16.F32.PACK_AB R4, R57, R88 ;  /* 0x000000583904723e */ /* 0x000fe400000000ff */
[----:B------:R-:W-:-:S05]  /*d270*/  F2FP.F16.F32.PACK_AB R5, R56, R5 ;  /* 0x000000053805723e */ /* 0x000fca00000000ff */
[----:B------:R1:W-:Y:S02]  /*d280*/  STS.128 [R0], R4 ;  /* 0x0000000400007388 */ /* 0x0003e40000000c00 */
.L_x_1621:
[----:B------:R-:W-:Y:S05]  /*d290*/  BSYNC B2 ;  /* 0x0000000000027941 */ /* 0x000fea0003800000 */
.L_x_1620:
[----:B------:R-:W-:Y:S04]  /*d2a0*/  BSSY B2, `(.L_x_1622) ;  /* 0x000002c000027945 */ /* 0x000fe80003800000 */
[----:B------:R-:W-:Y:S05]  /*d2b0*/  @P2 BRA `(.L_x_1623) ;  /* 0x0000000000a82947 */ /* 0x000fea0003800000 */
[----:B01----:R-:W0:Y:S01]  /*d2c0*/  LDS.128 R4, [R3+0x16400] ;  /* 0x0164000003047984 */ /* 0x003e220000000c00 */
        /* <DEDUP_REMOVED lines=40> */
[----:B------:R2:W-:Y:S02]  /*d550*/  STS.128 [R3+0x16400], R4 ;  /* 0x0164000403007388 */ /* 0x0005e40000000c00 */
.L_x_1623:
[----:B------:R-:W-:Y:S05]  /*d560*/  BSYNC B2 ;  /* 0x0000000000027941 */ /* 0x000fea0003800000 */
.L_x_1622:
[----:B------:R-:W-:Y:S04]  /*d570*/  BSSY B2, `(.L_x_1624) ;  /* 0x000002c000027945 */ /* 0x000fe80003800000 */
[----:B------:R-:W-:Y:S05]  /*d580*/  @P3 BRA `(.L_x_1625) ;  /* 0x0000000000a83947 */ /* 0x000fea0003800000 */
[----:B012---:R-:W0:Y:S01]  /*d590*/  LDS.128 R4, [R0+0x4000] ;  /* 0x0040000000047984 */ /* 0x007e220000000c00 */
[----:B------:R-:W-:Y:S01]  /*d5a0*/  SHF.R.U32.HI R51, RZ, 0x10, R49 ;  /* 0x00000010ff337819 */ /* 0x000fe20000011631 */
[----:B------:R-:W-:Y:S01]  /*d5b0*/  HADD2.F32 R50, -RZ, R82.H0_H0 ;  /* 0x20000052ff327230 */ /* 0x000fe20000004100 */
[----:B------:R-:W-:Y:S01]  /*d5c0*/  SHF.R.U32.HI R53, RZ, 0x10, R47 ;  /* 0x00000010ff357819 */ /* 0x000fe2000001162f */
[--C-:B------:R-:W-:Y:S01]  /*d5d0*/  HADD2.F32 R52, -RZ, R80.reuse.H0_H0 ;  /* 0x20000050ff347230 */ /* 0x100fe20000004100 */
        /* <DEDUP_REMOVED lines=24> */
[C---:B------:R-:W-:Y:S01]  /*d760*/  FMUL.FTZ R51, R47.reuse, R80 ;  /* 0x000000502f337220 */ /* 0x040fe20000410000 */
        /* <DEDUP_REMOVED lines=12> */
.L_x_1625:
[----:B------:R-:W-:Y:S05]  /*d830*/  BSYNC B2 ;  /* 0x0000000000027941 */ /* 0x000fea0003800000 */
.L_x_1624:
[----:B------:R-:W-:Y:S04]  /*d840*/  BSSY B2, `(.L_x_1626) ;  /* 0x000002c000027945 */ /* 0x000fe80003800000 */
[----:B------:R-:W-:Y:S05]  /*d850*/  @P4 BRA `(.L_x_1627) ;  /* 0x0000000000a84947 */ /* 0x000fea0003800000 */
[----:B0123--:R-:W0:Y:S01]  /*d860*/  LDS.128 R4, [R3+0x1a400] ;  /* 0x01a4000003047984 */ /* 0x00fe220000000c00 */
        /* <DEDUP_REMOVED lines=29> */
[-C--:B------:R-:W-:Y:S01]  /*da40*/  FMUL.FTZ R49, R43, R79.reuse ;  /* 0x0000004f2b317220 */ /* 0x080fe20000410000 */
        /* <DEDUP_REMOVED lines=11> */
.L_x_1627:
[----:B------:R-:W-:Y:S05]  /*db00*/  BSYNC B2 ;  /* 0x0000000000027941 */ /* 0x000fea0003800000 */
.L_x_1626:
[----:B------:R-:W-:Y:S05]  /*db10*/  @P5 BRA `(.L_x_1617) ;  /* 0x0000000000a85947 */ /* 0x000fea0003800000 */
[----:B01234-:R-:W0:Y:S01]  /*db20*/  LDS.128 R4, [R0+0x8000] ;  /* 0x0080000000047984 */ /* 0x01fe220000000c00 */
[----:B------:R-:W-:Y:S01]  /*db30*/  SHF.R.U32.HI R43, RZ, 0x10, R37 ;  /* 0x00000010ff2b7819 */ /* 0x000fe20000011625 */
[----:B------:R-:W-:Y:S01]  /*db40*/  HADD2.F32 R42, -RZ, R76.H1_H1 ;  /* 0x3000004cff2a7230 */ /* 0x000fe20000004100 */
[--C-:B------:R-:W-:Y:S01]  /*db50*/  SHF.R.U32.HI R45, RZ, 0x10, R39.reuse ;  /* 0x00000010ff2d7819 */ /* 0x100fe20000011627 */
[----:B------:R-:W-:Y:S01]  /*db60*/  HADD2.F32 R44, -RZ, R77.H1_H1 ;  /* 0x3000004dff2c7230 */ /* 0x000fe20000004100 */
[----:B------:R-:W-:Y:S01]  /*db70*/  SHF.R.U64 R49, R38, 0x10, R39 ;  /* 0x0000001026317819 */ /* 0x000fe20000001227 */
[----:B------:R-:W-:Y:S01]  /*db80*/  HADD2.F32 R43, -RZ, R43.H0_H0 ;  /* 0x2000002bff2b7230 */ /* 0x000fe20000004100 */
[----:B------:R-:W-:Y:S01]  /*db90*/  SHF.R.U64 R51, R36, 0x10, R37 ;  /* 0x0000001024337819 */ /* 0x000fe20000001225 */
[----:B------:R-:W-:Y:S02]  /*dba0*/  HADD2.F32 R45, -RZ, R45.H0_H0 ;  /* 0x2000002dff2d7230 */ /* 0x000fe40000004100 */
[----:B------:R-:W-:-:S02]  /*dbb0*/  HADD2.F32 R77, -RZ, R77.H0_H0 ;  /* 0x2000004dff4d7230 */ /* 0x000fc40000004100 */
[----:B------:R-:W-:Y:S02]  /*dbc0*/  HADD2.F32 R76, -RZ, R76.H0_H0 ;  /* 0x2000004cff4c7230 */ /* 0x000fe40000004100 */
        /* <DEDUP_REMOVED lines=31> */
.L_x_1617:
[----:B------:R-:W-:Y:S05]  /*ddc0*/  BSYNC B1 ;  /* 0x0000000000017941 */ /* 0x000fea0003800000 */
.L_x_1616:
        /* <DEDUP_REMOVED lines=12> */
[--C-:B------:R-:W-:Y:S01]  /*de90*/  SHF.R.U64 R47, R40, 0x10, R41.reuse ;  /* 0x00000010282f7819 */ /* 0x100fe20000001229 */
[----:B------:R-:W-:Y:S01]  /*dea0*/  HADD2.F32 R38, -RZ, R75.H0_H0 ;  /* 0x2000004bff267230 */ /* 0x000fe20000004100 */
[----:B------:R-:W-:Y:S01]  /*deb0*/  SHF.R.U32.HI R39, RZ, 0x10, R41 ;  /* 0x00000010ff277819 */ /* 0x000fe20000011629 */
[--C-:B------:R-:W-:Y:S01]  /*dec0*/  HADD2.F32 R40, -RZ, R74.reuse.H0_H0 ;  /* 0x2000004aff287230 */ /* 0x100fe20000004100 */
[--C-:B------:R-:W-:Y:S01]  /*ded0*/  SHF.R.U32.HI R41, RZ, 0x10, R31.reuse ;  /* 0x00000010ff297819 */ /* 0x100fe2000001161f */
[----:B------:R-:W-:Y:S01]  /*dee0*/  HADD2.F32 R74, -RZ, R74.H1_H1 ;  /* 0x3000004aff4a7230 */ /* 0x000fe20000004100 */
[----:B------:R-:W-:Y:S01]  /*def0*/  SHF.R.U64 R45, R30, 0x10, R31 ;  /* 0x000000101e2d7819 */ /* 0x000fe2000000121f */
[----:B------:R-:W-:Y:S02]  /*df00*/  HADD2.F32 R39, -RZ, R39.H0_H0 ;  /* 0x20000027ff277230 */ /* 0x000fe40000004100 */
[----:B------:R-:W-:-:S02]  /*df10*/  HADD2.F32 R41, -RZ, R41.H0_H0 ;  /* 0x20000029ff297230 */ /* 0x000fc40000004100 */
        /* <DEDUP_REMOVED lines=32> */
.L_x_1630:
[----:B------:R-:W-:Y:S05]  /*e120*/  BSYNC B1 ;  /* 0x0000000000017941 */ /* 0x000fea0003800000 */
.L_x_1629:
[----:B------:R-:W-:Y:S04]  /*e130*/  BSSY B1, `(.L_x_1631) ;  /* 0x000002c000017945 */ /* 0x000fe80003800000 */
[----:B------:R-:W-:Y:S05]  /*e140*/  @P1 BRA `(.L_x_1632) ;  /* 0x0000000000a81947 */ /* 0x000fea0003800000 */
[----:B0-----:R-:W0:Y:S01]  /*e150*/  LDS.128 R4, [R0+0x2000] ;  /* 0x0020000000047984 */ /* 0x001e220000000c00 */
        /* <DEDUP_REMOVED lines=41> */
.L_x_1632:
[----:B------:R-:W-:Y:S05]  /*e3f0*/  BSYNC B1 ;  /* 0x0000000000017941 */ /* 0x000fea0003800000 */
.L_x_1631:
[----:B------:R-:W-:Y:S04]  /*e400*/  BSSY B1, `(.L_x_1633) ;  /* 0x000002c000017945 */ /* 0x000fe80003800000 */
[----:B------:R-:W-:Y:S05]  /*e410*/  @P2 BRA `(.L_x_1634) ;  /* 0x0000000000a82947 */ /* 0x000fea0003800000 */
[----:B01----:R-:W0:Y:S01]  /*e420*/  LDS.128 R4, [R3+0x18400] ;  /* 0x0184000003047984 */ /* 0x003e220000000c00 */
        /* <DEDUP_REMOVED lines=41> */
.L_x_1634:
[----:B------:R-:W-:Y:S05]  /*e6c0*/  BSYNC B1 ;  /* 0x0000000000017941 */ /* 0x000fea0003800000 */
.L_x_1633:
        /* <DEDUP_REMOVED lines=44> */
.L_x_1636:
[----:B------:R-:W-:Y:S05]  /*e990*/  BSYNC B1 ;  /* 0x0000000000017941 */ /* 0x000fea0003800000 */
.L_x_1635:
[----:B------:R-:W-:Y:S04]  /*e9a0*/  BSSY B1, `(.L_x_1637) ;  /* 0x000002c000017945 */ /* 0x000fe80003800000 */
[----:B------:R-:W-:Y:S05]  /*e9b0*/  @P4 BRA `(.L_x_1638) ;  /* 0x0000000000a84947 */ /* 0x000fea0003800000 */
[----:B0123--:R-:W0:Y:S01]  /*e9c0*/  LDS.128 R4, [R3+0x1c400] ;  /* 0x01c4000003047984 */ /* 0x00fe220000000c00 */
[----:B------:R-:W-:Y:S01]  /*e9d0*/  SHF.R.U32.HI R21, RZ, 0x10, R15 ;  /* 0x00000010ff157819 */ /* 0x000fe2000001160f */
[----:B------:R-:W-:Y:S01]  /*e9e0*/  HADD2.F32 R20, -RZ, R65.H0_H0 ;  /* 0x20000041ff147230 */ /* 0x000fe20000004100 */
[----:B------:R-:W-:Y:S01]  /*e9f0*/  SHF.R.U32.HI R25, RZ, 0x10, R13 ;  /* 0x00000010ff197819 */ /* 0x000fe2000001160d */
[--C-:B------:R-:W-:Y:S01]  /*ea00*/  HADD2.F32 R24, -RZ, R64.reuse.H1_H1 ;  /* 0x30000040ff187230 */ /* 0x100fe20000004100 */
[----:B------:R-:W-:Y:S01]  /*ea10*/  SHF.R.U64 R31, R14, 0x10, R15 ;  /* 0x000000100e1f7819 */ /* 0x000fe2000000120f */
[----:B------:R-:W-:Y:S01]  /*ea20*/  HADD2.F32 R21, -RZ, R21.H0_H0 ;  /* 0x20000015ff157230 */ /* 0x000fe20000004100 */
        /* <DEDUP_REMOVED lines=35> */
.L_x_1638:
[----:B------:R-:W-:Y:S05]  /*ec60*/  BSYNC B1 ;  /* 0x0000000000017941 */ /* 0x000fea0003800000 */
.L_x_1637:
[----:B------:R-:W-:Y:S05]  /*ec70*/  @P5 BRA `(.L_x_1628) ;  /* 0x0000003800245947 */ /* 0x000fea0003800000 */
[----:B01234-:R-:W0:Y:S01]  /*ec80*/  LDS.128 R4, [R0+0xa000] ;  /* 0x00a0000000047984 */ /* 0x01fe220000000c00 */
[----:B------:R-:W-:Y:S01]  /*ec90*/  SHF.R.U32.HI R14, RZ, 0x10, R9 ;  /* 0x00000010ff0e7819 */ /* 0x000fe20000011609 */
[--C-:B------:R-:W-:Y:S01]  /*eca0*/  HADD2.F32 R13, -RZ, R62.reuse.H0_H0 ;  /* 0x2000003eff0d7230 */ /* 0x100fe20000004100 */
[--C-:B------:R-:W-:Y:S01]  /*ecb0*/  SHF.R.U32.HI R12, RZ, 0x10, R11.reuse ;  /* 0x00000010ff0c7819 */ /* 0x100fe2000001160b */
[----:B------:R-:W-:Y:S01]  /*ecc0*/  HADD2.F32 R62, -RZ, R62.H1_H1 ;  /* 0x3000003eff3e7230 */ /* 0x000fe20000004100 */
[----:B------:R-:W-:Y:S01]  /*ecd0*/  SHF.R.U64 R24, R10, 0x10, R11 ;  /* 0x000000100a187819 */ /* 0x000fe2000000120b */
[----:B------:R-:W-:Y:S01]  /*ece0*/  HADD2.F32 R14, -RZ, R14.H0_H0 ;  /* 0x2000000eff0e7230 */ /* 0x000fe20000004100 */
[----:B------:R-:W-:Y:S01]  /*ecf0*/  SHF.R.U64 R21, R8, 0x10, R9 ;  /* 0x0000001008157819 */ /* 0x000fe20000001209 */
[----:B------:R-:W-:Y:S02]  /*ed00*/  HADD2.F32 R12, -RZ, R12.H0_H0 ;  /* 0x2000000cff0c7230 */ /* 0x000fe40000004100 */
[----:B------:R-:W-:-:S02]  /*ed10*/  HADD2.F32 R11, -RZ, R63.H0_H0 ;  /* 0x2000003fff0b7230 */ /* 0x000fc40000004100 */
[----:B------:R-:W-:Y:S02]  /*ed20*/  HADD2.F32 R63, -RZ, R63.H1_H1 ;  /* 0x3000003fff3f7230 */ /* 0x000fe40000004100 */
[--C-:B0-----:R-:W-:Y:S02]  /*ed30*/  HADD2.F32 R10, -RZ, R7.reuse.H1_H1 ;  /* 0x30000007ff0a7230 */ /* 0x101fe40000004100 */
[--C-:B------:R-:W-:Y:S02]  /*ed40*/  HADD2.F32 R3, -RZ, R4.reuse.H0_H0 ;  /* 0x20000004ff037230 */ /* 0x100fe40000004100 */
[----:B------:R-:W-:Y:S02]  /*ed50*/  HADD2.F32 R9, -RZ, R7.H0_H0 ;  /* 0x20000007ff097230 */ /* 0x000fe40000004100 */
[C---:B------:R-:W-:Y:S01]  /*ed60*/  FMUL.FTZ R20, R10.reuse, R14 ;  /* 0x0000000e0a147220 */ /* 0x040fe20000410000 */
[----:B------:R-:W-:Y:S02]  /*ed70*/  HADD2.F32 R4, -RZ, R4.H1_H1 ;  /* 0x30000004ff047230 */ /* 0x000fe40000004100 */
[----:B------:R-:W-:Y:S01]  /*ed80*/  FMUL.FTZ R15, R10, R12 ;  /* 0x0000000c0a0f7220 */ /* 0x000fe20000410000 */
[----:B------:R-:W-:-:S02]  /*ed90*/  HADD2.F32 R7, -RZ, R6.H0_H0 ;  /* 0x20000006ff077230 */ /* 0x000fc40000004100 */
[C---:B------:R-:W-:Y:S01]  /*eda0*/  FFMA.FTZ R20, R9.reuse, R12, -R20 ;  /* 0x0000000c09147223 */ /* 0x040fe20000010814 */
[----:B------:R-:W-:Y:S02]  /*edb0*/  HADD2.F32 R8, -RZ, R6.H1_H1 ;  /* 0x30000006ff087230 */ /* 0x000fe40000004100 */
[C---:B------:R-:W-:Y:S01]  /*edc0*/  FMUL.FTZ R10, R4.reuse, R13 ;  /* 0x0000000d040a7220 */ /* 0x040fe20000410000 */
[--C-:B------:R-:W-:Y:S02]  /*edd0*/  HADD2.F32 R6, -RZ, R5.reuse.H0_H0 ;  /* 0x20000005ff067230 */ /* 0x100fe40000004100 */
[----:B------:R-:W-:Y:S01]  /*ede0*/  FFMA.FTZ R15, R9, R14, R15 ;  /* 0x0000000e090f7223 */ /* 0x000fe2000001000f */
        /* <DEDUP_REMOVED lines=18> */
[----:B------:R0:W-:Y:S01]  /*ef10*/  STS.128 [R0+0xa000], R4 ;  /* 0x00a0000400007388 */ /* 0x0001e20000000c00 */
[----:B------:R-:W-:Y:S05]  /*ef20*/  BRA `(.L_x_1628) ;  /* 0x0000003400787947 */ /* 0x000fea0003800000 */
.L_x_1607:
[----:B------:R-:W0:Y:S01]  /*ef30*/  LDC R9, c[0x0][0x448] ;  /* 0x00011200ff097b82 */ /* 0x000e220000000800 */
[----:B------:R-:W-:Y:S01]  /*ef40*/  LEA.HI R31, R31, R26, RZ, 0x2 ;  /* 0x0000001a1f1f7211 */ /* 0x000fe200078f10ff */
[----:B------:R-:W-:Y:S01]  /*ef50*/  ULDC.64 UR4, c[0x0][0x3f8] ;  /* 0x0000fe0000047ab9 */ /* 0x000fe20000000a00 */
[----:B------:R-:W-:Y:S01]  /*ef60*/  ULDC.64 UR6, c[0x0][0x408] ;  /* 0x0001020000067ab9 */ /* 0x000fe20000000a00 */
[----:B------:R-:W-:Y:S01]  /*ef70*/  IMAD.MOV.U32 R4, RZ, RZ, R24 ;  /* 0x000000ffff047224 */ /* 0x000fe200078e0018 */
[----:B------:R-:W-:Y:S01]  /*ef80*/  LOP3.LUT R31, R31, 0xfffffffc, RZ, 0xc0, !PT ;  /* 0xfffffffc1f1f7812 */ /* 0x000fe200078ec0ff */
[----:B------:R-:W-:Y:S01]  /*ef90*/  IMAD.MOV.U32 R6, RZ, RZ, R146 ;  /* 0x000000ffff067224 */ /* 0x000fe200078e0092 */
[----:B------:R-:W-:Y:S01]  /*efa0*/  SHF.R.S32.HI R71, RZ, 0x1f, R198 ;  /* 0x0000001fff477819 */ /* 0x000fe200000114c6 */
[----:B------:R-:W-:Y:S02]  /*efb0*/  IMAD.MOV.U32 R7, RZ, RZ, R29 ;  /* 0x000000ffff077224 */ /* 0x000fe400078e001d */
[----:B------:R-:W-:Y:S01]  /*efc0*/  IMAD.IADD R73, R26, 0x1, -R31 ;  /* 0x000000011a497824 */ /* 0x000fe200078e0a1f */
[----:B------:R-:W-:-:S03]  /*efd0*/  LEA.HI R70, R71, R198, RZ, 0x3 ;  /* 0x000000c647467211 */ /* 0x000fc600078f18ff */
[----:B------:R-:W-:Y:S01]  /*efe0*/  IMAD R3, R73, 0x40, R8 ;  /* 0x0000004049037824 */ /* 0x000fe200078e0208 */
        /* <DEDUP_REMOVED lines=13> */
[C---:B------:R-:W-:Y:S01]  /*f0c0*/  IMAD.WIDE.U32 R6, R3.reuse, UR6, R6 ;  /* 0x0000000603067c25 */ /* 0x040fe2000f8e0006 */
[----:B------:R-:W-:Y:S01]  /*f0d0*/  LEA R62, P0, R4, UR4, 0x1 ;  /* 0x00000004043e7c11 */ /* 0x000fe2000f8008ff */
[----:B------:R-:W-:Y:S02]  /*f0e0*/  UMOV UR4, 0xffffffff ;  /* 0xffffffff00047882 */ /* 0x000fe40000000000 */
[----:B------:R-:W-:Y:S01]  /*f0f0*/  IMAD R69, R3, UR7, R0 ;  /* 0x0000000703457c24 */ /* 0x000fe2000f8e0200 */
[----:B------:R-:W-:Y:S01]  /*f100*/  ULDC.64 UR6, c[0x0][0x400] ;  /* 0x0001000000067ab9 */ /* 0x000fe20000000a00 */
[----:B------:R-:W-:Y:S01]  /*f110*/  IMAD.IADD R63, R5, 0x1, R63 ;  /* 0x00000001053f7824 */ /* 0x000fe200078e023f */
[----:B------:R-:W-:Y:S01]  /*f120*/  SHF.R.S32.HI R0, RZ, 0x1f, R199 ;  /* 0x0000001fff007819 */ /* 0x000fe200000114c7 */
[----:B------:R-:W-:Y:S01]  /*f130*/  IMAD.IADD R69, R7, 0x1, R69 ;  /* 0x0000000107457824 */ /* 0x000fe200078e0245 */
[----:B------:R-:W-:-:S02]  /*f140*/  LEA R68, P1, R6, UR6, 0x1 ;  /* 0x0000000606447c11 */ /* 0x000fc4000f8208ff */
[----:B------:R-:W-:Y:S02]  /*f150*/  LEA.HI R3, R0, R199, RZ, 0x3 ;  /* 0x000000c700037211 */ /* 0x000fe400078f18ff */
[----:B------:R-:W-:Y:S02]  /*f160*/  LEA.HI.X R63, R4, UR5, R63, 0x1, P0 ;  /* 0x00000005043f7c11 */ /* 0x000fe400080f0c3f */
[----:B------:R-:W-:Y:S02]  /*f170*/  LEA.HI.X R69, R6, UR7, R69, 0x1, P1 ;  /* 0x0000000706457c11 */ /* 0x000fe400088f0c45 */
[----:B------:R-:W-:Y:S01]  /*f180*/  SHF.R.S32.HI R20, RZ, 0x3, R3 ;  /* 0x00000003ff147819 */ /* 0x000fe20000011403 */
[----:B------:R-:W-:Y:S06]  /*f190*/  BRA.DIV UR4, `(.L_x_1639) ;  /* 0x000001da04287947 */ /* 0x000fec000b800000 */
[----:B------:R-:W0:Y:S04]  /*f1a0*/  SHFL.IDX PT, R5, R63, RZ, 0x1c1f ;  /* 0x001c1fff3f057589 */ /* 0x000e2800000e0000 */
[----:B------:R-:W1:Y:S04]  /*f1b0*/  SHFL.IDX PT, R4, R62, RZ, 0x1c1f ;  /* 0x001c1fff3e047589 */ /* 0x000e6800000e0000 */
[----:B------:R2:W3:Y:S04]  /*f1c0*/  SHFL.IDX PT, R7, R69, RZ, 0x1c1f ;  /* 0x001c1fff45077589 */ /* 0x0004e800000e0000 */
[----:B------:R2:W4:Y:S01]  /*f1d0*/  SHFL.IDX PT, R14, R68, RZ, 0x1c1f ;  /* 0x001c1fff440e7589 */ /* 0x00052200000e0000 */
[----:B0-----:R-:W-:-:S02]  /*f1e0*/  IMAD.MOV.U32 R11, RZ, RZ, R5 ;  /* 0x000000ffff0b7224 */ /* 0x001fc400078e0005 */
[----:B-12---:R-:W-:-:S07]  /*f1f0*/  IMAD.MOV.U32 R10, RZ, RZ, R4 ;  /* 0x000000ffff0a7224 */ /* 0x006fce00078e0004 */
.L_x_1969:
[----:B------:R-:W-:Y:S01]  /*f200*/  IMAD R76, R196, R9, RZ ;  /* 0x00000009c44c7224 */ /* 0x000fe200078e02ff */
[----:B------:R-:W-:Y:S01]  /*f210*/  BSSY B1, `(.L_x_1640) ;  /* 0x000002e000017945 */ /* 0x000fe20003800000 */
[----:B---3--:R-:W-:Y:S01]  /*f220*/  IMAD.MOV.U32 R15, RZ, RZ, R7 ;  /* 0x000000ffff0f7224 */ /* 0x008fe200078e0007 */
[----:B------:R-:W-:Y:S02]  /*f230*/  CS2R R44, SRZ ;  /* 0x00000000002c7805 */ /* 0x000fe4000001ff00 */
[----:B------:R-:W-:Y:S02]  /*f240*/  CS2R R46, SRZ ;  /* 0x00000000002e7805 */ /* 0x000fe4000001ff00 */
[----:B------:R-:W-:Y:S02]  /*f250*/  ISETP.GE.AND P0, PT, R8, R76, PT ;  /* 0x0000004c0800720c */ /* 0x000fe40003f06270 */
        /* <DEDUP_REMOVED lines=17> */
[----:B------:R-:W-:-:S02]  /*f370*/  CS2R R44, SRZ ;  /* 0x00000000002c7805 */ /* 0x000fc4000001ff00 */
[----:B------:R-:W-:Y:S02]  /*f380*/  CS2R R46, SRZ ;  /* 0x00000000002e7805 */ /* 0x000fe4000001ff00 */
[----:B------:R-:W-:Y:S01]  /*f390*/  CS2R R28, SRZ ;  /* 0x00000000001c7805 */ /* 0x000fe2000001ff00 */
[----:B------:R-:W-:-:S04]  /*f3a0*/  @!P0 IMAD.WIDE R6, R22, 0x2, R10 ;  /* 0x0000000216068825 */ /* 0x000fc800078e020a */
[----:B------:R-:W-:Y:S01]  /*f3b0*/  @!P1 IMAD.SHL.U32 R9, R21, 0x8, RZ ;  /* 0x0000000815099824 */ /* 0x000fe200078e00ff */
[----:B------:R4:W5:Y:S01]  /*f3c0*/  @!P0 LD.E.128 R32, desc[UR46][R6.64] ;  /* 0x0000002e06208980 */ /* 0x000962000c101d00 */
[----:B------:R-:W-:Y:S01]  /*f3d0*/  @!P2 IMAD.SHL.U32 R13, R20, 0x8, RZ ;  /* 0x00000008140da824 */ /* 0x000fe200078e00ff */
[----:B------:R-:W-:Y:S01]  /*f3e0*/  CS2R R30, SRZ ;  /* 0x00000000001e7805 */ /* 0x000fe2000001ff00 */
[--C-:B------:R-:W-:Y:S01]  /*f3f0*/  @!P1 IMAD.WIDE R4, R9, 0x2, R10.reuse ;  /* 0x0000000209049825 */ /* 0x100fe200078e020a */
[----:B------:R-:W-:Y:S02]  /*f400*/  CS2R R40, SRZ ;  /* 0x0000000000287805 */ /* 0x000fe4000001ff00 */
[----:B------:R-:W-:Y:S02]  /*f410*/  CS2R R42, SRZ ;  /* 0x00000000002a7805 */ /* 0x000fe4000001ff00 */
[----:B------:R-:W-:Y:S01]  /*f420*/  CS2R R24, SRZ ;  /* 0x0000000000187805 */ /* 0x000fe2000001ff00 */
[----:B------:R-:W-:Y:S01]  /*f430*/  @!P2 IMAD.WIDE R10, R13, 0x2, R10 ;  /* 0x000000020d0aa825 */ /* 0x000fe200078e020a */
[----:B------:R-:W-:-:S02]  /*f440*/  CS2R R26, SRZ ;  /* 0x00000000001a7805 */ /* 0x000fc4000001ff00 */
[----:B------:R-:W-:Y:S02]  /*f450*/  CS2R R36, SRZ ;  /* 0x0000000000247805 */ /* 0x000fe4000001ff00 */
[----:B------:R-:W-:Y:S01]  /*f460*/  CS2R R38, SRZ ;  /* 0x0000000000267805 */ /* 0x000fe2000001ff00 */
[--C-:B----4-:R-:W-:Y:S01]  /*f470*/  @!P1 IMAD.WIDE R6, R9, 0x2, R14.reuse ;  /* 0x0000000209069825 */ /* 0x110fe200078e020e */
[----:B------:R0:W5:Y:S03]  /*f480*/  @!P1 LD.E.128 R28, desc[UR46][R4.64] ;  /* 0x0000002e041c9980 */ /* 0x000166000c101d00 */
[--C-:B------:R-:W-:Y:S01]  /*f490*/  @!P2 IMAD.WIDE R12, R13, 0x2, R14.reuse ;  /* 0x000000020d0ca825 */ /* 0x100fe200078e020e */
[----:B------:R0:W5:Y:S03]  /*f4a0*/  @!P1 LD.E.128 R40, desc[UR46][R6.64] ;  /* 0x0000002e06289980 */ /* 0x000166000c101d00 */
[----:B------:R-:W-:Y:S01]  /*f4b0*/  @!P0 IMAD.WIDE R14, R22, 0x2, R14 ;  /* 0x00000002160e8825 */ /* 0x000fe200078e020e */
[----:B------:R0:W5:Y:S04]  /*f4c0*/  @!P2 LD.E.128 R24, desc[UR46][R10.64] ;  /* 0x0000002e0a18a980 */ /* 0x000168000c101d00 */
[----:B------:R0:W5:Y:S04]  /*f4d0*/  @!P0 LD.E.128 R44, desc[UR46][R14.64] ;  /* 0x0000002e0e2c8980 */ /* 0x000168000c101d00 */
[----:B------:R0:W5:Y:S02]  /*f4e0*/  @!P2 LD.E.128 R36, desc[UR46][R12.64] ;  /* 0x0000002e0c24a980 */ /* 0x000164000c101d00 */
.L_x_1641:
[----:B------:R-:W-:Y:S05]  /*f4f0*/  BSYNC B1 ;  /* 0x0000000000017941 */ /* 0x000fea0003800000 */
.L_x_1640:
[----:B0----5:R-:W-:Y:S01]  /*f500*/  IMAD.MOV.U32 R4, RZ, RZ, R44 ;  /* 0x000000ffff047224 */ /* 0x021fe200078e002c */
[----:B------:R-:W-:Y:S01]  /*f510*/  MOV R5, R45 ;  /* 0x0000002d00057202 */ /* 0x000fe20000000f00 */
[----:B------:R-:W-:Y:S01]  /*f520*/  IMAD.MOV.U32 R6, RZ, RZ, R46 ;  /* 0x000000ffff067224 */ /* 0x000fe200078e002e */
[----:B------:R-:W-:Y:S01]  /*f530*/  UMOV UR4, 0xffffffff ;  /* 0xffffffff00047882 */ /* 0x000fe20000000000 */
        /* <DEDUP_REMOVED lines=28> */
[----:B------:R-:W-:-:S04]  /*f700*/  MOV R4, R28 ;  /* 0x0000001c00047202 */ /* 0x000fc80000000f00 */
[----:B------:R-:W-:Y:S01]  /*f710*/  PRMT R92, R4, 0x5410, R5 ;  /* 0x00005410045c7816 */ /* 0x000fe20000000005 */
[----:B------:R-:W-:Y:S01]  /*f720*/  IMAD.MOV.U32 R4, RZ, RZ, R24 ;  /* 0x000000ffff047224 */ /* 0x000fe200078e0018 */
[----:B------:R-:W-:Y:S01]  /*f730*/  PRMT R93, R6, 0x5410, R7 ;  /* 0x00005410065d7816 */ /* 0x000fe20000000007 */
[----:B------:R-:W-:Y:S02]  /*f740*/  IMAD.MOV.U32 R5, RZ, RZ, R25 ;  /* 0x000000ffff057224 */ /* 0x000fe400078e0019 */
[----:B------:R-:W-:Y:S02]  /*f750*/  IMAD.MOV.U32 R6, RZ, RZ, R26 ;  /* 0x000000ffff067224 */ /* 0x000fe400078e001a */
[----:B------:R-:W-:Y:S01]  /*f760*/  IMAD.MOV.U32 R7, RZ, RZ, R27 ;  /* 0x000000ffff077224 */ /* 0x000fe200078e001b */
[----:B------:R-:W-:Y:S02]  /*f770*/  PRMT R83, R4, 0x5410, R5 ;  /* 0x0000541004537816 */ /* 0x000fe40000000005 */
[----:B------:R-:W-:-:S02]  /*f780*/  CS2R R4, SRZ ;  /* 0x0000000000047805 */ /* 0x000fc4000001ff00 */
[----:B------:R-:W-:Y:S01]  /*f790*/  PRMT R84, R6, 0x5410, R7 ;  /* 0x0000541006547816 */ /* 0x000fe20000000007 */
[----:B------:R-:W-:Y:S06]  /*f7a0*/  BRA.DIV UR4, `(.L_x_1642) ;  /* 0x000001d6041c7947 */ /* 0x000fec000b800000 */
[----:B------:R-:W0:Y:S04]  /*f7b0*/  SHFL.IDX PT, R63, R63, 0x1, 0x1c1f ;  /* 0x003c1f003f3f7f89 */ /* 0x000e2800000e0000 */
[----:B------:R-:W1:Y:S04]  /*f7c0*/  SHFL.IDX PT, R62, R62, 0x1, 0x1c1f ;  /* 0x003c1f003e3e7f89 */ /* 0x000e6800000e0000 */
[----:B------:R-:W2:Y:S04]  /*f7d0*/  SHFL.IDX PT, R69, R69, 0x1, 0x1c1f ;  /* 0x003c1f0045457f89 */ /* 0x000ea800000e0000 */
[----:B------:R-:W3:Y:S02]  /*f7e0*/  SHFL.IDX PT, R68, R68, 0x1, 0x1c1f ;  /* 0x003c1f0044447f89 */ /* 0x000ee400000e0000 */
.L_x_1975:
[----:B------:R-:W-:Y:S01]  /*f7f0*/  VIADD R9, R8, 0x40 ;  /* 0x0000004008097836 */ /* 0x000fe20000000000 */
[----:B------:R-:W-:Y:S01]  /*f800*/  BSSY B1, `(.L_x_1643) ;  /* 0x000002c000017945 */ /* 0x000fe20003800000 */
[----:B------:R-:W-:Y:S02]  /*f810*/  CS2R R6, SRZ ;  /* 0x0000000000067805 */ /* 0x000fe4000001ff00 */
[----:B------:R-:W-:Y:S02]  /*f820*/  CS2R R10, SRZ ;  /* 0x00000000000a7805 */ /* 0x000fe4000001ff00 */
[----:B------:R-:W-:Y:S02]  /*f830*/  CS2R R12, SRZ ;  /* 0x00000000000c7805 */ /* 0x000fe4000001ff00 */
[----:B------:R-:W-:Y:S02]  /*f840*/  ISETP.GE.AND P0, PT, R9, R76, PT ;  /* 0x0000004c0900720c */ /* 0x000fe40003f06270 */
[----:B------:R-:W-:-:S02]  /*f850*/  CS2R R8, SRZ ;  /* 0x0000000000087805 */ /* 0x000fc4000001ff00 */
[----:B----4-:R-:W-:Y:S02]  /*f860*/  CS2R R14, SRZ ;  /* 0x00000000000e7805 */ /* 0x010fe4000001ff00 */
[----:B------:R-:W-:Y:S02]  /*f870*/  CS2R R48, SRZ ;  /* 0x0000000000307805 */ /* 0x000fe4000001ff00 */
[----:B------:R-:W-:Y:S02]  /*f880*/  CS2R R50, SRZ ;  /* 0x0000000000327805 */ /* 0x000fe4000001ff00 */
[----:B------:R-:W-:Y:S02]  /*f890*/  CS2R R52, SRZ ;  /* 0x0000000000347805 */ /* 0x000fe4000001ff00 */
[----:B------:R-:W-:Y:S02]  /*f8a0*/  CS2R R54, SRZ ;  /* 0x0000000000367805 */ /* 0x000fe4000001ff00 */
[----:B------:R-:W-:-:S02]  /*f8b0*/  CS2R R56, SRZ ;  /* 0x0000000000387805 */ /* 0x000fc4000001ff00 */
        /* <DEDUP_REMOVED lines=11> */
[----:B01----:R-:W-:-:S04]  /*f970*/  @!P0 IMAD.WIDE R12, R22, 0x2, R62 ;  /* 0x00000002160c8825 */ /* 0x003fc800078e023e */
        /* <DEDUP_REMOVED lines=11> */
[----:B0-----:R-:W-:Y:S01]  /*fa30*/  CS2R R12, SRZ ;  /* 0x00000000000c7805 */ /* 0x001fe2000001ff00 */
[--C-:B--23--:R-:W-:Y:S01]  /*fa40*/  @!P1 IMAD.WIDE R64, R65, 0x2, R68.reuse ;  /* 0x0000000241409825 */ /* 0x10cfe200078e0244 */
[----:B------:R4:W5:Y:S03]  /*fa50*/  @!P1 LD.E.128 R52, desc[UR46][R60.64] ;  /* 0x0000002e3c349980 */ /* 0x000966000c101d00 */
[--C-:B------:R-:W-:Y:S01]  /*fa60*/  @!P2 IMAD.WIDE R66, R67, 0x2, R68.reuse ;  /* 0x000000024342a825 */ /* 0x100fe200078e0244 */
[----:B------:R4:W5:Y:S03]  /*fa70*/  @!P1 LD.E.128 R8, desc[UR46][R64.64] ;  /* 0x0000002e40089980 */ /* 0x000966000c101d00 */
[----:B------:R-:W-:Y:S01]  /*fa80*/  @!P0 IMAD.WIDE R68, R22, 0x2, R68 ;  /* 0x0000000216448825 */ /* 0x000fe200078e0244 */
[----:B------:R4:W5:Y:S04]  /*fa90*/  @!P2 LD.E.128 R56, desc[UR46][R62.64] ;  /* 0x0000002e3e38a980 */ /* 0x000968000c101d00 */
[----:B------:R4:W5:Y:S04]  /*faa0*/  @!P0 LD.E.128 R4, desc[UR46][R68.64] ;  /* 0x0000002e44048980 */ /* 0x000968000c101d00 */
[----:B------:R4:W5:Y:S02]  /*fab0*/  @!P2 LD.E.128 R12, desc[UR46][R66.64] ;  /* 0x0000002e420ca980 */ /* 0x000964000c101d00 */
.L_x_1644:
[----:B------:R-:W-:Y:S05]  /*fac0*/  BSYNC B1 ;  /* 0x0000000000017941 */ /* 0x000fea0003800000 */
.L_x_1643:
[----:B----45:R-:W-:Y:S01]  /*fad0*/  IMAD.MOV.U32 R61, RZ, RZ, R4 ;  /* 0x000000ffff3d7224 */ /* 0x030fe200078e0004 */
[----:B------:R-:W-:Y:S01]  /*fae0*/  LEA.HI R60, R219, R219, RZ, 0x1 ;  /* 0x000000dbdb3c7211 */ /* 0x000fe200078f08ff */
[----:B-1----:R-:W-:Y:S01]  /*faf0*/  IMAD.MOV.U32 R62, RZ, RZ, R5 ;  /* 0x000000ffff3e7224 */ /* 0x002fe200078e0005 */
[----:B------:R-:W-:Y:S01]  /*fb00*/  VIADDMNMX R76, R76, -R213, 0x80, PT ;  /* 0x000000804c4c7446 */ /* 0x000fe200038009d5 */
[----:B0-----:R-:W-:Y:S01]  /*fb10*/  IMAD.MOV.U32 R63, RZ, RZ, R7 ;  /* 0x000000ffff3f7224 */ /* 0x001fe200078e0007 */
[----:B------:R-:W-:Y:S01]  /*fb20*/  LOP3.LUT R60, R60, 0xfffffffe, RZ, 0xc0, !PT ;  /* 0xfffffffe3c3c7812 */ /* 0x000fe200078ec0ff */
[----:B------:R-:W-:Y:S01]  /*fb30*/  IMAD.MOV.U32 R64, RZ, RZ, R10 ;  /* 0x000000ffff407224 */ /* 0x000fe200078e000a */
[----:B------:R-:W-:Y:S01]  /*fb40*/  PRMT R86, R61, 0x5410, R62 ;  /* 0x000054103d567816 */ /* 0x000fe2000000003e */
[----:B------:R-:W-:Y:S01]  /*fb50*/  IMAD.MOV.U32 R61, RZ, RZ, R6 ;  /* 0x000000ffff3d7224 */ /* 0x000fe200078e0006 */
[----:B------:R-:W-:Y:S01]  /*fb60*/  IADD3 R60, R219, -R60, RZ ;  /* 0x8000003cdb3c7210 */ /* 0x000fe20007ffe0ff */
[----:B------:R-:W-:Y:S01]  /*fb70*/  IMAD.MOV.U32 R62, RZ, RZ, R8 ;  /* 0x000000ffff3e7224 */ /* 0x000fe200078e0008 */
[----:B------:R-:W-:Y:S01]  /*fb80*/  PRMT R78, R64, 0x7610, R78 ;  /* 0x00007610404e7816 */ /* 0x000fe2000000004e */
[----:B------:R-:W-:Y:S01]  /*fb90*/  IMAD.MOV.U32 R64, RZ, RZ, R14 ;  /* 0x000000ffff407224 */ /* 0x000fe200078e000e */
[----:B------:R-:W-:Y:S01]  /*fba0*/  PRMT R87, R61, 0x5410, R63 ;  /* 0x000054103d577816 */ /* 0x000fe2000000003f */
[----:B------:R-:W-:Y:S01]  /*fbb0*/  IMAD.MOV.U32 R63, RZ, RZ, R9 ;  /* 0x000000ffff3f7224 */ /* 0x000fe200078e0009 */
[----:B------:R-:W-:Y:S01]  /*fbc0*/  SHF.L.U32 R61, R60, 0x1f, RZ ;  /* 0x0000001f3c3d7819 */ /* 0x000fe200000006ff */
[----:B------:R-:W-:Y:S01]  /*fbd0*/  IMAD.MOV.U32 R60, RZ, RZ, R11 ;  /* 0x000000ffff3c7224 */ /* 0x000fe200078e000b */
[----:B--2---:R-:W-:Y:S01]  /*fbe0*/  PRMT R69, R64, 0x7610, R69 ;  /* 0x0000761040457816 */ /* 0x004fe20000000045 */
[----:B------:R-:W-:Y:S01]  /*fbf0*/  IMAD.MOV.U32 R64, RZ, RZ, R50 ;  /* 0x000000ffff407224 */ /* 0x000fe200078e0032 */
[----:B------:R-:W0:Y:S01]  /*fc00*/  SYNCS.PHASECHK.TRANS64.TRYWAIT P0, [R16+URZ+0x30800], R61 ;  /* 0x0308003d100075a7 */ /* 0x000e22000800017f */
[----:B------:R-:W-:Y:S01]  /*fc10*/  PRMT R77, R62, 0x5410, R63 ;  /* 0x000054103e4d7816 */ /* 0x000fe2000000003f */
[----:B------:R-:W-:Y:S01]  /*fc20*/  IMAD.MOV.U32 R62, RZ, RZ, R12 ;  /* 0x000000ffff3e7224 */ /* 0x000fe200078e000c */
[----:B------:R-:W-:Y:S01]  /*fc30*/  PRMT R78, R78, 0x5410, R60 ;  /* 0x000054104e4e7816 */ /* 0x000fe2000000003c */
[----:B------:R-:W-:Y:S01]  /*fc40*/  IMAD.MOV.U32 R63, RZ, RZ, R13 ;  /* 0x000000ffff3f7224 */ /* 0x000fe200078e000d */
[----:B------:R-:W-:Y:S01]  /*fc50*/  PRMT R89, R64, 0x7610, R89 ;  /* 0x0000761040597816 */ /* 0x000fe20000000059 */
[----:B------:R-:W-:Y:S01]  /*fc60*/  IMAD.MOV.U32 R60, RZ, RZ, R15 ;  /* 0x000000ffff3c7224 */ /* 0x000fe200078e000f */
[----:B------:R-:W-:Y:S01]  /*fc70*/  BSSY B1, `(.L_x_1645) ;  /* 0x0000015000017945 */ /* 0x000fe20003800000 */
[----:B------:R-:W-:Y:S01]  /*fc80*/  IMAD.MOV.U32 R64, RZ, RZ, R57 ;  /* 0x000000ffff407224 */ /* 0x000fe200078e0039 */
[----:B---3--:R-:W-:Y:S01]  /*fc90*/  PRMT R68, R62, 0x5410, R63 ;  /* 0x000054103e447816 */ /* 0x008fe2000000003f */
[----:B------:R-:W-:Y:S01]  /*fca0*/  IMAD.MOV.U32 R62, RZ, RZ, R48 ;  /* 0x000000ffff3e7224 */ /* 0x000fe200078e0030 */
[----:B------:R-:W-:Y:S01]  /*fcb0*/  PRMT R69, R69, 0x5410, R60 ;  /* 0x0000541045457816 */ /* 0x000fe2000000003c */
[----:B------:R-:W-:Y:S01]  /*fcc0*/  IMAD.MOV.U32 R63, RZ, RZ, R49 ;  /* 0x000000ffff3f7224 */ /* 0x000fe200078e0031 */
[----:B------:R-:W-:Y:S01]  /*fcd0*/  ISETP.GE.AND P1, PT, R195, R76, PT ;  /* 0x0000004cc300720c */ /* 0x000fe20003f26270 */
[----:B------:R-:W-:-:S03]  /*fce0*/  IMAD.MOV.U32 R60, RZ, RZ, R51 ;  /* 0x000000ffff3c7224 */ /* 0x000fc600078e0033 */
[----:B------:R-:W-:Y:S01]  /*fcf0*/  PRMT R88, R62, 0x5410, R63 ;  /* 0x000054103e587816 */ /* 0x000fe2000000003f */
[----:B------:R-:W-:Y:S01]  /*fd00*/  IMAD.MOV.U32 R62, RZ, RZ, R52 ;  /* 0x000000ffff3e7224 */ /* 0x000fe200078e0034 */
        /* <DEDUP_REMOVED lines=9> */
[----:B------:R-:W-:Y:S01]  /*fda0*/  IMAD.MOV.U32 R62, RZ, RZ, R59 ;  /* 0x000000ffff3e7224 */ /* 0x000fe200078e003b */
[----:B0-----:R-:W-:Y:S06]  /*fdb0*/  @!P0 BRA `(.L_x_1646) ;  /* 0x000001d0000c8947 */ /* 0x001fec0003800000 */
.L_x_1976:
[----:B------:R-:W-:Y:S05]  /*fdc0*/  BSYNC B1 ;  /* 0x0000000000017941 */ /* 0x000fea0003800000 */
.L_x_1645:
[----:B------:R-:W-:Y:S01]  /*fdd0*/  BSSY B1, `(.L_x_1647) ;  /* 0x000013a000017945 */ /* 0x000fe20003800000 */
[----:B------:R-:W-:-:S03]  /*fde0*/  PRMT R75, R60, 0x5410, R62 ;  /* 0x000054103c4b7816 */ /* 0x000fc6000000003e */
[----:B------:R-:W-:Y:S05]  /*fdf0*/  @P1 BRA `(.L_x_1648) ;  /* 0x0000001000dc1947 */ /* 0x000fea0003800000 */
[----:B------:R-:W1:Y:S01]  /*fe00*/  LDC R85, c[0x0][0x3f4] ;  /* 0x0000fd00ff557b82 */ /* 0x000e620000000800 */
[----:B------:R-:W-:Y:S01]  /*fe10*/  BSSY B2, `(.L_x_1649) ;  /* 0x0000067000027945 */ /* 0x000fe20003800000 */
[-C--:B-1----:R-:W-:Y:S02]  /*fe20*/  ISETP.GE.AND P0, PT, R22, R85.reuse, PT ;  /* 0x000000551600720c */ /* 0x082fe40003f06270 */
[-C--:B------:R-:W-:Y:S02]  /*fe30*/  ISETP.GE.AND P1, PT, R198, R85.reuse, PT ;  /* 0x00000055c600720c */ /* 0x080fe40003f26270 */
[----:B------:R-:W-:-:S09]  /*fe40*/  ISETP.GE.AND P2, PT, R199, R85, PT ;  /* 0x00000055c700720c */ /* 0x000fd20003f46270 */
[----:B------:R-:W-:Y:S05]  /*fe50*/  @P0 BRA `(.L_x_1650) ;  /* 0x0000000400880947 */ /* 0x000fea0003800000 */
[----:B------:R-:W-:Y:S01]  /*fe60*/  LEA.HI R62, R85, R73, RZ, 0x1d ;  /* 0x00000049553e7211 */ /* 0x000fe200078fe8ff */
[--C-:B------:R-:W-:Y:S01]  /*fe70*/  HADD2.F32 R109, -RZ, R99.reuse.H1_H1 ;  /* 0x30000063ff6d7230 */ /* 0x100fe20000004100 */
[----:B0-----:R-:W-:Y:S01]  /*fe80*/  LOP3.LUT R61, R209, 0x38, R22, 0xf8, !PT ;  /* 0x00000038d13d7812 */ /* 0x001fe200078ef816 */
[----:B------:R-:W-:Y:S01]  /*fe90*/  HADD2.F32 R111, -RZ, R99.H0_H0 ;  /* 0x20000063ff6f7230 */ /* 0x000fe20000004100 */
[----:B------:R-:W-:Y:S01]  /*fea0*/  SHF.R.S32.HI R63, RZ, 0x1f, R62 ;  /* 0x0000001fff3f7819 */ /* 0x000fe2000001143e */
[----:B------:R-:W-:Y:S01]  /*feb0*/  IMAD.SHL.U32 R64, R62, 0x8, RZ ;  /* 0x000000083e407824 */ /* 0x000fe200078e00ff */
[----:B------:R-:W-:Y:S01]  /*fec0*/  LOP3.LUT R60, R61, R210, RZ, 0x3c, !PT ;  /* 0x000000d23d3c7212 */ /* 0x000fe200078e3cff */
[----:B------:R-:W-:Y:S01]  /*fed0*/  HADD2.F32 R108, -RZ, R98.H1_H1 ;  /* 0x30000062ff6c7230 */ /* 0x000fe20000004100 */
[----:B------:R-:W-:Y:S01]  /*fee0*/  LEA.HI R62, R63, R62, RZ, 0x3 ;  /* 0x0000003e3f3e7211 */ /* 0x000fe200078f18ff */
[----:B------:R-:W-:Y:S01]  /*fef0*/  HADD2.F32 R112, -RZ, R97.H1_H1 ;  /* 0x30000061ff707230 */ /* 0x000fe20000004100 */
[----:B------:R-:W-:Y:S01]  /*ff00*/  LOP3.LUT R63, R209, 0x38, R64, 0xf8, !PT ;  /* 0x00000038d13f7812 */ /* 0x000fe200078ef840 */
[----:B------:R-:W-:Y:S01]  /*ff10*/  IMAD.IADD R61, R211, 0x1, R60 ;  /* 0x00000001d33d7824 */ /* 0x000fe200078e023c */
[----:B------:R-:W-:Y:S01]  /*ff20*/  SHF.R.U32.HI R102, RZ, 0x10, R33 ;  /* 0x00000010ff667819 */ /* 0x000fe20000011621 */
[----:B------:R-:W-:Y:S01]  /*ff30*/  IMAD.SHL.U32 R62, R62, 0x400, RZ ;  /* 0x000004003e3e7824 */ /* 0x000fe200078e00ff */
[----:B------:R-:W-:Y:S01]  /*ff40*/  LOP3.LUT R65, R63, R210, RZ, 0x3c, !PT ;  /* 0x000000d23f417212 */ /* 0x000fe200078e3cff */
[----:B------:R-:W-:Y:S01]  /*ff50*/  IMAD R94, R61, 0x2, R16 ;  /* 0x000000023d5e7824 */ /* 0x000fe200078e0210 */
[----:B------:R-:W-:-:S02]  /*ff60*/  SHF.R.U32.HI R110, RZ, 0x10, R45 ;  /* 0x00000010ff6e7819 */ /* 0x000fc4000001162d */
[----:B------:R-:W-:Y:S02]  /*ff70*/  LOP3.LUT R64, R62, 0x7fffe000, RZ, 0xc0, !PT ;  /* 0x7fffe0003e407812 */ /* 0x000fe400078ec0ff */
[----:B------:R-:W0:Y:S01]  /*ff80*/  LDS.128 R60, [R94+0x12400] ;  /* 0x012400005e3c7984 */ /* 0x000e220000000c00 */
[----:B------:R-:W-:Y:S01]  /*ff90*/  HADD2.F32 R110, -RZ, R110.H0_H0 ;  /* 0x2000006eff6e7230 */ /* 0x000fe20000004100 */
[----:B------:R-:W-:Y:S02]  /*ffa0*/  IADD3 R65, R65, R64, R211 ;  /* 0x0000004041417210 */ /* 0x000fe40007ffe0d3 */
[----:B------:R-:W-:Y:S02]  /*ffb0*/  SHF.R.U64 R32, R32, 0x10, R33 ;  /* 0x0000001020207819 */ /* 0x000fe40000001221 */
[----:B------:R-:W-:Y:S01]  /*ffc0*/  SHF.R.U64 R33, R44, 0x10, R45 ;  /* 0x000000102c217819 */ /* 0x000fe2000000122d */
[----:B------:R-:W-:Y:S01]  /*ffd0*/  IMAD R95, R65, 0x2, R16 ;  /* 0x00000002415f7824 */ /* 0x000fe200078e0210 */
[----:B------:R-:W-:-:S02]  /*ffe0*/  SHF.R.U64 R34, R34, 0x10, R35 ;  /* 0x0000001022227819 */ /* 0x000fc40000001223 */
[----:B------:R-:W-:Y:S02]  /*fff0*/  SHF.R.U32.HI R44, RZ, 0x10, R35 ;  /* 0x00000010ff2c7819 */ /* 0x000fe40000011623 */
[----:B------:R-:W1:Y:S01]  /*10000*/  LDS.128 R64, [R95+0x12400] ;  /* 0x012400005f407984 */ /* 0x000e620000000c00 */
[--C-:B------:R-:W-:Y:S02]  /*10010*/  SHF.R.U64 R35, R46, 0x10, R47.reuse ;  /* 0x000000102e237819 */ /* 0x100fe4000000122f */
[----:B------:R-:W-:Y:S01]  /*10020*/  SHF.R.U32.HI R46, RZ, 0x10, R47 ;  /* 0x00000010ff2e7819 */ /* 0x000fe2000001162f */
[----:B------:R-:W-:-:S04]  /*10030*/  HADD2.F32 R44, -RZ, R44.H0_H0 ;  /* 0x2000002cff2c7230 */ /* 0x000fc80000004100 */
[----:B------:R-:W-:Y:S02]  /*10040*/  HADD2.F32 R46, -RZ, R46.H0_H0 ;  /* 0x2000002eff2e7230 */ /* 0x000fe40000004100 */
[--C-:B0-----:R-:W-:Y:S02]  /*10050*/  HADD2.F32 R104, -RZ, R61.reuse.H0_H0 ;  /* 0x2000003dff687230 */ /* 0x101fe40000004100 */
[----:B------:R-:W-:Y:S02]  /*10060*/  HADD2.F32 R100, -RZ, R61.H1_H1 ;  /* 0x3000003dff647230 */ /* 0x000fe40000004100 */
[----:B------:R-:W-:Y:S02]  /*10070*/  HADD2.F32 R61, -RZ, R60.H0_H0 ;  /* 0x2000003cff3d7230 */ /* 0x000fe40000004100 */
[----:B------:R-:W-:Y:S02]  /*10080*/  HADD2.F32 R45, -RZ, R62.H0_H0 ;  /* 0x2000003eff2d7230 */ /* 0x000fe40000004100 */
[----:B------:R-:W-:-:S02]  /*10090*/  HADD2.F32 R47, -RZ, R63.H0_H0 ;  /* 0x2000003fff2f7230 */ /* 0x000fc40000004100 */
[----:B------:R-:W-:Y:S02]  /*100a0*/  HADD2.F32 R63, -RZ, R63.H1_H1 ;  /* 0x3000003fff3f7230 */ /* 0x000fe40000004100 */
[--C-:B-1----:R-:W-:Y:S02]  /*100b0*/  HADD2.F32 R106, -RZ, R65.reuse.H0_H0 ;  /* 0x20000041ff6a7230 */ /* 0x102fe40000004100 */
[----:B------:R-:W-:Y:S02]  /*100c0*/  HADD2.F32 R107, -RZ, R65.H1_H1 ;  /* 0x30000041ff6b7230 */ /* 0x000fe40000004100 */
[--C-:B------:R-:W-:Y:S02]  /*100d0*/  HADD2.F32 R99, -RZ, R67.reuse.H0_H0 ;  /* 0x20000043ff637230 */ /* 0x100fe40000004100 */
[C---:B------:R-:W-:Y:S01]  /*100e0*/  FMUL.FTZ R65, R106.reuse, R111 ;  /* 0x0000006f6a417220 */ /* 0x040fe20000410000 */
[----:B------:R-:W-:Y:S02]  /*100f0*/  HADD2.F32 R101, -RZ, R67.H1_H1 ;  /* 0x30000043ff657230 */ /* 0x000fe40000004100 */
[----:B------:R-:W-:Y:S01]  /*10100*/  FMUL.FTZ R67, R106, R109 ;  /* 0x0000006d6a437220 */ /* 0x000fe20000410000 */
[----:B------:R-:W-:-:S02]  /*10110*/  HADD2.F32 R105, -RZ, R64.H0_H0 ;  /* 0x20000040ff697230 */ /* 0x000fc40000004100 */
[C---:B------:R-:W-:Y:S01]  /*10120*/  FFMA.FTZ R65, R104.reuse, R109, -R65 ;  /* 0x0000006d68417223 */ /* 0x040fe20000010841 */
[----:B------:R-:W-:Y:S02]  /*10130*/  HADD2.F32 R106, -RZ, R102.H0_H0 ;  /* 0x20000066ff6a7230 */ /* 0x000fe40000004100 */
[----:B------:R-:W-:Y:S01]  /*10140*/  FFMA.FTZ R67, R104, R111, R67 ;  /* 0x0000006f68437223 */ /* 0x000fe20000010043 */
[----:B------:R-:W-:Y:S02]  /*10150*/  HADD2.F32 R102, -RZ, R98.H0_H0 ;  /* 0x20000062ff667230 */ /* 0x000fe40000004100 */
[----:B------:R-:W-:Y:S01]  /*10160*/  FMUL.FTZ R109, R107, R110 ;  /* 0x0000006e6b6d7220 */ /* 0x000fe20000410000 */
[----:B------:R-:W-:Y:S01]  /*10170*/  FMUL.FTZ R104, R105, R108 ;  /* 0x0000006c69687220 */ /* 0x000fe20000410000 */
[----:B------:R-:W-:Y:S02]  /*10180*/  HADD2.F32 R103, -RZ, R66.H0_H0 ;  /* 0x20000042ff677230 */ /* 0x000fe40000004100 */
[----:B------:R-:W-:Y:S01]  /*10190*/  FMUL.FTZ R107, R107, R106 ;  /* 0x0000006a6b6b7220 */ /* 0x000fe20000410000 */
[----:B------:R-:W-:Y:S01]  /*101a0*/  FMUL.FTZ R105, R105, R102 ;  /* 0x0000006669697220 */ /* 0x000fe20000410000 */
[C---:B------:R-:W-:Y:S01]  /*101b0*/  FFMA.FTZ R98, R100.reuse, R106, -R109 ;  /* 0x0000006a64627223 */ /* 0x040fe2000001086d */
[----:B------:R-:W-:Y:S01]  /*101c0*/  FFMA.FTZ R102, R61, R102, -R104 ;  /* 0x000000663d667223 */ /* 0x000fe20000010868 */
[----:B------:R-:W-:Y:S01]  /*101d0*/  FFMA.FTZ R100, R100, R110, R107 ;  /* 0x0000006e64647223 */ /* 0x000fe2000001006b */
[----:B------:R-:W-:-:S02]  /*101e0*/  HADD2.F32 R104, -RZ, R97.H0_H0 ;  /* 0x20000061ff687230 */ /* 0x000fc40000004100 */
[----:B------:R-:W-:Y:S01]  /*101f0*/  FFMA.FTZ R61, R61, R108, R105 ;  /* 0x0000006c3d3d7223 */ /* 0x000fe20000010069 */
[C---:B------:R-:W-:Y:S01]  /*10200*/  FMUL.FTZ R110, R103.reuse, R112 ;  /* 0x00000070676e7220 */ /* 0x040fe20000410000 */
[--C-:B------:R-:W-:Y:S02]  /*10210*/  HADD2.F32 R108, -RZ, R96.reuse.H1_H1 ;  /* 0x30000060ff6c7230 */ /* 0x100fe40000004100 */
[----:B------:R-:W-:Y:S02]  /*10220*/  HADD2.F32 R106, -RZ, R96.H0_H0 ;  /* 0x20000060ff6a7230 */ /* 0x000fe40000004100 */
[-C--:B------:R-:W-:Y:S01]  /*10230*/  FMUL.FTZ R114, R103, R104.reuse ;  /* 0x0000006867727220 */ /* 0x080fe20000410000 */
[----:B------:R-:W-:Y:S01]  /*10240*/  FFMA.FTZ R96, R45, R104, -R110 ;  /* 0x000000682d607223 */ /* 0x000fe2000001086e */
[C---:B------:R-:W-:Y:S01]  /*10250*/  FMUL.FTZ R104, R99.reuse, R108 ;  /* 0x0000006c63687220 */ /* 0x040fe20000410000 */
[----:B------:R-:W-:Y:S02]  /*10260*/  HADD2.F32 R64, -RZ, R64.H1_H1 ;  /* 0x30000040ff407230 */ /* 0x000fe40000004100 */
[----:B------:R-:W-:Y:S01]  /*10270*/  FMUL.FTZ R99, R99, R106 ;  /* 0x0000006a63637220 */ /* 0x000fe20000410000 */
[----:B------:R-:W-:Y:S01]  /*10280*/  FFMA.FTZ R114, R45, R112, R114 ;  /* 0x000000702d727223 */ /* 0x000fe20000010072 */
[----:B------:R-:W-:Y:S01]  /*10290*/  FFMA.FTZ R104, R47, R106, -R104 ;  /* 0x0000006a2f687223 */ /* 0x000fe20000010868 */
[----:B------:R-:W-:-:S02]  /*102a0*/  HADD2.F32 R66, -RZ, R66.H1_H1 ;  /* 0x30000042ff427230 */ /* 0x000fc40000004100 */
[----:B------:R-:W-:Y:S01]  /*102b0*/  FFMA.FTZ R108, R47, R108, R99 ;  /* 0x0000006c2f6c7223 */ /* 0x000fe20000010063 */
[C---:B------:R-:W-:Y:S01]  /*102c0*/  FMUL.FTZ R110, R101.reuse, R46 ;  /* 0x0000002e656e7220 */ /* 0x040fe20000410000 */
[-C--:B------:R-:W-:Y:S01]  /*102d0*/  FMUL.FTZ R106, R101, R44.reuse ;  /* 0x0000002c656a7220 */ /* 0x080fe20000410000 */
[----:B------:R-:W-:Y:S02]  /*102e0*/  HADD2.F32 R45, -RZ, R33.H0_H0 ;  /* 0x20000021ff2d7230 */ /* 0x000fe40000004100 */
[----:B------:R-:W-:Y:S02]  /*102f0*/  HADD2.F32 R47, -RZ, R35.H0_H0 ;  /* 0x20000023ff2f7230 */ /* 0x000fe40000004100 */
[C---:B------:R-:W-:Y:S01]  /*10300*/  FFMA.FTZ R101, R63.reuse, R44, -R110 ;  /* 0x0000002c3f657223 */ /* 0x040fe2000001086e */
[----:B------:R-:W-:Y:S02]  /*10310*/  HADD2.F32 R33, -RZ, R32.H0_H0 ;  /* 0x20000020ff217230 */ /* 0x000fe40000004100 */
[----:B------:R-:W-:Y:S01]  /*10320*/  FFMA.FTZ R103, R63, R46, R106 ;  /* 0x0000002e3f677223 */ /* 0x000fe2000001006a */
[----:B------:R-:W-:-:S02]  /*10330*/  HADD2.F32 R35, -RZ, R34.H0_H0 ;  /* 0x20000022ff237230 */ /* 0x000fc40000004100 */
[----:B------:R-:W-:Y:S01]  /*10340*/  FMUL.FTZ R63, R64, R45 ;  /* 0x0000002d403f7220 */ /* 0x000fe20000410000 */
[----:B------:R-:W-:Y:S02]  /*10350*/  HADD2.F32 R60, -RZ, R60.H1_H1 ;  /* 0x3000003cff3c7230 */ /* 0x000fe40000004100 */
[----:B------:R-:W-:Y:S01]  /*10360*/  FMUL.FTZ R97, R66, R47 ;  /* 0x0000002f42617220 */ /* 0x000fe20000410000 */
[----:B------:R-:W-:Y:S02]  /*10370*/  HADD2.F32 R62, -RZ, R62.H1_H1 ;  /* 0x3000003eff3e7230 */ /* 0x000fe40000004100 */
[----:B------:R-:W-:Y:S01]  /*10380*/  FMUL.FTZ R64, R64, R33 ;  /* 0x0000002140407220 */ /* 0x000fe20000410000 */
[----:B------:R-:W-:Y:S01]  /*10390*/  FMUL.FTZ R66, R66, R35 ;  /* 0x0000002342427220 */ /* 0x000fe20000410000 */
[----:B------:R-:W-:Y:S01]  /*103a0*/  FFMA.FTZ R63, R60, R33, -R63 ;  /* 0x000000213c3f7223 */ /* 0x000fe2000001083f */
[----:B------:R-:W-:Y:S01]  /*103b0*/  F2FP.F16.F32.PACK_AB R33, R98, R65 ;  /* 0x000000416221723e */ /* 0x000fe200000000ff */
[----:B------:R-:W-:Y:S01]  /*103c0*/  FFMA.FTZ R97, R62, R35, -R97 ;  /* 0x000000233e617223 */ /* 0x000fe20000010861 */
[----:B------:R-:W-:Y:S01]  /*103d0*/  FFMA.FTZ R44, R60, R45, R64 ;  /* 0x0000002d3c2c7223 */ /* 0x000fe20000010040 */
[----:B------:R-:W-:Y:S01]  /*103e0*/  FFMA.FTZ R99, R62, R47, R66 ;  /* 0x0000002f3e637223 */ /* 0x000fe20000010042 */
[----:B------:R-:W-:-:S02]  /*103f0*/  F2FP.F16.F32.PACK_AB R35, R101, R104 ;  /* 0x000000686523723e */ /* 0x000fc400000000ff */
[----:B------:R-:W-:Y:S02]  /*10400*/  F2FP.F16.F32.PACK_AB R32, R63, R102 ;  /* 0x000000663f20723e */ /* 0x000fe400000000ff */
[----:B------:R-:W-:Y:S02]  /*10410*/  F2FP.F16.F32.PACK_AB R34, R97, R96 ;  /* 0x000000606122723e */ /* 0x000fe400000000ff */
[----:B------:R-:W-:Y:S02]  /*10420*/  F2FP.F16.F32.PACK_AB R47, R103, R108 ;  /* 0x0000006c672f723e */ /* 0x000fe400000000ff */
[----:B------:R-:W-:Y:S01]  /*10430*/  F2FP.F16.F32.PACK_AB R45, R100, R67 ;  /* 0x00000043642d723e */ /* 0x000fe200000000ff */
[----:B------:R1:W-:Y:S01]  /*10440*/  STS.128 [R94+0x12400], R32 ;  /* 0x012400205e007388 */ /* 0x0003e20000000c00 */
[----:B------:R-:W-:Y:S02]  /*10450*/  F2FP.F16.F32.PACK_AB R44, R44, R61 ;  /* 0x0000003d2c2c723e */ /* 0x000fe400000000ff */
[----:B------:R-:W-:-:S05]  /*10460*/  F2FP.F16.F32.PACK_AB R46, R99, R114 ;  /* 0x00000072632e723e */ /* 0x000fca00000000ff */
[----:B------:R1:W-:Y:S02]  /*10470*/  STS.128 [R95+0x12400], R44 ;  /* 0x0124002c5f007388 */ /* 0x0003e40000000c00 */
.L_x_1650:
[----:B------:R-:W-:Y:S05]  /*10480*/  BSYNC B2 ;  /* 0x0000000000027941 */ /* 0x000fea0003800000 */
.L_x_1649:
[----:B------:R-:W-:Y:S04]  /*10490*/  BSSY B2, `(.L_x_1651) ;  /* 0x0000067000027945 */ /* 0x000fe80003800000 */
[----:B------:R-:W-:Y:S05]  /*104a0*/  @P1 BRA `(.L_x_1652) ;  /* 0x0000000400941947 */ /* 0x000fea0003800000 */
[----:B-1----:R-:W-:Y:S01]  /*104b0*/  LEA.HI R33, R71, R198, RZ, 0x6 ;  /* 0x000000c647217211 */ /* 0x002fe200078f30ff */
[----:B------:R-:W-:Y:S01]  /*104c0*/  HADD2.F32 R96, -RZ, R90.H1_H1 ;  /* 0x3000005aff607230 */ /* 0x000fe20000004100 */
[----:B------:R-:W-:Y:S01]  /*104d0*/  LEA.HI R32, R85, R21, RZ, 0x1d ;  /* 0x0000001555207211 */ /* 0x000fe200078fe8ff */
[----:B------:R-:W-:Y:S01]  /*104e0*/  HADD2.F32 R94, -RZ, R92.H1_H1 ;  /* 0x3000005cff5e7230 */ /* 0x000fe20000004100 */
[----:B------:R-:W-:Y:S01]  /*104f0*/  LOP3.LUT R35, R209, 0x38, R70, 0xf8, !PT ;  /* 0x00000038d1237812 */ /* 0x000fe200078ef846 */
[----:B------:R-:W-:Y:S01]  /*10500*/  IMAD.SHL.U32 R34, R33, 0x80, RZ ;  /* 0x0000008021227824 */ /* 0x000fe200078e00ff */
[----:B------:R-:W-:Y:S01]  /*10510*/  SHF.R.S32.HI R33, RZ, 0x1f, R32 ;  /* 0x0000001fff217819 */ /* 0x000fe20000011420 */
[----:B------:R-:W-:Y:S01]  /*10520*/  HADD2.F32 R90, -RZ, R90.H0_H0 ;  /* 0x2000005aff5a7230 */ /* 0x000fe20000004100 */
[----:B------:R-:W-:Y:S01]  /*10530*/  LOP3.LUT R35, R35, R210, RZ, 0x3c, !PT ;  /* 0x000000d223237212 */ /* 0x000fe200078e3cff */
[----:B------:R-:W-:Y:S01]  /*10540*/  HADD2.F32 R92, -RZ, R92.H0_H0 ;  /* 0x2000005cff5c7230 */ /* 0x000fe20000004100 */
[----:B------:R-:W-:Y:S01]  /*10550*/  LOP3.LUT R44, R34, 0xffffe000, RZ, 0xc0, !PT ;  /* 0xffffe000222c7812 */ /* 0x000fe200078ec0ff */
[----:B------:R-:W-:Y:S01]  /*10560*/  IMAD.SHL.U32 R34, R32, 0x8, RZ ;  /* 0x0000000820227824 */ /* 0x000fe200078e00ff */
[----:B------:R-:W-:-:S02]  /*10570*/  LEA.HI R32, R33, R32, RZ, 0x3 ;  /* 0x0000002021207211 */ /* 0x000fc400078f18ff */
[----:B------:R-:W-:Y:S02]  /*10580*/  IADD3 R44, R35, R44, R211 ;  /* 0x0000002c232c7210 */ /* 0x000fe40007ffe0d3 */
[----:B------:R-:W-:Y:S01]  /*10590*/  LOP3.LUT R33, R209, 0x38, R34, 0xf8, !PT ;  /* 0x00000038d1217812 */ /* 0x000fe200078ef822 */
[----:B------:R-:W-:Y:S01]  /*105a0*/  IMAD.SHL.U32 R32, R32, 0x400, RZ ;  /* 0x0000040020207824 */ /* 0x000fe200078e00ff */
[----:B------:R-:W-:Y:S01]  /*105b0*/  SHF.R.U64 R40, R40, 0x10, R41 ;  /* 0x0000001028287819 */ /* 0x000fe20000001229 */
[----:B------:R-:W-:Y:S01]  /*105c0*/  IMAD R60, R44, 0x2, R221 ;  /* 0x000000022c3c7824 */ /* 0x000fe200078e02dd */
[----:B------:R-:W-:Y:S02]  /*105d0*/  LOP3.LUT R45, R33, R210, RZ, 0x3c, !PT ;  /* 0x000000d2212d7212 */ /* 0x000fe400078e3cff */
[----:B------:R-:W-:Y:S02]  /*105e0*/  LOP3.LUT R44, R32, 0x7fffe000, RZ, 0xc0, !PT ;  /* 0x7fffe000202c7812 */ /* 0x000fe400078ec0ff */
[----:B------:R-:W1:Y:S01]  /*105f0*/  LDS.128 R32, [R60] ;  /* 0x000000003c207984 */ /* 0x000e620000000c00 */
[----:B------:R-:W-:-:S02]  /*10600*/  SHF.R.U32.HI R95, RZ, 0x10, R41 ;  /* 0x00000010ff5f7819 */ /* 0x000fc40000011629 */
[----:B------:R-:W-:Y:S02]  /*10610*/  IADD3 R45, R45, R44, R211 ;  /* 0x0000002c2d2d7210 */ /* 0x000fe40007ffe0d3 */
[--C-:B------:R-:W-:Y:S01]  /*10620*/  SHF.R.U32.HI R67, RZ, 0x10, R29.reuse ;  /* 0x00000010ff437819 */ /* 0x100fe2000001161d */
[----:B------:R-:W-:Y:S01]  /*10630*/  HADD2.F32 R95, -RZ, R95.H0_H0 ;  /* 0x2000005fff5f7230 */ /* 0x000fe20000004100 */
[----:B0-----:R-:W-:Y:S02]  /*10640*/  LEA R61, R45, R16, 0x1 ;  /* 0x000000102d3d7211 */ /* 0x001fe400078e08ff */
[----:B------:R-:W-:Y:S01]  /*10650*/  SHF.R.U64 R28, R28, 0x10, R29 ;  /* 0x000000101c1c7819 */ /* 0x000fe2000000121d */
[----:B------:R-:W-:Y:S01]  /*10660*/  HADD2.F32 R67, -RZ, R67.H0_H0 ;  /* 0x20000043ff437230 */ /* 0x000fe20000004100 */
[----:B------:R-:W-:Y:S01]  /*10670*/  SHF.R.U64 R29, R30, 0x10, R31 ;  /* 0x000000101e1d7819 */ /* 0x000fe2000000121f */
[----:B------:R-:W0:Y:S01]  /*10680*/  LDS.128 R44, [R61+0x12400] ;  /* 0x012400003d2c7984 */ /* 0x000e220000000c00 */
[----:B------:R-:W-:-:S02]  /*10690*/  SHF.R.U64 R30, R42, 0x10, R43 ;  /* 0x000000102a1e7819 */ /* 0x000fc4000000122b */
[----:B------:R-:W-:Y:S01]  /*106a0*/  SHF.R.U32.HI R97, RZ, 0x10, R43 ;  /* 0x00000010ff617819 */ /* 0x000fe2000001162b */
[----:B------:R-:W-:Y:S01]  /*106b0*/  HADD2.F32 R29, -RZ, R29.H0_H0 ;  /* 0x2000001dff1d7230 */ /* 0x000fe20000004100 */
[----:B------:R-:W-:-:S05]  /*106c0*/  SHF.R.U32.HI R62, RZ, 0x10, R31 ;  /* 0x00000010ff3e7819 */ /* 0x000fca000001161f */
[----:B------:R-:W-:Y:S02]  /*106d0*/  HADD2.F32 R62, -RZ, R62.H0_H0 ;  /* 0x2000003eff3e7230 */ /* 0x000fe40000004100 */
[--C-:B-1----:R-:W-:Y:S02]  /*106e0*/  HADD2.F32 R41, -RZ, R33.reuse.H0_H0 ;  /* 0x20000021ff297230 */ /* 0x102fe40000004100 */
[----:B------:R-:W-:Y:S02]  /*106f0*/  HADD2.F32 R63, -RZ, R33.H1_H1 ;  /* 0x30000021ff3f7230 */ /* 0x000fe40000004100 */
[----:B------:R-:W-:Y:S02]  /*10700*/  HADD2.F32 R43, -RZ, R32.H0_H0 ;  /* 0x20000020ff2b7230 */ /* 0x000fe40000004100 */
[----:B------:R-:W-:Y:S02]  /*10710*/  HADD2.F32 R42, -RZ, R34.H0_H0 ;  /* 0x20000022ff2a7230 */ /* 0x000fe40000004100 */
[----:B------:R-:W-:-:S02]  /*10720*/  HADD2.F32 R31, -RZ, R35.H0_H0 ;  /* 0x20000023ff1f7230 */ /* 0x000fc40000004100 */
[----:B------:R-:W-:Y:S02]  /*10730*/  HADD2.F32 R35, -RZ, R35.H1_H1 ;  /* 0x30000023ff237230 */ /* 0x000fe40000004100 */
[--C-:B0-----:R-:W-:Y:S02]  /*10740*/  HADD2.F32 R33, -RZ, R45.reuse.H0_H0 ;  /* 0x2000002dff217230 */ /* 0x101fe40000004100 */
[----:B------:R-:W-:Y:S02]  /*10750*/  HADD2.F32 R64, -RZ, R45.H1_H1 ;  /* 0x3000002dff407230 */ /* 0x000fe40000004100 */
[----:B------:R-:W-:Y:S02]  /*10760*/  HADD2.F32 R45, -RZ, R44.H0_H0 ;  /* 0x2000002cff2d7230 */ /* 0x000fe40000004100 */
[C---:B------:R-:W-:Y:S01]  /*10770*/  FMUL.FTZ R98, R33.reuse, R96 ;  /* 0x0000006021627220 */ /* 0x040fe20000410000 */
[----:B------:R-:W-:Y:S01]  /*10780*/  FMUL.FTZ R100, R33, R94 ;  /* 0x0000005e21647220 */ /* 0x000fe20000410000 */
[----:B------:R-:W-:-:S02]  /*10790*/  HADD2.F32 R65, -RZ, R46.H0_H0 ;  /* 0x2000002eff417230 */ /* 0x000fc40000004100 */
[C---:B------:R-:W-:Y:S01]  /*107a0*/  FFMA.FTZ R33, R41.reuse, R94, -R98 ;  /* 0x0000005e29217223 */ /* 0x040fe20000010862 */
[C---:B------:R-:W-:Y:S01]  /*107b0*/  FMUL.FTZ R94, R64.reuse, R95 ;  /* 0x0000005f405e7220 */ /* 0x040fe20000410000 */
[----:B------:R-:W-:Y:S01]  /*107c0*/  FFMA.FTZ R41, R41, R96, R100 ;  /* 0x0000006029297223 */ /* 0x000fe20000010064 */
[-C--:B------:R-:W-:Y:S01]  /*107d0*/  FMUL.FTZ R98, R64, R67.reuse ;  /* 0x0000004340627220 */ /* 0x080fe20000410000 */
[----:B------:R-:W-:Y:S02]  /*107e0*/  HADD2.F32 R64, -RZ, R91.H0_H0 ;  /* 0x2000005bff407230 */ /* 0x000fe40000004100 */
[----:B------:R-:W-:Y:S01]  /*107f0*/  FFMA.FTZ R96, R63, R67, -R94 ;  /* 0x000000433f607223 */ /* 0x000fe2000001085e */
[C---:B------:R-:W-:Y:S01]  /*10800*/  FMUL.FTZ R94, R45.reuse, R90 ;  /* 0x0000005a2d5e7220 */ /* 0x040fe20000410000 */
[----:B------:R-:W-:Y:S01]  /*10810*/  FMUL.FTZ R67, R45, R92 ;  /* 0x0000005c2d437220 */ /* 0x000fe20000410000 */
[----:B------:R-:W-:Y:S02]  /*10820*/  HADD2.F32 R66, -RZ, R47.H0_H0 ;  /* 0x2000002fff427230 */ /* 0x000fe40000004100 */
[----:B------:R-:W-:Y:S01]  /*10830*/  FFMA.FTZ R98, R63, R95, R98 ;  /* 0x0000005f3f627223 */ /* 0x000fe20000010062 */
[----:B------:R-:W-:-:S02]  /*10840*/  HADD2.F32 R45, -RZ, R93.H0_H0 ;  /* 0x2000005dff2d7230 */ /* 0x000fc40000004100 */
[C---:B------:R-:W-:Y:S01]  /*10850*/  FFMA.FTZ R94, R43.reuse, R92, -R94 ;  /* 0x0000005c2b5e7223 */ /* 0x040fe2000001085e */
[----:B------:R-:W-:Y:S02]  /*10860*/  HADD2.F32 R91, -RZ, R91.H1_H1 ;  /* 0x3000005bff5b7230 */ /* 0x000fe40000004100 */
[----:B------:R-:W-:Y:S01]  /*10870*/  FFMA.FTZ R67, R43, R90, R67 ;  /* 0x0000005a2b437223 */ /* 0x000fe20000010043 */
[----:B------:R-:W-:Y:S02]  /*10880*/  HADD2.F32 R93, -RZ, R93.H1_H1 ;  /* 0x3000005dff5d7230 */ /* 0x000fe40000004100 */
[C---:B------:R-:W-:Y:S01]  /*10890*/  FMUL.FTZ R43, R65.reuse, R64 ;  /* 0x00000040412b7220 */ /* 0x040fe20000410000 */
[----:B------:R-:W-:Y:S02]  /*108a0*/  HADD2.F32 R47, -RZ, R47.H1_H1 ;  /* 0x3000002fff2f7230 */ /* 0x000fe40000004100 */
[----:B------:R-:W-:Y:S01]  /*108b0*/  FMUL.FTZ R65, R65, R45 ;  /* 0x0000002d41417220 */ /* 0x000fe20000410000 */
[----:B------:R-:W-:-:S02]  /*108c0*/  HADD2.F32 R90, -RZ, R97.H0_H0 ;  /* 0x20000061ff5a7230 */ /* 0x000fc40000004100 */
[C---:B------:R-:W-:Y:S01]  /*108d0*/  FMUL.FTZ R92, R66.reuse, R91 ;  /* 0x0000005b425c7220 */ /* 0x040fe20000410000 */
[----:B------:R-:W-:Y:S01]  /*108e0*/  FMUL.FTZ R66, R66, R93 ;  /* 0x0000005d42427220 */ /* 0x000fe20000410000 */
[C---:B------:R-:W-:Y:S01]  /*108f0*/  FFMA.FTZ R63, R42.reuse, R45, -R43 ;  /* 0x0000002d2a3f7223 */ /* 0x040fe2000001082b */
[----:B------:R-:W-:Y:S01]  /*10900*/  FFMA.FTZ R65, R42, R64, R65 ;  /* 0x000000402a417223 */ /* 0x000fe20000010041 */
[----:B------:R-:W-:Y:S02]  /*10910*/  HADD2.F32 R44, -RZ, R44.H1_H1 ;  /* 0x3000002cff2c7230 */ /* 0x000fe40000004100 */
[----:B------:R-:W-:Y:S01]  /*10920*/  FMUL.FTZ R42, R47, R90 ;  /* 0x0000005a2f2a7220 */ /* 0x000fe20000410000 */
[----:B------:R-:W-:Y:S02]  /*10930*/  HADD2.F32 R46, -RZ, R46.H1_H1 ;  /* 0x3000002eff2e7230 */ /* 0x000fe40000004100 */
[C---:B------:R-:W-:Y:S01]  /*10940*/  FFMA.FTZ R92, R31.reuse, R93, -R92 ;  /* 0x0000005d1f5c7223 */ /* 0x040fe2000001085c */
[----:B------:R-:W-:Y:S01]  /*10950*/  FFMA.FTZ R66, R31, R91, R66 ;  /* 0x0000005b1f427223 */ /* 0x000fe20000010042 */
[----:B------:R-:W-:Y:S01]  /*10960*/  FMUL.FTZ R64, R47, R62 ;  /* 0x0000003e2f407220 */ /* 0x000fe20000410000 */
[----:B------:R-:W-:-:S02]  /*10970*/  HADD2.F32 R43, -RZ, R40.H0_H0 ;  /* 0x20000028ff2b7230 */ /* 0x000fc40000004100 */
[C---:B------:R-:W-:Y:S01]  /*10980*/  FFMA.FTZ R93, R35.reuse, R62, -R42 ;  /* 0x0000003e235d7223 */ /* 0x040fe2000001082a */
[----:B------:R-:W-:Y:S02]  /*10990*/  HADD2.F32 R45, -RZ, R30.H0_H0 ;  /* 0x2000001eff2d7230 */ /* 0x000fe40000004100 */
[----:B------:R-:W-:Y:S01]  /*109a0*/  FFMA.FTZ R95, R35, R90, R64 ;  /* 0x0000005a235f7223 */ /* 0x000fe20000010040 */
[----:B------:R-:W-:Y:S02]  /*109b0*/  HADD2.F32 R31, -RZ, R28.H0_H0 ;  /* 0x2000001cff1f7230 */ /* 0x000fe40000004100 */
[----:B------:R-:W-:Y:S01]  /*109c0*/  FMUL.FTZ R35, R44, R43 ;  /* 0x0000002b2c237220 */ /* 0x000fe20000410000 */
[----:B------:R-:W-:Y:S02]  /*109d0*/  HADD2.F32 R32, -RZ, R32.H1_H1 ;  /* 0x30000020ff207230 */ /* 0x000fe40000004100 */
[----:B------:R-:W-:Y:S01]  /*109e0*/  FMUL.FTZ R91, R46, R45 ;  /* 0x0000002d2e5b7220 */ /* 0x000fe20000410000 */
[----:B------:R-:W-:-:S02]  /*109f0*/  HADD2.F32 R34, -RZ, R34.H1_H1 ;  /* 0x30000022ff227230 */ /* 0x000fc40000004100 */
[----:B------:R-:W-:Y:S01]  /*10a00*/  FMUL.FTZ R44, R44, R31 ;  /* 0x0000001f2c2c7220 */ /* 0x000fe20000410000 */
[----:B------:R-:W-:Y:S01]  /*10a10*/  FMUL.FTZ R46, R46, R29 ;  /* 0x0000001d2e2e7220 */ /* 0x000fe20000410000 */
[----:B------:R-:W-:Y:S01]  /*10a20*/  FFMA.FTZ R47, R32, R31, -R35 ;  /* 0x0000001f202f7223 */ /* 0x000fe20000010823 */
[----:B------:R-:W-:Y:S01]  /*10a30*/  F2FP.F16.F32.PACK_AB R31, R93, R92 ;  /* 0x0000005c5d1f723e */ /* 0x000fe200000000ff */
[----:B------:R-:W-:Y:S01]  /*10a40*/  FFMA.FTZ R30, R34, R29, -R91 ;  /* 0x0000001d221e7223 */ /* 0x000fe2000001085b */
[----:B------:R-:W-:Y:S01]  /*10a50*/  FFMA.FTZ R32, R32, R43, R44 ;  /* 0x0000002b20207223 */ /* 0x000fe2000001002c */
[----:B------:R-:W-:Y:S01]  /*10a60*/  FFMA.FTZ R34, R34, R45, R46 ;  /* 0x0000002d22227223 */ /* 0x000fe2000001002e */
[----:B------:R-:W-:Y:S02]  /*10a70*/  F2FP.F16.F32.PACK_AB R29, R96, R33 ;  /* 0x00000021601d723e */ /* 0x000fe400000000ff */
[----:B------:R-:W-:Y:S02]  /*10a80*/  F2FP.F16.F32.PACK_AB R28, R47, R94 ;  /* 0x0000005e2f1c723e */ /* 0x000fe400000000ff */
[----:B------:R-:W-:-:S02]  /*10a90*/  F2FP.F16.F32.PACK_AB R30, R30, R63 ;  /* 0x0000003f1e1e723e */ /* 0x000fc400000000ff */
[----:B------:R-:W-:Y:S02]  /*10aa0*/  F2FP.F16.F32.PACK_AB R35, R95, R66 ;  /* 0x000000425f23723e */ /* 0x000fe400000000ff */
[----:B------:R-:W-:Y:S01]  /*10ab0*/  F2FP.F16.F32.PACK_AB R33, R98, R41 ;  /* 0x000000296221723e */ /* 0x000fe200000000ff */
[----:B------:R2:W-:Y:S01]  /*10ac0*/  STS.128 [R60], R28 ;  /* 0x0000001c3c007388 */ /* 0x0005e20000000c00 */
[----:B------:R-:W-:Y:S02]  /*10ad0*/  F2FP.F16.F32.PACK_AB R32, R32, R67 ;  /* 0x000000432020723e */ /* 0x000fe400000000ff */
[----:B------:R-:W-:-:S05]  /*10ae0*/  F2FP.F16.F32.PACK_AB R34, R34, R65 ;  /* 0x000000412222723e */ /* 0x000fca00000000ff */
[----:B------:R2:W-:Y:S02]  /*10af0*/  STS.128 [R61+0x12400], R32 ;  /* 0x012400203d007388 */ /* 0x0005e40000000c00 */
.L_x_1652:
[----:B------:R-:W-:Y:S05]  /*10b00*/  BSYNC B2 ;  /* 0x0000000000027941 */ /* 0x000fea0003800000 */
.L_x_1651:
[----:B------:R-:W-:Y:S05]  /*10b10*/  @P2 BRA `(.L_x_1648) ;  /* 0x0000000400942947 */ /* 0x000fea0003800000 */
[----:B--2---:R-:W-:Y:S01]  /*10b20*/  LEA.HI R28, R0, R199, RZ, 0x6 ;  /* 0x000000c7001c7211 */ /* 0x004fe200078f30ff */
[----:B------:R-:W-:Y:S01]  /*10b30*/  HADD2.F32 R43, -RZ, R83.H1_H1 ;  /* 0x30000053ff2b7230 */ /* 0x000fe20000004100 */
[----:B------:R-:W-:Y:S01]  /*10b40*/  LEA.HI R85, R85, R20, RZ, 0x1d ;  /* 0x0000001455557211 */ /* 0x000fe200078fe8ff */
[----:B-1----:R-:W-:Y:S01]  /*10b50*/  HADD2.F32 R45, -RZ, R81.H1_H1 ;  /* 0x30000051ff2d7230 */ /* 0x002fe20000004100 */
[----:B------:R-:W-:Y:S01]  /*10b60*/  LOP3.LUT R29, R209, 0x38, R3, 0xf8, !PT ;  /* 0x00000038d11d7812 */ /* 0x000fe200078ef803 */
[----:B------:R-:W-:Y:S01]  /*10b70*/  IMAD.SHL.U32 R28, R28, 0x80, RZ ;  /* 0x000000801c1c7824 */ /* 0x000fe200078e00ff */
[----:B------:R-:W-:Y:S02]  /*10b80*/  SHF.R.S32.HI R30, RZ, 0x1f, R85 ;  /* 0x0000001fff1e7819 */ /* 0x000fe40000011455 */
[----:B------:R-:W-:Y:S02]  /*10b90*/  LOP3.LUT R29, R29, R210, RZ, 0x3c, !PT ;  /* 0x000000d21d1d7212 */ /* 0x000fe400078e3cff */
[----:B------:R-:W-:Y:S01]  /*10ba0*/  LOP3.LUT R32, R28, 0xffffe000, RZ, 0xc0, !PT ;  /* 0xffffe0001c207812 */ /* 0x000fe200078ec0ff */
[----:B------:R-:W-:Y:S01]  /*10bb0*/  IMAD.SHL.U32 R28, R85, 0x8, RZ ;  /* 0x00000008551c7824 */ /* 0x000fe200078e00ff */
[----:B------:R-:W-:-:S02]  /*10bc0*/  LEA.HI R30, R30, R85, RZ, 0x3 ;  /* 0x000000551e1e7211 */ /* 0x000fc400078f18ff */
[----:B------:R-:W-:Y:S02]  /*10bd0*/  IADD3 R32, R29, R32, R211 ;  /* 0x000000201d207210 */ /* 0x000fe40007ffe0d3 */
[----:B------:R-:W-:Y:S01]  /*10be0*/  LOP3.LUT R29, R209, 0x38, R28, 0xf8, !PT ;  /* 0x00000038d11d7812 */ /* 0x000fe200078ef81c */
[----:B------:R-:W-:Y:S01]  /*10bf0*/  IMAD.SHL.U32 R30, R30, 0x400, RZ ;  /* 0x000004001e1e7824 */ /* 0x000fe200078e00ff */
[----:B------:R-:W-:Y:S01]  /*10c00*/  SHF.R.U32.HI R46, RZ, 0x10, R37 ;  /* 0x00000010ff2e7819 */ /* 0x000fe20000011625 */
[----:B------:R-:W-:Y:S01]  /*10c10*/  IMAD R40, R32, 0x2, R221 ;  /* 0x0000000220287824 */ /* 0x000fe200078e02dd */
[----:B------:R-:W-:Y:S02]  /*10c20*/  LOP3.LUT R33, R29, R210, RZ, 0x3c, !PT ;  /* 0x000000d21d217212 */ /* 0x000fe400078e3cff */
[----:B------:R-:W-:Y:S01]  /*10c30*/  LOP3.LUT R32, R30, 0x7fffe000, RZ, 0xc0, !PT ;  /* 0x7fffe0001e207812 */ /* 0x000fe200078ec0ff */
[----:B------:R-:W-:Y:S01]  /*10c40*/  HADD2.F32 R46, -RZ, R46.H0_H0 ;  /* 0x2000002eff2e7230 */ /* 0x000fe20000004100 */
[----:B------:R-:W1:Y:S01]  /*10c50*/  LDS.128 R28, [R40] ;  /* 0x00000000281c7984 */ /* 0x000e620000000c00 */
[----:B------:R-:W-:-:S02]  /*10c60*/  SHF.R.U64 R67, R36, 0x10, R37 ;  /* 0x0000001024437819 */ /* 0x000fc40000001225 */
[----:B------:R-:W-:Y:S02]  /*10c70*/  IADD3 R33, R33, R32, R211 ;  /* 0x0000002021217210 */ /* 0x000fe40007ffe0d3 */
[----:B------:R-:W-:Y:S02]  /*10c80*/  SHF.R.U32.HI R44, RZ, 0x10, R25 ;  /* 0x00000010ff2c7819 */ /* 0x000fe40000011619 */
[----:B------:R-:W-:Y:S01]  /*10c90*/  SHF.R.U64 R65, R38, 0x10, R39 ;  /* 0x0000001026417819 */ /* 0x000fe20000001227 */
[----:B------:R-:W-:Y:S01]  /*10ca0*/  IMAD R41, R33, 0x2, R16 ;  /* 0x0000000221297824 */ /* 0x000fe200078e0210 */
[----:B------:R-:W-:Y:S02]  /*10cb0*/  SHF.R.U64 R85, R26, 0x10, R27 ;  /* 0x000000101a557819 */ /* 0x000fe4000000121b */
[----:B------:R-:W-:Y:S02]  /*10cc0*/  SHF.R.U64 R24, R24, 0x10, R25 ;  /* 0x0000001018187819 */ /* 0x000fe40000001219 */
[----:B------:R-:W2:Y:S01]  /*10cd0*/  LDS.128 R32, [R41+0x12400] ;  /* 0x0124000029207984 */ /* 0x000ea20000000c00 */
[----:B------:R-:W-:-:S02]  /*10ce0*/  SHF.R.U32.HI R63, RZ, 0x10, R39 ;  /* 0x00000010ff3f7819 */ /* 0x000fc40000011627 */
[----:B------:R-:W-:Y:S01]  /*10cf0*/  SHF.R.U32.HI R66, RZ, 0x10, R27 ;  /* 0x00000010ff427819 */ /* 0x000fe2000001161b */
[--C-:B-1----:R-:W-:Y:S02]  /*10d00*/  HADD2.F32 R26, -RZ, R29.reuse.H0_H0 ;  /* 0x2000001dff1a7230 */ /* 0x102fe40000004100 */
[----:B------:R-:W-:Y:S02]  /*10d10*/  HADD2.F32 R29, -RZ, R29.H1_H1 ;  /* 0x3000001dff1d7230 */ /* 0x000fe40000004100 */
[----:B------:R-:W-:Y:S02]  /*10d20*/  HADD2.F32 R25, -RZ, R28.H0_H0 ;  /* 0x2000001cff197230 */ /* 0x000fe40000004100 */
[----:B------:R-:W-:Y:S02]  /*10d30*/  HADD2.F32 R27, -RZ, R30.H0_H0 ;  /* 0x2000001eff1b7230 */ /* 0x000fe40000004100 */
[--C-:B------:R-:W-:Y:S02]  /*10d40*/  HADD2.F32 R36, -RZ, R31.reuse.H0_H0 ;  /* 0x2000001fff247230 */ /* 0x100fe40000004100 */
[----:B------:R-:W-:-:S02]  /*10d50*/  HADD2.F32 R31, -RZ, R31.H1_H1 ;  /* 0x3000001fff1f7230 */ /* 0x000fc40000004100 */
[----:B------:R-:W-:Y:S02]  /*10d60*/  HADD2.F32 R28, -RZ, R28.H1_H1 ;  /* 0x3000001cff1c7230 */ /* 0x000fe40000004100 */
[--C-:B--2---:R-:W-:Y:S02]  /*10d70*/  HADD2.F32 R37, -RZ, R33.reuse.H0_H0 ;  /* 0x20000021ff257230 */ /* 0x104fe40000004100 */
[----:B------:R-:W-:Y:S02]  /*10d80*/  HADD2.F32 R38, -RZ, R33.H1_H1 ;  /* 0x30000021ff267230 */ /* 0x000fe40000004100 */
[----:B------:R-:W-:Y:S02]  /*10d90*/  HADD2.F32 R33, -RZ, R32.H0_H0 ;  /* 0x20000020ff217230 */ /* 0x000fe40000004100 */
[C---:B------:R-:W-:Y:S01]  /*10da0*/  FMUL.FTZ R47, R37.reuse, R45 ;  /* 0x0000002d252f7220 */ /* 0x040fe20000410000 */
[----:B0-----:R-:W-:Y:S01]  /*10db0*/  FMUL.FTZ R61, R37, R43 ;  /* 0x0000002b253d7220 */ /* 0x001fe20000410000 */
[----:B------:R-:W-:-:S02]  /*10dc0*/  HADD2.F32 R37, -RZ, R44.H0_H0 ;  /* 0x2000002cff257230 */ /* 0x000fc40000004100 */
[----:B------:R-:W-:Y:S01]  /*10dd0*/  FMUL.FTZ R60, R38, R46 ;  /* 0x0000002e263c7220 */ /* 0x000fe20000410000 */
[----:B------:R-:W-:Y:S02]  /*10de0*/  HADD2.F32 R44, -RZ, R81.H0_H0 ;  /* 0x20000051ff2c7230 */ /* 0x000fe40000004100 */
[C---:B------:R-:W-:Y:S01]  /*10df0*/  FFMA.FTZ R47, R26.reuse, R43, -R47 ;  /* 0x0000002b1a2f7223 */ /* 0x040fe2000001082f */
[----:B------:R-:W-:Y:S01]  /*10e00*/  FFMA.FTZ R61, R26, R45, R61 ;  /* 0x0000002d1a3d7223 */ /* 0x000fe2000001003d */
[----:B------:R-:W-:Y:S02]  /*10e10*/  HADD2.F32 R26, -RZ, R83.H0_H0 ;  /* 0x20000053ff1a7230 */ /* 0x000fe40000004100 */
[-C--:B------:R-:W-:Y:S01]  /*10e20*/  FFMA.FTZ R62, R29, R37.reuse, -R60 ;  /* 0x000000251d3e7223 */ /* 0x080fe2000001083c */
[----:B------:R-:W-:Y:S01]  /*10e30*/  FMUL.FTZ R60, R33, R44 ;  /* 0x0000002c213c7220 */ /* 0x000fe20000410000 */
[----:B------:R-:W-:Y:S01]  /*10e40*/  FMUL.FTZ R64, R38, R37 ;  /* 0x0000002526407220 */ /* 0x000fe20000410000 */
[----:B------:R-:W-:-:S02]  /*10e50*/  HADD2.F32 R39, -RZ, R34.H0_H0 ;  /* 0x20000022ff277230 */ /* 0x000fc40000004100 */
[-C--:B------:R-:W-:Y:S01]  /*10e60*/  FMUL.FTZ R33, R33, R26.reuse ;  /* 0x0000001a21217220 */ /* 0x080fe20000410000 */
[----:B------:R-:W-:Y:S02]  /*10e70*/  HADD2.F32 R38, -RZ, R82.H0_H0 ;  /* 0x20000052ff267230 */ /* 0x000fe40000004100 */
[----:B------:R-:W-:Y:S01]  /*10e80*/  FFMA.FTZ R60, R25, R26, -R60 ;  /* 0x0000001a193c7223 */ /* 0x000fe2000001083c */
[----:B------:R-:W-:Y:S01]  /*10e90*/  FFMA.FTZ R64, R29, R46, R64 ;  /* 0x0000002e1d407223 */ /* 0x000fe20000010040 */
[----:B------:R-:W-:Y:S02]  /*10ea0*/  HADD2.F32 R26, -RZ, R84.H0_H0 ;  /* 0x20000054ff1a7230 */ /* 0x000fe40000004100 */
[----:B------:R-:W-:Y:S01]  /*10eb0*/  FFMA.FTZ R37, R25, R44, R33 ;  /* 0x0000002c19257223 */ /* 0x000fe20000010021 */
[----:B------:R-:W-:Y:S02]  /*10ec0*/  HADD2.F32 R42, -RZ, R35.H0_H0 ;  /* 0x20000023ff2a7230 */ /* 0x000fe40000004100 */
[----:B------:R-:W-:Y:S01]  /*10ed0*/  FMUL.FTZ R44, R39, R38 ;  /* 0x00000026272c7220 */ /* 0x000fe20000410000 */
[----:B------:R-:W-:-:S02]  /*10ee0*/  HADD2.F32 R29, -RZ, R82.H1_H1 ;  /* 0x30000052ff1d7230 */ /* 0x000fc40000004100 */
[-C--:B------:R-:W-:Y:S01]  /*10ef0*/  FMUL.FTZ R46, R39, R26.reuse ;  /* 0x0000001a272e7220 */ /* 0x080fe20000410000 */
[----:B------:R-:W-:Y:S02]  /*10f00*/  HADD2.F32 R25, -RZ, R84.H1_H1 ;  /* 0x30000054ff197230 */ /* 0x000fe40000004100 */
[----:B------:R-:W-:Y:S01]  /*10f10*/  FFMA.FTZ R39, R27, R26, -R44 ;  /* 0x0000001a1b277223 */ /* 0x000fe2000001082c */
[----:B------:R-:W-:Y:S02]  /*10f20*/  HADD2.F32 R35, -RZ, R35.H1_H1 ;  /* 0x30000023ff237230 */ /* 0x000fe40000004100 */
[C---:B------:R-:W-:Y:S01]  /*10f30*/  FMUL.FTZ R33, R42.reuse, R29 ;  /* 0x0000001d2a217220 */ /* 0x040fe20000410000 */
[----:B------:R-:W-:Y:S02]  /*10f40*/  HADD2.F32 R44, -RZ, R63.H0_H0 ;  /* 0x2000003fff2c7230 */ /* 0x000fe40000004100 */
[----:B------:R-:W-:Y:S01]  /*10f50*/  FMUL.FTZ R42, R42, R25 ;  /* 0x000000192a2a7220 */ /* 0x000fe20000410000 */
[----:B------:R-:W-:-:S02]  /*10f60*/  HADD2.F32 R26, -RZ, R66.H0_H0 ;  /* 0x20000042ff1a7230 */ /* 0x000fc40000004100 */
[----:B------:R-:W-:Y:S01]  /*10f70*/  FFMA.FTZ R46, R27, R38, R46 ;  /* 0x000000261b2e7223 */ /* 0x000fe2000001002e */
[C---:B------:R-:W-:Y:S01]  /*10f80*/  FFMA.FTZ R38, R36.reuse, R25, -R33 ;  /* 0x0000001924267223 */ /* 0x040fe20000010821 */
[----:B------:R-:W-:Y:S01]  /*10f90*/  FFMA.FTZ R42, R36, R29, R42 ;  /* 0x0000001d242a7223 */ /* 0x000fe2000001002a */
[----:B------:R-:W-:Y:S02]  /*10fa0*/  HADD2.F32 R32, -RZ, R32.H1_H1 ;  /* 0x30000020ff207230 */ /* 0x000fe40000004100 */
[C---:B------:R-:W-:Y:S01]  /*10fb0*/  FMUL.FTZ R66, R35.reuse, R44 ;  /* 0x0000002c23427220 */ /* 0x040fe20000410000 */
[----:B------:R-:W-:Y:S02]  /*10fc0*/  HADD2.F32 R34, -RZ, R34.H1_H1 ;  /* 0x30000022ff227230 */ /* 0x000fe40000004100 */
[-C--:B------:R-:W-:Y:S01]  /*10fd0*/  FMUL.FTZ R36, R35, R26.reuse ;  /* 0x0000001a23247220 */ /* 0x080fe20000410000 */
[----:B------:R-:W-:Y:S02]  /*10fe0*/  HADD2.F32 R29, -RZ, R67.H0_H0 ;  /* 0x20000043ff1d7230 */ /* 0x000fe40000004100 */
[----:B------:R-:W-:Y:S01]  /*10ff0*/  FFMA.FTZ R45, R31, R26, -R66 ;  /* 0x0000001a1f2d7223 */ /* 0x000fe20000010842 */
[----:B------:R-:W-:-:S02]  /*11000*/  HADD2.F32 R33, -RZ, R65.H0_H0 ;  /* 0x20000041ff217230 */ /* 0x000fc40000004100 */
[----:B------:R-:W-:Y:S01]  /*11010*/  FFMA.FTZ R63, R31, R44, R36 ;  /* 0x0000002c1f3f7223 */ /* 0x000fe20000010024 */
[----:B------:R-:W-:Y:S02]  /*11020*/  HADD2.F32 R25, -RZ, R24.H0_H0 ;  /* 0x20000018ff197230 */ /* 0x000fe40000004100 */
[----:B------:R-:W-:Y:S01]  /*11030*/  FMUL.FTZ R31, R32, R29 ;  /* 0x0000001d201f7220 */ /* 0x000fe20000410000 */
[----:B------:R-:W-:Y:S02]  /*11040*/  HADD2.F32 R27, -RZ, R85.H0_H0 ;  /* 0x20000055ff1b7230 */ /* 0x000fe40000004100 */
[----:B------:R-:W-:Y:S01]  /*11050*/  FMUL.FTZ R43, R34, R33 ;  /* 0x00000021222b7220 */ /* 0x000fe20000410000 */
[----:B------:R-:W-:Y:S02]  /*11060*/  HADD2.F32 R30, -RZ, R30.H1_H1 ;  /* 0x3000001eff1e7230 */ /* 0x000fe40000004100 */
[-C--:B------:R-:W-:Y:S01]  /*11070*/  FMUL.FTZ R32, R32, R25.reuse ;  /* 0x0000001920207220 */ /* 0x080fe20000410000 */
[----:B------:R-:W-:Y:S01]  /*11080*/  FFMA.FTZ R35, R28, R25, -R31 ;  /* 0x000000191c237223 */ /* 0x000fe2000001081f */
[----:B------:R-:W-:Y:S01]  /*11090*/  FMUL.FTZ R34, R34, R27 ;  /* 0x0000001b22227220 */ /* 0x000fe20000410000 */
        /* <DEDUP_REMOVED lines=13> */
.L_x_1648:
[----:B------:R-:W-:Y:S05]  /*11170*/  BSYNC B1 ;  /* 0x0000000000017941 */ /* 0x000fea0003800000 */
.L_x_1647:
[----:B------:R-:W-:-:S13]  /*11180*/  ISETP.GE.AND P0, PT, R220, R76, PT ;  /* 0x0000004cdc00720c */ /* 0x000fda0003f06270 */
[----:B------:R-:W-:Y:S05]  /*11190*/  @P0 BRA `(.L_x_1628) ;  /* 0x0000001000dc0947 */ /* 0x000fea0003800000 */
[----:B-12---:R-:W1:Y:S01]  /*111a0*/  LDC R32, c[0x0][0x3f4] ;  /* 0x0000fd00ff207b82 */ /* 0x006e620000000800 */
[----:B------:R-:W-:Y:S01]  /*111b0*/  BSSY B1, `(.L_x_1653) ;  /* 0x0000067000017945 */ /* 0x000fe20003800000 */
[----:B------:R-:W-:Y:S02]  /*111c0*/  SHF.R.U32.HI R62, RZ, 0x3, R207 ;  /* 0x00000003ff3e7819 */ /* 0x000fe400000116cf */
[-C--:B-1----:R-:W-:Y:S02]  /*111d0*/  ISETP.GE.AND P0, PT, R22, R32.reuse, PT ;  /* 0x000000201600720c */ /* 0x082fe40003f06270 */
[-C--:B------:R-:W-:Y:S02]  /*111e0*/  ISETP.GE.AND P1, PT, R198, R32.reuse, PT ;  /* 0x00000020c600720c */ /* 0x080fe40003f26270 */
[----:B------:R-:W-:-:S09]  /*111f0*/  ISETP.GE.AND P2, PT, R199, R32, PT ;  /* 0x00000020c700720c */ /* 0x000fd20003f46270 */
[----:B------:R-:W-:Y:S05]  /*11200*/  @P0 BRA `(.L_x_1654) ;  /* 0x0000000400840947 */ /* 0x000fea0003800000 */
[----:B------:R-:W-:Y:S01]  /*11210*/  LEA.HI R73, R32, R73, RZ, 0x1d ;  /* 0x0000004920497211 */ /* 0x000fe200078fe8ff */
[----:B---3--:R-:W-:Y:S01]  /*11220*/  HADD2.F32 R40, -RZ, R88.H1_H1 ;  /* 0x30000058ff287230 */ /* 0x008fe20000004100 */
[----:B------:R-:W-:Y:S01]  /*11230*/  LOP3.LUT R25, R207, 0x38, R22, 0xf8, !PT ;  /* 0x00000038cf197812 */ /* 0x000fe200078ef816 */
[--C-:B------:R-:W-:Y:S01]  /*11240*/  HADD2.F32 R42, -RZ, R86.reuse.H1_H1 ;  /* 0x30000056ff2a7230 */ /* 0x100fe20000004100 */
[----:B------:R-:W-:Y:S01]  /*11250*/  SHF.R.S32.HI R26, RZ, 0x1f, R73 ;  /* 0x0000001fff1a7819 */ /* 0x000fe20000011449 */
[----:B------:R-:W-:Y:S01]  /*11260*/  IMAD.SHL.U32 R24, R73, 0x8, RZ ;  /* 0x0000000849187824 */ /* 0x000fe200078e00ff */
[----:B------:R-:W-:Y:S01]  /*11270*/  LOP3.LUT R28, R212, R25, R62, 0xf6, !PT ;  /* 0x00000019d41c7212 */ /* 0x000fe200078ef63e */
[----:B------:R-:W-:Y:S01]  /*11280*/  HADD2.F32 R86, -RZ, R86.H0_H0 ;  /* 0x20000056ff567230 */ /* 0x000fe20000004100 */
[----:B------:R-:W-:Y:S01]  /*11290*/  LEA.HI R26, R26, R73, RZ, 0x3 ;  /* 0x000000491a1a7211 */ /* 0x000fe200078f18ff */
[----:B------:R-:W-:Y:S01]  /*112a0*/  HADD2.F32 R88, -RZ, R88.H0_H0 ;  /* 0x20000058ff587230 */ /* 0x000fe20000004100 */
[----:B------:R-:W-:Y:S01]  /*112b0*/  LOP3.LUT R24, R207, 0x38, R24, 0xf8, !PT ;  /* 0x00000038cf187812 */ /* 0x000fe200078ef818 */
[----:B------:R-:W-:Y:S01]  /*112c0*/  IMAD R33, R28, 0x2, R221 ;  /* 0x000000021c217824 */ /* 0x000fe200078e02dd */
[----:B------:R-:W-:Y:S01]  /*112d0*/  SHF.R.U32.HI R39, RZ, 0x10, R5 ;  /* 0x00000010ff277819 */ /* 0x000fe20000011605 */
[----:B------:R-:W-:Y:S01]  /*112e0*/  IMAD.SHL.U32 R26, R26, 0x400, RZ ;  /* 0x000004001a1a7824 */ /* 0x000fe200078e00ff */
[----:B------:R-:W-:-:S02]  /*112f0*/  LOP3.LUT R29, R24, R62, RZ, 0x3c, !PT ;  /* 0x0000003e181d7212 */ /* 0x000fc400078e3cff */
[--C-:B0-----:R-:W-:Y:S01]  /*11300*/  SHF.R.U64 R61, R48, 0x10, R49.reuse ;  /* 0x00000010303d7819 */ /* 0x101fe20000001231 */
[----:B------:R-:W-:Y:S01]  /*11310*/  HADD2.F32 R39, -RZ, R39.H0_H0 ;  /* 0x20000027ff277230 */ /* 0x000fe20000004100 */
[----:B------:R-:W-:Y:S02]  /*11320*/  LOP3.LUT R28, R26, 0x7fffe000, RZ, 0xc0, !PT ;  /* 0x7fffe0001a1c7812 */ /* 0x000fe400078ec0ff */
[----:B------:R-:W0:Y:S01]  /*11330*/  LDS.128 R24, [R33] ;  /* 0x0000000021187984 */ /* 0x000e220000000c00 */
[----:B------:R-:W-:Y:S02]  /*11340*/  SHF.R.U32.HI R48, RZ, 0x10, R49 ;  /* 0x00000010ff307819 */ /* 0x000fe40000011631 */
[----:B------:R-:W-:Y:S02]  /*11350*/  IADD3 R29, R29, R28, R212 ;  /* 0x0000001c1d1d7210 */ /* 0x000fe40007ffe0d4 */
[----:B------:R-:W-:Y:S02]  /*11360*/  SHF.R.U64 R49, R4, 0x10, R5 ;  /* 0x0000001004317819 */ /* 0x000fe40000001205 */
[--C-:B------:R-:W-:Y:S01]  /*11370*/  SHF.R.U64 R60, R50, 0x10, R51.reuse ;  /* 0x00000010323c7819 */ /* 0x100fe20000001233 */
[----:B------:R-:W-:Y:S01]  /*11380*/  IMAD R34, R29, 0x2, R16 ;  /* 0x000000021d227824 */ /* 0x000fe200078e0210 */
[----:B------:R-:W-:-:S02]  /*11390*/  SHF.R.U32.HI R50, RZ, 0x10, R51 ;  /* 0x00000010ff327819 */ /* 0x000fc40000011633 */
[--C-:B------:R-:W-:Y:S02]  /*113a0*/  SHF.R.U32.HI R43, RZ, 0x10, R7.reuse ;  /* 0x00000010ff2b7819 */ /* 0x100fe40000011607 */
[----:B------:R-:W1:Y:S01]  /*113b0*/  LDS.128 R28, [R34+0x12400] ;  /* 0x01240000221c7984 */ /* 0x000e620000000c00 */
[----:B------:R-:W-:Y:S01]  /*113c0*/  SHF.R.U64 R47, R6, 0x10, R7 ;  /* 0x00000010062f7819 */ /* 0x000fe20000001207 */
[--C-:B0-----:R-:W-:Y:S02]  /*113d0*/  HADD2.F32 R5, -RZ, R25.reuse.H0_H0 ;  /* 0x20000019ff057230 */ /* 0x101fe40000004100 */
[----:B------:R-:W-:Y:S02]  /*113e0*/  HADD2.F32 R25, -RZ, R25.H1_H1 ;  /* 0x30000019ff197230 */ /* 0x000fe40000004100 */
[----:B------:R-:W-:Y:S02]  /*113f0*/  HADD2.F32 R4, -RZ, R24.H0_H0 ;  /* 0x20000018ff047230 */ /* 0x000fe40000004100 */
[----:B------:R-:W-:-:S02]  /*11400*/  HADD2.F32 R6, -RZ, R26.H0_H0 ;  /* 0x2000001aff067230 */ /* 0x000fc40000004100 */
[--C-:B------:R-:W-:Y:S02]  /*11410*/  HADD2.F32 R7, -RZ, R27.reuse.H0_H0 ;  /* 0x2000001bff077230 */ /* 0x100fe40000004100 */
[----:B------:R-:W-:Y:S02]  /*11420*/  HADD2.F32 R27, -RZ, R27.H1_H1 ;  /* 0x3000001bff1b7230 */ /* 0x000fe40000004100 */
[----:B------:R-:W-:Y:S02]  /*11430*/  HADD2.F32 R24, -RZ, R24.H1_H1 ;  /* 0x30000018ff187230 */ /* 0x000fe40000004100 */
[--C-:B-1----:R-:W-:Y:S02]  /*11440*/  HADD2.F32 R35, -RZ, R29.reuse.H0_H0 ;  /* 0x2000001dff237230 */ /* 0x102fe40000004100 */
[----:B------:R-:W-:Y:S02]  /*11450*/  HADD2.F32 R36, -RZ, R29.H1_H1 ;  /* 0x3000001dff247230 */ /* 0x000fe40000004100 */
[----:B------:R-:W-:-:S02]  /*11460*/  HADD2.F32 R29, -RZ, R28.H0_H0 ;  /* 0x2000001cff1d7230 */ /* 0x000fc40000004100 */
[C---:B------:R-:W-:Y:S01]  /*11470*/  FMUL.FTZ R44, R35.reuse, R42 ;  /* 0x0000002a232c7220 */ /* 0x040fe20000410000 */
[-C--:B------:R-:W-:Y:S01]  /*11480*/  FMUL.FTZ R46, R35, R40.reuse ;  /* 0x00000028232e7220 */ /* 0x080fe20000410000 */
[----:B------:R-:W-:Y:S02]  /*11490*/  HADD2.F32 R35, -RZ, R48.H0_H0 ;  /* 0x20000030ff237230 */ /* 0x000fe40000004100 */
[C---:B------:R-:W-:Y:S01]  /*114a0*/  FFMA.FTZ R44, R5.reuse, R40, -R44 ;  /* 0x00000028052c7223 */ /* 0x040fe2000001082c */
[----:B------:R-:W-:Y:S01]  /*114b0*/  FFMA.FTZ R46, R5, R42, R46 ;  /* 0x0000002a052e7223 */ /* 0x000fe2000001002e */
[C---:B------:R-:W-:Y:S01]  /*114c0*/  FMUL.FTZ R40, R36.reuse, R39 ;  /* 0x0000002724287220 */ /* 0x040fe20000410000 */
[C---:B------:R-:W-:Y:S01]  /*114d0*/  FMUL.FTZ R5, R29.reuse, R86 ;  /* 0x000000561d057220 */ /* 0x040fe20000410000 */
[-C--:B------:R-:W-:Y:S01]  /*114e0*/  FMUL.FTZ R29, R29, R88.reuse ;  /* 0x000000581d1d7220 */ /* 0x080fe20000410000 */
[-C--:B------:R-:W-:Y:S01]  /*114f0*/  FMUL.FTZ R36, R36, R35.reuse ;  /* 0x0000002324247220 */ /* 0x080fe20000410000 */
[----:B------:R-:W-:Y:S01]  /*11500*/  FFMA.FTZ R41, R25, R35, -R40 ;  /* 0x0000002319297223 */ /* 0x000fe20000010828 */
[----:B------:R-:W-:Y:S01]  /*11510*/  FFMA.FTZ R88, R4, R88, -R5 ;  /* 0x0000005804587223 */ /* 0x000fe20000010805 */
[----:B------:R-:W-:-:S02]  /*11520*/  HADD2.F32 R37, -RZ, R30.H0_H0 ;  /* 0x2000001eff257230 */ /* 0x000fc40000004100 */
[----:B------:R-:W-:Y:S01]  /*11530*/  FFMA.FTZ R39, R25, R39, R36 ;  /* 0x0000002719277223 */ /* 0x000fe20000010024 */
[----:B------:R-:W-:Y:S02]  /*11540*/  HADD2.F32 R35, -RZ, R87.H0_H0 ;  /* 0x20000057ff237230 */ /* 0x000fe40000004100 */
[----:B------:R-:W-:Y:S01]  /*11550*/  FFMA.FTZ R86, R4, R86, R29 ;  /* 0x0000005604567223 */ /* 0x000fe2000001001d */
[----:B------:R-:W-:Y:S02]  /*11560*/  HADD2.F32 R5, -RZ, R89.H0_H0 ;  /* 0x20000059ff057230 */ /* 0x000fe40000004100 */
[----:B------:R-:W-:Y:S02]  /*11570*/  HADD2.F32 R38, -RZ, R31.H0_H0 ;  /* 0x2000001fff267230 */ /* 0x000fe40000004100 */
[C---:B------:R-:W-:Y:S01]  /*11580*/  FMUL.FTZ R25, R37.reuse, R35 ;  /* 0x0000002325197220 */ /* 0x040fe20000410000 */
[----:B------:R-:W-:Y:S02]  /*11590*/  HADD2.F32 R89, -RZ, R89.H1_H1 ;  /* 0x30000059ff597230 */ /* 0x000fe40000004100 */
[----:B------:R-:W-:Y:S01]  /*115a0*/  FMUL.FTZ R29, R37, R5 ;  /* 0x00000005251d7220 */ /* 0x000fe20000410000 */
[----:B------:R-:W-:-:S02]  /*115b0*/  HADD2.F32 R87, -RZ, R87.H1_H1 ;  /* 0x30000057ff577230 */ /* 0x000fc40000004100 */
[----:B------:R-:W-:Y:S01]  /*115c0*/  FFMA.FTZ R37, R6, R5, -R25 ;  /* 0x0000000506257223 */ /* 0x000fe20000010819 */
[----:B------:R-:W-:Y:S02]  /*115d0*/  HADD2.F32 R31, -RZ, R31.H1_H1 ;  /* 0x3000001fff1f7230 */ /* 0x000fe40000004100 */
[C---:B------:R-:W-:Y:S01]  /*115e0*/  FMUL.FTZ R42, R38.reuse, R89 ;  /* 0x00000059262a7220 */ /* 0x040fe20000410000 */
[----:B------:R-:W-:Y:S02]  /*115f0*/  HADD2.F32 R36, -RZ, R43.H0_H0 ;  /* 0x2000002bff247230 */ /* 0x000fe40000004100 */
[----:B------:R-:W-:Y:S01]  /*11600*/  FMUL.FTZ R40, R38, R87 ;  /* 0x0000005726287220 */ /* 0x000fe20000410000 */
[----:B------:R-:W-:Y:S02]  /*11610*/  HADD2.F32 R4, -RZ, R50.H0_H0 ;  /* 0x20000032ff047230 */ /* 0x000fe40000004100 */
[----:B------:R-:W-:Y:S01]  /*11620*/  FFMA.FTZ R38, R6, R35, R29 ;  /* 0x0000002306267223 */ /* 0x000fe2000001001d */
[----:B------:R-:W-:-:S02]  /*11630*/  HADD2.F32 R28, -RZ, R28.H1_H1 ;  /* 0x3000001cff1c7230 */ /* 0x000fc40000004100 */
[----:B------:R-:W-:Y:S01]  /*11640*/  FMUL.FTZ R6, R31, R36 ;  /* 0x000000241f067220 */ /* 0x000fe20000410000 */
[----:B------:R-:W-:Y:S02]  /*11650*/  HADD2.F32 R30, -RZ, R30.H1_H1 ;  /* 0x3000001eff1e7230 */ /* 0x000fe40000004100 */
[C---:B------:R-:W-:Y:S01]  /*11660*/  FFMA.FTZ R40, R7.reuse, R89, -R40 ;  /* 0x0000005907287223 */ /* 0x040fe20000010828 */
[----:B------:R-:W-:Y:S01]  /*11670*/  FFMA.FTZ R42, R7, R87, R42 ;  /* 0x00000057072a7223 */ /* 0x000fe2000001002a */
[-C--:B------:R-:W-:Y:S01]  /*11680*/  FMUL.FTZ R48, R31, R4.reuse ;  /* 0x000000041f307220 */ /* 0x080fe20000410000 */
[----:B------:R-:W-:Y:S02]  /*11690*/  HADD2.F32 R25, -RZ, R49.H0_H0 ;  /* 0x20000031ff197230 */ /* 0x000fe40000004100 */
[C---:B------:R-:W-:Y:S01]  /*116a0*/  FFMA.FTZ R45, R27.reuse, R4, -R6 ;  /* 0x000000041b2d7223 */ /* 0x040fe20000010806 */
[----:B------:R-:W-:Y:S02]  /*116b0*/  HADD2.F32 R29, -RZ, R47.H0_H0 ;  /* 0x2000002fff1d7230 */ /* 0x000fe40000004100 */
[----:B------:R-:W-:Y:S01]  /*116c0*/  FFMA.FTZ R47, R27, R36, R48 ;  /* 0x000000241b2f7223 */ /* 0x000fe20000010030 */
[----:B------:R-:W-:-:S02]  /*116d0*/  HADD2.F32 R5, -RZ, R61.H0_H0 ;  /* 0x2000003dff057230 */ /* 0x000fc40000004100 */
[----:B------:R-:W-:Y:S01]  /*116e0*/  FMUL.FTZ R27, R28, R25 ;  /* 0x000000191c1b7220 */ /* 0x000fe20000410000 */
[----:B------:R-:W-:Y:S02]  /*116f0*/  HADD2.F32 R7, -RZ, R60.H0_H0 ;  /* 0x2000003cff077230 */ /* 0x000fe40000004100 */
[----:B------:R-:W-:Y:S01]  /*11700*/  FMUL.FTZ R43, R30, R29 ;  /* 0x0000001d1e2b7220 */ /* 0x000fe20000410000 */
[----:B------:R-:W-:Y:S02]  /*11710*/  HADD2.F32 R26, -RZ, R26.H1_H1 ;  /* 0x3000001aff1a7230 */ /* 0x000fe40000004100 */
[-C--:B------:R-:W-:Y:S01]  /*11720*/  FMUL.FTZ R28, R28, R5.reuse ;  /* 0x000000051c1c7220 */ /* 0x080fe20000410000 */
[----:B------:R-:W-:Y:S01]  /*11730*/  FFMA.FTZ R31, R24, R5, -R27 ;  /* 0x00000005181f7223 */ /* 0x000fe2000001081b */
[-C--:B------:R-:W-:Y:S01]  /*11740*/  FMUL.FTZ R30, R30, R7.reuse ;  /* 0x000000071e1e7220 */ /* 0x080fe20000410000 */
        /* <DEDUP_REMOVED lines=13> */
.L_x_1654:
[----:B------:R-:W-:Y:S05]  /*11820*/  BSYNC B1 ;  /* 0x0000000000017941 */ /* 0x000fea0003800000 */
.L_x_1653:
[----:B------:R-:W-:Y:S04]  /*11830*/  BSSY B1, `(.L_x_1655) ;  /* 0x0000067000017945 */ /* 0x000fe80003800000 */
[----:B------:R-:W-:Y:S05]  /*11840*/  @P1 BRA `(.L_x_1656) ;  /* 0x0000000400941947 */ /* 0x000fea0003800000 */
[----:B------:R-:W-:Y:S01]  /*11850*/  LEA.HI R21, R32, R21, RZ, 0x1d ;  /* 0x0000001520157211 */ /* 0x000fe200078fe8ff */
[----:B-1----:R-:W-:Y:S01]  /*11860*/  HADD2.F32 R33, -RZ, R79.H1_H1 ;  /* 0x3000004fff217230 */ /* 0x002fe20000004100 */
[----:B------:R-:W-:Y:S01]  /*11870*/  LEA.HI R71, R71, R198, RZ, 0x6 ;  /* 0x000000c647477211 */ /* 0x000fe200078f30ff */
[--C-:B------:R-:W-:Y:S01]  /*11880*/  HADD2.F32 R35, -RZ, R77.reuse.H1_H1 ;  /* 0x3000004dff237230 */ /* 0x100fe20000004100 */
[----:B------:R-:W-:Y:S01]  /*11890*/  SHF.R.S32.HI R6, RZ, 0x1f, R21 ;  /* 0x0000001fff067819 */ /* 0x000fe20000011415 */
[----:B------:R-:W-:Y:S01]  /*118a0*/  IMAD.SHL.U32 R4, R21, 0x8, RZ ;  /* 0x0000000815047824 */ /* 0x000fe200078e00ff */
[----:B------:R-:W-:Y:S01]  /*118b0*/  LOP3.LUT R70, R207, 0x38, R70, 0xf8, !PT ;  /* 0x00000038cf467812 */ /* 0x000fe200078ef846 */
[----:B------:R-:W-:Y:S01]  /*118c0*/  IMAD.SHL.U32 R71, R71, 0x80, RZ ;  /* 0x0000008047477824 */ /* 0x000fe200078e00ff */
[----:B------:R-:W-:Y:S01]  /*118d0*/  LEA.HI R6, R6, R21, RZ, 0x3 ;  /* 0x0000001506067211 */ /* 0x000fe200078f18ff */
[----:B------:R-:W-:Y:S01]  /*118e0*/  HADD2.F32 R34, -RZ, R77.H0_H0 ;  /* 0x2000004dff227230 */ /* 0x000fe20000004100 */
[----:B------:R-:W-:-:S02]  /*118f0*/  LOP3.LUT R4, R207, 0x38, R4, 0xf8, !PT ;  /* 0x00000038cf047812 */ /* 0x000fc400078ef804 */
[-C--:B------:R-:W-:Y:S01]  /*11900*/  LOP3.LUT R70, R70, R62.reuse, RZ, 0x3c, !PT ;  /* 0x0000003e46467212 */ /* 0x080fe200078e3cff */
[----:B------:R-:W-:Y:S01]  /*11910*/  IMAD.SHL.U32 R6, R6, 0x400, RZ ;  /* 0x0000040006067824 */ /* 0x000fe200078e00ff */
[----:B------:R-:W-:Y:S02]  /*11920*/  LOP3.LUT R21, R4, R62, RZ, 0x3c, !PT ;  /* 0x0000003e04157212 */ /* 0x000fe400078e3cff */
[----:B------:R-:W-:Y:S02]  /*11930*/  LOP3.LUT R71, R71, 0xffffe000, RZ, 0xc0, !PT ;  /* 0xffffe00047477812 */ /* 0x000fe400078ec0ff */
[----:B---3--:R-:W-:Y:S02]  /*11940*/  LOP3.LUT R24, R6, 0x7fffe000, RZ, 0xc0, !PT ;  /* 0x7fffe00006187812 */ /* 0x008fe400078ec0ff */
[--C-:B------:R-:W-:Y:S02]  /*11950*/  IADD3 R70, R70, R71, R212.reuse ;  /* 0x0000004746467210 */ /* 0x100fe40007ffe0d4 */
[----:B------:R-:W-:-:S02]  /*11960*/  IADD3 R21, R21, R24, R212 ;  /* 0x0000001815157210 */ /* 0x000fc40007ffe0d4 */
[----:B------:R-:W-:Y:S01]  /*11970*/  SHF.R.U64 R47, R52, 0x10, R53 ;  /* 0x00000010342f7819 */ /* 0x000fe20000001235 */
[----:B------:R-:W-:Y:S01]  /*11980*/  IMAD R70, R70, 0x2, R221 ;  /* 0x0000000246467824 */ /* 0x000fe200078e02dd */
[----:B------:R-:W-:Y:S01]  /*11990*/  SHF.R.U32.HI R36, RZ, 0x10, R9 ;  /* 0x00000010ff247819 */ /* 0x000fe20000011609 */
[----:B------:R-:W-:Y:S01]  /*119a0*/  IMAD R21, R21, 0x2, R16 ;  /* 0x0000000215157824 */ /* 0x000fe200078e0210 */
[----:B------:R-:W-:Y:S02]  /*119b0*/  SHF.R.U32.HI R52, RZ, 0x10, R53 ;  /* 0x00000010ff347819 */ /* 0x000fe40000011635 */
[----:B------:R-:W1:Y:S01]  /*119c0*/  LDS.128 R4, [R70] ;  /* 0x0000000046047984 */ /* 0x000e620000000c00 */
[----:B------:R-:W-:Y:S01]  /*119d0*/  SHF.R.U64 R45, R8, 0x10, R9 ;  /* 0x00000010082d7819 */ /* 0x000fe20000001209 */
[----:B------:R-:W-:Y:S01]  /*119e0*/  HADD2.F32 R36, -RZ, R36.H0_H0 ;  /* 0x20000024ff247230 */ /* 0x000fe20000004100 */
[--C-:B------:R-:W-:Y:S01]  /*119f0*/  SHF.R.U64 R46, R54, 0x10, R55.reuse ;  /* 0x00000010362e7819 */ /* 0x100fe20000001237 */
[----:B------:R-:W2:Y:S01]  /*11a00*/  LDS.128 R24, [R21+0x12400] ;  /* 0x0124000015187984 */ /* 0x000ea20000000c00 */
[----:B------:R-:W-:-:S02]  /*11a10*/  SHF.R.U32.HI R54, RZ, 0x10, R55 ;  /* 0x00000010ff367819 */ /* 0x000fc40000011637 */
[--C-:B------:R-:W-:Y:S02]  /*11a20*/  SHF.R.U32.HI R41, RZ, 0x10, R11.reuse ;  /* 0x00000010ff297819 */ /* 0x100fe4000001160b */
[----:B------:R-:W-:Y:S01]  /*11a30*/  SHF.R.U64 R43, R10, 0x10, R11 ;  /* 0x000000100a2b7819 */ /* 0x000fe2000000120b */
[--C-:B-1----:R-:W-:Y:S02]  /*11a40*/  HADD2.F32 R8, -RZ, R5.reuse.H0_H0 ;  /* 0x20000005ff087230 */ /* 0x102fe40000004100 */
[----:B------:R-:W-:Y:S02]  /*11a50*/  HADD2.F32 R9, -RZ, R5.H1_H1 ;  /* 0x30000005ff097230 */ /* 0x000fe40000004100 */
[--C-:B--2---:R-:W-:Y:S02]  /*11a60*/  HADD2.F32 R28, -RZ, R25.reuse.H0_H0 ;  /* 0x20000019ff1c7230 */ /* 0x104fe40000004100 */
[----:B------:R-:W-:Y:S02]  /*11a70*/  HADD2.F32 R29, -RZ, R25.H1_H1 ;  /* 0x30000019ff1d7230 */ /* 0x000fe40000004100 */
[----:B------:R-:W-:-:S02]  /*11a80*/  HADD2.F32 R25, -RZ, R24.H0_H0 ;  /* 0x20000018ff197230 */ /* 0x000fc40000004100 */
[C---:B------:R-:W-:Y:S01]  /*11a90*/  FMUL.FTZ R37, R28.reuse, R35 ;  /* 0x000000231c257220 */ /* 0x040fe20000410000 */
[-C--:B------:R-:W-:Y:S01]  /*11aa0*/  FMUL.FTZ R39, R28, R33.reuse ;  /* 0x000000211c277220 */ /* 0x080fe20000410000 */
[----:B------:R-:W-:Y:S02]  /*11ab0*/  HADD2.F32 R28, -RZ, R52.H0_H0 ;  /* 0x20000034ff1c7230 */ /* 0x000fe40000004100 */
[C---:B------:R-:W-:Y:S01]  /*11ac0*/  FMUL.FTZ R38, R29.reuse, R36 ;  /* 0x000000241d267220 */ /* 0x040fe20000410000 */
[C---:B------:R-:W-:Y:S01]  /*11ad0*/  FFMA.FTZ R37, R8.reuse, R33, -R37 ;  /* 0x0000002108257223 */ /* 0x040fe20000010825 */
[----:B------:R-:W-:Y:S01]  /*11ae0*/  FFMA.FTZ R39, R8, R35, R39 ;  /* 0x0000002308277223 */ /* 0x000fe20000010027 */
[----:B------:R-:W-:Y:S02]  /*11af0*/  HADD2.F32 R8, -RZ, R79.H0_H0 ;  /* 0x2000004fff087230 */ /* 0x000fe40000004100 */
[-C--:B------:R-:W-:Y:S01]  /*11b00*/  FMUL.FTZ R40, R29, R28.reuse ;  /* 0x0000001c1d287220 */ /* 0x080fe20000410000 */
[----:B------:R-:W-:Y:S01]  /*11b10*/  FFMA.FTZ R38, R9, R28, -R38 ;  /* 0x0000001c09267223 */ /* 0x000fe20000010826 */
[----:B------:R-:W-:-:S02]  /*11b20*/  HADD2.F32 R5, -RZ, R4.H0_H0 ;  /* 0x20000004ff057230 */ /* 0x000fc40000004100 */
[----:B------:R-:W-:Y:S01]  /*11b30*/  FMUL.FTZ R28, R25, R34 ;  /* 0x00000022191c7220 */ /* 0x000fe20000410000 */
[----:B------:R-:W-:Y:S02]  /*11b40*/  HADD2.F32 R29, -RZ, R78.H0_H0 ;  /* 0x2000004eff1d7230 */ /* 0x000fe40000004100 */
[----:B------:R-:W-:Y:S01]  /*11b50*/  FFMA.FTZ R40, R9, R36, R40 ;  /* 0x0000002409287223 */ /* 0x000fe20000010028 */
[----:B------:R-:W-:Y:S02]  /*11b60*/  HADD2.F32 R30, -RZ, R26.H0_H0 ;  /* 0x2000001aff1e7230 */ /* 0x000fe40000004100 */
[-C--:B------:R-:W-:Y:S01]  /*11b70*/  FMUL.FTZ R25, R25, R8.reuse ;  /* 0x0000000819197220 */ /* 0x080fe20000410000 */
[----:B------:R-:W-:Y:S02]  /*11b80*/  HADD2.F32 R31, -RZ, R27.H0_H0 ;  /* 0x2000001bff1f7230 */ /* 0x000fe40000004100 */
[----:B------:R-:W-:Y:S01]  /*11b90*/  FFMA.FTZ R33, R5, R8, -R28 ;  /* 0x0000000805217223 */ /* 0x000fe2000001081c */
[----:B------:R-:W-:-:S02]  /*11ba0*/  HADD2.F32 R9, -RZ, R80.H0_H0 ;  /* 0x20000050ff097230 */ /* 0x000fc40000004100 */
[----:B------:R-:W-:Y:S01]  /*11bb0*/  FFMA.FTZ R34, R5, R34, R25 ;  /* 0x0000002205227223 */ /* 0x000fe20000010019 */
[----:B------:R-:W-:Y:S02]  /*11bc0*/  HADD2.F32 R78, -RZ, R78.H1_H1 ;  /* 0x3000004eff4e7230 */ /* 0x000fe40000004100 */
[C---:B------:R-:W-:Y:S01]  /*11bd0*/  FMUL.FTZ R5, R30.reuse, R29 ;  /* 0x0000001d1e057220 */ /* 0x040fe20000410000 */
[----:B------:R-:W-:Y:S02]  /*11be0*/  HADD2.F32 R80, -RZ, R80.H1_H1 ;  /* 0x30000050ff507230 */ /* 0x000fe40000004100 */
[----:B------:R-:W-:Y:S01]  /*11bf0*/  FMUL.FTZ R25, R30, R9 ;  /* 0x000000091e197220 */ /* 0x000fe20000410000 */
[----:B------:R-:W-:Y:S02]  /*11c00*/  HADD2.F32 R10, -RZ, R6.H0_H0 ;  /* 0x20000006ff0a7230 */ /* 0x000fe40000004100 */
[----:B------:R-:W-:Y:S01]  /*11c10*/  FMUL.FTZ R36, R31, R78 ;  /* 0x0000004e1f247220 */ /* 0x000fe20000410000 */
[----:B------:R-:W-:-:S02]  /*11c20*/  HADD2.F32 R11, -RZ, R7.H0_H0 ;  /* 0x20000007ff0b7230 */ /* 0x000fc40000004100 */
[-C--:B------:R-:W-:Y:S01]  /*11c30*/  FMUL.FTZ R31, R31, R80.reuse ;  /* 0x000000501f1f7220 */ /* 0x080fe20000410000 */
[----:B------:R-:W-:Y:S02]  /*11c40*/  HADD2.F32 R27, -RZ, R27.H1_H1 ;  /* 0x3000001bff1b7230 */ /* 0x000fe40000004100 */
[C---:B------:R-:W-:Y:S01]  /*11c50*/  FFMA.FTZ R30, R10.reuse, R9, -R5 ;  /* 0x000000090a1e7223 */ /* 0x040fe20000010805 */
[----:B------:R-:W-:Y:S02]  /*11c60*/  HADD2.F32 R28, -RZ, R41.H0_H0 ;  /* 0x20000029ff1c7230 */ /* 0x000fe40000004100 */
[----:B------:R-:W-:Y:S01]  /*11c70*/  FFMA.FTZ R10, R10, R29, R25 ;  /* 0x0000001d0a0a7223 */ /* 0x000fe20000010019 */
[----:B------:R-:W-:Y:S02]  /*11c80*/  HADD2.F32 R8, -RZ, R54.H0_H0 ;  /* 0x20000036ff087230 */ /* 0x000fe40000004100 */
[----:B------:R-:W-:Y:S01]  /*11c90*/  FFMA.FTZ R36, R11, R80, -R36 ;  /* 0x000000500b247223 */ /* 0x000fe20000010824 */
[----:B------:R-:W-:-:S02]  /*11ca0*/  HADD2.F32 R7, -RZ, R7.H1_H1 ;  /* 0x30000007ff077230 */ /* 0x000fc40000004100 */
        /* <DEDUP_REMOVED lines=14> */
[----:B------:R-:W-:Y:S01]  /*11d90*/  FMUL.FTZ R24, R24, R5 ;  /* 0x0000000518187220 */ /* 0x000fe20000410000 */
[----:B------:R-:W-:-:S02]  /*11da0*/  HADD2.F32 R6, -RZ, R6.H1_H1 ;  /* 0x30000006ff067230 */ /* 0x000fc40000004100 */
[----:B------:R-:W-:Y:S01]  /*11db0*/  FMUL.FTZ R26, R26, R9 ;  /* 0x000000091a1a7220 */ /* 0x000fe20000410000 */
[C---:B------:R-:W-:Y:S01]  /*11dc0*/  FFMA.FTZ R8, R4.reuse, R5, -R7 ;  /* 0x0000000504087223 */ /* 0x040fe20000010807 */
[----:B------:R-:W-:Y:S01]  /*11dd0*/  FFMA.FTZ R27, R4, R11, R24 ;  /* 0x0000000b041b7223 */ /* 0x000fe20000010018 */
[C---:B------:R-:W-:Y:S01]  /*11de0*/  FFMA.FTZ R29, R6.reuse, R9, -R29 ;  /* 0x00000009061d7223 */ /* 0x040fe2000001081d */
[----:B------:R-:W-:Y:S01]  /*11df0*/  FFMA.FTZ R25, R6, R25, R26 ;  /* 0x0000001906197223 */ /* 0x000fe2000001001a */
[----:B------:R-:W-:Y:S02]  /*11e00*/  F2FP.F16.F32.PACK_AB R7, R35, R36 ;  /* 0x000000242307723e */ /* 0x000fe400000000ff */
        /* <DEDUP_REMOVED lines=9> */
.L_x_1656:
[----:B------:R-:W-:Y:S05]  /*11ea0*/  BSYNC B1 ;  /* 0x0000000000017941 */ /* 0x000fea0003800000 */
.L_x_1655:
[----:B------:R-:W-:Y:S05]  /*11eb0*/  @P2 BRA `(.L_x_1628) ;  /* 0x0000000400942947 */ /* 0x000fea0003800000 */
[----:B------:R-:W-:Y:S01]  /*11ec0*/  LEA.HI R0, R0, R199, RZ, 0x6 ;  /* 0x000000c700007211 */ /* 0x000fe200078f30ff */
[----:B-1-3--:R-:W-:Y:S01]  /*11ed0*/  HADD2.F32 R25, -RZ, R74.H1_H1 ;  /* 0x3000004aff197230 */ /* 0x00afe20000004100 */
[----:B------:R-:W-:Y:S01]  /*11ee0*/  LEA.HI R20, R32, R20, RZ, 0x1d ;  /* 0x0000001420147211 */ /* 0x000fe200078fe8ff */
[--C-:B------:R-:W-:Y:S01]  /*11ef0*/  HADD2.F32 R26, -RZ, R68.reuse.H1_H1 ;  /* 0x30000044ff1a7230 */ /* 0x100fe20000004100 */
[----:B--2---:R-:W-:Y:S01]  /*11f00*/  LOP3.LUT R4, R207, 0x38, R3, 0xf8, !PT ;  /* 0x00000038cf047812 */ /* 0x004fe200078ef803 */
[----:B------:R-:W-:Y:S01]  /*11f10*/  HADD2.F32 R68, -RZ, R68.H0_H0 ;  /* 0x20000044ff447230 */ /* 0x000fe20000004100 */
[----:B------:R-:W-:Y:S01]  /*11f20*/  SHF.L.U32 R0, R0, 0x7, RZ ;  /* 0x0000000700007819 */ /* 0x000fe200000006ff */
[----:B------:R-:W-:Y:S01]  /*11f30*/  HADD2.F32 R74, -RZ, R74.H0_H0 ;  /* 0x2000004aff4a7230 */ /* 0x000fe20000004100 */
[----:B------:R-:W-:Y:S02]  /*11f40*/  SHF.R.S32.HI R3, RZ, 0x1f, R20 ;  /* 0x0000001fff037819 */ /* 0x000fe40000011414 */
[----:B------:R-:W-:Y:S01]  /*11f50*/  LOP3.LUT R5, R0, 0xffffe000, RZ, 0xc0, !PT ;  /* 0xffffe00000057812 */ /* 0x000fe200078ec0ff */
[----:B------:R-:W-:Y:S01]  /*11f60*/  IMAD.SHL.U32 R0, R20, 0x8, RZ ;  /* 0x0000000814007824 */ /* 0x000fe200078e00ff */
[----:B------:R-:W-:-:S02]  /*11f70*/  LOP3.LUT R4, R4, R62, RZ, 0x3c, !PT ;  /* 0x0000003e04047212 */ /* 0x000fc400078e3cff */
[----:B------:R-:W-:Y:S02]  /*11f80*/  LEA.HI R3, R3, R20, RZ, 0x3 ;  /* 0x0000001403037211 */ /* 0x000fe400078f18ff */
        /* <DEDUP_REMOVED lines=12> */
[--C-:B------:R-:W-:Y:S01]  /*12050*/  SHF.R.U64 R36, R56, 0x10, R57.reuse ;  /* 0x0000001038247819 */ /* 0x100fe20000001239 */
[----:B------:R-:W-:Y:S01]  /*12060*/  IMAD R3, R3, 0x2, R16 ;  /* 0x0000000203037824 */ /* 0x000fe200078e0210 */
[----:B------:R-:W-:Y:S02]  /*12070*/  SHF.R.U32.HI R56, RZ, 0x10, R57 ;  /* 0x00000010ff387819 */ /* 0x000fe40000011639 */
[----:B------:R-:W-:Y:S02]  /*12080*/  SHF.R.U64 R34, R12, 0x10, R13 ;  /* 0x000000100c227819 */ /* 0x000fe4000000120d */
[----:B------:R-:W2:Y:S01]  /*12090*/  LDS.128 R8, [R3+0x12400] ;  /* 0x0124000003087984 */ /* 0x000ea20000000c00 */
[----:B------:R-:W-:-:S02]  /*120a0*/  SHF.R.U64 R35, R58, 0x10, R59 ;  /* 0x000000103a237819 */ /* 0x000fc4000000123b */
        /* <DEDUP_REMOVED lines=12> */
[----:B------:R-:W-:Y:S01]  /*12170*/  FMUL.FTZ R31, R15, R25 ;  /* 0x000000190f1f7220 */ /* 0x000fe20000410000 */
[----:B------:R-:W-:-:S02]  /*12180*/  HADD2.F32 R15, -RZ, R56.H0_H0 ;  /* 0x20000038ff0f7230 */ /* 0x000fc40000004100 */
[----:B------:R-:W-:Y:S01]  /*12190*/  FMUL.FTZ R28, R20, R27 ;  /* 0x0000001b141c7220 */ /* 0x000fe20000410000 */
[C---:B------:R-:W-:Y:S01]  /*121a0*/  FFMA.FTZ R29, R12.reuse, R25, -R29 ;  /* 0x000000190c1d7223 */ /* 0x040fe2000001081d */
[----:B------:R-:W-:Y:S01]  /*121b0*/  FFMA.FTZ R31, R12, R26, R31 ;  /* 0x0000001a0c1f7223 */ /* 0x000fe2000001001f */
[----:B------:R-:W-:Y:S02]  /*121c0*/  HADD2.F32 R21, -RZ, R10.H0_H0 ;  /* 0x2000000aff157230 */ /* 0x000fe40000004100 */
[-C--:B------:R-:W-:Y:S01]  /*121d0*/  FMUL.FTZ R12, R20, R15.reuse ;  /* 0x0000000f140c7220 */ /* 0x080fe20000410000 */
[----:B------:R-:W-:Y:S01]  /*121e0*/  FFMA.FTZ R28, R5, R15, -R28 ;  /* 0x0000000f051c7223 */ /* 0x000fe2000001081c */
[C---:B------:R-:W-:Y:S01]  /*121f0*/  FMUL.FTZ R15, R9.reuse, R68 ;  /* 0x00000044090f7220 */ /* 0x040fe20000410000 */
[----:B------:R-:W-:Y:S02]  /*12200*/  HADD2.F32 R20, -RZ, R69.H0_H0 ;  /* 0x20000045ff147230 */ /* 0x000fe40000004100 */
[----:B------:R-:W-:Y:S01]  /*12210*/  FMUL.FTZ R9, R9, R74 ;  /* 0x0000004a09097220 */ /* 0x000fe20000410000 */
[----:B------:R-:W-:Y:S01]  /*12220*/  FFMA.FTZ R26, R5, R27, R12 ;  /* 0x0000001b051a7223 */ /* 0x000fe2000001000c */
[----:B------:R-:W-:-:S02]  /*12230*/  HADD2.F32 R24, -RZ, R11.H0_H0 ;  /* 0x2000000bff187230 */ /* 0x000fc40000004100 */
[C---:B------:R-:W-:Y:S01]  /*12240*/  FFMA.FTZ R15, R0.reuse, R74, -R15 ;  /* 0x0000004a000f7223 */ /* 0x040fe2000001080f */
[----:B------:R-:W-:Y:S02]  /*12250*/  HADD2.F32 R12, -RZ, R75.H0_H0 ;  /* 0x2000004bff0c7230 */ /* 0x000fe40000004100 */
[----:B------:R-:W-:Y:S01]  /*12260*/  FFMA.FTZ R68, R0, R68, R9 ;  /* 0x0000004400447223 */ /* 0x000fe20000010009 */
[----:B------:R-:W-:Y:S02]  /*12270*/  HADD2.F32 R69, -RZ, R69.H1_H1 ;  /* 0x30000045ff457230 */ /* 0x000fe40000004100 */
[C---:B------:R-:W-:Y:S01]  /*12280*/  FMUL.FTZ R0, R21.reuse, R20 ;  /* 0x0000001415007220 */ /* 0x040fe20000410000 */
[----:B------:R-:W-:Y:S02]  /*12290*/  HADD2.F32 R75, -RZ, R75.H1_H1 ;  /* 0x3000004bff4b7230 */ /* 0x000fe40000004100 */
[----:B------:R-:W-:Y:S01]  /*122a0*/  FMUL.FTZ R30, R21, R12 ;  /* 0x0000000c151e7220 */ /* 0x000fe20000410000 */
[----:B------:R-:W-:-:S02]  /*122b0*/  HADD2.F32 R11, -RZ, R11.H1_H1 ;  /* 0x3000000bff0b7230 */ /* 0x000fc40000004100 */
[C---:B------:R-:W-:Y:S01]  /*122c0*/  FFMA.FTZ R25, R13.reuse, R12, -R0 ;  /* 0x0000000c0d197223 */ /* 0x040fe20000010800 */
[C---:B------:R-:W-:Y:S01]  /*122d0*/  FMUL.FTZ R5, R24.reuse, R69 ;  /* 0x0000004518057220 */ /* 0x040fe20000410000 */
[----:B------:R-:W-:Y:S02]  /*122e0*/  HADD2.F32 R12, -RZ, R32.H0_H0 ;  /* 0x20000020ff0c7230 */ /* 0x000fe40000004100 */
[-C--:B------:R-:W-:Y:S01]  /*122f0*/  FMUL.FTZ R24, R24, R75.reuse ;  /* 0x0000004b18187220 */ /* 0x080fe20000410000 */
[----:B------:R-:W-:Y:S02]  /*12300*/  HADD2.F32 R0, -RZ, R58.H0_H0 ;  /* 0x2000003aff007230 */ /* 0x000fe40000004100 */
[----:B------:R-:W-:Y:S01]  /*12310*/  FFMA.FTZ R30, R13, R20, R30 ;  /* 0x000000140d1e7223 */ /* 0x000fe2000001001e */
[C---:B------:R-:W-:Y:S01]  /*12320*/  FFMA.FTZ R75, R14.reuse, R75, -R5 ;  /* 0x0000004b0e4b7223 */ /* 0x040fe20000010805 */
[----:B------:R-:W-:Y:S01]  /*12330*/  FFMA.FTZ R24, R14, R69, R24 ;  /* 0x000000450e187223 */ /* 0x000fe20000010018 */
[C---:B------:R-:W-:Y:S01]  /*12340*/  FMUL.FTZ R20, R11.reuse, R12 ;  /* 0x0000000c0b147220 */ /* 0x040fe20000410000 */
[----:B------:R-:W-:Y:S01]  /*12350*/  FMUL.FTZ R14, R11, R0 ;  /* 0x000000000b0e7220 */ /* 0x000fe20000410000 */
[----:B------:R-:W-:-:S02]  /*12360*/  HADD2.F32 R8, -RZ, R8.H1_H1 ;  /* 0x30000008ff087230 */ /* 0x000fc40000004100 */
[----:B------:R-:W-:Y:S02]  /*12370*/  HADD2.F32 R10, -RZ, R10.H1_H1 ;  /* 0x3000000aff0a7230 */ /* 0x000fe40000004100 */
[C---:B------:R-:W-:Y:S01]  /*12380*/  FFMA.FTZ R20, R7.reuse, R0, -R20 ;  /* 0x0000000007147223 */ /* 0x040fe20000010814 */
[----:B------:R-:W-:Y:S02]  /*12390*/  HADD2.F32 R11, -RZ, R34.H0_H0 ;  /* 0x20000022ff0b7230 */ /* 0x000fe40000004100 */
[----:B------:R-:W-:Y:S02]  /*123a0*/  HADD2.F32 R13, -RZ, R33.H0_H0 ;  /* 0x20000021ff0d7230 */ /* 0x000fe40000004100 */
[----:B------:R-:W-:Y:S01]  /*123b0*/  FFMA.FTZ R33, R7, R12, R14 ;  /* 0x0000000c07217223 */ /* 0x000fe2000001000e */
[----:B------:R-:W-:Y:S02]  /*123c0*/  HADD2.F32 R5, -RZ, R36.H0_H0 ;  /* 0x20000024ff057230 */ /* 0x000fe40000004100 */
[----:B------:R-:W-:Y:S01]  /*123d0*/  FMUL.FTZ R7, R8, R11 ;  /* 0x0000000b08077220 */ /* 0x000fe20000410000 */
[----:B------:R-:W-:-:S02]  /*123e0*/  HADD2.F32 R9, -RZ, R35.H0_H0 ;  /* 0x20000023ff097230 */ /* 0x000fc40000004100 */
        /* <DEDUP_REMOVED lines=18> */
.L_x_1628:
[----:B------:R-:W-:Y:S05]  /*12510*/  BSYNC B0 ;  /* 0x0000000000007941 */ /* 0x000fea0003800000 */
.L_x_1606:
[----:B------:R-:W-:Y:S01]  /*12520*/  @!PT LDS RZ, [RZ] ;  /* 0x00000000fffff984 */ /* 0x000fe20000000800 */
[----:B------:R-:W-:Y:S01]  /*12530*/  @!PT LDS RZ, [RZ] ;  /* 0x00000000fffff984 */ /* 0x000fe20000000800 */
[----:B------:R-:W-:Y:S01]  /*12540*/  @!PT LDS RZ, [RZ] ;  /* 0x00000000fffff984 */ /* 0x000fe20000000800 */
[----:B------:R-:W-:Y:S01]  /*12550*/  @!PT LDS RZ, [RZ] ;  /* 0x00000000fffff984 */ /* 0x000fe20000000800 */
[----:B------:R5:W-:Y:S06]  /*12560*/  MEMBAR.ALL.CTA ;  /* 0x0000000000007992 */ /* 0x000bec0000008000 */
[----:B-----5:R-:W5:Y:S01]  /*12570*/  FENCE.VIEW.ASYNC.S ;  /* 0x00000000000073c6 */ /* 0x020f620000000000 */
[----:B------:R-:W-:Y:S05]  /*12580*/  WARPSYNC.ALL ;  /* 0x0000000000007948 */ /* 0x000fea0003800000 */
[----:B-----5:R-:W-:Y:S06]  /*12590*/  BAR.SYNC.DEFER_BLOCKING 0xd, 0x100 ;  /* 0x0344000000007b1d */ /* 0x020fec0000010000 */
.L_x_1604:
[----:B------:R-:W-:-:S13]  /*125a0*/  ISETP.NE.AND P0, PT, R200, 0x3, PT ;  /* 0x00000003c800780c */ /* 0x000fda0003f05270 */
[----:B------:R-:W-:Y:S05]  /*125b0*/  @!P0 BRA `(.L_x_1657) ;  /* 0x0000000000048947 */ /* 0x000fea0003800000 */
[----:B------:R-:W-:Y:S01]  /*125c0*/  BPT.TRAP 0x1 ;  /* 0x000000040000795c */ /* 0x000fe20000300000 */
.L_x_1657:
[----:B01234-:R-:W-:Y:S01]  /*125d0*/  IMAD R5, R19, 0x8, R16 ;  /* 0x0000000813057824 */ /* 0x01ffe200078e0210 */
[----:B------:R-:W-:-:S04]  /*125e0*/  SHF.L.U32 R0, R194, 0x1f, RZ ;  /* 0x0000001fc2007819 */ /* 0x000fc800000006ff */
[----:B------:R0:W1:Y:S01]  /*125f0*/  SYNCS.PHASECHK.TRANS64.TRYWAIT P2, [R5+URZ+0x30830], R0 ;  /* 0x03083000050075a7 */ /* 0x000062000804017f */
[----:B------:R-:W-:Y:S05]  /*12600*/  @!P0 BRA `(.L_x_1658) ;  /* 0x0000000000048947 */ /* 0x000fea0003800000 */
[----:B------:R-:W-:Y:S01]  /*12610*/  BPT.TRAP 0x1 ;  /* 0x000000040000795c */ /* 0x000fe20000300000 */
.L_x_1658:
[----:B------:R-:W2:Y:S02]  /*12620*/  S2R R3, SR_TID.X ;  /* 0x0000000000037919 */ /* 0x000ea40000002100 */
[----:B--2---:R-:W-:-:S04]  /*12630*/  LOP3.LUT R3, R3, 0x7f, RZ, 0xc0, !PT ;  /* 0x0000007f03037812 */ /* 0x004fc800078ec0ff */
[----:B------:R-:W-:Y:S01]  /*12640*/  ISETP.NE.AND P1, PT, R3, RZ, PT ;  /* 0x000000ff0300720c */ /* 0x000fe20003f25270 */
[----:B-1----:R-:W-:-:S12]  /*12650*/  @P2 BRA `(.L_x_1659) ;  /* 0x0000000000082947 */ /* 0x002fd80003800000 */
[----:B------:R-:W1:Y:S02]  /*12660*/  SYNCS.PHASECHK.TRANS64.TRYWAIT P2, [R5+URZ+0x30830], R0 ;  /* 0x03083000050075a7 */ /* 0x000e64000804017f */
[----:B-1----:R-:W-:Y:S05]  /*12670*/  @!P2 BRA `(.L_x_1660) ;  /* 0x000001a400f0a947 */ /* 0x002fea0003800000 */
.L_x_1659:
        /* <DEDUP_REMOVED lines=9> */
[----:B------:R-:W-:Y:S01]  /*12710*/  UMOV UR49, 0x40000040 ;  /* 0x4000004000317882 */ /* 0x000fe20000000000 */
[----:B------:R-:W-:Y:S01]  /*12720*/  LOP3.LUT R0, R0, 0x3fff, RZ, 0xc0, !PT ;  /* 0x00003fff00007812 */ /* 0x000fe200078ec0ff */
[----:B------:R-:W-:Y:S01]  /*12730*/  UMOV UR9, 0x40000040 ;  /* 0x4000004000097882 */ /* 0x000fe20000000000 */
[----:B------:R-:W-:Y:S01]  /*12740*/  R2UR UR51, R7 ;  /* 0x00000000073372ca */ /* 0x000fe200000e0000 */
[----:B------:R-:W-:Y:S01]  /*12750*/  IMAD.MOV.U32 R7, RZ, RZ, 0x40000040 ;  /* 0x40000040ff077424 */ /* 0x000fe200078e00ff */
[----:B------:R-:W-:Y:S01]  /*12760*/  LOP3.LUT R8, R0, 0x10000, RZ, 0xfc, !PT ;  /* 0x0001000000087812 */ /* 0x000fe200078efcff */
[----:B------:R-:W-:Y:S01]  /*12770*/  ULOP3.LUT UR52, UR52, 0x10000, URZ, 0xfc, !UPT ;  /* 0x0001000034347892 */ /* 0x000fe2000f8efc3f */
[----:B------:R-:W-:Y:S01]  /*12780*/  IMAD.U32 R11, RZ, RZ, UR9 ;  /* 0x00000009ff0b7e24 */ /* 0x000fe2000f8e00ff */
[----:B------:R-:W-:Y:S01]  /*12790*/  UMOV UR57, 0x40000040 ;  /* 0x4000004000397882 */ /* 0x000fe20000000000 */
[----:B------:R-:W-:Y:S01]  /*127a0*/  R2UR UR11, R7 ;  /* 0x00000000070b72ca */ /* 0x000fe200000e0000 */
[----:B------:R-:W-:Y:S01]  /*127b0*/  IMAD R2, R19, 0x900, R8 ;  /* 0x0000090013027824 */ /* 0x000fe200078e0208 */
[----:B------:R-:W-:Y:S01]  /*127c0*/  UIADD3 UR48, UR52, 0x2, URZ ;  /* 0x0000000234307890 */ /* 0x000fe2000fffe03f */
[----:B------:R-:W-:Y:S01]  /*127d0*/  MOV R7, 0x40000040 ;  /* 0x4000004000077802 */ /* 0x000fe20000000f00 */
[----:B------:R-:W-:Y:S01]  /*127e0*/  UIADD3 UR4, UR52, 0x4, URZ ;  /* 0x0000000434047890 */ /* 0x000fe2000fffe03f */
[C---:B------:R-:W-:Y:S01]  /*127f0*/  VIADD R6, R2.reuse, 0x2 ;  /* 0x0000000202067836 */ /* 0x040fe20000000000 */
[----:B------:R-:W-:Y:S01]  /*12800*/  R2UR UR54, R2 ;  /* 0x00000000023672ca */ /* 0x000fe200000e0000 */
[----:B------:R-:W-:Y:S01]  /*12810*/  UIADD3 UR56, UR52, 0x802, URZ ;  /* 0x0000080234387890 */ /* 0x000fe2000fffe03f */
[----:B------:R-:W-:Y:S01]  /*12820*/  IMAD.MOV.U32 R3, RZ, RZ, 0x40000040 ;  /* 0x40000040ff037424 */ /* 0x000fe200078e00ff */
[----:B------:R-:W-:Y:S01]  /*12830*/  UIADD3 UR40, UR52, 0x804, URZ ;  /* 0x0000080434287890 */ /* 0x000fe2000fffe03f */
[----:B------:R-:W-:Y:S01]  /*12840*/  R2UR UR50, R6 ;  /* 0x00000000063272ca */ /* 0x000fe200000e0000 */
[----:B------:R-:W-:Y:S01]  /*12850*/  VIADD R6, R2, 0x4 ;  /* 0x0000000402067836 */ /* 0x000fe20000000000 */
[----:B------:R-:W-:Y:S01]  /*12860*/  UMOV UR8, UR4 ;  /* 0x0000000400087c82 */ /* 0x000fe20008000000 */
[----:B------:R-:W-:Y:S01]  /*12870*/  UIADD3 UR4, UR52, 0x6, URZ ;  /* 0x0000000634047890 */ /* 0x000fe2000fffe03f */
[----:B------:R-:W-:Y:S01]  /*12880*/  IMAD.U32 R10, RZ, RZ, UR8 ;  /* 0x00000008ff0a7e24 */ /* 0x000fe2000f8e00ff */
[----:B------:R-:W-:Y:S01]  /*12890*/  UMOV UR41, 0x40000040 ;  /* 0x4000004000297882 */ /* 0x000fe20000000000 */
[----:B------:R-:W-:Y:S01]  /*128a0*/  R2UR UR10, R6 ;  /* 0x00000000060a72ca */ /* 0x000fe200000e0000 */
[----:B------:R-:W-:Y:S01]  /*128b0*/  VIADD R6, R2, 0x6 ;  /* 0x0000000602067836 */ /* 0x000fe20000000000 */
[----:B------:R-:W-:Y:S01]  /*128c0*/  R2UR UR39, R3 ;  /* 0x00000000032772ca */ /* 0x000fe200000e0000 */
[----:B------:R-:W-:Y:S01]  /*128d0*/  HGMMA.64x96x16.F32 R24, gdesc[UR52], RZ, !UPT, gsb0 ;  /* 0x01600000341879f0 */ /* 0x000fe2000c0008ff */
[----:B------:R0:W-:Y:S01]  /*128e0*/  STL.64 [R1+0x30], R10 ;  /* 0x0000300a01007387 */ /* 0x0001e20000100a00 */
[----:B------:R-:W-:Y:S01]  /*128f0*/  UIADD3 UR36, UR52, 0x806, URZ ;  /* 0x0000080634247890 */ /* 0x000fe2000fffe03f */
[----:B------:R-:W1:Y:S01]  /*12900*/  LDC R92, c[0x0][0x448] ;  /* 0x00011200ff5c7b82 */ /* 0x000e620000000800 */
[----:B------:R-:W-:Y:S01]  /*12910*/  UMOV UR37, 0x40000040 ;  /* 0x4000004000257882 */ /* 0x000fe20000000000 */
[----:B------:R-:W-:Y:S01]  /*12920*/  IMAD.IADD R0, R215, 0x1, R213 ;  /* 0x00000001d7007824 */ /* 0x000fe200078e02d5 */
[----:B------:R-:W-:-:S04]  /*12930*/  LOP3.LUT R18, R18, 0xffdfffff, RZ, 0xc0, !PT ;  /* 0xffdfffff12127812 */ /* 0x000fc800078ec0ff */
[----:B------:R-:W-:Y:S01]  /*12940*/  MOV R4, R0 ;  /* 0x0000000000047202 */ /* 0x000fe20000000f00 */
[----:B------:R-:W2:Y:S01]  /*12950*/  LDC.64 R12, c[0x0][0x9e0] ;  /* 0x00027800ff0c7b82 */ /* 0x000ea20000000a00 */
[----:B-1----:R-:W-:-:S13]  /*12960*/  ISETP.NE.AND P2, PT, R92, 0x1, PT ;  /* 0x000000015c00780c */ /* 0x002fda0003f45270 */
[----:B------:R-:W1:Y:S01]  /*12970*/  @P2 LDC R3, c[0x0][0x44c] ;  /* 0x00011300ff032b82 */ /* 0x000e620000000800 */
[----:B------:R-:W-:-:S04]  /*12980*/  @P2 LOP3.LUT R18, R18, 0x200000, RZ, 0xfc, !PT ;  /* 0x0020000012122812 */ /* 0x000fc800078efcff */
[----:B------:R-:W-:Y:S01]  /*12990*/  LOP3.LUT R18, R18, 0xffefffff, RZ, 0xc0, !PT ;  /* 0xffefffff12127812 */ /* 0x000fe200078ec0ff */
[----:B------:R-:W-:Y:S02]  /*129a0*/  WARPGROUP.DEPBAR.LE gsb0, 0x0 ;  /* 0x00008000000079c5 */ /* 0x000fe40000010000 */
[----:B------:R-:W-:-:S06]  /*129b0*/  WARPGROUP.ARRIVE ;  /* 0x00000000000079c5 */ /* 0x000fcc0000000000 */
[----:B------:R-:W-:Y:S03]  /*129c0*/  HGMMA.64x96x16.F32 R24, gdesc[UR48], R24, gsb0 ;  /* 0x01600000301879f0 */ /* 0x000fe60008000818 */
[----:B------:R-:W-:Y:S02]  /*129d0*/  WARPGROUP.DEPBAR.LE gsb0, 0x0 ;  /* 0x00008000000079c5 */ /* 0x000fe40000010000 */
[----:B------:R-:W-:-:S06]  /*129e0*/  WARPGROUP.ARRIVE ;  /* 0x00000000000079c5 */ /* 0x000fcc0000000000 */
[----:B------:R-:W-:Y:S01]  /*129f0*/  HGMMA.64x96x16.F32 R24, gdesc[UR8], R24, gsb0 ;  /* 0x01600000081879f0 */ /* 0x000fe20008000818 */
[----:B------:R-:W-:Y:S01]  /*12a00*/  R2UR UR10, R6 ;  /* 0x00000000060a72ca */ /* 0x000fe200000e0000 */
[----:B------:R-:W-:Y:S01]  /*12a10*/  UMOV UR8, UR4 ;  /* 0x0000000400087c82 */ /* 0x000fe20008000000 */
[----:B------:R-:W-:Y:S01]  /*12a20*/  R2UR UR11, R7 ;  /* 0x00000000070b72ca */ /* 0x000fe200000e0000 */
[----:B------:R-:W-:Y:S01]  /*12a30*/  UMOV UR9, 0x40000040 ;  /* 0x4000004000097882 */ /* 0x000fe20000000000 */
[----:B------:R-:W-:Y:S01]  /*12a40*/  VIADD R6, R2, 0x300 ;  /* 0x0000030002067836 */ /* 0x000fe20000000000 */
[----:B------:R-:W-:Y:S01]  /*12a50*/  UIADD3 UR4, UR52, 0x400, URZ ;  /* 0x0000040034047890 */ /* 0x000fe2000fffe03f */
[----:B------:R-:W-:Y:S02]  /*12a60*/  IMAD.MOV.U32 R7, RZ, RZ, 0x40000040 ;  /* 0x40000040ff077424 */ /* 0x000fe400078e00ff */
[----:B0-----:R-:W-:Y:S02]  /*12a70*/  IMAD.U32 R10, RZ, RZ, UR8 ;  /* 0x00000008ff0a7e24 */ /* 0x001fe4000f8e00ff */
[----:B------:R-:W-:-:S05]  /*12a80*/  IMAD.U32 R11, RZ, RZ, UR9 ;  /* 0x00000009ff0b7e24 */ /* 0x000fca000f8e00ff */
[----:B------:R0:W-:Y:S01]  /*12a90*/  STL.64 [R1+0x28], R10 ;  /* 0x0000280a01007387 */ /* 0x0001e20000100a00 */
        /* <DEDUP_REMOVED lines=33> */
[----:B------:R-:W-:Y:S01]  /*12cb0*/  IMAD.MOV.U32 R7, RZ, RZ, 0x40000040 ;  /* 0x40000040ff077424 */ /* 0x000fe200078e00ff */
[----:B------:R-:W-:Y:S01]  /*12cc0*/  IADD3 R6, R2, 0x306, RZ ;  /* 0x0000030602067810 */ /* 0x000fe20007ffe0ff */
[----:B------:R-:W-:Y:S01]  /*12cd0*/  UIADD3 UR4, UR52, 0x406, URZ ;  /* 0x0000040634047890 */ /* 0x000fe2000fffe03f */
        /* <DEDUP_REMOVED lines=24> */
[----:B------:R-:W-:Y:S01]  /*12e60*/  ULDC UR4, c[0x0][0x9dc] ;  /* 0x0002770000047ab9 */ /* 0x000fe20000000800 */
[----:B------:R-:W-:Y:S02]  /*12e70*/  IMAD.MOV.U32 R7, RZ, RZ, 0x40000040 ;  /* 0x40000040ff077424 */ /* 0x000fe400078e00ff */
[----:B0-----:R-:W-:Y:S01]  /*12e80*/  IMAD.U32 R10, RZ, RZ, UR8 ;  /* 0x00000008ff0a7e24 */ /* 0x001fe2000f8e00ff */
[----:B------:R-:W-:Y:S01]  /*12e90*/  R2UR UR58, R6 ;  /* 0x00000000063a72ca */ /* 0x000fe200000e0000 */
[----:B------:R-:W-:Y:S01]  /*12ea0*/  VIADD R6, R2, 0x604 ;  /* 0x0000060402067836 */ /* 0x000fe20000000000 */
[----:B------:R-:W-:Y:S01]  /*12eb0*/  R2UR UR59, R7 ;  /* 0x00000000073b72ca */ /* 0x000fe200000e0000 */
[----:B------:R-:W-:-:S02]  /*12ec0*/  IMAD.MOV.U32 R7, RZ, RZ, 0x40000040 ;  /* 0x40000040ff077424 */ /* 0x000fc400078e00ff */
[----:B------:R-:W-:Y:S01]  /*12ed0*/  VIADD R2, R2, 0x606 ;  /* 0x0000060602027836 */ /* 0x000fe20000000000 */
[----:B------:R-:W-:Y:S01]  /*12ee0*/  R2UR UR42, R6 ;  /* 0x00000000062a72ca */ /* 0x000fe200000e0000 */
[----:B------:R-:W-:Y:S01]  /*12ef0*/  IMAD.U32 R11, RZ, RZ, UR9 ;  /* 0x00000009ff0b7e24 */ /* 0x000fe2000f8e00ff */
[----:B------:R-:W-:Y:S02]  /*12f00*/  R2UR UR43, R7 ;  /* 0x00000000072b72ca */ /* 0x000fe400000e0000 */
[----:B------:R-:W-:Y:S01]  /*12f10*/  R2UR UR38, R2 ;  /* 0x00000000022672ca */ /* 0x000fe200000e0000 */
[----:B------:R-:W0:Y:S01]  /*12f20*/  @P2 LDC R7, c[0x0][0x450] ;  /* 0x00011400ff072b82 */ /* 0x000e220000000800 */
[----:B-1----:R-:W-:Y:S01]  /*12f30*/  @P2 IMAD.HI.U32 R2, R0, R3, RZ ;  /* 0x0000000300022227 */ /* 0x002fe200078e00ff */
[----:B------:R1:W-:Y:S03]  /*12f40*/  STL.64 [R1], R10 ;  /* 0x0000000a01007387 */ /* 0x0003e60000100a00 */
[----:B------:R-:W-:-:S02]  /*12f50*/  @!P1 VIADD R0, R5, 0x30840 ;  /* 0x0003084005009836 */ /* 0x000fc40000000000 */
[----:B------:R-:W-:-:S03]  /*12f60*/  IMAD.MOV.U32 R3, RZ, RZ, -0x60 ;  /* 0xffffffa0ff037424 */ /* 0x000fc600078e00ff */
[----:B------:R-:W-:Y:S01]  /*12f70*/  @!P1 PRMT R0, RZ, 0x654, R0 ;  /* 0x00000654ff009816 */ /* 0x000fe20000000000 */
[----:B-1----:R-:W-:-:S05]  /*12f80*/  IMAD.U32 R10, RZ, RZ, UR4 ;  /* 0x00000004ff0a7e24 */ /* 0x002fca000f8e00ff */
[----:B------:R-:W-:Y:S02]  /*12f90*/  LOP3.LUT R6, RZ, R10, RZ, 0x33, !PT ;  /* 0x0000000aff067212 */ /* 0x000fe400078e33ff */
[----:B0-----:R-:W-:Y:S01]  /*12fa0*/  @P2 SHF.R.U32.HI R4, RZ, R7, R2 ;  /* 0x00000007ff042219 */ /* 0x001fe20000011602 */
[----:B------:R-:W-:Y:S01]  /*12fb0*/  IMAD R2, R72, R3, 0x61 ;  /* 0x0000006148027424 */ /* 0x000fe200078e0203 */
[----:B--2---:R-:W-:-:S03]  /*12fc0*/  ISETP.GE.AND P2, PT, R13, 0x1, PT ;  /* 0x000000010d00780c */ /* 0x004fc60003f46270 */
[----:B------:R-:W0:Y:S01]  /*12fd0*/  SHFL.IDX PT, R5, R4, RZ, 0x1c1f ;  /* 0x001c1fff04057589 */ /* 0x000e2200000e0000 */
[----:B------:R-:W-:Y:S01]  /*12fe0*/  IADD3 R3, R197, R2, -R201 ;  /* 0x00000002c5037210 */ /* 0x000fe20007ffe8c9 */
[----:B------:R-:W-:-:S04]  /*12ff0*/  VIADD R74, R2, 0xffffffff ;  /* 0xffffffff024a7836 */ /* 0x000fc80000000000 */
[----:B------:R-:W-:Y:S02]  /*13000*/  IMAD.IADD R3, R3, 0x1, -R196 ;  /* 0x0000000103037824 */ /* 0x000fe400078e0ac4 */
[----:B------:R-:W-:Y:S02]  /*13010*/  IMAD.IADD R76, R74, 0x1, -R201 ;  /* 0x000000014a4c7824 */ /* 0x000fe400078e0ac9 */
[C---:B------:R-:W-:Y:S01]  /*13020*/  IMAD.IADD R75, R3.reuse, 0x1, R12 ;  /* 0x00000001034b7824 */ /* 0x040fe200078e020c */
[----:B------:R-:W-:Y:S01]  /*13030*/  @P2 LOP3.LUT R18, R18, 0x100000, RZ, 0xfc, !PT ;  /* 0x0010000012122812 */ /* 0x000fe200078efcff */
[----:B------:R-:W-:-:S04]  /*13040*/  IMAD.IADD R20, R3, 0x1, R6 ;  /* 0x0000000103147824 */ /* 0x000fc800078e0206 */
        /* <DEDUP_REMOVED lines=18> */
[----:B------:R-:W-:Y:S06]  /*13170*/  @!P2 BRA `(.L_x_1661) ;  /* 0x00000000004ca947 */ /* 0x000fec0003800000 */
[----:B------:R-:W-:Y:S01]  /*13180*/  IADD3 R5, -R196, R197, R5 ;  /* 0x000000c5c4057210 */ /* 0x000fe20007ffe105 */
[----:B------:R-:W-:Y:S03]  /*13190*/  BSSY B0, `(.L_x_1662) ;  /* 0x000000e000007945 */ /* 0x000fe60003800000 */
[----:B------:R-:W-:-:S13]  /*131a0*/  ISETP.GT.AND P2, PT, R5, -0x1, PT ;  /* 0xffffffff0500780c */ /* 0x000fda0003f44270 */
        /* <DEDUP_REMOVED lines=8> */
.L_x_1663:
[----:B------:R-:W-:-:S13]  /*13230*/  ISETP.NE.AND P2, PT, R13, 0x1, PT ;  /* 0x000000010d00780c */ /* 0x000fda0003f45270 */
[----:B------:R-:W0:Y:S02]  /*13240*/  @P2 LDC.64 R2, c[0x0][0x9e8] ;  /* 0x00027a00ff022b82 */ /* 0x000e240000000a00 */
[----:B0-----:R-:W-:-:S05]  /*13250*/  @P2 IMAD.HI.U32 R2, R5, R2, RZ ;  /* 0x0000000205022227 */ /* 0x001fca00078e00ff */
[----:B------:R-:W-:-:S07]  /*13260*/  @P2 SHF.R.U32.HI R5, RZ, R3, R2 ;  /* 0x00000003ff052219 */ /* 0x000fce0000011602 */
.L_x_1664:
[----:B------:R-:W-:Y:S05]  /*13270*/  BSYNC B0 ;  /* 0x0000000000007941 */ /* 0x000fea0003800000 */
.L_x_1662:
[----:B------:R-:W-:-:S05]  /*13280*/  IMAD R5, R5, R13, R76 ;  /* 0x0000000d05057224 */ /* 0x000fca00078e024c */
[----:B------:R-:W-:Y:S02]  /*13290*/  VIMNMX R6, R6, R5, !PT ;  /* 0x0000000506067248 */ /* 0x000fe40007fe0100 */
[----:B------:R-:W-:-:S07]  /*132a0*/  VIADDMNMX R0, R5, R13, R0, PT ;  /* 0x0000000d05007246 */ /* 0x000fce0003800100 */
.L_x_1661:
        /* <DEDUP_REMOVED lines=8> */
[----:B------:R-:W-:-:S04]  /*13330*/  ISETP.GT.AND P3, PT, R6, 0x8, !P6 ;  /* 0x000000080600780c */ /* 0x000fc80007764270 */
[----:B------:R-:W-:-:S04]  /*13340*/  ISETP.LT.OR P3, PT, R0, 0x9, P3 ;  /* 0x000000090000780c */ /* 0x000fc80001f61670 */
[----:B------:R-:W-:Y:S02]  /*13350*/  FSEL R97, R28, -INF , !P3 ;  /* 0xff8000001c617808 */ /* 0x000fe40005800000 */
[----:B------:R-:W-:Y:S02]  /*13360*/  ISETP.GT.AND P3, PT, R6, 0x9, !P4 ;  /* 0x000000090600780c */ /* 0x000fe40006764270 */
[----:B------:R-:W-:Y:S02]  /*13370*/  ISETP.GE.AND P4, PT, R74, 0x11, PT ;  /* 0x000000114a00780c */ /* 0x000fe40003f86270 */
[----:B------:R-:W-:Y:S02]  /*13380*/  ISETP.LT.OR P3, PT, R0, 0xa, P3 ;  /* 0x0000000a0000780c */ /* 0x000fe40001f61670 */
[----:B------:R-:W-:Y:S02]  /*13390*/  P2R R78, PR, RZ, 0x10 ;  /* 0x00000010ff4e7803 */ /* 0x000fe40000000000 */
[----:B------:R-:W-:-:S02]  /*133a0*/  FSEL R95, R29, -INF , !P3 ;  /* 0xff8000001d5f7808 */ /* 0x000fc40005800000 */
[----:B------:R-:W-:Y:S02]  /*133b0*/  ISETP.GT.AND P3, PT, R6, 0x10, !P4 ;  /* 0x000000100600780c */ /* 0x000fe40006764270 */
[----:B------:R-:W-:Y:S02]  /*133c0*/  ISETP.GE.AND P4, PT, R74, 0x12, PT ;  /* 0x000000124a00780c */ /* 0x000fe40003f86270 */
[----:B------:R-:W-:Y:S02]  /*133d0*/  ISETP.LT.OR P3, PT, R0, 0x11, P3 ;  /* 0x000000110000780c */ /* 0x000fe40001f61670 */
[----:B------:R-:W-:Y:S02]  /*133e0*/  P2R R79, PR, RZ, 0x10 ;  /* 0x00000010ff4f7803 */ /* 0x000fe40000000000 */
[----:B------:R-:W-:Y:S02]  /*133f0*/  FSEL R91, R32, -INF , !P3 ;  /* 0xff800000205b7808 */ /* 0x000fe40005800000 */
[----:B------:R-:W-:-:S02]  /*13400*/  ISETP.GT.AND P3, PT, R6, 0x11, !P4 ;  /* 0x000000110600780c */ /* 0x000fc40006764270 */
[----:B------:R-:W-:Y:S02]  /*13410*/  ISETP.GE.AND P4, PT, R74, 0x19, PT ;  /* 0x000000194a00780c */ /* 0x000fe40003f86270 */
[----:B------:R-:W-:Y:S02]  /*13420*/  ISETP.LT.OR P3, PT, R0, 0x12, P3 ;  /* 0x000000120000780c */ /* 0x000fe40001f61670 */
[----:B------:R-:W-:Y:S02]  /*13430*/  P2R R80, PR, RZ, 0x10 ;  /* 0x00000010ff507803 */ /* 0x000fe40000000000 */
[----:B------:R-:W-:Y:S02]  /*13440*/  FSEL R73, R33, -INF , !P3 ;  /* 0xff80000021497808 */ /* 0x000fe40005800000 */
[----:B------:R-:W-:Y:S02]  /*13450*/  ISETP.GT.AND P3, PT, R6, 0x18, !P4 ;  /* 0x000000180600780c */ /* 0x000fe40006764270 */
[----:B------:R-:W-:-:S02]  /*13460*/  ISETP.GE.AND P4, PT, R74, 0x1a, PT ;  /* 0x0000001a4a00780c */ /* 0x000fc40003f86270 */
[----:B------:R-:W-:-:S04]  /*13470*/  ISETP.LT.OR P3, PT, R0, 0x19, P3 ;  /* 0x000000190000780c */ /* 0x000fc80001f61670 */
        /* <DEDUP_REMOVED lines=73> */
[----:B------:R-:W-:-:S04]  /*13910*/  ISETP.LT.OR P3, PT, R0, 0x52, P3 ;  /* 0x000000520000780c */ /* 0x000fc80001f61670 */
[----:B------:R-:W-:Y:S02]  /*13920*/  FSEL R65, R65, -INF , !P3 ;  /* 0xff80000041417808 */ /* 0x000fe40005800000 */
[----:B------:R-:W-:-:S04]  /*13930*/  ISETP.GE.AND P3, PT, R74, 0x59, PT ;  /* 0x000000594a00780c */ /* 0x000fc80003f66270 */
[----:B------:R-:W-:-:S04]  /*13940*/  ISETP.GT.AND P4, PT, R6, 0x58, !P3 ;  /* 0x000000580600780c */ /* 0x000fc80005f84270 */
[----:B------:R-:W-:-:S04]  /*13950*/  ISETP.LT.OR P4, PT, R0, 0x59, P4 ;  /* 0x000000590000780c */ /* 0x000fc80002781670 */
[----:B------:R-:W-:Y:S02]  /*13960*/  FSEL R5, R68, -INF , !P4 ;  /* 0xff80000044057808 */ /* 0x000fe40006000000 */
[----:B------:R-:W-:-:S04]  /*13970*/  ISETP.GE.AND P4, PT, R74, 0x1, PT ;  /* 0x000000014a00780c */ /* 0x000fc80003f86270 */
[----:B------:R-:W-:-:S04]  /*13980*/  ISETP.GT.AND P5, PT, R6, RZ, !P4 ;  /* 0x000000ff0600720c */ /* 0x000fc800067a4270 */
[----:B------:R-:W-:-:S04]  /*13990*/  ISETP.LT.OR P5, PT, R0, 0x1, P5 ;  /* 0x000000010000780c */ /* 0x000fc80002fa1670 */
[----:B------:R-:W-:Y:S02]  /*139a0*/  FSEL R24, R24, -INF , !P5 ;  /* 0xff80000018187808 */ /* 0x000fe40006800000 */
[----:B------:R-:W-:-:S04]  /*139b0*/  ISETP.GE.AND P5, PT, R74, 0x5a, PT ;  /* 0x0000005a4a00780c */ /* 0x000fc80003fa6270 */
[----:B------:R-:W-:Y:S02]  /*139c0*/  P2R R32, PR, RZ, 0x20 ;  /* 0x00000020ff207803 */ /* 0x000fe40000000000 */
[----:B------:R-:W-:Y:S02]  /*139d0*/  ISETP.GT.AND P5, PT, R6, 0x59, !P5 ;  /* 0x000000590600780c */ /* 0x000fe40006fa4270 */
[----:B0-----:R-:W-:Y:S01]  /*139e0*/  VIADDMNMX R6, R3, R75, R14, PT ;  /* 0x0000004b03067246 */ /* 0x001fe2000380010e */
[----:B------:R-:W-:Y:S01]  /*139f0*/  IMAD.IADD R14, R20, 0x1, R3 ;  /* 0x00000001140e7824 */ /* 0x000fe200078e0203 */
[----:B------:R-:W-:-:S04]  /*13a00*/  ISETP.LT.OR P5, PT, R0, 0x5a, P5 ;  /* 0x0000005a0000780c */ /* 0x000fc80002fa1670 */
[----:B------:R-:W-:Y:S02]  /*13a10*/  FSEL R69, R69, -INF , !P5 ;  /* 0xff80000045457808 */ /* 0x000fe40006800000 */
[----:B------:R-:W-:-:S13]  /*13a20*/  ISETP.GE.AND P5, PT, R13, 0x1, PT ;  /* 0x000000010d00780c */ /* 0x000fda0003fa6270 */
[----:B------:R-:W-:Y:S05]  /*13a30*/  @!P5 BRA `(.L_x_1665) ;  /* 0x00000000004cd947 */ /* 0x000fea0003800000 */
        /* <DEDUP_REMOVED lines=11> */
.L_x_1667:
[----:B------:R-:W-:-:S13]  /*13af0*/  ISETP.NE.AND P5, PT, R13, 0x1, PT ;  /* 0x000000010d00780c */ /* 0x000fda0003fa5270 */
[----:B------:R-:W0:Y:S02]  /*13b00*/  @P5 LDC.64 R2, c[0x0][0x9e8] ;  /* 0x00027a00ff025b82 */ /* 0x000e240000000a00 */
[----:B0-----:R-:W-:-:S05]  /*13b10*/  @P5 IMAD.HI.U32 R2, R0, R2, RZ ;  /* 0x0000000200025227 */ /* 0x001fca00078e00ff */
[----:B------:R-:W-:-:S07]  /*13b20*/  @P5 SHF.R.U32.HI R0, RZ, R3, R2 ;  /* 0x00000003ff005219 */ /* 0x000fce0000011602 */
.L_x_1668:
[----:B------:R-:W-:Y:S05]  /*13b30*/  BSYNC B0 ;  /* 0x0000000000007941 */ /* 0x000fea0003800000 */
.L_x_1666:
[----:B------:R-:W-:-:S05]  /*13b40*/  IMAD R3, R0, R13, R76 ;  /* 0x0000000d00037224 */ /* 0x000fca00078e024c */
[----:B------:R-:W-:Y:S02]  /*13b50*/  VIMNMX R14, R14, R3, !PT ;  /* 0x000000030e0e7248 */ /* 0x000fe40007fe0100 */
[----:B------:R-:W-:-:S07]  /*13b60*/  VIADDMNMX R6, R3, R13, R6, PT ;  /* 0x0000000d03067246 */ /* 0x000fce0003800106 */
.L_x_1665:
[----:B------:R-:W-:Y:S01]  /*13b70*/  ISETP.GT.AND P2, PT, R14, 0x1, !P2 ;  /* 0x000000010e00780c */ /* 0x000fe20005744270 */
[----:B------:R-:W-:Y:S01]  /*13b80*/  ULDC UR4, c[0x0][0x988] ;  /* 0x0002620000047ab9 */ /* 0x000fe20000000800 */
[----:B------:R-:W-:Y:S02]  /*13b90*/  FMNMX.FTZ R0, R24, R99, !PT ;  /* 0x0000006318007209 */ /* 0x000fe40007810000 */
[----:B------:R-:W-:Y:S02]  /*13ba0*/  ISETP.LT.OR P2, PT, R6, 0x2, P2 ;  /* 0x000000020600780c */ /* 0x000fe40001741670 */
[----:B------:R-:W-:Y:S02]  /*13bb0*/  FMNMX.FTZ R0, R97, R0, !PT ;  /* 0x0000000061007209 */ /* 0x000fe40007810000 */
[----:B------:R-:W-:Y:S02]  /*13bc0*/  FSEL R87, R27, -INF , !P2 ;  /* 0xff8000001b577808 */ /* 0x000fe40005000000 */
[----:B------:R-:W-:-:S02]  /*13bd0*/  ISETP.NE.AND P2, PT, R77, RZ, PT ;  /* 0x000000ff4d00720c */ /* 0x000fc40003f45270 */
[C---:B------:R-:W-:Y:S02]  /*13be0*/  ISETP.GT.AND P6, PT, R14.reuse, 0x8, !P6 ;  /* 0x000000080e00780c */ /* 0x040fe400077c4270 */
[----:B------:R-:W-:Y:S02]  /*13bf0*/  ISETP.GT.AND P2, PT, R14, 0x9, !P2 ;  /* 0x000000090e00780c */ /* 0x000fe40005744270 */
[----:B------:R-:W-:Y:S02]  /*13c00*/  FMNMX.FTZ R0, R95, R0, !PT ;  /* 0x000000005f007209 */ /* 0x000fe40007810000 */
[C---:B------:R-:W-:Y:S02]  /*13c10*/  ISETP.LT.OR P2, PT, R6.reuse, 0xa, P2 ;  /* 0x0000000a0600780c */ /* 0x040fe40001741670 */
[----:B------:R-:W-:Y:S02]  /*13c20*/  ISETP.LT.OR P6, PT, R6, 0x9, P6 ;  /* 0x000000090600780c */ /* 0x000fe400037c1670 */
[----:B------:R-:W-:-:S02]  /*13c30*/  FSEL R85, R31, -INF , !P2 ;  /* 0xff8000001f557808 */ /* 0x000fc40005000000 */
[----:B------:R-:W-:Y:S02]  /*13c40*/  ISETP.NE.AND P2, PT, R78, RZ, PT ;  /* 0x000000ff4e00720c */ /* 0x000fe40003f45270 */
[----:B------:R-:W-:Y:S02]  /*13c50*/  FMNMX.FTZ R0, R91, R0, !PT ;  /* 0x000000005b007209 */ /* 0x000fe40007810000 */
[----:B------:R-:W-:Y:S02]  /*13c60*/  ISETP.GT.AND P2, PT, R14, 0x10, !P2 ;  /* 0x000000100e00780c */ /* 0x000fe40005744270 */
[----:B------:R-:W-:Y:S02]  /*13c70*/  FSEL R27, R30, -INF , !P6 ;  /* 0xff8000001e1b7808 */ /* 0x000fe40007000000 */
[----:B------:R-:W-:Y:S02]  /*13c80*/  ISETP.LT.OR P2, PT, R6, 0x11, P2 ;  /* 0x000000110600780c */ /* 0x000fe40001741670 */
[----:B------:R-:W-:-:S02]  /*13c90*/  ISETP.NE.AND P6, PT, R36, RZ, PT ;  /* 0x000000ff2400720c */ /* 0x000fc40003fc5270 */
[----:B------:R-:W-:Y:S02]  /*13ca0*/  FSEL R31, R34, -INF , !P2 ;  /* 0xff800000221f7808 */ /* 0x000fe40005000000 */
[----:B------:R-:W-:Y:S02]  /*13cb0*/  ISETP.NE.AND P2, PT, R79, RZ, PT ;  /* 0x000000ff4f00720c */ /* 0x000fe40003f45270 */
[----:B------:R-:W-:Y:S02]  /*13cc0*/  FMNMX.FTZ R0, R73, R0, !PT ;  /* 0x0000000049007209 */ /* 0x000fe40007810000 */
[----:B------:R-:W-:Y:S02]  /*13cd0*/  ISETP.GT.AND P2, PT, R14, 0x11, !P2 ;  /* 0x000000110e00780c */ /* 0x000fe40005744270 */
[----:B------:R-:W-:Y:S02]  /*13ce0*/  FMNMX.FTZ R0, R33, R0, !PT ;  /* 0x0000000021007209 */ /* 0x000fe40007810000 */
[----:B------:R-:W-:-:S02]  /*13cf0*/  ISETP.LT.OR P2, PT, R6, 0x12, P2 ;  /* 0x000000120600780c */ /* 0x000fc40001741670 */
[----:B------:R-:W-:Y:S02]  /*13d00*/  ISETP.NE.AND P5, PT, R81, RZ, PT ;  /* 0x000000ff5100720c */ /* 0x000fe40003fa5270 */
        /* <DEDUP_REMOVED lines=18> */
[----:B------:R-:W-:Y:S01]  /*13e30*/  ISETP.NE.AND P2, PT, R40, RZ, PT ;  /* 0x000000ff2800720c */ /* 0x000fe20003f45270 */
[----:B------:R-:W-:Y:S01]  /*13e40*/  IMAD.MOV.U32 R40, RZ, RZ, R213 ;  /* 0x000000ffff287224 */ /* 0x000fe200078e00d5 */
        /* <DEDUP_REMOVED lines=21> */
[----:B------:R-:W-:Y:S01]  /*13fa0*/  FMNMX.FTZ R2, R69, R0, !PT ;  /* 0x0000000045027209 */ /* 0x000fe20007810000 */
[----:B------:R-:W-:Y:S01]  /*13fb0*/  IMAD.U32 R0, RZ, RZ, UR4 ;  /* 0x00000004ff007e24 */ /* 0x000fe2000f8e00ff */
[----:B------:R-:W-:-:S02]  /*13fc0*/  ISETP.GT.AND P2, PT, R14, 0x30, !P2 ;  /* 0x000000300e00780c */ /* 0x000fc40005744270 */
[----:B------:R-:W-:Y:S01]  /*13fd0*/  ISETP.GT.AND P4, PT, R14, RZ, !P4 ;  /* 0x000000ff0e00720c */ /* 0x000fe20006784270 */
[----:B------:R-:W0:Y:S01]  /*13fe0*/  SHFL.BFLY PT, R3, R2, 0x2, 0x1f ;  /* 0x0c401f0002037f89 */ /* 0x000e2200000e0000 */
[C---:B------:R-:W-:Y:S02]  /*13ff0*/  ISETP.LT.OR P2, PT, R6.reuse, 0x31, P2 ;  /* 0x000000310600780c */ /* 0x040fe40001741670 */
[----:B------:R-:W-:Y:S02]  /*14000*/  ISETP.LT.OR P4, PT, R6, 0x1, P4 ;  /* 0x000000010600780c */ /* 0x000fe40002781670 */
[----:B------:R-:W-:Y:S02]  /*14010*/  FSEL R43, R50, -INF , !P2 ;  /* 0xff800000322b7808 */ /* 0x000fe40005000000 */
[----:B------:R-:W-:Y:S02]  /*14020*/  ISETP.NE.AND P2, PT, R48, RZ, PT ;  /* 0x000000ff3000720c */ /* 0x000fe40003f45270 */
[----:B------:R-:W-:-:S02]  /*14030*/  FSEL R26, R26, -INF , !P4 ;  /* 0xff8000001a1a7808 */ /* 0x000fc40006000000 */
[----:B------:R-:W-:Y:S02]  /*14040*/  ISETP.GT.AND P2, PT, R14, 0x31, !P2 ;  /* 0x000000310e00780c */ /* 0x000fe40005744270 */
[----:B------:R-:W-:Y:S02]  /*14050*/  ISETP.NE.AND P6, PT, R89, RZ, PT ;  /* 0x000000ff5900720c */ /* 0x000fe40003fc5270 */
[----:B------:R-:W-:Y:S02]  /*14060*/  ISETP.LT.OR P2, PT, R6, 0x32, P2 ;  /* 0x000000320600780c */ /* 0x000fe40001741670 */
[----:B------:R-:W-:Y:S02]  /*14070*/  ISETP.NE.AND P5, PT, R60, RZ, PT ;  /* 0x000000ff3c00720c */ /* 0x000fe40003fa5270 */
[----:B------:R-:W-:Y:S02]  /*14080*/  FSEL R51, R51, -INF , !P2 ;  /* 0xff80000033337808 */ /* 0x000fe40005000000 */
[----:B------:R-:W-:-:S02]  /*14090*/  ISETP.NE.AND P2, PT, R86, RZ, PT ;  /* 0x000000ff5600720c */ /* 0x000fc40003f45270 */
[C---:B------:R-:W-:Y:S02]  /*140a0*/  ISETP.GT.AND P3, PT, R14.reuse, 0x58, !P3 ;  /* 0x000000580e00780c */ /* 0x040fe40005f64270 */
[----:B------:R-:W-:Y:S02]  /*140b0*/  ISETP.GT.AND P2, PT, R14, 0x38, !P2 ;  /* 0x000000380e00780c */ /* 0x000fe40005744270 */
[----:B0-----:R-:W-:Y:S02]  /*140c0*/  FMNMX.FTZ R3, R2, R3, !PT ;  /* 0x0000000302037209 */ /* 0x001fe40007810000 */
[----:B------:R-:W-:Y:S02]  /*140d0*/  ISETP.LT.OR P2, PT, R6, 0x39, P2 ;  /* 0x000000390600780c */ /* 0x000fe40001741670 */
[----:B------:R-:W-:Y:S01]  /*140e0*/  FMNMX.FTZ R2, R26, R87, !PT ;  /* 0x000000571a027209 */ /* 0x000fe20007810000 */
[----:B------:R-:W0:Y:S01]  /*140f0*/  SHFL.BFLY PT, R4, R3, 0x1, 0x1f ;  /* 0x0c201f0003047f89 */ /* 0x000e2200000e0000 */
        /* <DEDUP_REMOVED lines=28> */
[----:B0-----:R-:W-:Y:S02]  /*142c0*/  FMNMX.FTZ R4, R3, R4, !PT ;  /* 0x0000000403047209 */ /* 0x001fe40007810000 */
[----:B------:R-:W-:Y:S02]  /*142d0*/  FMNMX.FTZ R2, R51, R2, !PT ;  /* 0x0000000233027209 */ /* 0x000fe40007810000 */
[----:B------:R-:W-:Y:S01]  /*142e0*/  ISETP.LT.OR P2, PT, R6, 0x4a, P2 ;  /* 0x0000004a0600780c */ /* 0x000fe20001741670 */
[----:B------:R-:W-:Y:S01]  /*142f0*/  FMUL.FTZ R20, R4, R0 ;  /* 0x0000000004147220 */ /* 0x000fe20000410000 */
[----:B------:R-:W-:-:S02]  /*14300*/  FMNMX.FTZ R2, R47, R2, !PT ;  /* 0x000000022f027209 */ /* 0x000fc40007810000 */
[----:B------:R-:W-:Y:S02]  /*14310*/  FSEL R63, R63, -INF , !P2 ;  /* 0xff8000003f3f7808 */ /* 0x000fe40005000000 */
[----:B------:R-:W-:Y:S02]  /*14320*/  FSETP.NEU.FTZ.AND P2, PT, R4, -INF , PT ;  /* 0xff8000000400780b */ /* 0x000fe40003f5d000 */
[----:B------:R-:W-:Y:S02]  /*14330*/  ISETP.NE.AND P5, PT, R90, RZ, PT ;  /* 0x000000ff5a00720c */ /* 0x000fe40003fa5270 */
[----:B------:R-:W-:Y:S02]  /*14340*/  FMNMX.FTZ R2, R55, R2, !PT ;  /* 0x0000000237027209 */ /* 0x000fe40007810000 */
[----:B------:R-:W-:Y:S02]  /*14350*/  FSEL R20, R20, RZ, P2 ;  /* 0x000000ff14147208 */ /* 0x000fe40001000000 */
[----:B------:R-:W-:-:S02]  /*14360*/  ISETP.GT.AND P2, PT, R14, 0x50, !P5 ;  /* 0x000000500e00780c */ /* 0x000fc40006f44270 */
[----:B------:R-:W-:Y:S01]  /*14370*/  FMNMX.FTZ R2, R89, R2, !PT ;  /* 0x0000000259027209 */ /* 0x000fe20007810000 */
[-CC-:B------:R-:W-:Y:S01]  /*14380*/  FFMA.FTZ R186, R33, R0.reuse, -R20.reuse ;  /* 0x0000000021ba7223 */ /* 0x180fe20000010814 */
[----:B------:R-:W-:Y:S01]  /*14390*/  ISETP.LT.OR P2, PT, R6, 0x51, P2 ;  /* 0x000000510600780c */ /* 0x000fe20001741670 */
[-CC-:B------:R-:W-:Y:S01]  /*143a0*/  FFMA.FTZ R33, R37, R0.reuse, -R20.reuse ;  /* 0x0000000025217223 */ /* 0x180fe20000010814 */
[----:B------:R-:W-:Y:S01]  /*143b0*/  ISETP.NE.AND P6, PT, R28, RZ, PT ;  /* 0x000000ff1c00720c */ /* 0x000fe20003fc5270 */
[--C-:B------:R-:W-:Y:S01]  /*143c0*/  FFMA.FTZ R188, R24, R0, -R20.reuse ;  /* 0x0000000018bc7223 */ /* 0x100fe20000010814 */
[----:B------:R-:W-:Y:S01]  /*143d0*/  FMNMX.FTZ R2, R59, R2, !PT ;  /* 0x000000023b027209 */ /* 0x000fe20007810000 */
[-CC-:B------:R-:W-:Y:S01]  /*143e0*/  FFMA.FTZ R99, R99, R0.reuse, -R20.reuse ;  /* 0x0000000063637223 */ /* 0x180fe20000010814 */
[----:B------:R-:W-:Y:S01]  /*143f0*/  FSEL R101, R66, -INF , !P2 ;  /* 0xff80000042657808 */ /* 0x000fe20005000000 */
[--C-:B------:R-:W-:Y:S01]  /*14400*/  FFMA.FTZ R190, R97, R0, -R20.reuse ;  /* 0x0000000061be7223 */ /* 0x100fe20000010814 */
[----:B------:R-:W-:Y:S01]  /*14410*/  ISETP.GT.AND P2, PT, R14, 0x51, !P6 ;  /* 0x000000510e00780c */ /* 0x000fe20007744270 */
[----:B------:R-:W-:Y:S01]  /*14420*/  MUFU.EX2 R188, R188 ;  /* 0x000000bc00bc7308 */ /* 0x000fe20000000800 */
[----:B------:R-:W-:Y:S01]  /*14430*/  FMNMX.FTZ R2, R93, R2, !PT ;  /* 0x000000025d027209 */ /* 0x000fe20007810000 */
[-CC-:B------:R-:W-:Y:S01]  /*14440*/  FFMA.FTZ R95, R95, R0.reuse, -R20.reuse ;  /* 0x000000005f5f7223 */ /* 0x180fe20000010814 */
[----:B------:R-:W-:Y:S01]  /*14450*/  ISETP.NE.AND P5, PT, R32, RZ, PT ;  /* 0x000000ff2000720c */ /* 0x000fe20003fa5270 */
[-CC-:B------:R-:W-:Y:S01]  /*14460*/  FFMA.FTZ R184, R91, R0.reuse, -R20.reuse ;  /* 0x000000005bb87223 */ /* 0x180fe20000010814 */
[----:B------:R-:W-:Y:S01]  /*14470*/  ISETP.LT.OR P2, PT, R6, 0x52, P2 ;  /* 0x000000520600780c */ /* 0x000fe20001741670 */
[--C-:B------:R-:W-:Y:S01]  /*14480*/  FFMA.FTZ R73, R73, R0, -R20.reuse ;  /* 0x0000000049497223 */ /* 0x100fe20000010814 */
[----:B------:R-:W-:Y:S01]  /*14490*/  FMNMX.FTZ R2, R63, R2, !PT ;  /* 0x000000023f027209 */ /* 0x000fe20007810000 */
[----:B------:R-:W0:Y:S01]  /*144a0*/  MUFU.EX2 R99, R99 ;  /* 0x0000006300637308 */ /* 0x000e220000000800 */
[----:B------:R-:W-:Y:S01]  /*144b0*/  ISETP.GT.AND P4, PT, R14, 0x59, !P5 ;  /* 0x000000590e00780c */ /* 0x000fe20006f84270 */
[-CC-:B------:R-:W-:Y:S01]  /*144c0*/  FFMA.FTZ R180, R29, R0.reuse, -R20.reuse ;  /* 0x000000001db47223 */ /* 0x180fe20000010814 */
[C---:B------:R-:W-:Y:S01]  /*144d0*/  ISETP.LT.OR P3, PT, R6.reuse, 0x59, P3 ;  /* 0x000000590600780c */ /* 0x040fe20001f61670 */
[-CC-:B------:R-:W-:Y:S01]  /*144e0*/  FFMA.FTZ R182, R7, R0.reuse, -R20.reuse ;  /* 0x0000000007b67223 */ /* 0x180fe20000010814 */
[----:B------:R-:W-:Y:S01]  /*144f0*/  FSEL R67, R67, -INF , !P2 ;  /* 0xff80000043437808 */ /* 0x000fe20005000000 */
[--C-:B------:R-:W-:Y:S01]  /*14500*/  FFMA.FTZ R176, R21, R0, -R20.reuse ;  /* 0x0000000015b07223 */ /* 0x100fe20000010814 */
[----:B------:R-:W-:Y:S01]  /*14510*/  FMNMX.FTZ R2, R101, R2, !PT ;  /* 0x0000000265027209 */ /* 0x000fe20007810000 */
[----:B------:R-:W1:Y:S01]  /*14520*/  MUFU.EX2 R190, R190 ;  /* 0x000000be00be7308 */ /* 0x000e620000000800 */
[----:B------:R-:W-:Y:S01]  /*14530*/  ISETP.LT.OR P4, PT, R6, 0x5a, P4 ;  /* 0x0000005a0600780c */ /* 0x000fe20002781670 */
[-CC-:B------:R-:W-:Y:S01]  /*14540*/  FFMA.FTZ R178, R9, R0.reuse, -R20.reuse ;  /* 0x0000000009b27223 */ /* 0x180fe20000010814 */
[----:B------:R-:W-:Y:S01]  /*14550*/  FSEL R37, R70, -INF , !P3 ;  /* 0xff80000046257808 */ /* 0x000fe20005800000 */
[--C-:B------:R-:W-:Y:S01]  /*14560*/  FFMA.FTZ R172, R15, R0, -R20.reuse ;  /* 0x000000000fac7223 */ /* 0x100fe20000010814 */
[----:B------:R-:W-:Y:S01]  /*14570*/  FMNMX.FTZ R2, R67, R2, !PT ;  /* 0x0000000243027209 */ /* 0x000fe20007810000 */
[--C-:B------:R-:W-:Y:S01]  /*14580*/  FFMA.FTZ R174, R25, R0, -R20.reuse ;  /* 0x0000000019ae7223 */ /* 0x100fe20000010814 */
[----:B------:R-:W-:Y:S01]  /*14590*/  FSEL R71, R71, -INF , !P4 ;  /* 0xff80000047477808 */ /* 0x000fe20006000000 */
[----:B------:R-:W2:Y:S01]  /*145a0*/  MUFU.EX2 R95, R95 ;  /* 0x0000005f005f7308 */ /* 0x000ea20000000800 */
[----:B------:R-:W-:Y:S01]  /*145b0*/  FMNMX.FTZ R2, R37, R2, !PT ;  /* 0x0000000225027209 */ /* 0x000fe20007810000 */
[-CC-:B------:R-:W-:Y:S01]  /*145c0*/  FFMA.FTZ R168, R11, R0.reuse, -R20.reuse ;  /* 0x000000000ba87223 */ /* 0x180fe20000010814 */
[----:B------:R-:W-:Y:S01]  /*145d0*/  ISETP.NE.AND P5, PT, R92, 0x1, PT ;  /* 0x000000015c00780c */ /* 0x000fe20003fa5270 */
[--C-:B------:R-:W-:Y:S01]  /*145e0*/  FFMA.FTZ R170, R5, R0, -R20.reuse ;  /* 0x0000000005aa7223 */ /* 0x100fe20000010814 */
[----:B------:R-:W-:Y:S01]  /*145f0*/  FMNMX.FTZ R2, R71, R2, !PT ;  /* 0x0000000247027209 */ /* 0x000fe20007810000 */
[-CC-:B------:R-:W-:Y:S01]  /*14600*/  FFMA.FTZ R29, R41, R0.reuse, -R20.reuse ;  /* 0x00000000291d7223 */ /* 0x180fe20000010814 */
[-CC-:B------:R-:W-:Y:S01]  /*14610*/  FFMA.FTZ R7, R45, R0.reuse, -R20.reuse ;  /* 0x000000002d077223 */ /* 0x180fe20000010814 */
[----:B------:R-:W3:Y:S01]  /*14620*/  MUFU.EX2 R184, R184 ;  /* 0x000000b800b87308 */ /* 0x000ee20000000800 */
[-CC-:B------:R-:W-:Y:S01]  /*14630*/  FFMA.FTZ R21, R49, R0.reuse, -R20.reuse ;  /* 0x0000000031157223 */ /* 0x180fe20000010814 */
[----:B------:R-:W4:Y:S01]  /*14640*/  SHFL.BFLY PT, R3, R2, 0x2, 0x1f ;  /* 0x0c401f0002037f89 */ /* 0x000f2200000e0000 */
[-CC-:B------:R-:W-:Y:S01]  /*14650*/  FFMA.FTZ R9, R53, R0.reuse, -R20.reuse ;  /* 0x0000000035097223 */ /* 0x180fe20000010814 */
[-CC-:B------:R-:W-:Y:S01]  /*14660*/  FFMA.FTZ R15, R57, R0.reuse, -R20.reuse ;  /* 0x00000000390f7223 */ /* 0x180fe20000010814 */
[-CC-:B------:R-:W-:Y:S01]  /*14670*/  FFMA.FTZ R25, R61, R0.reuse, -R20.reuse ;  /* 0x000000003d197223 */ /* 0x180fe20000010814 */
[-CC-:B------:R-:W-:Y:S01]  /*14680*/  FFMA.FTZ R11, R65, R0.reuse, -R20.reuse ;  /* 0x00000000410b7223 */ /* 0x180fe20000010814 */
[----:B------:R-:W-:Y:S01]  /*14690*/  FFMA.FTZ R5, R69, R0, -R20 ;  /* 0x0000000045057223 */ /* 0x000fe20000010814 */
[----:B------:R-:W3:Y:S01]  /*146a0*/  MUFU.EX2 R73, R73 ;  /* 0x0000004900497308 */ /* 0x000ee20000000800 */
[----:B------:R-:W3:Y:S07]  /*146b0*/  @P5 LDC R38, c[0x0][0x44c] ;  /* 0x00011300ff265b82 */ /* 0x000eee0000000800 */
[----:B------:R-:W3:Y:S01]  /*146c0*/  MUFU.EX2 R186, R186 ;  /* 0x000000ba00ba7308 */ /* 0x000ee20000000800 */
[----:B------:R-:W3:Y:S07]  /*146d0*/  @P5 LDC R42, c[0x0][0x450] ;  /* 0x00011400ff2a5b82 */ /* 0x000eee0000000800 */
[----:B------:R-:W3:Y:S01]  /*146e0*/  MUFU.EX2 R33, R33 ;  /* 0x0000002100217308 */ /* 0x000ee20000000800 */
[----:B----4-:R-:W-:-:S05]  /*146f0*/  FMNMX.FTZ R6, R2, R3, !PT ;  /* 0x0000000302067209 */ /* 0x010fca0007810000 */
[----:B------:R-:W4:Y:S02]  /*14700*/  SHFL.BFLY PT, R3, R6, 0x1, 0x1f ;  /* 0x0c201f0006037f89 */ /* 0x000f2400000e0000 */
[----:B------:R-:W-:Y:S08]  /*14710*/  MUFU.EX2 R180, R180 ;  /* 0x000000b400b47308 */ /* 0x000ff00000000800 */
[----:B------:R-:W-:Y:S08]  /*14720*/  MUFU.EX2 R29, R29 ;  /* 0x0000001d001d7308 */ /* 0x000ff00000000800 */
[----:B------:R-:W-:Y:S01]  /*14730*/  MUFU.EX2 R182, R182 ;  /* 0x000000b600b67308 */ /* 0x000fe20000000800 */
[----:B----4-:R-:W-:-:S07]  /*14740*/  FMNMX.FTZ R3, R6, R3, !PT ;  /* 0x0000000306037209 */ /* 0x010fce0007810000 */
[----:B------:R-:W-:Y:S01]  /*14750*/  MUFU.EX2 R7, R7 ;  /* 0x0000000700077308 */ /* 0x000fe20000000800 */
[C---:B------:R-:W-:Y:S01]  /*14760*/  FSETP.NEU.FTZ.AND P2, PT, R3.reuse, -INF , PT ;  /* 0xff8000000300780b */ /* 0x040fe20003f5d000 */
[----:B------:R-:W-:-:S06]  /*14770*/  FMUL.FTZ R2, R3, R0 ;  /* 0x0000000003027220 */ /* 0x000fcc0000410000 */
[----:B------:R-:W-:Y:S01]  /*14780*/  MUFU.EX2 R176, R176 ;  /* 0x000000b000b07308 */ /* 0x000fe20000000800 */
[----:B------:R-:W-:-:S05]  /*14790*/  FSEL R6, R2, RZ, P2 ;  /* 0x000000ff02067208 */ /* 0x000fca0001000000 */
[-CC-:B------:R-:W-:Y:S01]  /*147a0*/  FFMA.FTZ R189, R26, R0.reuse, -R6.reuse ;  /* 0x000000001abd7223 */ /* 0x180fe20000010806 */
[-CC-:B------:R-:W-:Y:S01]  /*147b0*/  FFMA.FTZ R2, R87, R0.reuse, -R6.reuse ;  /* 0x0000000057027223 */ /* 0x180fe20000010806 */
[-CC-:B------:R-:W-:Y:S01]  /*147c0*/  FFMA.FTZ R191, R27, R0.reuse, -R6.reuse ;  /* 0x000000001bbf7223 */ /* 0x180fe20000010806 */
[-CC-:B------:R-:W-:Y:S01]  /*147d0*/  FFMA.FTZ R14, R85, R0.reuse, -R6.reuse ;  /* 0x00000000550e7223 */ /* 0x180fe20000010806 */
[----:B0-----:R-:W-:Y:S01]  /*147e0*/  FADD.FTZ R27, R188, R99 ;  /* 0x00000063bc1b7221 */ /* 0x001fe20000010000 */
[-CC-:B------:R-:W-:Y:S01]  /*147f0*/  FFMA.FTZ R185, R31, R0.reuse, -R6.reuse ;  /* 0x000000001fb97223 */ /* 0x180fe20000010806 */
[----:B------:R-:W-:Y:S01]  /*14800*/  MUFU.EX2 R189, R189 ;  /* 0x000000bd00bd7308 */ /* 0x000fe20000000800 */
[-CC-:B------:R-:W-:Y:S01]  /*14810*/  FFMA.FTZ R20, R83, R0.reuse, -R6.reuse ;  /* 0x0000000053147223 */ /* 0x180fe20000010806 */
[----:B-1----:R-:W-:Y:S01]  /*14820*/  FADD.FTZ R32, R190, R27 ;  /* 0x0000001bbe207221 */ /* 0x002fe20000010000 */
[-CC-:B------:R-:W-:Y:S01]  /*14830*/  FFMA.FTZ R187, R75, R0.reuse, -R6.reuse ;  /* 0x000000004bbb7223 */ /* 0x180fe20000010806 */
[-CC-:B------:R-:W-:Y:S01]  /*14840*/  FFMA.FTZ R24, R81, R0.reuse, -R6.reuse ;  /* 0x0000000051187223 */ /* 0x180fe20000010806 */
[-C--:B------:R-:W-:Y:S01]  /*14850*/  FFMA.FTZ R181, R35, R0.reuse, -R6 ;  /* 0x0000000023b57223 */ /* 0x080fe20000010806 */
[----:B--2---:R-:W-:Y:S01]  /*14860*/  FADD.FTZ R27, R95, R32 ;  /* 0x000000205f1b7221 */ /* 0x004fe20000010000 */
[-CC-:B------:R-:W-:Y:S01]  /*14870*/  FFMA.FTZ R26, R79, R0.reuse, -R6.reuse ;  /* 0x000000004f1a7223 */ /* 0x180fe20000010806 */
[----:B------:R-:W0:Y:S01]  /*14880*/  MUFU.EX2 R2, R2 ;  /* 0x0000000200027308 */ /* 0x000e220000000800 */
[-CC-:B------:R-:W-:Y:S01]  /*14890*/  FFMA.FTZ R183, R39, R0.reuse, -R6.reuse ;  /* 0x0000000027b77223 */ /* 0x180fe20000010806 */
[----:B---3--:R-:W-:Y:S01]  /*148a0*/  FADD.FTZ R34, R184, R27 ;  /* 0x0000001bb8227221 */ /* 0x008fe20000010000 */
[-CC-:B------:R-:W-:Y:S01]  /*148b0*/  FFMA.FTZ R28, R77, R0.reuse, -R6.reuse ;  /* 0x000000004d1c7223 */ /* 0x180fe20000010806 */
[----:B------:R-:W-:Y:S01]  /*148c0*/  FFMA.FTZ R177, R43, R0, -R6 ;  /* 0x000000002bb17223 */ /* 0x000fe20000010806 */
[----:B------:R-:W-:-:S04]  /*148d0*/  @P5 IMAD.HI.U32 R35, R213, R38, RZ ;  /* 0x00000026d5235227 */ /* 0x000fc800078e00ff */
        /* <DEDUP_REMOVED lines=9> */
[-C--:B------:R-:W-:Y:S01]  /*14970*/  FFMA.FTZ R93, R93, R0.reuse, -R6 ;  /* 0x000000005d5d7223 */ /* 0x080fe20000010806 */
[----:B------:R-:W2:Y:S01]  /*14980*/  MUFU.EX2 R14, R14 ;  /* 0x0000000e000e7308 */ /* 0x000ea20000000800 */
[----:B0-----:R-:W-:Y:S01]  /*14990*/  FADD.FTZ R32, R189, R2 ;  /* 0x00000002bd207221 */ /* 0x001fe20000010000 */
        /* <DEDUP_REMOVED lines=10> */
[----:B------:R-:W-:-:S02]  /*14a40*/  @P5 SHF.R.U32.HI R40, RZ, R42, R35 ;  /* 0x0000002aff285219 */ /* 0x000fc40000011623 */
[C---:B------:R-:W-:Y:S01]  /*14a50*/  FADD.FTZ R31, R7.reuse, R38 ;  /* 0x00000026071f7221 */ /* 0x040fe20000010000 */
[----:B------:R-:W-:Y:S01]  /*14a60*/  F2FP.F16.F32.PACK_AB R182, R7, R182 ;  /* 0x000000b607b6723e */ /* 0x000fe200000000ff */
[----:B------:R-:W1:Y:S01]  /*14a70*/  MUFU.EX2 R20, R20 ;  /* 0x0000001400147308 */ /* 0x000e620000000800 */
[----:B--2---:R-:W-:Y:S01]  /*14a80*/  FADD.FTZ R34, R14, R27 ;  /* 0x0000001b0e227221 */ /* 0x004fe20000010000 */
[----:B------:R-:W-:Y:S01]  /*14a90*/  FADD.FTZ R38, R176, R31 ;  /* 0x0000001fb0267221 */ /* 0x000fe20000010000 */
[----:B------:R-:W-:Y:S01]  /*14aa0*/  IMAD.IADD R151, R151, 0x1, R40 ;  /* 0x0000000197977824 */ /* 0x000fe200078e0228 */
[----:B------:R-:W-:Y:S02]  /*14ab0*/  ISETP.GE.AND P5, PT, R13, 0x1, PT ;  /* 0x000000010d00780c */ /* 0x000fe40003fa6270 */
[----:B------:R-:W-:Y:S02]  /*14ac0*/  F2FP.F16.F32.PACK_AB R189, R2, R189 ;  /* 0x000000bd02bd723e */ /* 0x000fe400000000ff */
[----:B------:R-:W2:Y:S01]  /*14ad0*/  MUFU.EX2 R187, R187 ;  /* 0x000000bb00bb7308 */ /* 0x000ea20000000800 */
[----:B0-----:R-:W-:Y:S01]  /*14ae0*/  FADD.FTZ R27, R185, R34 ;  /* 0x00000022b91b7221 */ /* 0x001fe20000010000 */
[----:B------:R-:W-:-:S02]  /*14af0*/  F2FP.F16.F32.PACK_AB R188, R99, R188 ;  /* 0x000000bc63bc723e */ /* 0x000fc400000000ff */
[----:B------:R-:W-:Y:S02]  /*14b00*/  F2FP.F16.F32.PACK_AB R190, R95, R190 ;  /* 0x000000be5fbe723e */ /* 0x000fe400000000ff */
[----:B------:R-:W-:Y:S02]  /*14b10*/  F2FP.F16.F32.PACK_AB R184, R73, R184 ;  /* 0x000000b849b8723e */ /* 0x000fe400000000ff */
[----:B------:R-:W0:Y:S01]  /*14b20*/  MUFU.EX2 R24, R24 ;  /* 0x0000001800187308 */ /* 0x000e220000000800 */
[----:B-1----:R-:W-:Y:S01]  /*14b30*/  FADD.FTZ R34, R20, R27 ;  /* 0x0000001b14227221 */ /* 0x002fe20000010000 */
[----:B------:R-:W-:Y:S02]  /*14b40*/  F2FP.F16.F32.PACK_AB R186, R33, R186 ;  /* 0x000000ba21ba723e */ /* 0x000fe400000000ff */
[----:B------:R-:W-:Y:S02]  /*14b50*/  F2FP.F16.F32.PACK_AB R180, R29, R180 ;  /* 0x000000b41db4723e */ /* 0x000fe400000000ff */
[----:B------:R-:W-:-:S02]  /*14b60*/  F2FP.F16.F32.PACK_AB R191, R14, R191 ;  /* 0x000000bf0ebf723e */ /* 0x000fc400000000ff */
[----:B------:R-:W1:Y:S01]  /*14b70*/  MUFU.EX2 R181, R181 ;  /* 0x000000b500b57308 */ /* 0x000e620000000800 */
[----:B--2---:R-:W-:Y:S01]  /*14b80*/  FADD.FTZ R27, R187, R34 ;  /* 0x00000022bb1b7221 */ /* 0x004fe20000010000 */
[----:B------:R-:W-:Y:S02]  /*14b90*/  F2FP.F16.F32.PACK_AB R185, R20, R185 ;  /* 0x000000b914b9723e */ /* 0x000fe400000000ff */
[----:B------:R-:W-:-:S04]  /*14ba0*/  IADD3 R12, R151, R12, RZ ;  /* 0x0000000c970c7210 */ /* 0x000fc80007ffe0ff */
        /* <DEDUP_REMOVED lines=57> */
[----:B------:R-:W-:Y:S01]  /*14f40*/  F2FP.F16.F32.PACK_AB R175, R36, R93 ;  /* 0x0000005d24af723e */ /* 0x000fe200000000ff */
[----:B------:R-:W-:-:S05]  /*14f50*/  VIADD R7, R72, 0xfffffffe ;  /* 0xfffffffe48077836 */ /* 0x000fca0000000000 */
        /* <DEDUP_REMOVED lines=23> */
.L_x_1671:
[----:B------:R-:W-:-:S13]  /*150d0*/  ISETP.NE.AND P2, PT, R13, 0x1, PT ;  /* 0x000000010d00780c */ /* 0x000fda0003f45270 */
[----:B------:R-:W0:Y:S02]  /*150e0*/  @P2 LDC.64 R14, c[0x0][0x9e8] ;  /* 0x00027a00ff0e2b82 */ /* 0x000e240000000a00 */
[----:B0-----:R-:W-:-:S05]  /*150f0*/  @P2 IMAD.HI.U32 R14, R2, R14, RZ ;  /* 0x0000000e020e2227 */ /* 0x001fca00078e00ff */
[----:B------:R-:W-:-:S07]  /*15100*/  @P2 SHF.R.U32.HI R2, RZ, R15, R14 ;  /* 0x0000000fff022219 */ /* 0x000fce000001160e */
.L_x_1672:
[----:B------:R-:W-:Y:S05]  /*15110*/  BSYNC B0 ;  /* 0x0000000000007941 */ /* 0x000fea0003800000 */
.L_x_1670:
[----:B------:R-:W-:-:S05]  /*15120*/  IMAD R13, R2, R13, R13 ;  /* 0x0000000d020d7224 */ /* 0x000fca00078e020d */
[----:B------:R-:W-:-:S07]  /*15130*/  VIMNMX R12, R12, R13, PT ;  /* 0x0000000d0c0c7248 */ /* 0x000fce0003fe0100 */
.L_x_1669:
[----:B------:R-:W-:Y:S01]  /*15140*/  IMAD.HI R12, R12, 0x2aaaaaab, RZ ;  /* 0x2aaaaaab0c0c7827 */ /* 0x000fe200078e02ff */
[----:B------:R-:W-:Y:S01]  /*15150*/  ULDC UR59, c[0x0][0x9e4] ;  /* 0x00027900003b7ab9 */ /* 0x000fe20000000800 */
[----:B------:R-:W-:Y:S01]  /*15160*/  ULDC UR58, c[0x0][0x9e4] ;  /* 0x00027900003a7ab9 */ /* 0x000fe20000000800 */
[----:B------:R-:W-:Y:S01]  /*15170*/  BSSY B0, `(.L_x_1673) ;  /* 0x000037c000007945 */ /* 0x000fe20003800000 */
[----:B------:R-:W-:Y:S01]  /*15180*/  IMAD.MOV.U32 R2, RZ, RZ, 0x3f800000 ;  /* 0x3f800000ff027424 */ /* 0x000fe200078e00ff */
[----:B------:R-:W-:Y:S02]  /*15190*/  SHF.R.U32.HI R9, RZ, 0x1f, R12 ;  /* 0x0000001fff097819 */ /* 0x000fe4000001160c */
[----:B------:R-:W-:Y:S02]  /*151a0*/  CS2R R118, SRZ ;  /* 0x0000000000767805 */ /* 0x000fe4000001ff00 */
[----:B------:R-:W-:Y:S02]  /*151b0*/  CS2R R116, SRZ ;  /* 0x0000000000747805 */ /* 0x000fe4000001ff00 */
[----:B------:R-:W-:-:S02]  /*151c0*/  CS2R R114, SRZ ;  /* 0x0000000000727805 */ /* 0x000fc4000001ff00 */
[----:B------:R-:W-:Y:S01]  /*151d0*/  LEA.HI.SX32 R11, R12, R9, 0x1c ;  /* 0x000000090c0b7211 */ /* 0x000fe200078fe2ff */
[----:B------:R-:W-:Y:S01]  /*151e0*/  IMAD.MOV.U32 R9, RZ, RZ, 0x3f800000 ;  /* 0x3f800000ff097424 */ /* 0x000fe200078e00ff */
[----:B------:R-:W-:Y:S02]  /*151f0*/  CS2R R112, SRZ ;  /* 0x0000000000707805 */ /* 0x000fe4000001ff00 */
[----:B------:R-:W-:Y:S02]  /*15200*/  CS2R R110, SRZ ;  /* 0x00000000006e7805 */ /* 0x000fe4000001ff00 */
[----:B------:R-:W-:Y:S02]  /*15210*/  VIMNMX R14, R214, R11, !PT ;  /* 0x0000000bd60e7248 */ /* 0x000fe40007fe0100 */
[----:B------:R-:W-:Y:S02]  /*15220*/  CS2R R108, SRZ ;  /* 0x00000000006c7805 */ /* 0x000fe4000001ff00 */
[----:B------:R-:W-:-:S02]  /*15230*/  CS2R R106, SRZ ;  /* 0x00000000006a7805 */ /* 0x000fc4000001ff00 */
[----:B------:R-:W-:Y:S02]  /*15240*/  CS2R R104, SRZ ;  /* 0x0000000000687805 */ /* 0x000fe4000001ff00 */
[----:B------:R-:W-:Y:S02]  /*15250*/  ISETP.GE.AND P2, PT, R7, R14, PT ;  /* 0x0000000e0700720c */ /* 0x000fe40003f46270 */
        /* <DEDUP_REMOVED lines=40> */
[----:B------:R-:W-:Y:S06]  /*154e0*/  @!P2 BRA `(.L_x_1674) ;  /* 0x000000340010a947 */ /* 0x000fec0003800000 */
[----:B------:R-:W-:Y:S01]  /*154f0*/  BSSY B1, `(.L_x_1675) ;  /* 0x000033f000017945 */ /* 0x000fe20003800000 */
[----:B------:R-:W-:Y:S02]  /*15500*/  IMAD.MOV.U32 R2, RZ, RZ, 0x3f800000 ;  /* 0x3f800000ff027424 */ /* 0x000fe400078e00ff */
[----:B------:R-:W-:-:S07]  /*15510*/  IMAD.MOV.U32 R119, RZ, RZ, RZ ;  /* 0x000000ffff777224 */ /* 0x000fce00078e00ff */
.L_x_1694:
[----:B------:R-:W-:-:S05]  /*15520*/  VIADD R15, R19, 0x1 ;  /* 0x00000001130f7836 */ /* 0x000fca0000000000 */
[----:B------:R-:W-:-:S04]  /*15530*/  ISETP.NE.AND P2, PT, R15, 0x2, PT ;  /* 0x000000020f00780c */ /* 0x000fc80003f45270 */
[----:B------:R-:W-:Y:S02]  /*15540*/  SEL R11, RZ, 0x1, P2 ;  /* 0x00000001ff0b7807 */ /* 0x000fe40001000000 */
[----:B------:R-:W-:Y:S02]  /*15550*/  SEL R15, R15, RZ, P2 ;  /* 0x000000ff0f0f7207 */ /* 0x000fe40001000000 */
[----:B------:R-:W-:Y:S01]  /*15560*/  LOP3.LUT R20, R194, R11, RZ, 0x3c, !PT ;  /* 0x0000000bc2147212 */ /* 0x000fe200078e3cff */
[----:B------:R-:W-:Y:S06]  /*15570*/  @!P0 BRA `(.L_x_1676) ;  /* 0x0000000000048947 */ /* 0x000fec0003800000 */
[----:B------:R-:W-:Y:S01]  /*15580*/  BPT.TRAP 0x1 ;  /* 0x000000040000795c */ /* 0x000fe20000300000 */
.L_x_1676:
[----:B------:R-:W-:Y:S01]  /*15590*/  IMAD R0, R15, 0x8, R16 ;  /* 0x000000080f007824 */ /* 0x000fe200078e0210 */
[----:B------:R-:W-:-:S04]  /*155a0*/  SHF.L.U32 R11, R20, 0x1f, RZ ;  /* 0x0000001f140b7819 */ /* 0x000fc800000006ff */
[----:B------:R0:W1:Y:S01]  /*155b0*/  SYNCS.PHASECHK.TRANS64.TRYWAIT P2, [R0+URZ+0x30830], R11 ;  /* 0x0308300b000075a7 */ /* 0x000062000804017f */
[----:B------:R-:W-:Y:S05]  /*155c0*/  @!P0 BRA `(.L_x_1677) ;  /* 0x0000000000048947 */ /* 0x000fea0003800000 */
[----:B------:R-:W-:Y:S01]  /*155d0*/  BPT.TRAP 0x1 ;  /* 0x000000040000795c */ /* 0x000fe20000300000 */
.L_x_1677:
[----:B------:R-:W-:Y:S01]  /*155e0*/  IMAD R21, R15, 0x900, R8 ;  /* 0x000009000f157824 */ /* 0x000fe200078e0208 */
[----:B------:R-:W-:Y:S03]  /*155f0*/  BSSY B2, `(.L_x_1678) ;  /* 0x0000006000027945 */ /* 0x000fe60003800000 */
[C---:B------:R-:W-:Y:S02]  /*15600*/  VIADD R12, R21.reuse, 0x2 ;  /* 0x00000002150c7836 */ /* 0x040fe40000000000 */
[----:B------:R-:W-:Y:S01]  /*15610*/  VIADD R120, R21, 0x4 ;  /* 0x0000000415787836 */ /* 0x000fe20000000000 */
[----:B-1----:R-:W-:Y:S06]  /*15620*/  @P2 BRA `(.L_x_1679) ;  /* 0x0000000000082947 */ /* 0x002fec0003800000 */
[----:B------:R-:W1:Y:S02]  /*15630*/  SYNCS.PHASECHK.TRANS64.TRYWAIT P2, [R0+URZ+0x30830], R11 ;  /* 0x0308300b000075a7 */ /* 0x000e64000804017f */
[----:B-1----:R-:W-:Y:S05]  /*15640*/  @!P2 BRA `(.L_x_1680) ;  /* 0x000001780010a947 */ /* 0x002fea0003800000 */
.L_x_1679:
[----:B------:R-:W-:Y:S05]  /*15650*/  BSYNC B2 ;  /* 0x0000000000027941 */ /* 0x000fea0003800000 */
.L_x_1678:
[----:B------:R-:W-:Y:S01]  /*15660*/  IMAD.MOV.U32 R10, RZ, RZ, R21 ;  /* 0x000000ffff0a7224 */ /* 0x000fe200078e0015 */
[----:B------:R2:W-:Y:S04]  /*15670*/  STL.64 [R1+0x90], R16 ;  /* 0x0000901001007387 */ /* 0x0005e80000100a00 */
[----:B------:R-:W-:Y:S01]  /*15680*/  R2UR UR54, R10 ;  /* 0x000000000a3672ca */ /* 0x000fe200000e0000 */
[----:B------:R-:W-:-:S05]  /*15690*/  VIADD R10, R21, 0x6 ;  /* 0x00000006150a7836 */ /* 0x000fca0000000000 */
[----:B------:R-:W-:Y:S01]  /*156a0*/  R2UR UR30, R10 ;  /* 0x000000000a1e72ca */ /* 0x000fe200000e0000 */
[C---:B------:R-:W-:Y:S01]  /*156b0*/  VIADD R10, R21.reuse, 0x302 ;  /* 0x00000302150a7836 */ /* 0x040fe20000000000 */
[----:B--2---:R-:W2:Y:S04]  /*156c0*/  LDL.64 R16, [R1+0x28] ;  /* 0x0000280001107983 */ /* 0x004ea80000100a00 */
[----:B------:R-:W-:Y:S01]  /*156d0*/  R2UR UR22, R10 ;  /* 0x000000000a1672ca */ /* 0x000fe200000e0000 */
[----:B------:R-:W-:Y:S01]  /*156e0*/  VIADD R10, R21, 0x600 ;  /* 0x00000600150a7836 */ /* 0x000fe20000000000 */
[----:B------:R3:W-:Y:S01]  /*156f0*/  STL.64 [R1+0x88], R14 ;  /* 0x0000880e01007387 */ /* 0x0007e20000100a00 */
[----:B01----:R-:W-:-:S03]  /*15700*/  IMAD.MOV.U32 R11, RZ, RZ, 0x40000040 ;  /* 0x40000040ff0b7424 */ /* 0x003fc600078e00ff */
[----:B------:R-:W-:Y:S01]  /*15710*/  R2UR UR10, R10 ;  /* 0x000000000a0a72ca */ /* 0x000fe200000e0000 */
[----:B------:R-:W-:Y:S01]  /*15720*/  VIADD R10, R21, 0x602 ;  /* 0x00000602150a7836 */ /* 0x000fe20000000000 */
[C---:B------:R-:W-:Y:S02]  /*15730*/  R2UR UR55, R11.reuse ;  /* 0x000000000b3772ca */ /* 0x040fe400000e0000 */
[C---:B------:R-:W-:Y:S01]  /*15740*/  R2UR UR31, R11.reuse ;  /* 0x000000000b1f72ca */ /* 0x040fe200000e0000 */
[----:B---3--:R-:W3:Y:S01]  /*15750*/  LDL.64 R14, [R1+0x20] ;  /* 0x00002000010e7983 */ /* 0x008ee20000100a00 */
[----:B------:R-:W-:-:S03]  /*15760*/  R2UR UR23, R11 ;  /* 0x000000000b1772ca */ /* 0x000fc600000e0000 */
[----:B------:R0:W-:Y:S01]  /*15770*/  STL.64 [R1+0x80], R6 ;  /* 0x0000800601007387 */ /* 0x0001e20000100a00 */
[C---:B------:R-:W-:Y:S02]  /*15780*/  R2UR UR11, R11.reuse ;  /* 0x000000000b0b72ca */ /* 0x040fe400000e0000 */
[----:B------:R-:W-:Y:S02]  /*15790*/  R2UR UR6, R10 ;  /* 0x000000000a0672ca */ /* 0x000fe400000e0000 */
[----:B------:R-:W-:Y:S01]  /*157a0*/  R2UR UR7, R11 ;  /* 0x000000000b0772ca */ /* 0x000fe200000e0000 */
[----:B0-----:R-:W4:Y:S04]  /*157b0*/  LDL.64 R6, [R1+0x18] ;  /* 0x0000180001067983 */ /* 0x001f280000100a00 */
[----:B------:R0:W-:Y:S04]  /*157c0*/  STL.64 [R1+0x78], R4 ;  /* 0x0000780401007387 */ /* 0x0001e80000100a00 */
[----:B------:R-:W2:Y:S01]  /*157d0*/  LDL.64 R10, [R1+0x30] ;  /* 0x00003000010a7983 */ /* 0x000ea20000100a00 */
[----:B------:R-:W-:Y:S01]  /*157e0*/  R2UR UR34, R120 ;  /* 0x00000000782272ca */ /* 0x000fe200000e0000 */
[----:B------:R-:W-:-:S02]  /*157f0*/  VIADD R120, R21, 0x304 ;  /* 0x0000030415787836 */ /* 0x000fc40000000000 */
[----:B------:R-:W-:-:S03]  /*15800*/  IMAD.MOV.U32 R121, RZ, RZ, 0x40000040 ;  /* 0x40000040ff797424 */ /* 0x000fc600078e00ff */
[----:B------:R-:W-:Y:S01]  /*15810*/  R2UR UR18, R120 ;  /* 0x00000000781272ca */ /* 0x000fe200000e0000 */
[----:B------:R-:W-:Y:S01]  /*15820*/  VIADD R120, R21, 0x606 ;  /* 0x0000060615787836 */ /* 0x000fe20000000000 */
[C---:B------:R-:W-:Y:S01]  /*15830*/  R2UR UR35, R121.reuse ;  /* 0x00000000792372ca */ /* 0x040fe200000e0000 */
[----:B------:R-:W-:Y:S01]  /*15840*/  IMAD.MOV.U32 R13, RZ, RZ, 0x40000040 ;  /* 0x40000040ff0d7424 */ /* 0x000fe200078e00ff */
[C---:B------:R-:W-:Y:S01]  /*15850*/  R2UR UR19, R121.reuse ;  /* 0x00000000791372ca */ /* 0x040fe200000e0000 */
[----:B0-----:R-:W4:Y:S01]  /*15860*/  LDL.64 R4, [R1+0x10] ;  /* 0x0000100001047983 */ /* 0x001f220000100a00 */
[----:B------:R-:W-:Y:S01]  /*15870*/  R2UR UR38, R120 ;  /* 0x00000000782672ca */ /* 0x000fe200000e0000 */
[-C--:B------:R-:W-:Y:S01]  /*15880*/  FMUL.FTZ R24, R24, R9.reuse ;  /* 0x0000000918187220 */ /* 0x080fe20000410000 */
[----:B------:R-:W-:Y:S01]  /*15890*/  R2UR UR39, R121 ;  /* 0x00000000792772ca */ /* 0x000fe200000e0000 */
[-C--:B------:R-:W-:Y:S01]  /*158a0*/  FMUL.FTZ R25, R25, R9.reuse ;  /* 0x0000000919197220 */ /* 0x080fe20000410000 */
[----:B-----5:R-:W-:Y:S01]  /*158b0*/  WARPGROUP.ARRIVE ;  /* 0x00000000000079c5 */ /* 0x020fe20000000000 */
[----:B------:R-:W-:Y:S01]  /*158c0*/  R2UR UR50, R12 ;  /* 0x000000000c3272ca */ /* 0x000fe200000e0000 */
[-C--:B------:R-:W-:Y:S01]  /*158d0*/  FMUL.FTZ R28, R28, R9.reuse ;  /* 0x000000091c1c7220 */ /* 0x080fe20000410000 */
[----:B------:R-:W-:Y:S01]  /*158e0*/  R2UR UR51, R13 ;  /* 0x000000000d3372ca */ /* 0x000fe200000e0000 */
[-C--:B------:R-:W-:Y:S01]  /*158f0*/  FMUL.FTZ R29, R29, R9.reuse ;  /* 0x000000091d1d7220 */ /* 0x080fe20000410000 */
[----:B------:R-:W-:Y:S01]  /*15900*/  IADD3 R12, R21, 0x300, RZ ;  /* 0x00000300150c7810 */ /* 0x000fe20007ffe0ff */
[----:B------:R-:W-:Y:S01]  /*15910*/  HGMMA.64x96x16.F32 R120, gdesc[UR52], RZ, !UPT, gsb0 ;  /* 0x01600000347879f0 */ /* 0x000fe2000c0008ff */
[----:B------:R-:W-:Y:S01]  /*15920*/  R2UR UR27, R13 ;  /* 0x000000000d1b72ca */ /* 0x000fe200000e0000 */
[-C--:B------:R-:W-:Y:S01]  /*15930*/  FMUL.FTZ R32, R32, R9.reuse ;  /* 0x0000000920207220 */ /* 0x080fe20000410000 */
[----:B------:R-:W-:Y:S01]  /*15940*/  R2UR UR26, R12 ;  /* 0x000000000c1a72ca */ /* 0x000fe200000e0000 */
[----:B------:R-:W-:Y:S01]  /*15950*/  VIADD R12, R21, 0x306 ;  /* 0x00000306150c7836 */ /* 0x000fe20000000000 */
[----:B------:R-:W-:Y:S01]  /*15960*/  R2UR UR15, R13 ;  /* 0x000000000d0f72ca */ /* 0x000fe200000e0000 */
[-C--:B------:R-:W-:Y:S01]  /*15970*/  FMUL.FTZ R33, R33, R9.reuse ;  /* 0x0000000921217220 */ /* 0x080fe20000410000 */
[-C--:B------:R-:W-:Y:S01]  /*15980*/  FMUL.FTZ R36, R36, R9.reuse ;  /* 0x0000000924247220 */ /* 0x080fe20000410000 */
[----:B------:R-:W-:Y:S01]  /*15990*/  FMUL.FTZ R37, R37, R9 ;  /* 0x0000000925257220 */ /* 0x000fe20000410000 */
[----:B------:R-:W-:Y:S01]  /*159a0*/  R2UR UR14, R12 ;  /* 0x000000000c0e72ca */ /* 0x000fe200000e0000 */
[----:B------:R-:W-:-:S02]  /*159b0*/  VIADD R12, R21, 0x604 ;  /* 0x00000604150c7836 */ /* 0x000fc40000000000 */
        /* <DEDUP_REMOVED lines=90> */
[----:B------:R-:W-:Y:S03]  /*15f60*/  HGMMA.64x96x16.F32 R120, gdesc[UR48], R120, gsb0 ;  /* 0x01600000307879f0 */ /* 0x000fe60008000878 */
[----:B------:R-:W-:Y:S02]  /*15f70*/  WARPGROUP.DEPBAR.LE gsb0, 0x0 ;  /* 0x00008000000079c5 */ /* 0x000fe40000010000 */
[----:B------:R-:W-:Y:S01]  /*15f80*/  WARPGROUP.ARRIVE ;  /* 0x00000000000079c5 */ /* 0x000fe20000000000 */
[----:B--2---:R-:W-:Y:S02]  /*15f90*/  R2UR UR32, R10 ;  /* 0x000000000a2072ca */ /* 0x004fe400000e0000 */
[----:B------:R-:W-:Y:S02]  /*15fa0*/  R2UR UR33, R11 ;  /* 0x000000000b2172ca */ /* 0x000fe400000e0000 */
[----:B------:R-:W-:Y:S01]  /*15fb0*/  R2UR UR28, R16 ;  /* 0x00000000101c72ca */ /* 0x000fe200000e0000 */
[----:B------:R-:W2:Y:S10]  /*15fc0*/  LDL.64 R10, [R1] ;  /* 0x00000000010a7983 */ /* 0x000eb40000100a00 */
[----:B------:R-:W-:Y:S01]  /*15fd0*/  HGMMA.64x96x16.F32 R120, gdesc[UR32], R120, gsb0 ;  /* 0x01600000207879f0 */ /* 0x000fe20008000878 */
[----:B------:R-:W-:-:S02]  /*15fe0*/  R2UR UR29, R17 ;  /* 0x00000000111d72ca */ /* 0x000fc400000e0000 */
[----:B------:R-:W-:Y:S02]  /*15ff0*/  R2UR UR42, R12 ;  /* 0x000000000c2a72ca */ /* 0x000fe400000e0000 */
[----:B------:R-:W-:Y:S02]  /*16000*/  R2UR UR43, R13 ;  /* 0x000000000d2b72ca */ /* 0x000fe400000e0000 */
[----:B------:R-:W2:Y:S01]  /*16010*/  LDL.64 R12, [R1+0x8] ;  /* 0x00000800010c7983 */ /* 0x000ea20000100a00 */
[----:B---3--:R-:W-:Y:S02]  /*16020*/  R2UR UR24, R14 ;  /* 0x000000000e1872ca */ /* 0x008fe400000e0000 */
[----:B------:R-:W-:Y:S01]  /*16030*/  R2UR UR25, R15 ;  /* 0x000000000f1972ca */ /* 0x000fe200000e0000 */
[----:B------:R0:W5:Y:S01]  /*16040*/  LDL.LU.64 R16, [R1+0x90] ;  /* 0x0000900001107983 */ /* 0x0001620000300a00 */
[----:B----4-:R-:W-:Y:S02]  /*16050*/  R2UR UR20, R6 ;  /* 0x00000000061472ca */ /* 0x010fe400000e0000 */
[----:B------:R-:W-:Y:S01]  /*16060*/  R2UR UR21, R7 ;  /* 0x00000000071572ca */ /* 0x000fe200000e0000 */
[----:B------:R0:W5:Y:S01]  /*16070*/  LDL.LU.64 R14, [R1+0x88] ;  /* 0x00008800010e7983 */ /* 0x0001620000300a00 */
[----:B------:R-:W-:-:S02]  /*16080*/  R2UR UR16, R4 ;  /* 0x00000000041072ca */ /* 0x000fc400000e0000 */
[----:B------:R-:W-:Y:S01]  /*16090*/  R2UR UR17, R5 ;  /* 0x00000000051172ca */ /* 0x000fe200000e0000 */
[----:B------:R0:W5:Y:S01]  /*160a0*/  LDL.LU.64 R6, [R1+0x80] ;  /* 0x0000800001067983 */ /* 0x0001620000300a00 */
[----:B------:R-:W-:Y:S01]  /*160b0*/  UMOV UR4, UR56 ;  /* 0x0000003800047c82 */ /* 0x000fe20008000000 */
[----:B------:R-:W-:Y:S02]  /*160c0*/  UMOV UR5, UR57 ;  /* 0x0000003900057c82 */ /* 0x000fe40008000000 */
[----:B------:R0:W5:Y:S01]  /*160d0*/  LDL.LU.64 R4, [R1+0x78] ;  /* 0x0000780001047983 */ /* 0x0001620000300a00 */
        /* <DEDUP_REMOVED lines=9> */
[----:B--2---:R-:W-:Y:S02]  /*16170*/  R2UR UR12, R12 ;  /* 0x000000000c0c72ca */ /* 0x004fe400000e0000 */
[----:B------:R-:W-:Y:S01]  /*16180*/  R2UR UR13, R13 ;  /* 0x000000000d0d72ca */ /* 0x000fe200000e0000 */
[----:B------:R-:W-:Y:S02]  /*16190*/  WARPGROUP.DEPBAR.LE gsb0, 0x0 ;  /* 0x00008000000079c5 */ /* 0x000fe40000010000 */
[----:B------:R-:W-:-:S06]  /*161a0*/  WARPGROUP.ARRIVE ;  /* 0x00000000000079c5 */ /* 0x000fcc0000000000 */
[----:B------:R-:W-:Y:S01]  /*161b0*/  HGMMA.64x96x16.F32 R120, gdesc[UR16], R120, gsb0 ;  /* 0x01600000107879f0 */ /* 0x000fe20008000878 */
[----:B------:R-:W-:Y:S02]  /*161c0*/  R2UR UR8, R10 ;  /* 0x000000000a0872ca */ /* 0x000fe400000e0000 */
[----:B------:R-:W-:Y:S01]  /*161d0*/  R2UR UR9, R11 ;  /* 0x000000000b0972ca */ /* 0x000fe200000e0000 */
        /* <DEDUP_REMOVED lines=16> */
[----:B0-----:R-:W-:Y:S05]  /*162e0*/  @!P0 BRA `(.L_x_1681) ;  /* 0x0000000000048947 */ /* 0x001fea0003800000 */
[----:B------:R-:W-:Y:S01]  /*162f0*/  BPT.TRAP 0x1 ;  /* 0x000000040000795c */ /* 0x000fe20000300000 */
.L_x_1681:
[----:B------:R-:W-:Y:S01]  /*16300*/  SHF.L.U32 R9, R194, 0x1f, RZ ;  /* 0x0000001fc2097819 */ /* 0x000fe200000006ff */
[----:B-----5:R-:W-:-:S04]  /*16310*/  IMAD R2, R19, 0x8, R16 ;  /* 0x0000000813027824 */ /* 0x020fc800078e0210 */
[----:B------:R0:W1:Y:S01]  /*16320*/  SYNCS.PHASECHK.TRANS64.TRYWAIT P2, [R2+URZ+0x30850], R9 ;  /* 0x03085009020075a7 */ /* 0x000062000804017f */
[----:B------:R-:W-:Y:S05]  /*16330*/  @!P0 BRA `(.L_x_1682) ;  /* 0x0000000000048947 */ /* 0x000fea0003800000 */
[----:B------:R-:W-:Y:S01]  /*16340*/  BPT.TRAP 0x1 ;  /* 0x000000040000795c */ /* 0x000fe20000300000 */
.L_x_1682:
[----:B------:R-:W-:Y:S04]  /*16350*/  BSSY B2, `(.L_x_1683) ;  /* 0x0000004000027945 */ /* 0x000fe80003800000 */
[----:B-1----:R-:W-:Y:S05]  /*16360*/  @P2 BRA `(.L_x_1684) ;  /* 0x0000000000082947 */ /* 0x002fea0003800000 */
[----:B------:R-:W1:Y:S02]  /*16370*/  SYNCS.PHASECHK.TRANS64.TRYWAIT P2, [R2+URZ+0x30850], R9 ;  /* 0x03085009020075a7 */ /* 0x000e64000804017f */
[----:B-1----:R-:W-:Y:S05]  /*16380*/  @!P2 BRA `(.L_x_1685) ;  /* 0x0000016800d4a947 */ /* 0x002fea0003800000 */
.L_x_1684:
[----:B------:R-:W-:Y:S05]  /*16390*/  BSYNC B2 ;  /* 0x0000000000027941 */ /* 0x000fea0003800000 */
.L_x_1683:
[----:B01----:R-:W-:Y:S01]  /*163a0*/  VIADD R9, R16, 0x400 ;  /* 0x0000040010097836 */ /* 0x003fe20000000000 */
[----:B------:R-:W-:Y:S01]  /*163b0*/  WARPGROUP.ARRIVE ;  /* 0x00000000000079c5 */ /* 0x000fe20000000000 */
[----:B------:R-:W-:Y:S01]  /*163c0*/  IMAD.MOV.U32 R11, RZ, RZ, 0x40000040 ;  /* 0x40000040ff0b7424 */ /* 0x000fe200078e00ff */
[----:B------:R-:W0:Y:S01]  /*163d0*/  LDC R21, c[0x0][0x448] ;  /* 0x00011200ff157b82 */ /* 0x000e220000000800 */
[----:B------:R-:W-:Y:S01]  /*163e0*/  IMAD.MOV.U32 R13, RZ, RZ, 0x40000040 ;  /* 0x40000040ff0d7424 */ /* 0x000fe200078e00ff */
[----:B------:R-:W-:Y:S01]  /*163f0*/  SHF.R.U32.HI R9, RZ, 0x4, R9 ;  /* 0x00000004ff097819 */ /* 0x000fe20000011609 */
[----:B------:R-:W-:Y:S01]  /*16400*/  @!P1 VIADD R0, R0, 0x30840 ;  /* 0x0003084000009836 */ /* 0x000fe20000000000 */
[----:B------:R-:W-:Y:S01]  /*16410*/  R2UR UR7, R11 ;  /* 0x000000000b0772ca */ /* 0x000fe200000e0000 */
[----:B------:R-:W-:Y:S01]  /*16420*/  IMAD.MOV.U32 R11, RZ, RZ, 0x40000040 ;  /* 0x40000040ff0b7424 */ /* 0x000fe200078e00ff */
[----:B------:R-:W-:Y:S01]  /*16430*/  LOP3.LUT R9, R9, 0x3fff, RZ, 0xc0, !PT ;  /* 0x00003fff09097812 */ /* 0x000fe200078ec0ff */
[----:B------:R-:W-:Y:S01]  /*16440*/  ULDC UR5, c[0x0][0x9dc] ;  /* 0x0002770000057ab9 */ /* 0x000fe20000000800 */
[----:B------:R-:W-:Y:S01]  /*16450*/  LOP3.LUT P2, RZ, R18, 0x100000, RZ, 0xc0, !PT ;  /* 0x0010000012ff7812 */ /* 0x000fe2000784c0ff */
[----:B------:R-:W-:Y:S01]  /*16460*/  ULDC UR4, c[0x0][0x9e0] ;  /* 0x0002780000047ab9 */ /* 0x000fe20000000800 */
[----:B------:R-:W-:-:S02]  /*16470*/  LOP3.LUT R9, R9, 0x3000000, RZ, 0xfc, !PT ;  /* 0x0300000009097812 */ /* 0x000fc400078efcff */
[----:B------:R-:W-:-:S03]  /*16480*/  @!P1 PRMT R0, RZ, 0x654, R0 ;  /* 0x00000654ff009816 */ /* 0x000fc60000000000 */
[----:B------:R-:W-:Y:S02]  /*16490*/  IMAD R10, R19, 0x900, R9 ;  /* 0x00000900130a7824 */ /* 0x000fe400078e0209 */
[----:B------:R-:W-:Y:S02]  /*164a0*/  IMAD.IADD R9, R215, 0x1, R213 ;  /* 0x00000001d7097824 */ /* 0x000fe400078e02d5 */
[C---:B------:R-:W-:Y:S01]  /*164b0*/  VIADD R12, R10.reuse, 0x80 ;  /* 0x000000800a0c7836 */ /* 0x040fe20000000000 */
[----:B------:R-:W-:Y:S02]  /*164c0*/  R2UR UR6, R10 ;  /* 0x000000000a0672ca */ /* 0x000fe400000e0000 */
[----:B0-----:R-:W-:-:S11]  /*164d0*/  ISETP.NE.AND P3, PT, R21, 0x1, PT ;  /* 0x000000011500780c */ /* 0x001fd60003f65270 */
        /* <DEDUP_REMOVED lines=25> */
[----:B------:R-:W-:Y:S02]  /*16670*/  WARPGROUP.DEPBAR.LE gsb0, 0x0 ;  /* 0x00008000000079c5 */ /* 0x000fe40000010000 */
[----:B------:R-:W-:-:S14]  /*16680*/  WARPGROUP.ARRIVE ;  /* 0x00000000000079c5 */ /* 0x000fdc0000000000 */
[----:B------:R-:W-:Y:S01]  /*16690*/  HGMMA.64x192x16.F32 R24, R172, gdesc[UR4].tnspB, R24, gsb0 ;  /* 0x42e00004ac187df0 */ /* 0x000fe20008000818 */
[----:B------:R-:W-:Y:S02]  /*166a0*/  R2UR UR6, R10 ;  /* 0x000000000a0672ca */ /* 0x000fe400000e0000 */
[----:B------:R-:W-:Y:S01]  /*166b0*/  R2UR UR7, R11 ;  /* 0x000000000b0772ca */ /* 0x000fe200000e0000 */
[----:B------:R-:W0:Y:S08]  /*166c0*/  @P3 LDC R10, c[0x0][0x450] ;  /* 0x00011400ff0a3b82 */ /* 0x000e300000000800 */
[----:B------:R-:W1:Y:S02]  /*166d0*/  @P3 LDC R11, c[0x0][0x44c] ;  /* 0x00011300ff0b3b82 */ /* 0x000e640000000800 */
[----:B-1----:R-:W-:-:S05]  /*166e0*/  @P3 IMAD.HI.U32 R11, R9, R11, RZ ;  /* 0x0000000b090b3227 */ /* 0x002fca00078e00ff */
[----:B0-----:R-:W-:Y:S01]  /*166f0*/  @P3 SHF.R.U32.HI R9, RZ, R10, R11 ;  /* 0x0000000aff093219 */ /* 0x001fe2000001160b */
[----:B------:R-:W-:Y:S01]  /*16700*/  IMAD.U32 R10, RZ, RZ, UR5 ;  /* 0x00000005ff0a7e24 */ /* 0x000fe2000f8e00ff */
[----:B------:R-:W-:Y:S02]  /*16710*/  WARPGROUP.DEPBAR.LE gsb0, 0x0 ;  /* 0x00008000000079c5 */ /* 0x000fe40000010000 */
[----:B------:R-:W-:-:S06]  /*16720*/  WARPGROUP.ARRIVE ;  /* 0x00000000000079c5 */ /* 0x000fcc0000000000 */
[----:B------:R-:W-:Y:S03]  /*16730*/  HGMMA.64x192x16.F32 R24, R168, gdesc[UR4].tnspB, R24, gsb0 ;  /* 0x42e00004a8187df0 */ /* 0x000fe60008000818 */
[----:B------:R-:W-:Y:S02]  /*16740*/  WARPGROUP.DEPBAR.LE gsb0, 0x0 ;  /* 0x00008000000079c5 */ /* 0x000fe40000010000 */
[----:B------:R-:W0:Y:S01]  /*16750*/  SHFL.IDX PT, R170, R9, RZ, 0x1c1f ;  /* 0x001c1fff09aa7589 */ /* 0x000e2200000e0000 */
[----:B------:R-:W-:Y:S01]  /*16760*/  IMAD R169, R7, -0x60, RZ ;  /* 0xffffffa007a97824 */ /* 0x000fe200078e02ff */
[----:B------:R1:W-:Y:S04]  /*16770*/  @!P1 SYNCS.ARRIVE.TRANS64.RED.A1T0 RZ, [R0+URZ], RZ ;  /* 0x000000ff00ff99a7 */ /* 0x0003e8000810043f */
[----:B------:R-:W-:-:S04]  /*16780*/  IADD3 R21, -R201, 0x1, R169 ;  /* 0x00000001c9157810 */ /* 0x000fc80007ffe1a9 */
[----:B------:R-:W-:Y:S02]  /*16790*/  IADD3 R21, -R196, R21, R197 ;  /* 0x00000015c4157210 */ /* 0x000fe40007ffe1c5 */
[----:B-1----:R-:W-:-:S03]  /*167a0*/  LOP3.LUT R0, RZ, R10, RZ, 0x33, !PT ;  /* 0x0000000aff007212 */ /* 0x002fc600078e33ff */
[----:B------:R-:W-:Y:S02]  /*167b0*/  VIADD R168, R21, UR4 ;  /* 0x0000000415a87c36 */ /* 0x000fe40008000000 */
[----:B------:R-:W-:Y:S02]  /*167c0*/  IMAD.IADD R21, R0, 0x1, R21 ;  /* 0x0000000100157824 */ /* 0x000fe400078e0215 */
[----:B------:R-:W-:Y:S02]  /*167d0*/  IMAD.IADD R0, R169, 0x1, -R201 ;  /* 0x00000001a9007824 */ /* 0x000fe400078e0ac9 */
[--C-:B0-----:R-:W-:Y:S02]  /*167e0*/  IMAD.IADD R19, R168, 0x1, R170.reuse ;  /* 0x00000001a8137824 */ /* 0x101fe400078e02aa */
[----:B------:R-:W-:Y:S01]  /*167f0*/  IMAD.IADD R11, R21, 0x1, R170 ;  /* 0x00000001150b7824 */ /* 0x000fe200078e02aa */
[----:B------:R-:W-:Y:S06]  /*16800*/  @!P2 BRA `(.L_x_1686) ;  /* 0x000000000054a947 */ /* 0x000fec0003800000 */
[----:B------:R-:W-:Y:S01]  /*16810*/  IADD3 R170, -R196, R197, R170 ;  /* 0x000000c5c4aa7210 */ /* 0x000fe20007ffe1aa */
[----:B------:R-:W-:Y:S03]  /*16820*/  BSSY B2, `(.L_x_1687) ;  /* 0x0000010000027945 */ /* 0x000fe60003800000 */
[----:B------:R-:W-:-:S13]  /*16830*/  ISETP.GT.AND P2, PT, R170, -0x1, PT ;  /* 0xffffffffaa00780c */ /* 0x000fda0003f44270 */
[----:B------:R-:W-:Y:S05]  /*16840*/  @P2 BRA `(.L_x_1688) ;  /* 0x0000000000202947 */ /* 0x000fea0003800000 */
[----:B------:R-:W-:Y:S02]  /*16850*/  MOV R171, UR59 ;  /* 0x0000003b00ab7c02 */ /* 0x000fe40008000f00 */
[----:B------:R-:W-:Y:S02]  /*16860*/  LOP3.LUT R170, RZ, R170, RZ, 0x33, !PT ;  /* 0x000000aaffaa7212 */ /* 0x000fe400078e33ff */
[----:B------:R-:W-:-:S13]  /*16870*/  ISETP.NE.AND P2, PT, R171, 0x1, PT ;  /* 0x00000001ab00780c */ /* 0x000fda0003f45270 */
[----:B------:R-:W0:Y:S02]  /*16880*/  @P2 LDC.64 R12, c[0x0][0x9e8] ;  /* 0x00027a00ff0c2b82 */ /* 0x000e240000000a00 */
[----:B0-----:R-:W-:-:S05]  /*16890*/  @P2 IMAD.HI.U32 R12, R170, R12, RZ ;  /* 0x0000000caa0c2227 */ /* 0x001fca00078e00ff */
[----:B------:R-:W-:-:S04]  /*168a0*/  @P2 SHF.R.U32.HI R170, RZ, R13, R12 ;  /* 0x0000000dffaa2219 */ /* 0x000fc8000001160c */
[----:B------:R-:W-:Y:S01]  /*168b0*/  LOP3.LUT R170, RZ, R170, RZ, 0x33, !PT ;  /* 0x000000aaffaa7212 */ /* 0x000fe200078e33ff */
[----:B------:R-:W-:Y:S06]  /*168c0*/  BRA `(.L_x_1689) ;  /* 0x0000000000147947 */ /* 0x000fec0003800000 */
.L_x_1688:
[----:B------:R-:W-:-:S05]  /*168d0*/  IMAD.U32 R171, RZ, RZ, UR59 ;  /* 0x0000003bffab7e24 */ /* 0x000fca000f8e00ff */
[----:B------:R-:W-:-:S13]  /*168e0*/  ISETP.NE.AND P2, PT, R171, 0x1, PT ;  /* 0x00000001ab00780c */ /* 0x000fda0003f45270 */
[----:B------:R-:W0:Y:S02]  /*168f0*/  @P2 LDC.64 R12, c[0x0][0x9e8] ;  /* 0x00027a00ff0c2b82 */ /* 0x000e240000000a00 */
[----:B0-----:R-:W-:-:S05]  /*16900*/  @P2 IMAD.HI.U32 R12, R170, R12, RZ ;  /* 0x0000000caa0c2227 */ /* 0x001fca00078e00ff */
[----:B------:R-:W-:-:S07]  /*16910*/  @P2 SHF.R.U32.HI R170, RZ, R13, R12 ;  /* 0x0000000dffaa2219 */ /* 0x000fce000001160c */
.L_x_1689:
[----:B------:R-:W-:Y:S05]  /*16920*/  BSYNC B2 ;  /* 0x0000000000027941 */ /* 0x000fea0003800000 */
.L_x_1687:
[----:B------:R-:W-:-:S05]  /*16930*/  IMAD R170, R170, R171, R0 ;  /* 0x000000abaaaa7224 */ /* 0x000fca00078e0200 */
[----:B------:R-:W-:Y:S02]  /*16940*/  VIMNMX R11, R11, R170, !PT ;  /* 0x000000aa0b0b7248 */ /* 0x000fe40007fe0100 */
[----:B------:R-:W-:-:S07]  /*16950*/  VIADDMNMX R19, R170, R171, R19, PT ;  /* 0x000000abaa137246 */ /* 0x000fce0003800113 */
.L_x_1686:
[C---:B------:R-:W-:Y:S01]  /*16960*/  ISETP.GE.AND P2, PT, R169.reuse, 0x2, PT ;  /* 0x00000002a900780c */ /* 0x040fe20003f46270 */
[----:B------:R-:W0:Y:S01]  /*16970*/  SHFL.IDX PT, R9, R9, 0x1, 0x1c1f ;  /* 0x003c1f0009097f89 */ /* 0x000e2200000e0000 */
[----:B------:R-:W-:Y:S02]  /*16980*/  ISETP.GE.AND P5, PT, R169, 0xa, PT ;  /* 0x0000000aa900780c */ /* 0x000fe40003fa6270 */
[----:B------:R-:W-:Y:S02]  /*16990*/  ISETP.GT.AND P3, PT, R11, 0x1, !P2 ;  /* 0x000000010b00780c */ /* 0x000fe40005764270 */
[----:B------:R-:W-:Y:S02]  /*169a0*/  LOP3.LUT R18, R18, 0xfffffffb, RZ, 0xc0, !PT ;  /* 0xfffffffb12127812 */ /* 0x000fe400078ec0ff */
[----:B------:R-:W-:Y:S02]  /*169b0*/  ISETP.LT.OR P4, PT, R19, 0x2, P3 ;  /* 0x000000021300780c */ /* 0x000fe40001f81670 */
[----:B------:R-:W-:-:S02]  /*169c0*/  ISETP.GE.AND P3, PT, R169, 0x9, PT ;  /* 0x00000009a900780c */ /* 0x000fc40003f66270 */
[----:B------:R-:W-:Y:S02]  /*169d0*/  FSEL R121, R121, -INF , !P4 ;  /* 0xff80000079797808 */ /* 0x000fe40006000000 */
[----:B------:R-:W-:Y:S02]  /*169e0*/  ISETP.GT.AND P4, PT, R11, 0x8, !P3 ;  /* 0x000000080b00780c */ /* 0x000fe40005f84270 */
[----:B------:R-:W-:Y:S02]  /*169f0*/  @P5 LOP3.LUT R18, R18, 0x4, RZ, 0xfc, !PT ;  /* 0x0000000412125812 */ /* 0x000fe400078efcff */
[----:B------:R-:W-:Y:S02]  /*16a00*/  ISETP.LT.OR P4, PT, R19, 0x9, P4 ;  /* 0x000000091300780c */ /* 0x000fe40002781670 */
[----:B------:R-:W-:Y:S02]  /*16a10*/  LOP3.LUT R18, R18, 0xfffffff7, RZ, 0xc0, !PT ;  /* 0xfffffff712127812 */ /* 0x000fe400078ec0ff */
[----:B------:R-:W-:-:S02]  /*16a20*/  FSEL R124, R124, -INF , !P4 ;  /* 0xff8000007c7c7808 */ /* 0x000fc40006000000 */
[----:B------:R-:W-:Y:S01]  /*16a30*/  ISETP.GT.AND P4, PT, R11, 0x9, !P5 ;  /* 0x000000090b00780c */ /* 0x000fe20006f84270 */
[--C-:B0-----:R-:W-:Y:S01]  /*16a40*/  IMAD.IADD R168, R168, 0x1, R9.reuse ;  /* 0x00000001a8a87824 */ /* 0x101fe200078e0209 */
[----:B------:R-:W-:Y:S01]  /*16a50*/  ISETP.GE.AND P5, PT, R169, 0x11, PT ;  /* 0x00000011a900780c */ /* 0x000fe20003fa6270 */
[----:B------:R-:W-:Y:S01]  /*16a60*/  IMAD.IADD R21, R21, 0x1, R9 ;  /* 0x0000000115157824 */ /* 0x000fe200078e0209 */
[----:B------:R-:W-:-:S04]  /*16a70*/  ISETP.LT.OR P4, PT, R19, 0xa, P4 ;  /* 0x0000000a1300780c */ /* 0x000fc80002781670 */
        /* <DEDUP_REMOVED lines=118> */
[----:B------:R-:W-:-:S04]  /*171e0*/  ISETP.GT.AND P6, PT, R11, 0x59, !P6 ;  /* 0x000000590b00780c */ /* 0x000fc800077c4270 */
[----:B------:R-:W-:-:S04]  /*171f0*/  ISETP.LT.OR P6, PT, R19, 0x5a, P6 ;  /* 0x0000005a1300780c */ /* 0x000fc800037c1670 */
[----:B------:R-:W-:Y:S02]  /*17200*/  FSEL R165, R165, -INF , !P6 ;  /* 0xff800000a5a57808 */ /* 0x000fe40007000000 */
[----:B------:R-:W-:-:S13]  /*17210*/  LOP3.LUT P6, RZ, R18, 0x100000, RZ, 0xc0, !PT ;  /* 0x0010000012ff7812 */ /* 0x000fda00078cc0ff */
[----:B------:R-:W-:Y:S05]  /*17220*/  @!P6 BRA `(.L_x_1690) ;  /* 0x000000000054e947 */ /* 0x000fea0003800000 */
        /* <DEDUP_REMOVED lines=12> */
.L_x_1692:
[----:B------:R-:W-:-:S05]  /*172f0*/  IMAD.U32 R11, RZ, RZ, UR59 ;  /* 0x0000003bff0b7e24 */ /* 0x000fca000f8e00ff */
[----:B------:R-:W-:-:S13]  /*17300*/  ISETP.NE.AND P6, PT, R11, 0x1, PT ;  /* 0x000000010b00780c */ /* 0x000fda0003fc5270 */
[----:B------:R-:W0:Y:S02]  /*17310*/  @P6 LDC.64 R12, c[0x0][0x9e8] ;  /* 0x00027a00ff0c6b82 */ /* 0x000e240000000a00 */
[----:B0-----:R-:W-:-:S05]  /*17320*/  @P6 IMAD.HI.U32 R12, R9, R12, RZ ;  /* 0x0000000c090c6227 */ /* 0x001fca00078e00ff */
[----:B------:R-:W-:-:S07]  /*17330*/  @P6 SHF.R.U32.HI R9, RZ, R13, R12 ;  /* 0x0000000dff096219 */ /* 0x000fce000001160c */
.L_x_1693:
[----:B------:R-:W-:Y:S05]  /*17340*/  BSYNC B2 ;  /* 0x0000000000027941 */ /* 0x000fea0003800000 */
.L_x_1691:
[----:B------:R-:W-:-:S05]  /*17350*/  IMAD R0, R9, R11, R0 ;  /* 0x0000000b09007224 */ /* 0x000fca00078e0200 */
[----:B------:R-:W-:Y:S02]  /*17360*/  VIADDMNMX R168, R0, R11, R168, PT ;  /* 0x0000000b00a87246 */ /* 0x000fe400038001a8 */
[----:B------:R-:W-:-:S07]  /*17370*/  VIMNMX R21, R21, R0, !PT ;  /* 0x0000000015157248 */ /* 0x000fce0007fe0100 */
.L_x_1690:
[C---:B------:R-:W-:Y:S01]  /*17380*/  ISETP.GT.AND P2, PT, R21.reuse, 0x1, !P2 ;  /* 0x000000011500780c */ /* 0x040fe20005744270 */
[----:B------:R-:W-:Y:S01]  /*17390*/  ULDC UR4, c[0x0][0x988] ;  /* 0x0002620000047ab9 */ /* 0x000fe20000000800 */
[----:B------:R-:W-:Y:S01]  /*173a0*/  ISETP.GT.AND P3, PT, R21, 0x8, !P3 ;  /* 0x000000081500780c */ /* 0x000fe20005f64270 */
[----:B------:R-:W-:Y:S01]  /*173b0*/  @!P1 VIADD R2, R2, 0x30860 ;  /* 0x0003086002029836 */ /* 0x000fe20000000000 */
[C---:B------:R-:W-:Y:S01]  /*173c0*/  ISETP.LT.OR P2, PT, R168.reuse, 0x2, P2 ;  /* 0x00000002a800780c */ /* 0x040fe20001741670 */
[----:B------:R-:W-:Y:S01]  /*173d0*/  IMAD.MOV.U32 R194, RZ, RZ, R20 ;  /* 0x000000ffffc27224 */ /* 0x000fe200078e0014 */
[----:B------:R-:W-:Y:S02]  /*173e0*/  ISETP.LT.OR P3, PT, R168, 0x9, P3 ;  /* 0x00000009a800780c */ /* 0x000fe40001f61670 */
[----:B------:R-:W-:Y:S02]  /*173f0*/  FSEL R123, R123, -INF , !P2 ;  /* 0xff8000007b7b7808 */ /* 0x000fe40005000000 */
[----:B------:R-:W-:-:S02]  /*17400*/  LOP3.LUT P2, RZ, R18, 0x4, RZ, 0xc0, !PT ;  /* 0x0000000412ff7812 */ /* 0x000fc4000784c0ff */
[----:B------:R-:W-:Y:S02]  /*17410*/  FSEL R126, R126, -INF , !P3 ;  /* 0xff8000007e7e7808 */ /* 0x000fe40005800000 */
[----:B------:R-:W-:Y:S02]  /*17420*/  ISETP.GT.AND P2, PT, R21, 0x9, !P2 ;  /* 0x000000091500780c */ /* 0x000fe40005744270 */
[----:B------:R-:W-:Y:S02]  /*17430*/  LOP3.LUT P3, RZ, R18, 0x10000, RZ, 0xc0, !PT ;  /* 0x0001000012ff7812 */ /* 0x000fe4000786c0ff */
[----:B------:R-:W-:Y:S02]  /*17440*/  ISETP.LT.OR P2, PT, R168, 0xa, P2 ;  /* 0x0000000aa800780c */ /* 0x000fe40001741670 */
[----:B------:R-:W-:Y:S02]  /*17450*/  FMNMX.FTZ R0, R120, R4, !PT ;  /* 0x0000000478007209 */ /* 0x000fe40007810000 */
[----:B------:R-:W-:-:S02]  /*17460*/  FSEL R127, R127, -INF , !P2 ;  /* 0xff8000007f7f7808 */ /* 0x000fc40005000000 */
[C---:B------:R-:W-:Y:S02]  /*17470*/  LOP3.LUT P2, RZ, R18.reuse, 0x8, RZ, 0xc0, !PT ;  /* 0x0000000812ff7812 */ /* 0x040fe4000784c0ff */
[----:B------:R-:W-:Y:S02]  /*17480*/  FMNMX.FTZ R0, R121, R0, !PT ;  /* 0x0000000079007209 */ /* 0x000fe40007810000 */
[----:B------:R-:W-:Y:S02]  /*17490*/  ISETP.GT.AND P2, PT, R21, 0x10, !P2 ;  /* 0x000000101500780c */ /* 0x000fe40005744270 */
[----:B------:R-:W-:Y:S02]  /*174a0*/  LOP3.LUT P6, RZ, R18, 0x8000, RZ, 0xc0, !PT ;  /* 0x0000800012ff7812 */ /* 0x000fe400078cc0ff */
        /* <DEDUP_REMOVED lines=48> */
[----:B------:R-:W-:Y:S02]  /*177b0*/  LOP3.LUT P2, RZ, R18, 0x1000, RZ, 0xc0, !PT ;  /* 0x0000100012ff7812 */ /* 0x000fe4000784c0ff */
[----:B------:R-:W-:-:S02]  /*177c0*/  FMNMX.FTZ R0, R164, R0, !PT ;  /* 0x00000000a4007209 */ /* 0x000fc40007810000 */
[----:B------:R-:W-:Y:S02]  /*177d0*/  ISETP.GT.AND P2, PT, R21, 0x30, !P2 ;  /* 0x000000301500780c */ /* 0x000fe40005744270 */
[----:B------:R-:W-:Y:S02]  /*177e0*/  FMNMX.FTZ R0, R165, R0, !PT ;  /* 0x00000000a5007209 */ /* 0x000fe40007810000 */
[----:B------:R-:W-:Y:S02]  /*177f0*/  ISETP.LT.OR P2, PT, R168, 0x31, P2 ;  /* 0x00000031a800780c */ /* 0x000fe40001741670 */
[----:B------:R-:W-:Y:S01]  /*17800*/  LOP3.LUT P3, RZ, R18, 0x20, RZ, 0xc0, !PT ;  /* 0x0000002012ff7812 */ /* 0x000fe2000786c0ff */
[----:B------:R-:W0:Y:S01]  /*17810*/  SHFL.BFLY PT, R9, R0, 0x2, 0x1f ;  /* 0x0c401f0000097f89 */ /* 0x000e2200000e0000 */
[----:B------:R-:W-:Y:S02]  /*17820*/  FSEL R146, R146, -INF , !P2 ;  /* 0xff80000092927808 */ /* 0x000fe40005000000 */
[----:B------:R-:W-:-:S02]  /*17830*/  LOP3.LUT P2, RZ, R18, 0x800, RZ, 0xc0, !PT ;  /* 0x0000080012ff7812 */ /* 0x000fc4000784c0ff */
[----:B------:R-:W-:Y:S02]  /*17840*/  LOP3.LUT P6, RZ, R18, 0x10, RZ, 0xc0, !PT ;  /* 0x0000001012ff7812 */ /* 0x000fe400078cc0ff */
[C---:B------:R-:W-:Y:S02]  /*17850*/  ISETP.GT.AND P2, PT, R21.reuse, 0x31, !P2 ;  /* 0x000000311500780c */ /* 0x040fe40005744270 */
[C---:B------:R-:W-:Y:S02]  /*17860*/  ISETP.GT.AND P4, PT, R21.reuse, 0x51, !P4 ;  /* 0x000000511500780c */ /* 0x040fe40006784270 */
[----:B------:R-:W-:Y:S02]  /*17870*/  ISETP.LT.OR P2, PT, R168, 0x32, P2 ;  /* 0x00000032a800780c */ /* 0x000fe40001741670 */
[----:B------:R-:W-:Y:S02]  /*17880*/  ISETP.GT.AND P5, PT, R21, 0x58, !P5 ;  /* 0x000000581500780c */ /* 0x000fe40006fa4270 */
[----:B------:R-:W-:-:S02]  /*17890*/  FSEL R147, R147, -INF , !P2 ;  /* 0xff80000093937808 */ /* 0x000fc40005000000 */
[----:B------:R-:W-:Y:S02]  /*178a0*/  LOP3.LUT P2, RZ, R18, 0x400, RZ, 0xc0, !PT ;  /* 0x0000040012ff7812 */ /* 0x000fe4000784c0ff */
[C---:B------:R-:W-:Y:S02]  /*178b0*/  ISETP.LT.OR P4, PT, R168.reuse, 0x52, P4 ;  /* 0x00000052a800780c */ /* 0x040fe40002781670 */
[----:B------:R-:W-:Y:S02]  /*178c0*/  ISETP.GT.AND P2, PT, R21, 0x38, !P2 ;  /* 0x000000381500780c */ /* 0x000fe40005744270 */
[C---:B------:R-:W-:Y:S02]  /*178d0*/  ISETP.LT.OR P5, PT, R168.reuse, 0x59, P5 ;  /* 0x00000059a800780c */ /* 0x040fe40002fa1670 */
[----:B------:R-:W-:Y:S02]  /*178e0*/  ISETP.LT.OR P2, PT, R168, 0x39, P2 ;  /* 0x00000039a800780c */ /* 0x000fe40001741670 */
[----:B0-----:R-:W-:Y:S01]  /*178f0*/  FMNMX.FTZ R9, R0, R9, !PT ;  /* 0x0000000900097209 */ /* 0x001fe20007810000 */
[----:B------:R-:W-:Y:S01]  /*17900*/  IMAD.U32 R0, RZ, RZ, UR4 ;  /* 0x00000004ff007e24 */ /* 0x000fe2000f8e00ff */
[----:B------:R-:W-:-:S02]  /*17910*/  FSEL R150, R150, -INF , !P2 ;  /* 0xff80000096967808 */ /* 0x000fc40005000000 */
[----:B------:R-:W-:Y:S01]  /*17920*/  LOP3.LUT P2, RZ, R18, 0x200, RZ, 0xc0, !PT ;  /* 0x0000020012ff7812 */ /* 0x000fe2000784c0ff */
[----:B------:R-:W0:Y:S01]  /*17930*/  SHFL.BFLY PT, R11, R9, 0x1, 0x1f ;  /* 0x0c201f00090b7f89 */ /* 0x000e2200000e0000 */
[----:B------:R-:W-:Y:S02]  /*17940*/  FSEL R163, R163, -INF , !P4 ;  /* 0xff800000a3a37808 */ /* 0x000fe40006000000 */
[----:B------:R-:W-:Y:S02]  /*17950*/  ISETP.GT.AND P2, PT, R21, 0x39, !P2 ;  /* 0x000000391500780c */ /* 0x000fe40005744270 */
[----:B------:R-:W-:Y:S02]  /*17960*/  FSEL R166, R166, -INF , !P5 ;  /* 0xff800000a6a67808 */ /* 0x000fe40006800000 */
[----:B------:R-:W-:Y:S02]  /*17970*/  ISETP.LT.OR P2, PT, R168, 0x3a, P2 ;  /* 0x0000003aa800780c */ /* 0x000fe40001741670 */
[----:B------:R-:W-:-:S02]  /*17980*/  @!P1 PRMT R2, RZ, 0x654, R2 ;  /* 0x00000654ff029816 */ /* 0x000fc40000000002 */
[----:B------:R-:W-:Y:S02]  /*17990*/  FSEL R151, R151, -INF , !P2 ;  /* 0xff80000097977808 */ /* 0x000fe40005000000 */
[----:B------:R-:W-:Y:S01]  /*179a0*/  LOP3.LUT P2, RZ, R18, 0x100, RZ, 0xc0, !PT ;  /* 0x0000010012ff7812 */ /* 0x000fe2000784c0ff */
[----:B------:R1:W-:Y:S03]  /*179b0*/  @!P1 SYNCS.ARRIVE.TRANS64.RED.A1T0 RZ, [R2+URZ], RZ ;  /* 0x000000ff02ff99a7 */ /* 0x0003e6000810043f */
[----:B------:R-:W-:-:S04]  /*179c0*/  ISETP.GT.AND P2, PT, R21, 0x40, !P2 ;  /* 0x000000401500780c */ /* 0x000fc80005744270 */
[----:B------:R-:W-:Y:S02]  /*179d0*/  ISETP.LT.OR P2, PT, R168, 0x41, P2 ;  /* 0x00000041a800780c */ /* 0x000fe40001741670 */
[----:B0-----:R-:W-:Y:S02]  /*179e0*/  FMNMX.FTZ R11, R9, R11, !PT ;  /* 0x0000000b090b7209 */ /* 0x001fe40007810000 */
[----:B------:R-:W-:Y:S02]  /*179f0*/  FSEL R154, R154, -INF , !P2 ;  /* 0xff8000009a9a7808 */ /* 0x000fe40005000000 */
[----:B------:R-:W-:-:S04]  /*17a00*/  LOP3.LUT P2, RZ, R18, 0x80, RZ, 0xc0, !PT ;  /* 0x0000008012ff7812 */ /* 0x000fc8000784c0ff */
[----:B------:R-:W-:-:S04]  /*17a10*/  ISETP.GT.AND P2, PT, R21, 0x41, !P2 ;  /* 0x000000411500780c */ /* 0x000fc80005744270 */
[----:B------:R-:W-:-:S04]  /*17a20*/  ISETP.LT.OR P2, PT, R168, 0x42, P2 ;  /* 0x00000042a800780c */ /* 0x000fc80001741670 */
[----:B------:R-:W-:Y:S02]  /*17a30*/  FSEL R155, R155, -INF , !P2 ;  /* 0xff8000009b9b7808 */ /* 0x000fe40005000000 */
[----:B------:R-:W-:-:S04]  /*17a40*/  LOP3.LUT P2, RZ, R18, 0x40, RZ, 0xc0, !PT ;  /* 0x0000004012ff7812 */ /* 0x000fc8000784c0ff */
[----:B------:R-:W-:-:S04]  /*17a50*/  ISETP.GT.AND P2, PT, R21, 0x48, !P2 ;  /* 0x000000481500780c */ /* 0x000fc80005744270 */
[----:B------:R-:W-:-:S04]  /*17a60*/  ISETP.LT.OR P2, PT, R168, 0x49, P2 ;  /* 0x00000049a800780c */ /* 0x000fc80001741670 */
[----:B------:R-:W-:Y:S02]  /*17a70*/  FSEL R158, R158, -INF , !P2 ;  /* 0xff8000009e9e7808 */ /* 0x000fe40005000000 */
[----:B------:R-:W-:Y:S02]  /*17a80*/  ISETP.GT.AND P2, PT, R21, 0x49, !P3 ;  /* 0x000000491500780c */ /* 0x000fe40005f44270 */
[----:B------:R-:W-:Y:S02]  /*17a90*/  LOP3.LUT P3, RZ, R18, 0x2, RZ, 0xc0, !PT ;  /* 0x0000000212ff7812 */ /* 0x000fe4000786c0ff */
[----:B------:R-:W-:-:S04]  /*17aa0*/  ISETP.LT.OR P2, PT, R168, 0x4a, P2 ;  /* 0x0000004aa800780c */ /* 0x000fc80001741670 */
[----:B------:R-:W-:Y:S02]  /*17ab0*/  FSEL R159, R159, -INF , !P2 ;  /* 0xff8000009f9f7808 */ /* 0x000fe40005000000 */
[----:B------:R-:W-:Y:S02]  /*17ac0*/  ISETP.GT.AND P2, PT, R21, 0x50, !P6 ;  /* 0x000000501500780c */ /* 0x000fe40007744270 */
[----:B------:R-:W-:Y:S02]  /*17ad0*/  LOP3.LUT P6, RZ, R18, 0x1, RZ, 0xc0, !PT ;  /* 0x0000000112ff7812 */ /* 0x000fe400078cc0ff */
[----:B------:R-:W-:-:S04]  /*17ae0*/  ISETP.LT.OR P2, PT, R168, 0x51, P2 ;  /* 0x00000051a800780c */ /* 0x000fc80001741670 */
[----:B------:R-:W-:Y:S02]  /*17af0*/  FSEL R162, R162, -INF , !P2 ;  /* 0xff800000a2a27808 */ /* 0x000fe40005000000 */
[----:B------:R-:W-:-:S04]  /*17b00*/  FSETP.NEU.FTZ.AND P2, PT, R11, -INF , PT ;  /* 0xff8000000b00780b */ /* 0x000fc80003f5d000 */
[----:B------:R-:W-:-:S05]  /*17b10*/  FSEL R9, R11, RZ, P2 ;  /* 0x000000ff0b097208 */ /* 0x000fca0001000000 */
[----:B------:R-:W-:Y:S01]  /*17b20*/  FADD.FTZ R4, -R9, R4 ;  /* 0x0000000409047221 */ /* 0x000fe20000010100 */
[----:B------:R-:W-:-:S03]  /*17b30*/  FMUL.FTZ R9, R11, R0 ;  /* 0x000000000b097220 */ /* 0x000fc60000410000 */
[----:B------:R-:W-:Y:S02]  /*17b40*/  FMUL.FTZ R4, R4, R0 ;  /* 0x0000000004047220 */ /* 0x000fe40000410000 */
[----:B------:R-:W-:Y:S02]  /*17b50*/  FSEL R9, R9, RZ, P2 ;  /* 0x000000ff09097208 */ /* 0x000fe40001000000 */
[----:B------:R-:W-:-:S03]  /*17b60*/  ISETP.GT.AND P2, PT, R21, RZ, !P3 ;  /* 0x000000ff1500720c */ /* 0x000fc60005f44270 */
[-CC-:B------:R-:W-:Y:S01]  /*17b70*/  FFMA.FTZ R186, R132, R0.reuse, -R9.reuse ;  /* 0x0000000084ba7223 */ /* 0x180fe20000010809 */
[----:B------:R-:W-:Y:S01]  /*17b80*/  ISETP.LT.OR P2, PT, R168, 0x1, P2 ;  /* 0x00000001a800780c */ /* 0x000fe20001741670 */
[-CC-:B------:R-:W-:Y:S01]  /*17b90*/  FFMA.FTZ R180, R136, R0.reuse, -R9.reuse ;  /* 0x0000000088b47223 */ /* 0x180fe20000010809 */
[-CC-:B------:R-:W-:Y:S01]  /*17ba0*/  FFMA.FTZ R13, R121, R0.reuse, -R9.reuse ;  /* 0x00000000790d7223 */ /* 0x180fe20000010809 */
[-CC-:B------:R-:W-:Y:S01]  /*17bb0*/  FFMA.FTZ R121, R137, R0.reuse, -R9.reuse ;  /* 0x0000000089797223 */ /* 0x180fe20000010809 */
[----:B------:R-:W-:Y:S01]  /*17bc0*/  FSEL R122, R122, -INF , !P2 ;  /* 0xff8000007a7a7808 */ /* 0x000fe20005000000 */
[-CC-:B------:R-:W-:Y:S01]  /*17bd0*/  FFMA.FTZ R188, R120, R0.reuse, -R9.reuse ;  /* 0x0000000078bc7223 */ /* 0x180fe20000010809 */
[----:B------:R-:W-:Y:S01]  /*17be0*/  ISETP.GT.AND P2, PT, R21, 0x59, !P6 ;  /* 0x000000591500780c */ /* 0x000fe20007744270 */
[-CC-:B------:R-:W-:Y:S01]  /*17bf0*/  FFMA.FTZ R190, R124, R0.reuse, -R9.reuse ;  /* 0x000000007cbe7223 */ /* 0x180fe20000010809 */
[----:B------:R-:W-:Y:S01]  /*17c00*/  FMNMX.FTZ R12, R122, R3, !PT ;  /* 0x000000037a0c7209 */ /* 0x000fe20007810000 */
[-CC-:B------:R-:W-:Y:S01]  /*17c10*/  FFMA.FTZ R19, R125, R0.reuse, -R9.reuse ;  /* 0x000000007d137223 */ /* 0x180fe20000010809 */
        /* <DEDUP_REMOVED lines=8> */
[-CC-:B------:R-:W-:Y:S01]  /*17ca0*/  FFMA.FTZ R124, R141, R0.reuse, -R9.reuse ;  /* 0x000000008d7c7223 */ /* 0x180fe20000010809 */
        /* <DEDUP_REMOVED lines=12> */
[----:B------:R-:W-:Y:S01]  /*17d70*/  FFMA.FTZ R170, R164, R0, -R9 ;  /* 0x00000000a4aa7223 */ /* 0x000fe20000010809 */
        /* <DEDUP_REMOVED lines=32> */
[-CC-:B------:R-:W-:Y:S01]  /*17f80*/  FFMA.FTZ R132, R157, R0.reuse, -R9.reuse ;  /* 0x000000009d847223 */ /* 0x180fe20000010809 */
[----:B------:R-:W-:-:S05]  /*17f90*/  FFMA.FTZ R9, R165, R0, -R9 ;  /* 0x00000000a5097223 */ /* 0x000fca0000010809 */
[----:B------:R-:W-:Y:S01]  /*17fa0*/  MUFU.EX2 R176, R176 ;  /* 0x000000b000b07308 */ /* 0x000fe20000000800 */
[----:B------:R-:W0:Y:S07]  /*17fb0*/  SHFL.BFLY PT, R136, R12, 0x1, 0x1f ;  /* 0x0c201f000c887f89 */ /* 0x000e2e00000e0000 */
[----:B------:R-:W-:Y:S08]  /*17fc0*/  MUFU.EX2 R125, R125 ;  /* 0x0000007d007d7308 */ /* 0x000ff00000000800 */
[----:B------:R-:W-:Y:S08]  /*17fd0*/  MUFU.EX2 R178, R178 ;  /* 0x000000b200b27308 */ /* 0x000ff00000000800 */
[----:B------:R-:W-:Y:S01]  /*17fe0*/  MUFU.EX2 R128, R128 ;  /* 0x0000008000807308 */ /* 0x000fe20000000800 */
[----:B0-----:R-:W-:-:S04]  /*17ff0*/  FMNMX.FTZ R12, R12, R136, !PT ;  /* 0x000000880c0c7209 */ /* 0x001fc80007810000 */
[C---:B------:R-:W-:Y:S01]  /*18000*/  FSETP.NEU.FTZ.AND P2, PT, R12.reuse, -INF , PT ;  /* 0xff8000000c00780b */ /* 0x040fe20003f5d000 */
[C---:B------:R-:W-:Y:S02]  /*18010*/  FMUL.FTZ R137, R12.reuse, R0 ;  /* 0x000000000c897220 */ /* 0x040fe40000410000 */
[----:B------:R-:W-:Y:S01]  /*18020*/  MUFU.EX2 R136, R9 ;  /* 0x0000000900887308 */ /* 0x000fe20000000800 */
[----:B-1----:R-:W-:Y:S02]  /*18030*/  FSEL R2, R12, RZ, P2 ;  /* 0x000000ff0c027208 */ /* 0x002fe40001000000 */
[----:B------:R-:W-:Y:S02]  /*18040*/  FSEL R137, R137, RZ, P2 ;  /* 0x000000ff89897208 */ /* 0x000fe40001000000 */
[----:B------:R-:W-:Y:S01]  /*18050*/  ISETP.GT.AND P2, PT, R7, R14, PT ;  /* 0x0000000e0700720c */ /* 0x000fe20003f44270 */
[----:B------:R-:W-:Y:S02]  /*18060*/  FADD.FTZ R2, -R2, R3 ;  /* 0x0000000302027221 */ /* 0x000fe40000010100 */
[----:B------:R0:W1:Y:S01]  /*18070*/  MUFU.EX2 R9, R4 ;  /* 0x0000000400097308 */ /* 0x0000620000000800 */
[-CC-:B------:R-:W-:Y:S01]  /*18080*/  FFMA.FTZ R189, R122, R0.reuse, -R137.reuse ;  /* 0x000000007abd7223 */ /* 0x180fe20000010889 */
[-CC-:B------:R-:W-:Y:S01]  /*18090*/  FFMA.FTZ R191, R126, R0.reuse, -R137.reuse ;  /* 0x000000007ebf7223 */ /* 0x180fe20000010889 */
[-C--:B------:R-:W-:Y:S01]  /*180a0*/  FMUL.FTZ R2, R2, R0.reuse ;  /* 0x0000000002027220 */ /* 0x080fe20000410000 */
[-CC-:B------:R-:W-:Y:S01]  /*180b0*/  FFMA.FTZ R122, R127, R0.reuse, -R137.reuse ;  /* 0x000000007f7a7223 */ /* 0x180fe20000010889 */
[-CC-:B------:R-:W-:Y:S01]  /*180c0*/  FFMA.FTZ R185, R130, R0.reuse, -R137.reuse ;  /* 0x0000000082b97223 */ /* 0x180fe20000010889 */
[-CC-:B------:R-:W-:Y:S01]  /*180d0*/  FFMA.FTZ R187, R134, R0.reuse, -R137.reuse ;  /* 0x0000000086bb7223 */ /* 0x180fe20000010889 */
[-CC-:B------:R-:W-:Y:S01]  /*180e0*/  FFMA.FTZ R126, R135, R0.reuse, -R137.reuse ;  /* 0x00000000877e7223 */ /* 0x180fe20000010889 */
[----:B------:R-:W-:Y:S01]  /*180f0*/  MUFU.EX2 R189, R189 ;  /* 0x000000bd00bd7308 */ /* 0x000fe20000000800 */
[-CC-:B0-----:R-:W-:Y:S01]  /*18100*/  FFMA.FTZ R4, R123, R0.reuse, -R137.reuse ;  /* 0x000000007b047223 */ /* 0x181fe20000010889 */
[-CC-:B------:R-:W-:Y:S01]  /*18110*/  FFMA.FTZ R123, R131, R0.reuse, -R137.reuse ;  /* 0x00000000837b7223 */ /* 0x180fe20000010889 */
[-CC-:B------:R-:W-:Y:S01]  /*18120*/  FFMA.FTZ R181, R138, R0.reuse, -R137.reuse ;  /* 0x000000008ab57223 */ /* 0x180fe20000010889 */
[-CC-:B------:R-:W-:Y:S01]  /*18130*/  FFMA.FTZ R127, R139, R0.reuse, -R137.reuse ;  /* 0x000000008b7f7223 */ /* 0x180fe20000010889 */
[-CC-:B------:R-:W-:Y:S01]  /*18140*/  FFMA.FTZ R183, R142, R0.reuse, -R137.reuse ;  /* 0x000000008eb77223 */ /* 0x180fe20000010889 */
[-CC-:B------:R-:W-:Y:S01]  /*18150*/  FFMA.FTZ R3, R143, R0.reuse, -R137.reuse ;  /* 0x000000008f037223 */ /* 0x180fe20000010889 */
[--C-:B------:R-:W-:Y:S01]  /*18160*/  FFMA.FTZ R177, R146, R0, -R137.reuse ;  /* 0x0000000092b17223 */ /* 0x100fe20000010889 */
[----:B------:R-:W0:Y:S01]  /*18170*/  MUFU.EX2 R2, R2 ;  /* 0x0000000200027308 */ /* 0x000e220000000800 */
[----:B-1----:R-:W-:Y:S01]  /*18180*/  FFMA.FTZ R6, R9, R6, R188 ;  /* 0x0000000609067223 */ /* 0x002fe200000100bc */
[-CC-:B------:R-:W-:Y:S01]  /*18190*/  FFMA.FTZ R147, R147, R0.reuse, -R137.reuse ;  /* 0x0000000093937223 */ /* 0x180fe20000010889 */
[-CC-:B------:R-:W-:Y:S01]  /*181a0*/  FFMA.FTZ R150, R150, R0.reuse, -R137.reuse ;  /* 0x0000000096967223 */ /* 0x180fe20000010889 */
[-CC-:B------:R-:W-:Y:S01]  /*181b0*/  FFMA.FTZ R151, R151, R0.reuse, -R137.reuse ;  /* 0x0000000097977223 */ /* 0x180fe20000010889 */
[----:B------:R-:W-:Y:S01]  /*181c0*/  FADD.FTZ R6, R13, R6 ;  /* 0x000000060d067221 */ /* 0x000fe20000010000 */
[-CC-:B------:R-:W-:Y:S01]  /*181d0*/  FFMA.FTZ R154, R154, R0.reuse, -R137.reuse ;  /* 0x000000009a9a7223 */ /* 0x180fe20000010889 */
[-CC-:B------:R-:W-:Y:S01]  /*181e0*/  FFMA.FTZ R155, R155, R0.reuse, -R137.reuse ;  /* 0x000000009b9b7223 */ /* 0x180fe20000010889 */
        /* <DEDUP_REMOVED lines=9> */
[----:B0-----:R-:W-:Y:S01]  /*18280*/  FFMA.FTZ R5, R2, R5, R189 ;  /* 0x0000000502057223 */ /* 0x001fe200000100bd */
[----:B------:R-:W-:Y:S01]  /*18290*/  FADD.FTZ R6, R184, R6 ;  /* 0x00000006b8067221 */ /* 0x000fe20000010000 */
[----:B------:R-:W-:Y:S01]  /*182a0*/  FFMA.FTZ R137, R167, R0, -R137 ;  /* 0x00000000a7897223 */ /* 0x000fe20000010889 */
[----:B------:R-:W-:Y:S01]  /*182b0*/  F2FP.F16.F32.PACK_AB R190, R19, R190 ;  /* 0x000000be13be723e */ /* 0x000fe200000000ff */
[----:B------:R-:W-:-:S02]  /*182c0*/  VIADD R7, R7, 0xffffffff ;  /* 0xffffffff07077836 */ /* 0x000fc40000000000 */
[----:B------:R-:W-:Y:S01]  /*182d0*/  FADD.FTZ R6, R21, R6 ;  /* 0x0000000615067221 */ /* 0x000fe20000010000 */
[----:B------:R-:W-:Y:S01]  /*182e0*/  F2FP.F16.F32.PACK_AB R188, R13, R188 ;  /* 0x000000bc0dbc723e */ /* 0x000fe200000000ff */
[----:B------:R-:W0:Y:S01]  /*182f0*/  MUFU.EX2 R122, R122 ;  /* 0x0000007a007a7308 */ /* 0x000e220000000800 */
[----:B-1----:R-:W-:Y:S01]  /*18300*/  FADD.FTZ R5, R4, R5 ;  /* 0x0000000504057221 */ /* 0x002fe20000010000 */
[----:B------:R-:W-:Y:S01]  /*18310*/  FADD.FTZ R6, R186, R6 ;  /* 0x00000006ba067221 */ /* 0x000fe20000010000 */
[----:B------:R-:W-:Y:S01]  /*18320*/  F2FP.F16.F32.PACK_AB R189, R4, R189 ;  /* 0x000000bd04bd723e */ /* 0x000fe200000000ff */
[----:B------:R-:W-:Y:S01]  /*18330*/  IMAD.MOV.U32 R19, RZ, RZ, R15 ;  /* 0x000000ffff137224 */ /* 0x000fe200078e000f */
[----:B------:R-:W-:Y:S01]  /*18340*/  F2FP.F16.F32.PACK_AB R184, R21, R184 ;  /* 0x000000b815b8723e */ /* 0x000fe200000000ff */
[C---:B------:R-:W-:Y:S01]  /*18350*/  FADD.FTZ R6, R120.reuse, R6 ;  /* 0x0000000678067221 */ /* 0x040fe20000010000 */
[----:B------:R-:W-:Y:S01]  /*18360*/  F2FP.F16.F32.PACK_AB R186, R120, R186 ;  /* 0x000000ba78ba723e */ /* 0x000fe200000000ff */
[----:B------:R-:W1:Y:S01]  /*18370*/  MUFU.EX2 R185, R185 ;  /* 0x000000b900b97308 */ /* 0x000e620000000800 */
[----:B--2---:R-:W-:Y:S01]  /*18380*/  FADD.FTZ R5, R191, R5 ;  /* 0x00000005bf057221 */ /* 0x004fe20000010000 */
[----:B------:R-:W-:Y:S01]  /*18390*/  FADD.FTZ R6, R180, R6 ;  /* 0x00000006b4067221 */ /* 0x000fe20000010000 */
[----:B------:R-:W-:-:S03]  /*183a0*/  F2FP.F16.F32.PACK_AB R180, R121, R180 ;  /* 0x000000b479b4723e */ /* 0x000fc600000000ff */
[----:B------:R-:W-:Y:S02]  /*183b0*/  FADD.FTZ R6, R121, R6 ;  /* 0x0000000679067221 */ /* 0x000fe40000010000 */
[----:B------:R-:W2:Y:S01]  /*183c0*/  MUFU.EX2 R123, R123 ;  /* 0x0000007b007b7308 */ /* 0x000ea20000000800 */
[----:B0-----:R-:W-:Y:S01]  /*183d0*/  FADD.FTZ R5, R122, R5 ;  /* 0x000000057a057221 */ /* 0x001fe20000010000 */
[----:B------:R-:W-:Y:S01]  /*183e0*/  FADD.FTZ R6, R182, R6 ;  /* 0x00000006b6067221 */ /* 0x000fe20000010000 */
[----:B------:R-:W-:Y:S02]  /*183f0*/  F2FP.F16.F32.PACK_AB R182, R124, R182 ;  /* 0x000000b67cb6723e */ /* 0x000fe400000000ff */
[----:B------:R-:W-:Y:S01]  /*18400*/  F2FP.F16.F32.PACK_AB R191, R122, R191 ;  /* 0x000000bf7abf723e */ /* 0x000fe200000000ff */
[----:B------:R-:W-:Y:S02]  /*18410*/  FADD.FTZ R6, R124, R6 ;  /* 0x000000067c067221 */ /* 0x000fe40000010000 */
[----:B------:R-:W0:Y:S01]  /*18420*/  MUFU.EX2 R187, R187 ;  /* 0x000000bb00bb7308 */ /* 0x000e220000000800 */
[----:B-1----:R-:W-:Y:S01]  /*18430*/  FADD.FTZ R5, R185, R5 ;  /* 0x00000005b9057221 */ /* 0x002fe20000010000 */
[----:B------:R-:W-:Y:S01]  /*18440*/  FADD.FTZ R6, R176, R6 ;  /* 0x00000006b0067221 */ /* 0x000fe20000010000 */
[----:B------:R-:W-:-:S03]  /*18450*/  F2FP.F16.F32.PACK_AB R176, R125, R176 ;  /* 0x000000b07db0723e */ /* 0x000fc600000000ff */
[----:B------:R-:W-:Y:S02]  /*18460*/  FADD.FTZ R6, R125, R6 ;  /* 0x000000067d067221 */ /* 0x000fe40000010000 */
[----:B------:R-:W1:Y:S01]  /*18470*/  MUFU.EX2 R126, R126 ;  /* 0x0000007e007e7308 */ /* 0x000e620000000800 */
[C---:B--2---:R-:W-:Y:S01]  /*18480*/  FADD.FTZ R5, R123.reuse, R5 ;  /* 0x000000057b057221 */ /* 0x044fe20000010000 */
[----:B------:R-:W-:Y:S01]  /*18490*/  FADD.FTZ R6, R178, R6 ;  /* 0x00000006b2067221 */ /* 0x000fe20000010000 */
[C---:B------:R-:W-:Y:S02]  /*184a0*/  F2FP.F16.F32.PACK_AB R178, R128.reuse, R178 ;  /* 0x000000b280b2723e */ /* 0x040fe400000000ff */
[----:B------:R-:W-:Y:S01]  /*184b0*/  F2FP.F16.F32.PACK_AB R185, R123, R185 ;  /* 0x000000b97bb9723e */ /* 0x000fe200000000ff */
[----:B------:R-:W-:Y:S02]  /*184c0*/  FADD.FTZ R6, R128, R6 ;  /* 0x0000000680067221 */ /* 0x000fe40000010000 */
        /* <DEDUP_REMOVED lines=56> */
[----:B-1----:R-:W-:Y:S01]  /*18850*/  FADD.FTZ R4, R166, R3 ;  /* 0x00000003a6047221 */ /* 0x002fe20000010000 */
[----:B------:R-:W-:Y:S02]  /*18860*/  IMAD.MOV.U32 R3, RZ, RZ, R12 ;  /* 0x000000ffff037224 */ /* 0x000fe400078e000c */
[----:B--2---:R-:W-:Y:S01]  /*18870*/  FADD.FTZ R6, R170, R6 ;  /* 0x00000006aa067221 */ /* 0x004fe20000010000 */
[----:B------:R-:W-:-:S03]  /*18880*/  F2FP.F16.F32.PACK_AB R170, R136, R170 ;  /* 0x000000aa88aa723e */ /* 0x000fc600000000ff */
[----:B------:R-:W-:Y:S01]  /*18890*/  FADD.FTZ R6, R136, R6 ;  /* 0x0000000688067221 */ /* 0x000fe20000010000 */
[C---:B0-----:R-:W-:Y:S01]  /*188a0*/  FADD.FTZ R5, R137.reuse, R4 ;  /* 0x0000000489057221 */ /* 0x041fe20000010000 */
[----:B------:R-:W-:Y:S01]  /*188b0*/  F2FP.F16.F32.PACK_AB R171, R137, R166 ;  /* 0x000000a689ab723e */ /* 0x000fe200000000ff */
[----:B------:R-:W-:Y:S01]  /*188c0*/  IMAD.MOV.U32 R4, RZ, RZ, R11 ;  /* 0x000000ffff047224 */ /* 0x000fe200078e000b */
[----:B------:R-:W-:Y:S06]  /*188d0*/  @P2 BRA `(.L_x_1694) ;  /* 0xffffffcc00102947 */ /* 0x000fec000383ffff */
[----:B------:R-:W-:Y:S05]  /*188e0*/  BSYNC B1 ;  /* 0x0000000000017941 */ /* 0x000fea0003800000 */
.L_x_1675:
[----:B------:R-:W-:Y:S01]  /*188f0*/  IMAD.MOV.U32 R3, RZ, RZ, R12 ;  /* 0x000000ffff037224 */ /* 0x000fe200078e000c */
[----:B------:R-:W-:Y:S01]  /*18900*/  MOV R19, R15 ;  /* 0x0000000f00137202 */ /* 0x000fe20000000f00 */
[----:B------:R-:W-:Y:S02]  /*18910*/  IMAD.MOV.U32 R4, RZ, RZ, R11 ;  /* 0x000000ffff047224 */ /* 0x000fe400078e000b */
[----:B------:R-:W-:-:S07]  /*18920*/  IMAD.MOV.U32 R194, RZ, RZ, R20 ;  /* 0x000000ffffc27224 */ /* 0x000fce00078e0014 */
.L_x_1674:
[----:B------:R-:W-:Y:S05]  /*18930*/  BSYNC B0 ;  /* 0x0000000000007941 */ /* 0x000fea0003800000 */
.L_x_1673:
[----:B------:R-:W0:Y:S01]  /*18940*/  LDC R11, c[0x0][0x448] ;  /* 0x00011200ff0b7b82 */ /* 0x000e220000000800 */
[----:B------:R-:W-:Y:S02]  /*18950*/  LOP3.LUT R18, R18, 0xffefffff, RZ, 0xc0, !PT ;  /* 0xffefffff12127812 */ /* 0x000fe400078ec0ff */
[----:B------:R-:W-:-:S05]  /*18960*/  IADD3 R14, R197, 0x1, -R196 ;  /* 0x00000001c50e7810 */ /* 0x000fca0007ffe8c4 */
[----:B------:R-:W1:Y:S01]  /*18970*/  LDC R15, c[0x0][0x9e4] ;  /* 0x00027900ff0f7b82 */ /* 0x000e620000000800 */
[----:B0-----:R-:W-:Y:S01]  /*18980*/  ISETP.NE.AND P2, PT, R11, 0x1, PT ;  /* 0x000000010b00780c */ /* 0x001fe20003f45270 */
[----:B------:R-:W-:-:S12]  /*18990*/  VIADD R11, R213, 0x7f ;  /* 0x0000007fd50b7836 */ /* 0x000fd80000000000 */
[----:B------:R-:W0:Y:S01]  /*189a0*/  @P2 LDC R12, c[0x0][0x44c] ;  /* 0x00011300ff0c2b82 */ /* 0x000e220000000800 */
[----:B------:R-:W-:-:S04]  /*189b0*/  @P2 LOP3.LUT R18, R18, 0x100000, RZ, 0xfc, !PT ;  /* 0x0010000012122812 */ /* 0x000fc800078efcff */
[----:B------:R-:W-:-:S03]  /*189c0*/  LOP3.LUT R18, R18, 0xffdfffff, RZ, 0xc0, !PT ;  /* 0xffdfffff12127812 */ /* 0x000fc600078ec0ff */
[----:B------:R-:W2:Y:S01]  /*189d0*/  @P2 LDC R13, c[0x0][0x450] ;  /* 0x00011400ff0d2b82 */ /* 0x000ea20000000800 */
[----:B0-----:R-:W-:-:S05]  /*189e0*/  @P2 IMAD.HI.U32 R12, R11, R12, RZ ;  /* 0x0000000c0b0c2227 */ /* 0x001fca00078e00ff */
[----:B--2---:R-:W-:Y:S02]  /*189f0*/  @P2 SHF.R.U32.HI R11, RZ, R13, R12 ;  /* 0x0000000dff0b2219 */ /* 0x004fe4000001160c */
[----:B-1----:R-:W-:-:S03]  /*18a00*/  ISETP.GE.AND P2, PT, R15, 0x1, PT ;  /* 0x000000010f00780c */ /* 0x002fc60003f46270 */
[----:B------:R-:W-:-:S04]  /*18a10*/  IMAD.IADD R11, R14, 0x1, R11 ;  /* 0x000000010e0b7824 */ /* 0x000fc800078e020b */
[----:B------:R-:W-:-:S06]  /*18a20*/  IMAD.IADD R12, R11, 0x1, -R10 ;  /* 0x000000010b0c7824 */ /* 0x000fcc00078e0a0a */
[----:B------:R-:W-:Y:S01]  /*18a30*/  @P2 LOP3.LUT R18, R18, 0x200000, RZ, 0xfc, !PT ;  /* 0x0020000012122812 */ /* 0x000fe200078efcff */
[----:B------:R-:W-:Y:S06]  /*18a40*/  @!P2 BRA `(.L_x_1695) ;  /* 0x000000000048a947 */ /* 0x000fec0003800000 */
[----:B------:R-:W-:Y:S01]  /*18a50*/  IMAD.MOV.U32 R13, RZ, RZ, R11 ;  /* 0x000000ffff0d7224 */ /* 0x000fe200078e000b */
[----:B------:R-:W-:Y:S04]  /*18a60*/  BSSY B0, `(.L_x_1696) ;  /* 0x000000e000007945 */ /* 0x000fe80003800000 */
        /* <DEDUP_REMOVED lines=9> */
.L_x_1697:
[----:B------:R-:W-:-:S13]  /*18b00*/  ISETP.NE.AND P2, PT, R15, 0x1, PT ;  /* 0x000000010f00780c */ /* 0x000fda0003f45270 */
[----:B------:R-:W0:Y:S02]  /*18b10*/  @P2 LDC.64 R10, c[0x0][0x9e8] ;  /* 0x00027a00ff0a2b82 */ /* 0x000e240000000a00 */
[----:B0-----:R-:W-:-:S05]  /*18b20*/  @P2 IMAD.HI.U32 R10, R13, R10, RZ ;  /* 0x0000000a0d0a2227 */ /* 0x001fca00078e00ff */
[----:B------:R-:W-:-:S07]  /*18b30*/  @P2 SHF.R.U32.HI R13, RZ, R11, R10 ;  /* 0x0000000bff0d2219 */ /* 0x000fce000001160a */
.L_x_1698:
[----:B------:R-:W-:Y:S05]  /*18b40*/  BSYNC B0 ;  /* 0x0000000000007941 */ /* 0x000fea0003800000 */
.L_x_1696:
[----:B------:R-:W-:-:S05]  /*18b50*/  IMAD R13, R13, R15, RZ ;  /* 0x0000000f0d0d7224 */ /* 0x000fca00078e02ff */
[----:B------:R-:W-:-:S07]  /*18b60*/  VIMNMX R12, R12, R13, !PT ;  /* 0x0000000d0c0c7248 */ /* 0x000fce0007fe0100 */
.L_x_1695:
[----:B------:R-:W-:Y:S01]  /*18b70*/  VIADD R12, R12, 0x5f ;  /* 0x0000005f0c0c7836 */ /* 0x000fe20000000000 */
[----:B------:R-:W-:Y:S03]  /*18b80*/  BSSY B0, `(.L_x_1699) ;  /* 0x000021b000007945 */ /* 0x000fe60003800000 */
[----:B------:R-:W-:-:S05]  /*18b90*/  IMAD.HI R12, R12, 0x2aaaaaab, RZ ;  /* 0x2aaaaaab0c0c7827 */ /* 0x000fca00078e02ff */
[----:B------:R-:W-:-:S04]  /*18ba0*/  SHF.R.U32.HI R11, RZ, 0x1f, R12 ;  /* 0x0000001fff0b7819 */ /* 0x000fc8000001160c */
[----:B------:R-:W-:-:S04]  /*18bb0*/  LEA.HI.SX32 R11, R12, R11, 0x1c ;  /* 0x0000000b0c0b7211 */ /* 0x000fc800078fe2ff */
[----:B------:R-:W-:-:S04]  /*18bc0*/  VIMNMX R14, R214, R11, !PT ;  /* 0x0000000bd60e7248 */ /* 0x000fc80007fe0100 */
[----:B------:R-:W-:-:S13]  /*18bd0*/  ISETP.GE.AND P2, PT, R7, R14, PT ;  /* 0x0000000e0700720c */ /* 0x000fda0003f46270 */
[----:B------:R-:W-:Y:S05]  /*18be0*/  @!P2 BRA `(.L_x_1700) ;  /* 0x000000200050a947 */ /* 0x000fea0003800000 */
[----:B------:R-:W-:Y:S01]  /*18bf0*/  BSSY B1, `(.L_x_1700) ;  /* 0x0000213000017945 */ /* 0x000fe20003800000 */
[----:B------:R-:W-:Y:S02]  /*18c00*/  IMAD.MOV.U32 R13, RZ, RZ, R3 ;  /* 0x000000ffff0d7224 */ /* 0x000fe400078e0003 */
[----:B------:R-:W-:Y:S02]  /*18c10*/  IMAD.MOV.U32 R12, RZ, RZ, R4 ;  /* 0x000000ffff0c7224 */ /* 0x000fe400078e0004 */
[----:B------:R-:W-:Y:S02]  /*18c20*/  IMAD.MOV.U32 R11, RZ, RZ, R194 ;  /* 0x000000ffff0b7224 */ /* 0x000fe400078e00c2 */
[----:B------:R-:W-:-:S07]  /*18c30*/  IMAD.MOV.U32 R10, RZ, RZ, R19 ;  /* 0x000000ffff0a7224 */ /* 0x000fce00078e0013 */
.L_x_1711:
[----:B------:R-:W-:-:S05]  /*18c40*/  VIADD R19, R10, 0x1 ;  /* 0x000000010a137836 */ /* 0x000fca0000000000 */
[----:B------:R-:W-:-:S04]  /*18c50*/  ISETP.NE.AND P2, PT, R19, 0x2, PT ;  /* 0x000000021300780c */ /* 0x000fc80003f45270 */
[----:B------:R-:W-:Y:S02]  /*18c60*/  SEL R194, RZ, 0x1, P2 ;  /* 0x00000001ffc27807 */ /* 0x000fe40001000000 */
[----:B------:R-:W-:Y:S02]  /*18c70*/  SEL R19, R19, RZ, P2 ;  /* 0x000000ff13137207 */ /* 0x000fe40001000000 */
[----:B------:R-:W-:Y:S01]  /*18c80*/  LOP3.LUT R194, R11, R194, RZ, 0x3c, !PT ;  /* 0x000000c20bc27212 */ /* 0x000fe200078e3cff */
[----:B------:R-:W-:Y:S06]  /*18c90*/  @!P0 BRA `(.L_x_1701) ;  /* 0x0000000000048947 */ /* 0x000fec0003800000 */
[----:B------:R-:W-:Y:S01]  /*18ca0*/  BPT.TRAP 0x1 ;  /* 0x000000040000795c */ /* 0x000fe20000300000 */
.L_x_1701:
[----:B------:R-:W-:Y:S01]  /*18cb0*/  IMAD R3, R19, 0x8, R16 ;  /* 0x0000000813037824 */ /* 0x000fe200078e0210 */
[----:B------:R-:W-:-:S04]  /*18cc0*/  SHF.L.U32 R4, R194, 0x1f, RZ ;  /* 0x0000001fc2047819 */ /* 0x000fc800000006ff */
[----:B------:R0:W1:Y:S01]  /*18cd0*/  SYNCS.PHASECHK.TRANS64.TRYWAIT P2, [R3+URZ+0x30830], R4 ;  /* 0x03083004030075a7 */ /* 0x000062000804017f */
[----:B------:R-:W-:Y:S05]  /*18ce0*/  @!P0 BRA `(.L_x_1702) ;  /* 0x0000000000048947 */ /* 0x000fea0003800000 */
[----:B------:R-:W-:Y:S01]  /*18cf0*/  BPT.TRAP 0x1 ;  /* 0x000000040000795c */ /* 0x000fe20000300000 */
.L_x_1702:
[----:B------:R-:W-:Y:S01]  /*18d00*/  IMAD R0, R19, 0x900, R8 ;  /* 0x0000090013007824 */ /* 0x000fe200078e0208 */
[----:B------:R-:W-:Y:S03]  /*18d10*/  BSSY B2, `(.L_x_1703) ;  /* 0x0000006000027945 */ /* 0x000fe60003800000 */
[C---:B------:R-:W-:Y:S02]  /*18d20*/  VIADD R120, R0.reuse, 0x2 ;  /* 0x0000000200787836 */ /* 0x040fe40000000000 */
[----:B------:R-:W-:Y:S01]  /*18d30*/  VIADD R122, R0, 0x4 ;  /* 0x00000004007a7836 */ /* 0x000fe20000000000 */
[----:B-1----:R-:W-:Y:S06]  /*18d40*/  @P2 BRA `(.L_x_1704) ;  /* 0x0000000000082947 */ /* 0x002fec0003800000 */
[----:B------:R-:W1:Y:S02]  /*18d50*/  SYNCS.PHASECHK.TRANS64.TRYWAIT P2, [R3+URZ+0x30830], R4 ;  /* 0x03083004030075a7 */ /* 0x000e64000804017f */
[----:B-1----:R-:W-:Y:S05]  /*18d60*/  @!P2 BRA `(.L_x_1705) ;  /* 0x000001400070a947 */ /* 0x002fea0003800000 */
.L_x_1704:
[----:B------:R-:W-:Y:S05]  /*18d70*/  BSYNC B2 ;  /* 0x0000000000027941 */ /* 0x000fea0003800000 */
.L_x_1703:
[----:B------:R2:W-:Y:S01]  /*18d80*/  STL.64 [R1+0x88], R12 ;  /* 0x0000880c01007387 */ /* 0x0005e20000100a00 */
[-C--:B------:R-:W-:Y:S01]  /*18d90*/  FMUL.FTZ R26, R26, R2.reuse ;  /* 0x000000021a1a7220 */ /* 0x080fe20000410000 */
[-C--:B------:R-:W-:Y:S01]  /*18da0*/  FMUL.FTZ R27, R27, R2.reuse ;  /* 0x000000021b1b7220 */ /* 0x080fe20000410000 */
[-C--:B------:R-:W-:Y:S01]  /*18db0*/  FMUL.FTZ R30, R30, R2.reuse ;  /* 0x000000021e1e7220 */ /* 0x080fe20000410000 */
[-C--:B------:R-:W-:Y:S01]  /*18dc0*/  FMUL.FTZ R31, R31, R2.reuse ;  /* 0x000000021f1f7220 */ /* 0x080fe20000410000 */
[-C--:B------:R-:W-:Y:S01]  /*18dd0*/  FMUL.FTZ R34, R34, R2.reuse ;  /* 0x0000000222227220 */ /* 0x080fe20000410000 */
[-C--:B------:R-:W-:Y:S01]  /*18de0*/  FMUL.FTZ R35, R35, R2.reuse ;  /* 0x0000000223237220 */ /* 0x080fe20000410000 */
[-C--:B------:R-:W-:Y:S01]  /*18df0*/  FMUL.FTZ R38, R38, R2.reuse ;  /* 0x0000000226267220 */ /* 0x080fe20000410000 */
[----:B--2---:R-:W2:Y:S04]  /*18e00*/  LDL.64 R12, [R1+0x28] ;  /* 0x00002800010c7983 */ /* 0x004ea80000100a00 */
        /* <DEDUP_REMOVED lines=10> */
[----:B---3--:R-:W3:Y:S01]  /*18eb0*/  LDL.64 R10, [R1+0x20] ;  /* 0x00002000010a7983 */ /* 0x008ee20000100a00 */
[-C--:B------:R-:W-:Y:S01]  /*18ec0*/  FMUL.FTZ R58, R58, R2.reuse ;  /* 0x000000023a3a7220 */ /* 0x080fe20000410000 */
[----:B------:R-:W-:-:S02]  /*18ed0*/  FMUL.FTZ R59, R59, R2 ;  /* 0x000000023b3b7220 */ /* 0x000fc40000410000 */
        /* <DEDUP_REMOVED lines=12> */
[----:B----4-:R-:W4:Y:S01]  /*18fa0*/  LDL.64 R6, [R1+0x18] ;  /* 0x0000180001067983 */ /* 0x010f220000100a00 */
[-C--:B------:R-:W-:Y:S01]  /*18fb0*/  FMUL.FTZ R83, R83, R2.reuse ;  /* 0x0000000253537220 */ /* 0x080fe20000410000 */
[-C--:B------:R-:W-:Y:S01]  /*18fc0*/  FMUL.FTZ R86, R86, R2.reuse ;  /* 0x0000000256567220 */ /* 0x080fe20000410000 */
[-C--:B------:R-:W-:Y:S01]  /*18fd0*/  FMUL.FTZ R87, R87, R2.reuse ;  /* 0x0000000257577220 */ /* 0x080fe20000410000 */
[----:B------:R0:W-:Y:S01]  /*18fe0*/  STL [R1+0x70], R5 ;  /* 0x0000700501007387 */ /* 0x0001e20000100800 */
        /* <DEDUP_REMOVED lines=16> */
[----:B------:R-:W-:Y:S01]  /*190f0*/  R2UR UR50, R120 ;  /* 0x00000000783272ca */ /* 0x000fe200000e0000 */
[----:B01----:R-:W2:Y:S01]  /*19100*/  LDL.64 R2, [R1+0x30] ;  /* 0x0000300001027983 */ /* 0x003ea20000100a00 */
[----:B------:R-:W-:Y:S01]  /*19110*/  VIADD R120, R0, 0x300 ;  /* 0x0000030000787836 */ /* 0x000fe20000000000 */
[----:B------:R-:W-:Y:S01]  /*19120*/  R2UR UR34, R122 ;  /* 0x000000007a2272ca */ /* 0x000fe200000e0000 */
[----:B------:R-:W-:Y:S01]  /*19130*/  IMAD.MOV.U32 R21, RZ, RZ, 0x40000040 ;  /* 0x40000040ff157424 */ /* 0x000fe200078e00ff */
[----:B------:R-:W-:Y:S01]  /*19140*/  MOV R20, R0 ;  /* 0x0000000000147202 */ /* 0x000fe20000000f00 */
[----:B------:R-:W-:Y:S01]  /*19150*/  VIADD R122, R0, 0x304 ;  /* 0x00000304007a7836 */ /* 0x000fe20000000000 */
[----:B------:R-:W-:Y:S01]  /*19160*/  R2UR UR26, R120 ;  /* 0x00000000781a72ca */ /* 0x000fe200000e0000 */
[----:B------:R-:W-:Y:S01]  /*19170*/  VIADD R120, R0, 0x306 ;  /* 0x0000030600787836 */ /* 0x000fe20000000000 */
[----:B------:R-:W-:Y:S01]  /*19180*/  R2UR UR54, R20 ;  /* 0x00000000143672ca */ /* 0x000fe200000e0000 */
[----:B------:R-:W-:Y:S01]  /*19190*/  IMAD.MOV.U32 R121, RZ, RZ, 0x40000040 ;  /* 0x40000040ff797424 */ /* 0x000fe200078e00ff */
[----:B------:R-:W-:Y:S01]  /*191a0*/  R2UR UR55, R21 ;  /* 0x00000000153772ca */ /* 0x000fe200000e0000 */
[----:B------:R-:W-:Y:S01]  /*191b0*/  IMAD.MOV.U32 R123, RZ, RZ, 0x40000040 ;  /* 0x40000040ff7b7424 */ /* 0x000fe200078e00ff */
[----:B------:R-:W-:Y:S01]  /*191c0*/  R2UR UR18, R122 ;  /* 0x000000007a1272ca */ /* 0x000fe200000e0000 */
[----:B------:R-:W-:Y:S01]  /*191d0*/  VIADD R122, R0, 0x606 ;  /* 0x00000606007a7836 */ /* 0x000fe20000000000 */
[----:B------:R-:W-:Y:S01]  /*191e0*/  R2UR UR14, R120 ;  /* 0x00000000780e72ca */ /* 0x000fe200000e0000 */
[C---:B------:R-:W-:Y:S01]  /*191f0*/  VIADD R120, R0.reuse, 0x604 ;  /* 0x0000060400787836 */ /* 0x040fe20000000000 */
[----:B------:R-:W-:Y:S01]  /*19200*/  R2UR UR51, R121 ;  /* 0x00000000793372ca */ /* 0x000fe200000e0000 */
[----:B------:R-:W4:Y:S01]  /*19210*/  LDL.64 R4, [R1+0x10] ;  /* 0x0000100001047983 */ /* 0x000f220000100a00 */
[----:B------:R-:W-:Y:S01]  /*19220*/  R2UR UR35, R123 ;  /* 0x000000007b2372ca */ /* 0x000fe200000e0000 */
[----:B------:R-:W-:Y:S01]  /*19230*/  VIADD R20, R0, 0x6 ;  /* 0x0000000600147836 */ /* 0x000fe20000000000 */
[----:B------:R-:W-:Y:S01]  /*19240*/  R2UR UR27, R121 ;  /* 0x00000000791b72ca */ /* 0x000fe200000e0000 */
[-C--:B------:R-:W-:Y:S01]  /*19250*/  FMUL.FTZ R24, R24, R9.reuse ;  /* 0x0000000918187220 */ /* 0x080fe20000410000 */
        /* <DEDUP_REMOVED lines=12> */
[----:B-----5:R-:W-:Y:S01]  /*19320*/  WARPGROUP.ARRIVE ;  /* 0x00000000000079c5 */ /* 0x020fe20000000000 */
[----:B------:R-:W-:Y:S01]  /*19330*/  R2UR UR30, R20 ;  /* 0x00000000141e72ca */ /* 0x000fe200000e0000 */
[----:B------:R-:W-:Y:S01]  /*19340*/  VIADD R20, R0, 0x302 ;  /* 0x0000030200147836 */ /* 0x000fe20000000000 */
[----:B------:R-:W-:Y:S01]  /*19350*/  R2UR UR31, R21 ;  /* 0x00000000151f72ca */ /* 0x000fe200000e0000 */
[-C--:B------:R-:W-:Y:S01]  /*19360*/  FMUL.FTZ R37, R37, R9.reuse ;  /* 0x0000000925257220 */ /* 0x080fe20000410000 */
[C---:B------:R-:W-:Y:S01]  /*19370*/  R2UR UR23, R21.reuse ;  /* 0x00000000151772ca */ /* 0x040fe200000e0000 */
[----:B------:R-:W-:Y:S01]  /*19380*/  HGMMA.64x96x16.F32 R120, gdesc[UR52], RZ, !UPT, gsb0 ;  /* 0x01600000347879f0 */ /* 0x000fe2000c0008ff */
        /* <DEDUP_REMOVED lines=70> */
[----:B------:R0:W5:Y:S01]  /*197f0*/  LDL.LU R5, [R1+0x70] ;  /* 0x0000700001057983 */ /* 0x0001620000300800 */
        /* <DEDUP_REMOVED lines=34> */
.L_x_1706:
[----:B-----5:R-:W-:Y:S01]  /*19a20*/  SHF.L.U32 R0, R11, 0x1f, RZ ;  /* 0x0000001f0b007819 */ /* 0x020fe200000006ff */
[----:B------:R-:W-:-:S04]  /*19a30*/  IMAD R15, R10, 0x8, R16 ;  /* 0x000000080a0f7824 */ /* 0x000fc800078e0210 */
[----:B------:R0:W1:Y:S01]  /*19a40*/  SYNCS.PHASECHK.TRANS64.TRYWAIT P2, [R15+URZ+0x30850], R0 ;  /* 0x030850000f0075a7 */ /* 0x000062000804017f */
[----:B------:R-:W-:Y:S05]  /*19a50*/  @!P0 BRA `(.L_x_1707) ;  /* 0x0000000000048947 */ /* 0x000fea0003800000 */
[----:B------:R-:W-:Y:S01]  /*19a60*/  BPT.TRAP 0x1 ;  /* 0x000000040000795c */ /* 0x000fe20000300000 */
.L_x_1707:
[----:B------:R-:W-:Y:S04]  /*19a70*/  BSSY B2, `(.L_x_1708) ;  /* 0x0000004000027945 */ /* 0x000fe80003800000 */
[----:B-1----:R-:W-:Y:S05]  /*19a80*/  @P2 BRA `(.L_x_1709) ;  /* 0x0000000000082947 */ /* 0x002fea0003800000 */
[----:B------:R-:W1:Y:S02]  /*19a90*/  SYNCS.PHASECHK.TRANS64.TRYWAIT P2, [R15+URZ+0x30850], R0 ;  /* 0x030850000f0075a7 */ /* 0x000e64000804017f */
[----:B-1----:R-:W-:Y:S05]  /*19aa0*/  @!P2 BRA `(.L_x_1710) ;  /* 0x000001340034a947 */ /* 0x002fea0003800000 */
.L_x_1709:
[----:B------:R-:W-:Y:S05]  /*19ab0*/  BSYNC B2 ;  /* 0x0000000000027941 */ /* 0x000fea0003800000 */
.L_x_1708:
[----:B01----:R-:W-:Y:S01]  /*19ac0*/  VIADD R0, R16, 0x400 ;  /* 0x0000040010007836 */ /* 0x003fe20000000000 */
[----:B------:R-:W-:Y:S01]  /*19ad0*/  MOV R3, 0x40000040 ;  /* 0x4000004000037802 */ /* 0x000fe20000000f00 */
[----:B------:R-:W-:Y:S01]  /*19ae0*/  WARPGROUP.ARRIVE ;  /* 0x00000000000079c5 */ /* 0x000fe20000000000 */
[----:B------:R-:W-:Y:S01]  /*19af0*/  IMAD.MOV.U32 R11, RZ, RZ, 0x40000040 ;  /* 0x40000040ff0b7424 */ /* 0x000fe200078e00ff */
[----:B------:R-:W-:Y:S01]  /*19b00*/  ULDC UR4, c[0x0][0x988] ;  /* 0x0002620000047ab9 */ /* 0x000fe20000000800 */
[----:B------:R-:W-:Y:S01]  /*19b10*/  SHF.R.U32.HI R0, RZ, 0x4, R0 ;  /* 0x00000004ff007819 */ /* 0x000fe20000011600 */
[----:B------:R-:W-:Y:S01]  /*19b20*/  @!P1 VIADD R15, R15, 0x30860 ;  /* 0x000308600f0f9836 */ /* 0x000fe20000000000 */
[----:B------:R-:W-:Y:S01]  /*19b30*/  R2UR UR7, R3 ;  /* 0x00000000030772ca */ /* 0x000fe200000e0000 */
[----:B------:R-:W-:Y:S01]  /*19b40*/  IMAD.MOV.U32 R3, RZ, RZ, 0x40000040 ;  /* 0x40000040ff037424 */ /* 0x000fe200078e00ff */
[----:B------:R-:W-:Y:S02]  /*19b50*/  LOP3.LUT R0, R0, 0x3fff, RZ, 0xc0, !PT ;  /* 0x00003fff00007812 */ /* 0x000fe400078ec0ff */
[----:B------:R-:W-:-:S02]  /*19b60*/  @!P1 PRMT R15, RZ, 0x654, R15 ;  /* 0x00000654ff0f9816 */ /* 0x000fc4000000000f */
[----:B------:R-:W-:Y:S02]  /*19b70*/  LOP3.LUT R0, R0, 0x3000000, RZ, 0xfc, !PT ;  /* 0x0300000000007812 */ /* 0x000fe400078efcff */
[C---:B------:R-:W-:Y:S02]  /*19b80*/  ISETP.GT.AND P2, PT, R7.reuse, R14, PT ;  /* 0x0000000e0700720c */ /* 0x040fe40003f44270 */
[----:B------:R-:W-:Y:S01]  /*19b90*/  IADD3 R7, R7, -0x1, RZ ;  /* 0xffffffff07077810 */ /* 0x000fe20007ffe0ff */
[----:B------:R-:W-:Y:S01]  /*19ba0*/  IMAD R2, R10, 0x900, R0 ;  /* 0x000009000a027824 */ /* 0x000fe200078e0200 */
[----:B------:R-:W-:-:S03]  /*19bb0*/  FMNMX.FTZ R0, R120, R12, !PT ;  /* 0x0000000c78007209 */ /* 0x000fc60007810000 */
[C---:B------:R-:W-:Y:S01]  /*19bc0*/  VIADD R10, R2.reuse, 0x80 ;  /* 0x00000080020a7836 */ /* 0x040fe20000000000 */
[----:B------:R-:W-:Y:S02]  /*19bd0*/  R2UR UR6, R2 ;  /* 0x00000000020672ca */ /* 0x000fe400000e0000 */
[----:B------:R-:W-:-:S04]  /*19be0*/  FMNMX.FTZ R0, R121, R0, !PT ;  /* 0x0000000079007209 */ /* 0x000fc80007810000 */
[----:B------:R-:W-:-:S04]  /*19bf0*/  FMNMX.FTZ R0, R124, R0, !PT ;  /* 0x000000007c007209 */ /* 0x000fc80007810000 */
[----:B------:R-:W-:-:S03]  /*19c00*/  FMNMX.FTZ R0, R125, R0, !PT ;  /* 0x000000007d007209 */ /* 0x000fc60007810000 */
        /* <DEDUP_REMOVED lines=29> */
[----:B------:R-:W-:-:S04]  /*19de0*/  IMAD.U32 R0, RZ, RZ, UR4 ;  /* 0x00000004ff007e24 */ /* 0x000fc8000f8e00ff */
[----:B------:R-:W-:-:S04]  /*19df0*/  FADD.FTZ R9, -R4, R12 ;  /* 0x0000000c04097221 */ /* 0x000fc80000010100 */
[----:B------:R-:W-:-:S06]  /*19e00*/  FMUL.FTZ R9, R9, R0 ;  /* 0x0000000009097220 */ /* 0x000fcc0000410000 */
[----:B------:R-:W-:Y:S01]  /*19e10*/  MUFU.EX2 R9, R9 ;  /* 0x0000000900097308 */ /* 0x000fe20000000800 */
        /* <DEDUP_REMOVED lines=20> */
[----:B------:R-:W-:-:S04]  /*19f60*/  FMUL.FTZ R11, R4, R0 ;  /* 0x00000000040b7220 */ /* 0x000fc80000410000 */
        /* <DEDUP_REMOVED lines=16> */
[----:B------:R-:W-:-:S07]  /*1a070*/  FFMA.FTZ R132, R164, R0, -R11 ;  /* 0x00000000a4847223 */ /* 0x000fce000001080b */
[----:B------:R-:W2:Y:S01]  /*1a080*/  MUFU.EX2 R190, R190 ;  /* 0x000000be00be7308 */ /* 0x000ea20000000800 */
[----:B0-----:R-:W-:-:S07]  /*1a090*/  FFMA.FTZ R6, R9, R6, R188 ;  /* 0x0000000609067223 */ /* 0x001fce00000100bc */
[----:B------:R-:W-:Y:S01]  /*1a0a0*/  MUFU.EX2 R184, R184 ;  /* 0x000000b800b87308 */ /* 0x000fe20000000800 */
[C---:B-1----:R-:W-:Y:S01]  /*1a0b0*/  FADD.FTZ R6, R21.reuse, R6 ;  /* 0x0000000615067221 */ /* 0x042fe20000010000 */
[----:B------:R-:W-:-:S06]  /*1a0c0*/  F2FP.F16.F32.PACK_AB R188, R21, R188 ;  /* 0x000000bc15bc723e */ /* 0x000fcc00000000ff */
[----:B------:R-:W-:Y:S01]  /*1a0d0*/  MUFU.EX2 R186, R186 ;  /* 0x000000ba00ba7308 */ /* 0x000fe20000000800 */
[----:B--2---:R-:W-:-:S07]  /*1a0e0*/  FADD.FTZ R6, R190, R6 ;  /* 0x00000006be067221 */ /* 0x004fce0000010000 */
        /* <DEDUP_REMOVED lines=15> */
[----:B------:R-:W-:Y:S01]  /*1a1e0*/  R2UR UR6, R2 ;  /* 0x00000000020672ca */ /* 0x000fe200000e0000 */
[----:B------:R-:W-:Y:S01]  /*1a1f0*/  MUFU.EX2 R176, R176 ;  /* 0x000000b000b07308 */ /* 0x000fe20000000800 */
[----:B------:R-:W-:Y:S02]  /*1a200*/  FMNMX.FTZ R2, R122, R13, !PT ;  /* 0x0000000d7a027209 */ /* 0x000fe40007810000 */
[----:B------:R-:W-:Y:S02]  /*1a210*/  R2UR UR7, R3 ;  /* 0x00000000030772ca */ /* 0x000fe400000e0000 */
[----:B------:R-:W-:-:S03]  /*1a220*/  FMNMX.FTZ R2, R123, R2, !PT ;  /* 0x000000027b027209 */ /* 0x000fc60007810000 */
[----:B------:R-:W-:Y:S01]  /*1a230*/  MUFU.EX2 R178, R178 ;  /* 0x000000b200b27308 */ /* 0x000fe20000000800 */
        /* <DEDUP_REMOVED lines=26> */
[C---:B------:R-:W-:Y:S01]  /*1a3e0*/  FADD.FTZ R2, -R3.reuse, R13 ;  /* 0x0000000d03027221 */ /* 0x040fe20000010100 */
[----:B------:R-:W-:-:S03]  /*1a3f0*/  FMUL.FTZ R133, R3, R0 ;  /* 0x0000000003857220 */ /* 0x000fc60000410000 */
[-C--:B------:R-:W-:Y:S01]  /*1a400*/  FMUL.FTZ R2, R2, R0.reuse ;  /* 0x0000000002027220 */ /* 0x080fe20000410000 */
[-CC-:B------:R-:W-:Y:S01]  /*1a410*/  FFMA.FTZ R189, R122, R0.reuse, -R133.reuse ;  /* 0x000000007abd7223 */ /* 0x180fe20000010885 */
[-CC-:B------:R-:W-:Y:S01]  /*1a420*/  FFMA.FTZ R13, R123, R0.reuse, -R133.reuse ;  /* 0x000000007b0d7223 */ /* 0x180fe20000010885 */
[-CC-:B------:R-:W-:Y:S01]  /*1a430*/  FFMA.FTZ R191, R126, R0.reuse, -R133.reuse ;  /* 0x000000007ebf7223 */ /* 0x180fe20000010885 */
[-CC-:B------:R-:W-:Y:S01]  /*1a440*/  FFMA.FTZ R122, R127, R0.reuse, -R133.reuse ;  /* 0x000000007f7a7223 */ /* 0x180fe20000010885 */
[-CC-:B------:R-:W-:Y:S01]  /*1a450*/  FFMA.FTZ R185, R130, R0.reuse, -R133.reuse ;  /* 0x0000000082b97223 */ /* 0x180fe20000010885 */
[----:B------:R-:W-:Y:S01]  /*1a460*/  MUFU.EX2 R2, R2 ;  /* 0x0000000200027308 */ /* 0x000fe20000000800 */
[-CC-:B------:R-:W-:Y:S01]  /*1a470*/  FFMA.FTZ R123, R131, R0.reuse, -R133.reuse ;  /* 0x00000000837b7223 */ /* 0x180fe20000010885 */
[----:B------:R-:W-:Y:S02]  /*1a480*/  @!P1 IMAD R131, R19, 0x8, R16 ;  /* 0x0000000813839824 */ /* 0x000fe400078e0210 */
[-CC-:B------:R-:W-:Y:S01]  /*1a490*/  FFMA.FTZ R187, R134, R0.reuse, -R133.reuse ;  /* 0x0000000086bb7223 */ /* 0x180fe20000010885 */
[-CC-:B------:R-:W-:Y:S01]  /*1a4a0*/  FFMA.FTZ R126, R135, R0.reuse, -R133.reuse ;  /* 0x00000000877e7223 */ /* 0x180fe20000010885 */
[----:B------:R-:W-:Y:S01]  /*1a4b0*/  FFMA.FTZ R181, R138, R0, -R133 ;  /* 0x000000008ab57223 */ /* 0x000fe20000010885 */
[----:B------:R-:W-:-:S02]  /*1a4c0*/  @!P1 VIADD R131, R131, 0x30840 ;  /* 0x0003084083839836 */ /* 0x000fc40000000000 */
[-CC-:B------:R-:W-:Y:S01]  /*1a4d0*/  FFMA.FTZ R127, R139, R0.reuse, -R133.reuse ;  /* 0x000000008b7f7223 */ /* 0x180fe20000010885 */
[----:B------:R-:W0:Y:S01]  /*1a4e0*/  MUFU.EX2 R189, R189 ;  /* 0x000000bd00bd7308 */ /* 0x000e220000000800 */
[-CC-:B------:R-:W-:Y:S01]  /*1a4f0*/  FFMA.FTZ R183, R142, R0.reuse, -R133.reuse ;  /* 0x000000008eb77223 */ /* 0x180fe20000010885 */
[-C--:B------:R-:W-:Y:S01]  /*1a500*/  FFMA.FTZ R130, R143, R0.reuse, -R133 ;  /* 0x000000008f827223 */ /* 0x080fe20000010885 */
[----:B------:R-:W-:Y:S01]  /*1a510*/  @!P1 PRMT R134, RZ, 0x654, R131 ;  /* 0x00000654ff869816 */ /* 0x000fe20000000083 */
        /* <DEDUP_REMOVED lines=9> */
[----:B------:R-:W-:-:S03]  /*1a5b0*/  FFMA.FTZ R166, R166, R0, -R133 ;  /* 0x00000000a6a67223 */ /* 0x000fc60000010885 */
[----:B------:R-:W-:Y:S01]  /*1a5c0*/  MUFU.EX2 R191, R191 ;  /* 0x000000bf00bf7308 */ /* 0x000fe20000000800 */
[----:B0-----:R-:W-:-:S07]  /*1a5d0*/  FFMA.FTZ R5, R2, R5, R189 ;  /* 0x0000000502057223 */ /* 0x001fce00000100bd */
[----:B------:R-:W-:Y:S01]  /*1a5e0*/  MUFU.EX2 R122, R122 ;  /* 0x0000007a007a7308 */ /* 0x000fe20000000800 */
[C---:B-1----:R-:W-:Y:S01]  /*1a5f0*/  FADD.FTZ R5, R13.reuse, R5 ;  /* 0x000000050d057221 */ /* 0x042fe20000010000 */
[----:B------:R-:W-:Y:S01]  /*1a600*/  F2FP.F16.F32.PACK_AB R189, R13, R189 ;  /* 0x000000bd0dbd723e */ /* 0x000fe200000000ff */
[----:B------:R-:W-:Y:S01]  /*1a610*/  IMAD.MOV.U32 R13, RZ, RZ, R3 ;  /* 0x000000ffff0d7224 */ /* 0x000fe200078e0003 */
[----:B------:R-:W-:Y:S02]  /*1a620*/  WARPGROUP.DEPBAR.LE gsb0, 0x0 ;  /* 0x00008000000079c5 */ /* 0x000fe40000010000 */
[----:B------:R-:W-:Y:S01]  /*1a630*/  WARPGROUP.ARRIVE ;  /* 0x00000000000079c5 */ /* 0x000fe20000000000 */
[-CC-:B------:R-:W-:Y:S01]  /*1a640*/  FFMA.FTZ R175, R125, R0.reuse, -R11.reuse ;  /* 0x000000007daf7223 */ /* 0x180fe2000001080b */
[-CC-:B------:R-:W-:Y:S01]  /*1a650*/  FFMA.FTZ R173, R129, R0.reuse, -R11.reuse ;  /* 0x0000000081ad7223 */ /* 0x180fe2000001080b */
[----:B------:R-:W-:Y:S01]  /*1a660*/  MUFU.EX2 R185, R185 ;  /* 0x000000b900b97308 */ /* 0x000fe20000000800 */
[-CC-:B------:R-:W-:Y:S01]  /*1a670*/  FFMA.FTZ R129, R141, R0.reuse, -R11.reuse ;  /* 0x000000008d817223 */ /* 0x180fe2000001080b */
[-CC-:B------:R-:W-:Y:S01]  /*1a680*/  FFMA.FTZ R172, R152, R0.reuse, -R11.reuse ;  /* 0x0000000098ac7223 */ /* 0x180fe2000001080b */
[----:B------:R-:W-:Y:S01]  /*1a690*/  HGMMA.64x192x16.F32 R24, R168, gdesc[UR4].tnspB, R24, gsb0 ;  /* 0x42e00004a8187df0 */ /* 0x000fe20008000818 */
[-CC-:B------:R-:W-:Y:S01]  /*1a6a0*/  FFMA.FTZ R174, R156, R0.reuse, -R11.reuse ;  /* 0x000000009cae7223 */ /* 0x180fe2000001080b */
[-CC-:B------:R-:W-:Y:S01]  /*1a6b0*/  FFMA.FTZ R125, R157, R0.reuse, -R11.reuse ;  /* 0x000000009d7d7223 */ /* 0x180fe2000001080b */
[----:B------:R-:W-:-:S02]  /*1a6c0*/  FFMA.FTZ R11, R165, R0, -R11 ;  /* 0x00000000a50b7223 */ /* 0x000fc4000001080b */
[----:B------:R-:W0:Y:S08]  /*1a6d0*/  MUFU.EX2 R175, R175 ;  /* 0x000000af00af7308 */ /* 0x000e300000000800 */
[----:B------:R-:W1:Y:S08]  /*1a6e0*/  MUFU.EX2 R173, R173 ;  /* 0x000000ad00ad7308 */ /* 0x000e700000000800 */
[----:B------:R-:W-:Y:S01]  /*1a6f0*/  MUFU.EX2 R123, R123 ;  /* 0x0000007b007b7308 */ /* 0x000fe20000000800 */
[C---:B0-----:R-:W-:Y:S01]  /*1a700*/  FADD.FTZ R6, R175.reuse, R6 ;  /* 0x00000006af067221 */ /* 0x041fe20000010000 */
[----:B------:R-:W-:-:S03]  /*1a710*/  F2FP.F16.F32.PACK_AB R190, R175, R190 ;  /* 0x000000beafbe723e */ /* 0x000fc600000000ff */
[----:B------:R-:W-:Y:S01]  /*1a720*/  FADD.FTZ R135, R184, R6 ;  /* 0x00000006b8877221 */ /* 0x000fe20000010000 */
[----:B------:R-:W-:Y:S02]  /*1a730*/  FFMA.FTZ R6, R154, R0, -R133 ;  /* 0x000000009a067223 */ /* 0x000fe40000010885 */
[----:B------:R-:W-:Y:S01]  /*1a740*/  MUFU.EX2 R187, R187 ;  /* 0x000000bb00bb7308 */ /* 0x000fe20000000800 */
[C---:B-1----:R-:W-:Y:S01]  /*1a750*/  FADD.FTZ R135, R173.reuse, R135 ;  /* 0x00000087ad877221 */ /* 0x042fe20000010000 */
[----:B------:R-:W-:-:S03]  /*1a760*/  F2FP.F16.F32.PACK_AB R184, R173, R184 ;  /* 0x000000b8adb8723e */ /* 0x000fc600000000ff */
[----:B------:R-:W-:Y:S01]  /*1a770*/  FADD.FTZ R135, R186, R135 ;  /* 0x00000087ba877221 */ /* 0x000fe20000010000 */
[C---:B------:R-:W-:Y:S02]  /*1a780*/  F2FP.F16.F32.PACK_AB R186, R12.reuse, R186 ;  /* 0x000000ba0cba723e */ /* 0x040fe400000000ff */
[----:B------:R-:W-:Y:S01]  /*1a790*/  MUFU.EX2 R126, R126 ;  /* 0x0000007e007e7308 */ /* 0x000fe20000000800 */
[----:B------:R-:W-:Y:S01]  /*1a7a0*/  FADD.FTZ R135, R12, R135 ;  /* 0x000000870c877221 */ /* 0x000fe20000010000 */
[----:B------:R-:W-:-:S03]  /*1a7b0*/  IMAD.MOV.U32 R12, RZ, RZ, R4 ;  /* 0x000000ffff0c7224 */ /* 0x000fc600078e0004 */
[----:B------:R-:W-:Y:S01]  /*1a7c0*/  FADD.FTZ R135, R180, R135 ;  /* 0x00000087b4877221 */ /* 0x000fe20000010000 */
[C---:B------:R-:W-:Y:S02]  /*1a7d0*/  F2FP.F16.F32.PACK_AB R180, R120.reuse, R180 ;  /* 0x000000b478b4723e */ /* 0x040fe400000000ff */
[----:B------:R-:W-:Y:S01]  /*1a7e0*/  MUFU.EX2 R181, R181 ;  /* 0x000000b500b57308 */ /* 0x000fe20000000800 */
[----:B------:R-:W-:-:S04]  /*1a7f0*/  FADD.FTZ R135, R120, R135 ;  /* 0x0000008778877221 */ /* 0x000fc80000010000 */
[----:B------:R-:W-:-:S03]  /*1a800*/  FADD.FTZ R135, R182, R135 ;  /* 0x00000087b6877221 */ /* 0x000fc60000010000 */
[----:B------:R-:W-:Y:S08]  /*1a810*/  MUFU.EX2 R127, R127 ;  /* 0x0000007f007f7308 */ /* 0x000ff00000000800 */
[----:B------:R-:W-:Y:S08]  /*1a820*/  MUFU.EX2 R183, R183 ;  /* 0x000000b700b77308 */ /* 0x000ff00000000800 */
[----:B------:R-:W0:Y:S08]  /*1a830*/  MUFU.EX2 R129, R129 ;  /* 0x0000008100817308 */ /* 0x000e300000000800 */
[----:B------:R-:W-:Y:S08]  /*1a840*/  MUFU.EX2 R130, R130 ;  /* 0x0000008200827308 */ /* 0x000ff00000000800 */
[----:B------:R-:W-:Y:S01]  /*1a850*/  MUFU.EX2 R177, R177 ;  /* 0x000000b100b17308 */ /* 0x000fe20000000800 */
[C---:B0-----:R-:W-:Y:S01]  /*1a860*/  FADD.FTZ R135, R129.reuse, R135 ;  /* 0x0000008781877221 */ /* 0x041fe20000010000 */
[----:B------:R-:W-:-:S03]  /*1a870*/  F2FP.F16.F32.PACK_AB R182, R129, R182 ;  /* 0x000000b681b6723e */ /* 0x000fc600000000ff */
[----:B------:R-:W-:Y:S01]  /*1a880*/  FADD.FTZ R135, R176, R135 ;  /* 0x00000087b0877221 */ /* 0x000fe20000010000 */
[C---:B------:R-:W-:Y:S02]  /*1a890*/  F2FP.F16.F32.PACK_AB R176, R20.reuse, R176 ;  /* 0x000000b014b0723e */ /* 0x040fe400000000ff */
[----:B------:R-:W-:Y:S01]  /*1a8a0*/  MUFU.EX2 R131, R147 ;  /* 0x0000009300837308 */ /* 0x000fe20000000800 */
[----:B------:R-:W-:-:S04]  /*1a8b0*/  FADD.FTZ R135, R20, R135 ;  /* 0x0000008714877221 */ /* 0x000fc80000010000 */
[----:B------:R-:W-:Y:S01]  /*1a8c0*/  FADD.FTZ R135, R178, R135 ;  /* 0x00000087b2877221 */ /* 0x000fe20000010000 */
[C---:B------:R-:W-:Y:S02]  /*1a8d0*/  F2FP.F16.F32.PACK_AB R178, R121.reuse, R178 ;  /* 0x000000b279b2723e */ /* 0x040fe400000000ff */
[----:B------:R-:W-:Y:S01]  /*1a8e0*/  MUFU.EX2 R179, R179 ;  /* 0x000000b300b37308 */ /* 0x000fe20000000800 */
[----:B------:R-:W-:-:S07]  /*1a8f0*/  FADD.FTZ R135, R121, R135 ;  /* 0x0000008779877221 */ /* 0x000fce0000010000 */
[----:B------:R-:W0:Y:S08]  /*1a900*/  MUFU.EX2 R172, R172 ;  /* 0x000000ac00ac7308 */ /* 0x000e300000000800 */
[----:B------:R-:W-:Y:S08]  /*1a910*/  MUFU.EX2 R6, R6 ;  /* 0x0000000600067308 */ /* 0x000ff00000000800 */
[----:B------:R-:W1:Y:S01]  /*1a920*/  MUFU.EX2 R174, R174 ;  /* 0x000000ae00ae7308 */ /* 0x000e620000000800 */
[----:B0-----:R-:W-:Y:S01]  /*1a930*/  FADD.FTZ R135, R172, R135 ;  /* 0x00000087ac877221 */ /* 0x001fe20000010000 */
[----:B------:R-:W-:-:S03]  /*1a940*/  F2FP.F16.F32.PACK_AB R172, R124, R172 ;  /* 0x000000ac7cac723e */ /* 0x000fc600000000ff */
[----:B------:R-:W-:-:S03]  /*1a950*/  FADD.FTZ R135, R124, R135 ;  /* 0x000000877c877221 */ /* 0x000fc60000010000 */
        /* <DEDUP_REMOVED lines=8> */
[----:B------:R-:W-:Y:S01]  /*1a9e0*/  MUFU.EX2 R163, R163 ;  /* 0x000000a300a37308 */ /* 0x000fe20000000800 */
[----:B------:R-:W-:-:S07]  /*1a9f0*/  FADD.FTZ R135, R128, R135 ;  /* 0x0000008780877221 */ /* 0x000fce0000010000 */
[----:B------:R-:W-:Y:S08]  /*1aa00*/  MUFU.EX2 R166, R166 ;  /* 0x000000a600a67308 */ /* 0x000ff00000000800 */
[----:B------:R-:W0:Y:S01]  /*1aa10*/  MUFU.EX2 R11, R11 ;  /* 0x0000000b000b7308 */ /* 0x000e220000000800 */
[----:B------:R-:W-:Y:S02]  /*1aa20*/  WARPGROUP.DEPBAR.LE gsb0, 0x0 ;  /* 0x00008000000079c5 */ /* 0x000fe40000010000 */
[----:B------:R1:W-:Y:S01]  /*1aa30*/  @!P1 SYNCS.ARRIVE.TRANS64.RED.A1T0 RZ, [R134+URZ], RZ ;  /* 0x000000ff86ff99a7 */ /* 0x0003e2000810043f */
[----:B------:R-:W-:-:S02]  /*1aa40*/  F2FP.F16.F32.PACK_AB R168, R128, R10 ;  /* 0x0000000a80a8723e */ /* 0x000fc400000000ff */
[----:B0-----:R-:W-:Y:S02]  /*1aa50*/  F2FP.F16.F32.PACK_AB R170, R11, R132 ;  /* 0x000000840baa723e */ /* 0x001fe400000000ff */
[----:B------:R-:W-:Y:S01]  /*1aa60*/  F2FP.F16.F32.PACK_AB R169, R163, R162 ;  /* 0x000000a2a3a9723e */ /* 0x000fe200000000ff */
[----:B-1----:R-:W-:Y:S01]  /*1aa70*/  FADD.FTZ R134, R191, R5 ;  /* 0x00000005bf867221 */ /* 0x002fe20000010000 */
[----:B------:R0:W-:Y:S01]  /*1aa80*/  @!P1 SYNCS.ARRIVE.TRANS64.RED.A1T0 RZ, [R15+URZ], RZ ;  /* 0x000000ff0fff99a7 */ /* 0x0001e2000810043f */
[----:B------:R-:W-:Y:S01]  /*1aa90*/  MUFU.EX2 R5, R151 ;  /* 0x0000009700057308 */ /* 0x000fe20000000800 */
[C---:B------:R-:W-:Y:S01]  /*1aaa0*/  F2FP.F16.F32.PACK_AB R191, R122.reuse, R191 ;  /* 0x000000bf7abf723e */ /* 0x040fe200000000ff */
[----:B------:R-:W-:-:S04]  /*1aab0*/  FADD.FTZ R134, R122, R134 ;  /* 0x000000867a867221 */ /* 0x000fc80000010000 */
[----:B------:R-:W-:Y:S01]  /*1aac0*/  FADD.FTZ R134, R185, R134 ;  /* 0x00000086b9867221 */ /* 0x000fe20000010000 */
[-CC-:B0-----:R-:W-:Y:S01]  /*1aad0*/  FFMA.FTZ R15, R155, R0.reuse, -R133.reuse ;  /* 0x000000009b0f7223 */ /* 0x181fe20000010885 */
[----:B------:R-:W-:Y:S01]  /*1aae0*/  FFMA.FTZ R133, R167, R0, -R133 ;  /* 0x00000000a7857223 */ /* 0x000fe20000010885 */
[C---:B------:R-:W-:Y:S01]  /*1aaf0*/  F2FP.F16.F32.PACK_AB R185, R123.reuse, R185 ;  /* 0x000000b97bb9723e */ /* 0x040fe200000000ff */
[----:B------:R-:W-:-:S03]  /*1ab00*/  FADD.FTZ R134, R123, R134 ;  /* 0x000000867b867221 */ /* 0x000fc60000010000 */
[----:B------:R-:W0:Y:S01]  /*1ab10*/  MUFU.EX2 R15, R15 ;  /* 0x0000000f000f7308 */ /* 0x000e220000000800 */
[----:B------:R-:W-:Y:S01]  /*1ab20*/  FADD.FTZ R134, R187, R134 ;  /* 0x00000086bb867221 */ /* 0x000fe20000010000 */
[----:B------:R-:W-:-:S03]  /*1ab30*/  F2FP.F16.F32.PACK_AB R187, R126, R187 ;  /* 0x000000bb7ebb723e */ /* 0x000fc600000000ff */
[----:B------:R-:W-:-:S03]  /*1ab40*/  FADD.FTZ R134, R126, R134 ;  /* 0x000000867e867221 */ /* 0x000fc60000010000 */
[----:B------:R-:W1:Y:S01]  /*1ab50*/  MUFU.EX2 R133, R133 ;  /* 0x0000008500857308 */ /* 0x000e620000000800 */
[----:B------:R-:W-:Y:S01]  /*1ab60*/  FADD.FTZ R134, R181, R134 ;  /* 0x00000086b5867221 */ /* 0x000fe20000010000 */
[----:B------:R-:W-:-:S03]  /*1ab70*/  F2FP.F16.F32.PACK_AB R181, R127, R181 ;  /* 0x000000b57fb5723e */ /* 0x000fc600000000ff */
[----:B------:R-:W-:-:S04]  /*1ab80*/  FADD.FTZ R134, R127, R134 ;  /* 0x000000867f867221 */ /* 0x000fc80000010000 */
[----:B------:R-:W-:Y:S01]  /*1ab90*/  FADD.FTZ R134, R183, R134 ;  /* 0x00000086b7867221 */ /* 0x000fe20000010000 */
[----:B0-----:R-:W-:Y:S02]  /*1aba0*/  F2FP.F16.F32.PACK_AB R173, R15, R6 ;  /* 0x000000060fad723e */ /* 0x001fe400000000ff */
[C---:B------:R-:W-:Y:S01]  /*1abb0*/  F2FP.F16.F32.PACK_AB R183, R130.reuse, R183 ;  /* 0x000000b782b7723e */ /* 0x040fe200000000ff */
[----:B------:R-:W-:-:S04]  /*1abc0*/  FADD.FTZ R134, R130, R134 ;  /* 0x0000008682867221 */ /* 0x000fc80000010000 */
[----:B------:R-:W-:Y:S01]  /*1abd0*/  FADD.FTZ R134, R177, R134 ;  /* 0x00000086b1867221 */ /* 0x000fe20000010000 */
[----:B------:R-:W-:Y:S02]  /*1abe0*/  F2FP.F16.F32.PACK_AB R177, R131, R177 ;  /* 0x000000b183b1723e */ /* 0x000fe400000000ff */
[----:B-1----:R-:W-:Y:S01]  /*1abf0*/  F2FP.F16.F32.PACK_AB R171, R133, R166 ;  /* 0x000000a685ab723e */ /* 0x002fe200000000ff */
[----:B------:R-:W-:-:S04]  /*1ac00*/  FADD.FTZ R134, R131, R134 ;  /* 0x0000008683867221 */ /* 0x000fc80000010000 */
[----:B------:R-:W-:Y:S01]  /*1ac10*/  FADD.FTZ R134, R179, R134 ;  /* 0x00000086b3867221 */ /* 0x000fe20000010000 */
[----:B------:R-:W-:-:S03]  /*1ac20*/  F2FP.F16.F32.PACK_AB R179, R5, R179 ;  /* 0x000000b305b3723e */ /* 0x000fc600000000ff */
[----:B------:R-:W-:-:S04]  /*1ac30*/  FADD.FTZ R134, R5, R134 ;  /* 0x0000008605867221 */ /* 0x000fc80000010000 */
[----:B------:R-:W-:-:S04]  /*1ac40*/  FADD.FTZ R134, R6, R134 ;  /* 0x0000008606867221 */ /* 0x000fc80000010000 */
[----:B------:R-:W-:-:S04]  /*1ac50*/  FADD.FTZ R134, R15, R134 ;  /* 0x000000860f867221 */ /* 0x000fc80000010000 */
[----:B------:R-:W-:-:S04]  /*1ac60*/  FADD.FTZ R134, R21, R134 ;  /* 0x0000008615867221 */ /* 0x000fc80000010000 */
[C---:B------:R-:W-:Y:S01]  /*1ac70*/  FADD.FTZ R5, R175.reuse, R134 ;  /* 0x00000086af057221 */ /* 0x040fe20000010000 */
[----:B------:R-:W-:-:S03]  /*1ac80*/  F2FP.F16.F32.PACK_AB R175, R175, R21 ;  /* 0x00000015afaf723e */ /* 0x000fc600000000ff */
[----:B------:R-:W-:-:S04]  /*1ac90*/  FADD.FTZ R6, R162, R5 ;  /* 0x00000005a2067221 */ /* 0x000fc80000010000 */
[----:B------:R-:W-:Y:S01]  /*1aca0*/  FADD.FTZ R5, R163, R6 ;  /* 0x00000006a3057221 */ /* 0x000fe20000010000 */
[----:B------:R-:W-:-:S03]  /*1acb0*/  FADD.FTZ R6, R132, R135 ;  /* 0x0000008784067221 */ /* 0x000fc60000010000 */
[----:B------:R-:W-:Y:S01]  /*1acc0*/  FADD.FTZ R10, R166, R5 ;  /* 0x00000005a60a7221 */ /* 0x000fe20000010000 */
[----:B------:R-:W-:Y:S01]  /*1acd0*/  FADD.FTZ R6, R11, R6 ;  /* 0x000000060b067221 */ /* 0x000fe20000010000 */
[----:B------:R-:W-:Y:S02]  /*1ace0*/  IMAD.MOV.U32 R11, RZ, RZ, R194 ;  /* 0x000000ffff0b7224 */ /* 0x000fe400078e00c2 */
[----:B------:R-:W-:Y:S01]  /*1acf0*/  FADD.FTZ R5, R133, R10 ;  /* 0x0000000a85057221 */ /* 0x000fe20000010000 */
[----:B------:R-:W-:Y:S01]  /*1ad00*/  IMAD.MOV.U32 R10, RZ, RZ, R19 ;  /* 0x000000ffff0a7224 */ /* 0x000fe200078e0013 */
[----:B------:R-:W-:Y:S06]  /*1ad10*/  @P2 BRA `(.L_x_1711) ;  /* 0xffffffdc00c82947 */ /* 0x000fec000383ffff */
[----:B------:R-:W-:Y:S05]  /*1ad20*/  BSYNC B1 ;  /* 0x0000000000017941 */ /* 0x000fea0003800000 */
.L_x_1700:
[----:B------:R-:W-:Y:S05]  /*1ad30*/  BSYNC B0 ;  /* 0x0000000000007941 */ /* 0x000fea0003800000 */
.L_x_1699:
[----:B------:R-:W-:Y:S01]  /*1ad40*/  ISETP.GE.AND P2, PT, R7, R214, PT ;  /* 0x000000d60700720c */ /* 0x000fe20003f46270 */
[----:B------:R-:W-:-:S12]  /*1ad50*/  BSSY B0, `(.L_x_1712) ;  /* 0x0000342000007945 */ /* 0x000fd80003800000 */
[----:B------:R-:W-:Y:S05]  /*1ad60*/  @!P2 BRA `(.L_x_1713) ;  /* 0x000000340000a947 */ /* 0x000fea0003800000 */
[----:B------:R-:W-:Y:S02]  /*1ad70*/  IMAD.MOV.U32 R13, RZ, RZ, R3 ;  /* 0x000000ffff0d7224 */ /* 0x000fe400078e0003 */
[----:B------:R-:W-:Y:S02]  /*1ad80*/  IMAD.MOV.U32 R12, RZ, RZ, R4 ;  /* 0x000000ffff0c7224 */ /* 0x000fe400078e0004 */
[----:B------:R-:W-:Y:S02]  /*1ad90*/  IMAD.MOV.U32 R11, RZ, RZ, R194 ;  /* 0x000000ffff0b7224 */ /* 0x000fe400078e00c2 */
[----:B------:R-:W-:-:S07]  /*1ada0*/  IMAD.MOV.U32 R10, RZ, RZ, R19 ;  /* 0x000000ffff0a7224 */ /* 0x000fce00078e0013 */
.L_x_1732:
[----:B------:R-:W-:-:S05]  /*1adb0*/  VIADD R0, R10, 0x1 ;  /* 0x000000010a007836 */ /* 0x000fca0000000000 */
[----:B------:R-:W-:-:S04]  /*1adc0*/  ISETP.NE.AND P2, PT, R0, 0x2, PT ;  /* 0x000000020000780c */ /* 0x000fc80003f45270 */
[----:B------:R-:W-:Y:S02]  /*1add0*/  SEL R0, R0, RZ, P2 ;  /* 0x000000ff00007207 */ /* 0x000fe40001000000 */
[----:B------:R-:W-:-:S03]  /*1ade0*/  SEL R194, RZ, 0x1, P2 ;  /* 0x00000001ffc27807 */ /* 0x000fc60001000000 */
[----:B------:R-:W-:Y:S01]  /*1adf0*/  IMAD.MOV.U32 R19, RZ, RZ, R0 ;  /* 0x000000ffff137224 */ /* 0x000fe200078e0000 */
[----:B------:R-:W-:Y:S01]  /*1ae00*/  LOP3.LUT R194, R11, R194, RZ, 0x3c, !PT ;  /* 0x000000c20bc27212 */ /* 0x000fe200078e3cff */
[----:B------:R-:W-:Y:S06]  /*1ae10*/  @!P0 BRA `(.L_x_1714) ;  /* 0x0000000000048947 */ /* 0x000fec0003800000 */
[----:B------:R-:W-:Y:S01]  /*1ae20*/  BPT.TRAP 0x1 ;  /* 0x000000040000795c */ /* 0x000fe20000300000 */
.L_x_1714:
[----:B------:R-:W-:Y:S01]  /*1ae30*/  IMAD R4, R19, 0x8, R16 ;  /* 0x0000000813047824 */ /* 0x000fe200078e0210 */
[----:B------:R-:W-:-:S04]  /*1ae40*/  SHF.L.U32 R15, R194, 0x1f, RZ ;  /* 0x0000001fc20f7819 */ /* 0x000fc800000006ff */
[----:B------:R0:W1:Y:S01]  /*1ae50*/  SYNCS.PHASECHK.TRANS64.TRYWAIT P2, [R4+URZ+0x30830], R15 ;  /* 0x0308300f040075a7 */ /* 0x000062000804017f */
[----:B------:R-:W-:Y:S05]  /*1ae60*/  @!P0 BRA `(.L_x_1715) ;  /* 0x0000000000048947 */ /* 0x000fea0003800000 */
[----:B------:R-:W-:Y:S01]  /*1ae70*/  BPT.TRAP 0x1 ;  /* 0x000000040000795c */ /* 0x000fe20000300000 */
.L_x_1715:
[----:B------:R-:W-:Y:S01]  /*1ae80*/  IMAD R3, R19, 0x900, R8 ;  /* 0x0000090013037824 */ /* 0x000fe200078e0208 */
[----:B------:R-:W-:Y:S03]  /*1ae90*/  BSSY B1, `(.L_x_1716) ;  /* 0x0000006000017945 */ /* 0x000fe60003800000 */
[C---:B------:R-:W-:Y:S02]  /*1aea0*/  VIADD R20, R3.reuse, 0x2 ;  /* 0x0000000203147836 */ /* 0x040fe40000000000 */
[----:B------:R-:W-:Y:S01]  /*1aeb0*/  VIADD R120, R3, 0x4 ;  /* 0x0000000403787836 */ /* 0x000fe20000000000 */
[----:B-1----:R-:W-:Y:S06]  /*1aec0*/  @P2 BRA `(.L_x_1717) ;  /* 0x0000000000082947 */ /* 0x002fec0003800000 */
[----:B------:R-:W1:Y:S02]  /*1aed0*/  SYNCS.PHASECHK.TRANS64.TRYWAIT P2, [R4+URZ+0x30830], R15 ;  /* 0x0308300f040075a7 */ /* 0x000e64000804017f */
[----:B-1----:R-:W-:Y:S05]  /*1aee0*/  @!P2 BRA `(.L_x_1718) ;  /* 0x000001200038a947 */ /* 0x002fea0003800000 */
.L_x_1717:
[----:B------:R-:W-:Y:S05]  /*1aef0*/  BSYNC B1 ;  /* 0x0000000000017941 */ /* 0x000fea0003800000 */
.L_x_1716:
[----:B------:R-:W-:Y:S01]  /*1af00*/  IMAD.MOV.U32 R14, RZ, RZ, R3 ;  /* 0x000000ffff0e7224 */ /* 0x000fe200078e0003 */
[----:B------:R2:W-:Y:S04]  /*1af10*/  STL.64 [R1+0x80], R10 ;  /* 0x0000800a01007387 */ /* 0x0005e80000100a00 */
[----:B------:R-:W-:Y:S01]  /*1af20*/  R2UR UR54, R14 ;  /* 0x000000000e3672ca */ /* 0x000fe200000e0000 */
[C---:B------:R-:W-:Y:S01]  /*1af30*/  VIADD R14, R3.reuse, 0x6 ;  /* 0x00000006030e7836 */ /* 0x040fe20000000000 */
[----:B------:R-:W-:Y:S01]  /*1af40*/  R2UR UR50, R20 ;  /* 0x00000000143272ca */ /* 0x000fe200000e0000 */
[----:B------:R-:W-:-:S03]  /*1af50*/  VIADD R20, R3, 0x300 ;  /* 0x0000030003147836 */ /* 0x000fc60000000000 */
[----:B------:R-:W-:Y:S01]  /*1af60*/  R2UR UR30, R14 ;  /* 0x000000000e1e72ca */ /* 0x000fe200000e0000 */
[C---:B------:R-:W-:Y:S01]  /*1af70*/  VIADD R14, R3.reuse, 0x302 ;  /* 0x00000302030e7836 */ /* 0x040fe20000000000 */
[----:B------:R-:W-:Y:S01]  /*1af80*/  R2UR UR34, R120 ;  /* 0x00000000782272ca */ /* 0x000fe200000e0000 */
[C---:B------:R-:W-:Y:S01]  /*1af90*/  VIADD R120, R3.reuse, 0x304 ;  /* 0x0000030403787836 */ /* 0x040fe20000000000 */
[----:B------:R-:W-:Y:S01]  /*1afa0*/  R2UR UR26, R20 ;  /* 0x00000000141a72ca */ /* 0x000fe200000e0000 */
[C---:B------:R-:W-:Y:S01]  /*1afb0*/  VIADD R20, R3.reuse, 0x306 ;  /* 0x0000030603147836 */ /* 0x040fe20000000000 */
[----:B------:R-:W-:Y:S01]  /*1afc0*/  R2UR UR22, R14 ;  /* 0x000000000e1672ca */ /* 0x000fe200000e0000 */
[----:B------:R-:W-:Y:S01]  /*1afd0*/  VIADD R14, R3, 0x600 ;  /* 0x00000600030e7836 */ /* 0x000fe20000000000 */
[----:B--2---:R-:W2:Y:S01]  /*1afe0*/  LDL.64 R10, [R1+0x28] ;  /* 0x00002800010a7983 */ /* 0x004ea20000100a00 */
[----:B------:R-:W-:Y:S01]  /*1aff0*/  R2UR UR18, R120 ;  /* 0x00000000781272ca */ /* 0x000fe200000e0000 */
[-C--:B------:R-:W-:Y:S01]  /*1b000*/  FMUL.FTZ R26, R26, R2.reuse ;  /* 0x000000021a1a7220 */ /* 0x080fe20000410000 */
[----:B------:R-:W-:Y:S01]  /*1b010*/  R2UR UR14, R20 ;  /* 0x00000000140e72ca */ /* 0x000fe200000e0000 */
[----:B------:R3:W-:Y:S01]  /*1b020*/  STL.64 [R1+0x78], R6 ;  /* 0x0000780601007387 */ /* 0x0007e20000100a00 */
[----:B------:R-:W-:Y:S01]  /*1b030*/  R2UR UR10, R14 ;  /* 0x000000000e0a72ca */ /* 0x000fe200000e0000 */
        /* <DEDUP_REMOVED lines=47> */
[----:B------:R-:W-:-:S02]  /*1b330*/  VIADD R14, R3, 0x602 ;  /* 0x00000602030e7836 */ /* 0x000fc40000000000 */
[-C--:B------:R-:W-:Y:S01]  /*1b340*/  FMUL.FTZ R118, R118, R2.reuse ;  /* 0x0000000276767220 */ /* 0x080fe20000410000 */
[----:B------:R-:W-:Y:S02]  /*1b350*/  VIADD R20, R3, 0x604 ;  /* 0x0000060403147836 */ /* 0x000fe40000000000 */
[----:B------:R-:W-:Y:S01]  /*1b360*/  FMUL.FTZ R119, R119, R2 ;  /* 0x0000000277777220 */ /* 0x000fe20000410000 */
[----:B------:R-:W-:Y:S01]  /*1b370*/  VIADD R120, R3, 0x606 ;  /* 0x0000060603787836 */ /* 0x000fe20000000000 */
[----:B01----:R-:W-:Y:S01]  /*1b380*/  MOV R15, 0x40000040 ;  /* 0x40000040000f7802 */ /* 0x003fe20000000f00 */
[----:B------:R-:W2:Y:S01]  /*1b390*/  LDL.64 R2, [R1+0x30] ;  /* 0x0000300001027983 */ /* 0x000ea20000100a00 */
[----:B------:R-:W-:Y:S02]  /*1b3a0*/  IMAD.MOV.U32 R121, RZ, RZ, 0x40000040 ;  /* 0x40000040ff797424 */ /* 0x000fe400078e00ff */
[----:B------:R-:W-:Y:S01]  /*1b3b0*/  R2UR UR55, R15 ;  /* 0x000000000f3772ca */ /* 0x000fe200000e0000 */
[----:B------:R-:W-:Y:S01]  /*1b3c0*/  IMAD.MOV.U32 R21, RZ, RZ, 0x40000040 ;  /* 0x40000040ff157424 */ /* 0x000fe200078e00ff */
[----:B------:R-:W-:Y:S01]  /*1b3d0*/  R2UR UR38, R120 ;  /* 0x00000000782672ca */ /* 0x000fe200000e0000 */
[----:B----4-:R-:W4:Y:S01]  /*1b3e0*/  LDL.64 R4, [R1+0x18] ;  /* 0x0000180001047983 */ /* 0x010f220000100a00 */
[C---:B------:R-:W-:Y:S01]  /*1b3f0*/  R2UR UR35, R121.reuse ;  /* 0x00000000792372ca */ /* 0x040fe200000e0000 */
[-C--:B------:R-:W-:Y:S01]  /*1b400*/  FMUL.FTZ R24, R24, R9.reuse ;  /* 0x0000000918187220 */ /* 0x080fe20000410000 */
[----:B------:R-:W-:Y:S01]  /*1b410*/  R2UR UR19, R121 ;  /* 0x00000000791372ca */ /* 0x000fe200000e0000 */
[-C--:B------:R-:W-:Y:S01]  /*1b420*/  FMUL.FTZ R25, R25, R9.reuse ;  /* 0x0000000919197220 */ /* 0x080fe20000410000 */
[----:B------:R-:W-:Y:S01]  /*1b430*/  R2UR UR39, R121 ;  /* 0x00000000792772ca */ /* 0x000fe200000e0000 */
[-C--:B------:R-:W-:Y:S01]  /*1b440*/  FMUL.FTZ R28, R28, R9.reuse ;  /* 0x000000091c1c7220 */ /* 0x080fe20000410000 */
[----:B-----5:R-:W-:Y:S01]  /*1b450*/  WARPGROUP.ARRIVE ;  /* 0x00000000000079c5 */ /* 0x020fe20000000000 */
[----:B------:R-:W-:Y:S01]  /*1b460*/  R2UR UR51, R21 ;  /* 0x00000000153372ca */ /* 0x000fe200000e0000 */
[-C--:B------:R-:W-:Y:S01]  /*1b470*/  FMUL.FTZ R29, R29, R9.reuse ;  /* 0x000000091d1d7220 */ /* 0x080fe20000410000 */
[C---:B------:R-:W-:Y:S01]  /*1b480*/  R2UR UR27, R21.reuse ;  /* 0x00000000151b72ca */ /* 0x040fe200000e0000 */
[-C--:B------:R-:W-:Y:S01]  /*1b490*/  FMUL.FTZ R32, R32, R9.reuse ;  /* 0x0000000920207220 */ /* 0x080fe20000410000 */
[----:B------:R-:W-:Y:S01]  /*1b4a0*/  R2UR UR15, R21 ;  /* 0x00000000150f72ca */ /* 0x000fe200000e0000 */
[----:B------:R-:W-:Y:S01]  /*1b4b0*/  HGMMA.64x96x16.F32 R120, gdesc[UR52], RZ, !UPT, gsb0 ;  /* 0x01600000347879f0 */ /* 0x000fe2000c0008ff */
[----:B------:R-:W-:Y:S01]  /*1b4c0*/  R2UR UR42, R20 ;  /* 0x00000000142a72ca */ /* 0x000fe200000e0000 */
[-C--:B------:R-:W-:Y:S01]  /*1b4d0*/  FMUL.FTZ R33, R33, R9.reuse ;  /* 0x0000000921217220 */ /* 0x080fe20000410000 */
[C---:B------:R-:W-:Y:S01]  /*1b4e0*/  R2UR UR31, R15.reuse ;  /* 0x000000000f1f72ca */ /* 0x040fe200000e0000 */
[-C--:B------:R-:W-:Y:S01]  /*1b4f0*/  FMUL.FTZ R36, R36, R9.reuse ;  /* 0x0000000924247220 */ /* 0x080fe20000410000 */
[----:B------:R-:W-:Y:S01]  /*1b500*/  R2UR UR23, R15 ;  /* 0x000000000f1772ca */ /* 0x000fe200000e0000 */
[-C--:B------:R-:W-:Y:S01]  /*1b510*/  FMUL.FTZ R37, R37, R9.reuse ;  /* 0x0000000925257220 */ /* 0x080fe20000410000 */
        /* <DEDUP_REMOVED lines=43> */
[----:B------:R-:W-:Y:S01]  /*1b7d0*/  HGMMA.64x96x16.F32 R120, gdesc[UR48], R120, gsb0 ;  /* 0x01600000307879f0 */ /* 0x000fe20008000878 */
[----:B------:R-:W-:Y:S02]  /*1b7e0*/  R2UR UR43, R21 ;  /* 0x00000000152b72ca */ /* 0x000fe400000e0000 */
[----:B------:R-:W4:Y:S01]  /*1b7f0*/  LDL.64 R20, [R1+0x10] ;  /* 0x0000100001147983 */ /* 0x000f220000100a00 */
        /* <DEDUP_REMOVED lines=17> */
[----:B------:R-:W-:Y:S01]  /*1b910*/  UMOV UR4, UR56 ;  /* 0x0000003800047c82 */ /* 0x000fe20008000000 */
[----:B------:R-:W-:-:S02]  /*1b920*/  UMOV UR5, UR57 ;  /* 0x0000003900057c82 */ /* 0x000fc40008000000 */
[----:B------:R0:W5:Y:S01]  /*1b930*/  LDL.LU R5, [R1+0x70] ;  /* 0x0000700001057983 */ /* 0x0001620000300800 */
[----:B------:R-:W-:Y:S02]  /*1b940*/  WARPGROUP.DEPBAR.LE gsb0, 0x0 ;  /* 0x00008000000079c5 */ /* 0x000fe40000010000 */
[----:B------:R-:W-:-:S06]  /*1b950*/  WARPGROUP.ARRIVE ;  /* 0x00000000000079c5 */ /* 0x000fcc0000000000 */
[----:B------:R-:W-:Y:S03]  /*1b960*/  HGMMA.64x96x16.F32 R120, gdesc[UR28], R120, gsb0 ;  /* 0x016000001c7879f0 */ /* 0x000fe60008000878 */
[----:B------:R-:W-:Y:S02]  /*1b970*/  WARPGROUP.DEPBAR.LE gsb0, 0x0 ;  /* 0x00008000000079c5 */ /* 0x000fe40000010000 */
[----:B------:R-:W-:-:S06]  /*1b980*/  WARPGROUP.ARRIVE ;  /* 0x00000000000079c5 */ /* 0x000fcc0000000000 */
[----:B------:R-:W-:Y:S01]  /*1b990*/  HGMMA.64x96x16.F32 R120, gdesc[UR24], R120, gsb0 ;  /* 0x01600000187879f0 */ /* 0x000fe20008000878 */
[----:B------:R-:W-:Y:S02]  /*1b9a0*/  R2UR UR16, R20 ;  /* 0x00000000141072ca */ /* 0x000fe400000e0000 */
[----:B------:R-:W-:Y:S01]  /*1b9b0*/  R2UR UR17, R21 ;  /* 0x00000000151172ca */ /* 0x000fe200000e0000 */
        /* <DEDUP_REMOVED lines=28> */
.L_x_1719:
[----:B-----5:R-:W-:Y:S01]  /*1bb80*/  SHF.L.U32 R2, R11, 0x1f, RZ ;  /* 0x0000001f0b027819 */ /* 0x020fe200000006ff */
[----:B------:R-:W-:-:S04]  /*1bb90*/  IMAD R14, R10, 0x8, R16 ;  /* 0x000000080a0e7824 */ /* 0x000fc800078e0210 */
[----:B------:R0:W1:Y:S01]  /*1bba0*/  SYNCS.PHASECHK.TRANS64.TRYWAIT P2, [R14+URZ+0x30850], R2 ;  /* 0x030850020e0075a7 */ /* 0x000062000804017f */
[----:B------:R-:W-:Y:S05]  /*1bbb0*/  @!P0 BRA `(.L_x_1720) ;  /* 0x0000000000048947 */ /* 0x000fea0003800000 */
[----:B------:R-:W-:Y:S01]  /*1bbc0*/  BPT.TRAP 0x1 ;  /* 0x000000040000795c */ /* 0x000fe20000300000 */
.L_x_1720:
[----:B------:R-:W-:Y:S04]  /*1bbd0*/  BSSY B1, `(.L_x_1721) ;  /* 0x0000004000017945 */ /* 0x000fe80003800000 */
[----:B-1----:R-:W-:Y:S05]  /*1bbe0*/  @P2 BRA `(.L_x_1722) ;  /* 0x0000000000082947 */ /* 0x002fea0003800000 */
[----:B------:R-:W1:Y:S02]  /*1bbf0*/  SYNCS.PHASECHK.TRANS64.TRYWAIT P2, [R14+URZ+0x30850], R2 ;  /* 0x030850020e0075a7 */ /* 0x000e64000804017f */
[----:B-1----:R-:W-:Y:S05]  /*1bc00*/  @!P2 BRA `(.L_x_1723) ;  /* 0x000001140004a947 */ /* 0x002fea0003800000 */
.L_x_1722:
[----:B------:R-:W-:Y:S05]  /*1bc10*/  BSYNC B1 ;  /* 0x0000000000017941 */ /* 0x000fea0003800000 */
.L_x_1721:
[----:B01----:R-:W-:Y:S01]  /*1bc20*/  VIADD R2, R16, 0x400 ;  /* 0x0000040010027836 */ /* 0x003fe20000000000 */
[----:B------:R-:W-:Y:S01]  /*1bc30*/  WARPGROUP.ARRIVE ;  /* 0x00000000000079c5 */ /* 0x000fe20000000000 */
[----:B------:R-:W-:Y:S01]  /*1bc40*/  IMAD.MOV.U32 R3, RZ, RZ, 0x40000040 ;  /* 0x40000040ff037424 */ /* 0x000fe200078e00ff */
[----:B------:R-:W0:Y:S01]  /*1bc50*/  LDC R4, c[0x0][0x448] ;  /* 0x00011200ff047b82 */ /* 0x000e220000000800 */
[----:B------:R-:W-:Y:S01]  /*1bc60*/  IMAD.MOV.U32 R11, RZ, RZ, 0x40000040 ;  /* 0x40000040ff0b7424 */ /* 0x000fe200078e00ff */
[----:B------:R-:W-:Y:S01]  /*1bc70*/  SHF.R.U32.HI R2, RZ, 0x4, R2 ;  /* 0x00000004ff027819 */ /* 0x000fe20000011602 */
[----:B------:R-:W-:Y:S01]  /*1bc80*/  IMAD R20, R7, -0x60, RZ ;  /* 0xffffffa007147824 */ /* 0x000fe200078e02ff */
[----:B------:R-:W-:Y:S01]  /*1bc90*/  R2UR UR7, R3 ;  /* 0x00000000030772ca */ /* 0x000fe200000e0000 */
[----:B------:R-:W-:Y:S01]  /*1bca0*/  IMAD.MOV.U32 R3, RZ, RZ, 0x40000040 ;  /* 0x40000040ff037424 */ /* 0x000fe200078e00ff */
[----:B------:R-:W-:Y:S01]  /*1bcb0*/  LOP3.LUT R2, R2, 0x3fff, RZ, 0xc0, !PT ;  /* 0x00003fff02027812 */ /* 0x000fe200078ec0ff */
[----:B------:R-:W-:Y:S01]  /*1bcc0*/  @!P1 IMAD R0, R0, 0x8, R16 ;  /* 0x0000000800009824 */ /* 0x000fe200078e0210 */
[----:B------:R-:W-:Y:S01]  /*1bcd0*/  ULDC UR4, c[0x0][0x9dc] ;  /* 0x0002770000047ab9 */ /* 0x000fe20000000800 */
[----:B------:R-:W-:Y:S01]  /*1bce0*/  ULDC UR5, c[0x0][0x9e0] ;  /* 0x0002780000057ab9 */ /* 0x000fe20000000800 */
[----:B------:R-:W-:Y:S01]  /*1bcf0*/  LOP3.LUT R2, R2, 0x3000000, RZ, 0xfc, !PT ;  /* 0x0300000002027812 */ /* 0x000fe200078efcff */
[----:B------:R-:W-:Y:S01]  /*1bd00*/  @!P1 VIADD R0, R0, 0x30840 ;  /* 0x0003084000009836 */ /* 0x000fe20000000000 */
[----:B------:R-:W-:-:S03]  /*1bd10*/  ULOP3.LUT UR4, URZ, UR4, URZ, 0x33, !UPT ;  /* 0x000000043f047292 */ /* 0x000fc6000f8e333f */
[----:B------:R-:W-:Y:S01]  /*1bd20*/  IMAD R2, R10, 0x900, R2 ;  /* 0x000009000a027824 */ /* 0x000fe200078e0202 */
[----:B------:R-:W-:-:S04]  /*1bd30*/  @!P1 PRMT R0, RZ, 0x654, R0 ;  /* 0x00000654ff009816 */ /* 0x000fc80000000000 */
[C---:B------:R-:W-:Y:S02]  /*1bd40*/  R2UR UR6, R2.reuse ;  /* 0x00000000020672ca */ /* 0x040fe400000e0000 */
[----:B------:R-:W-:Y:S02]  /*1bd50*/  IADD3 R10, R2, 0x80, RZ ;  /* 0x00000080020a7810 */ /* 0x000fe40007ffe0ff */
[----:B0-----:R-:W-:Y:S01]  /*1bd60*/  ISETP.NE.AND P2, PT, R4, 0x1, PT ;  /* 0x000000010400780c */ /* 0x001fe20003f45270 */
[----:B------:R-:W-:-:S08]  /*1bd70*/  IMAD.IADD R4, R215, 0x1, R213 ;  /* 0x00000001d7047824 */ /* 0x000fd000078e02d5 */
[----:B------:R-:W-:Y:S01]  /*1bd80*/  HGMMA.64x192x16.F32 R24, R188, gdesc[UR4].tnspB, R24, gsb0 ;  /* 0x42e00004bc187df0 */ /* 0x000fe20008000818 */
[----:B------:R-:W-:Y:S01]  /*1bd90*/  R2UR UR6, R10 ;  /* 0x000000000a0672ca */ /* 0x000fe200000e0000 */
[----:B------:R-:W-:Y:S01]  /*1bda0*/  VIADD R10, R2, 0x100 ;  /* 0x00000100020a7836 */ /* 0x000fe20000000000 */
[----:B------:R-:W-:Y:S01]  /*1bdb0*/  R2UR UR7, R11 ;  /* 0x000000000b0772ca */ /* 0x000fe200000e0000 */
[----:B------:R-:W-:Y:S01]  /*1bdc0*/  IMAD.MOV.U32 R11, RZ, RZ, 0x40000040 ;  /* 0x40000040ff0b7424 */ /* 0x000fe200078e00ff */
[----:B------:R-:W-:Y:S02]  /*1bdd0*/  WARPGROUP.DEPBAR.LE gsb0, 0x0 ;  /* 0x00008000000079c5 */ /* 0x000fe40000010000 */
[----:B------:R-:W-:Y:S01]  /*1bde0*/  WARPGROUP.ARRIVE ;  /* 0x00000000000079c5 */ /* 0x000fe20000000000 */
[----:B------:R-:W0:-:S12]  /*1bdf0*/  LDC R191, c[0x0][0x9e4] ;  /* 0x00027900ffbf7b82 */ /* 0x000e180000000800 */
        /* <DEDUP_REMOVED lines=17> */
[----:B------:R-:W-:Y:S02]  /*1bf10*/  R2UR UR7, R11 ;  /* 0x000000000b0772ca */ /* 0x000fe400000e0000 */
[----:B------:R-:W-:-:S04]  /*1bf20*/  IADD3 R11, -R201, 0x1, R20 ;  /* 0x00000001c90b7810 */ /* 0x000fc80007ffe114 */
[----:B------:R-:W-:-:S05]  /*1bf30*/  IADD3 R11, -R196, R11, R197 ;  /* 0x0000000bc40b7210 */ /* 0x000fca0007ffe1c5 */
[C---:B------:R-:W-:Y:S02]  /*1bf40*/  VIADD R15, R11.reuse, UR5 ;  /* 0x000000050b0f7c36 */ /* 0x040fe40008000000 */
[----:B------:R-:W-:Y:S01]  /*1bf50*/  VIADD R11, R11, UR4 ;  /* 0x000000040b0b7c36 */ /* 0x000fe20008000000 */
[----:B------:R-:W-:Y:S02]  /*1bf60*/  WARPGROUP.DEPBAR.LE gsb0, 0x0 ;  /* 0x00008000000079c5 */ /* 0x000fe40000010000 */
[----:B------:R-:W-:-:S06]  /*1bf70*/  WARPGROUP.ARRIVE ;  /* 0x00000000000079c5 */ /* 0x000fcc0000000000 */
[----:B------:R-:W-:Y:S01]  /*1bf80*/  HGMMA.64x192x16.F32 R24, R172, gdesc[UR4].tnspB, R24, gsb0 ;  /* 0x42e00004ac187df0 */ /* 0x000fe20008000818 */
[----:B------:R-:W-:Y:S02]  /*1bf90*/  R2UR UR6, R2 ;  /* 0x00000000020672ca */ /* 0x000fe400000e0000 */
[----:B------:R-:W-:Y:S01]  /*1bfa0*/  R2UR UR7, R3 ;  /* 0x00000000030772ca */ /* 0x000fe200000e0000 */
[----:B------:R-:W1:Y:S08]  /*1bfb0*/  @P2 LDC R2, c[0x0][0x450] ;  /* 0x00011400ff022b82 */ /* 0x000e700000000800 */
[----:B------:R-:W2:Y:S02]  /*1bfc0*/  @P2 LDC R3, c[0x0][0x44c] ;  /* 0x00011300ff032b82 */ /* 0x000ea40000000800 */
[----:B--2---:R-:W-:-:S05]  /*1bfd0*/  @P2 IMAD.HI.U32 R3, R4, R3, RZ ;  /* 0x0000000304032227 */ /* 0x004fca00078e00ff */
[----:B-1----:R-:W-:Y:S02]  /*1bfe0*/  @P2 SHF.R.U32.HI R4, RZ, R2, R3 ;  /* 0x00000002ff042219 */ /* 0x002fe40000011603 */
[----:B0-----:R-:W-:-:S03]  /*1bff0*/  ISETP.GE.AND P2, PT, R191, 0x1, PT ;  /* 0x00000001bf00780c */ /* 0x001fc60003f46270 */
[----:B------:R-:W0:Y:S02]  /*1c000*/  SHFL.IDX PT, R21, R4, RZ, 0x1c1f ;  /* 0x001c1fff04157589 */ /* 0x000e2400000e0000 */
[--C-:B0-----:R-:W-:Y:S02]  /*1c010*/  IMAD.IADD R10, R15, 0x1, R21.reuse ;  /* 0x000000010f0a7824 */ /* 0x101fe400078e0215 */
[----:B------:R-:W-:Y:S01]  /*1c020*/  IMAD.IADD R9, R11, 0x1, R21 ;  /* 0x000000010b097824 */ /* 0x000fe200078e0215 */
[----:B------:R-:W-:Y:S02]  /*1c030*/  WARPGROUP.DEPBAR.LE gsb0, 0x0 ;  /* 0x00008000000079c5 */ /* 0x000fe40000010000 */
[----:B------:R-:W-:-:S06]  /*1c040*/  WARPGROUP.ARRIVE ;  /* 0x00000000000079c5 */ /* 0x000fcc0000000000 */
[----:B------:R-:W-:Y:S03]  /*1c050*/  HGMMA.64x192x16.F32 R24, R168, gdesc[UR4].tnspB, R24, gsb0 ;  /* 0x42e00004a8187df0 */ /* 0x000fe60008000818 */
[----:B------:R-:W-:Y:S02]  /*1c060*/  WARPGROUP.DEPBAR.LE gsb0, 0x0 ;  /* 0x00008000000079c5 */ /* 0x000fe40000010000 */
[----:B------:R0:W-:Y:S02]  /*1c070*/  @!P1 SYNCS.ARRIVE.TRANS64.RED.A1T0 RZ, [R0+URZ], RZ ;  /* 0x000000ff00ff99a7 */ /* 0x0001e4000810043f */
[----:B0-----:R-:W-:Y:S01]  /*1c080*/  IADD3 R0, -R201, R20, RZ ;  /* 0x00000014c9007210 */ /* 0x001fe20007ffe1ff */
[----:B------:R-:W-:Y:S06]  /*1c090*/  @!P2 BRA `(.L_x_1724) ;  /* 0x000000000054a947 */ /* 0x000fec0003800000 */
        /* <DEDUP_REMOVED lines=12> */
.L_x_1726:
[----:B------:R-:W-:-:S05]  /*1c160*/  IMAD.U32 R168, RZ, RZ, UR58 ;  /* 0x0000003affa87e24 */ /* 0x000fca000f8e00ff */
[----:B------:R-:W-:-:S13]  /*1c170*/  ISETP.NE.AND P2, PT, R168, 0x1, PT ;  /* 0x00000001a800780c */ /* 0x000fda0003f45270 */
[----:B------:R-:W0:Y:S02]  /*1c180*/  @P2 LDC.64 R2, c[0x0][0x9e8] ;  /* 0x00027a00ff022b82 */ /* 0x000e240000000a00 */
[----:B0-----:R-:W-:-:S05]  /*1c190*/  @P2 IMAD.HI.U32 R2, R21, R2, RZ ;  /* 0x0000000215022227 */ /* 0x001fca00078e00ff */
[----:B------:R-:W-:-:S07]  /*1c1a0*/  @P2 SHF.R.U32.HI R21, RZ, R3, R2 ;  /* 0x00000003ff152219 */ /* 0x000fce0000011602 */
.L_x_1727:
[----:B------:R-:W-:Y:S05]  /*1c1b0*/  BSYNC B1 ;  /* 0x0000000000017941 */ /* 0x000fea0003800000 */
.L_x_1725:
[----:B------:R-:W-:-:S05]  /*1c1c0*/  IMAD R21, R21, R168, R0 ;  /* 0x000000a815157224 */ /* 0x000fca00078e0200 */
[----:B------:R-:W-:Y:S02]  /*1c1d0*/  VIMNMX R9, R9, R21, !PT ;  /* 0x0000001509097248 */ /* 0x000fe40007fe0100 */
[----:B------:R-:W-:-:S07]  /*1c1e0*/  VIADDMNMX R10, R21, R168, R10, PT ;  /* 0x000000a8150a7246 */ /* 0x000fce000380010a */
.L_x_1724:
        /* <DEDUP_REMOVED lines=153> */
.L_x_1730:
[----:B------:R-:W-:-:S05]  /*1cb80*/  IMAD.U32 R9, RZ, RZ, UR58 ;  /* 0x0000003aff097e24 */ /* 0x000fca000f8e00ff */
[----:B------:R-:W-:-:S13]  /*1cb90*/  ISETP.NE.AND P6, PT, R9, 0x1, PT ;  /* 0x000000010900780c */ /* 0x000fda0003fc5270 */
[----:B------:R-:W0:Y:S02]  /*1cba0*/  @P6 LDC.64 R2, c[0x0][0x9e8] ;  /* 0x00027a00ff026b82 */ /* 0x000e240000000a00 */
[----:B0-----:R-:W-:-:S05]  /*1cbb0*/  @P6 IMAD.HI.U32 R2, R4, R2, RZ ;  /* 0x0000000204026227 */ /* 0x001fca00078e00ff */
[----:B------:R-:W-:-:S07]  /*1cbc0*/  @P6 SHF.R.U32.HI R4, RZ, R3, R2 ;  /* 0x00000003ff046219 */ /* 0x000fce0000011602 */
.L_x_1731:
[----:B------:R-:W-:Y:S05]  /*1cbd0*/  BSYNC B1 ;  /* 0x0000000000017941 */ /* 0x000fea0003800000 */
.L_x_1729:
[----:B------:R-:W-:-:S05]  /*1cbe0*/  IMAD R0, R4, R9, R0 ;  /* 0x0000000904007224 */ /* 0x000fca00078e0200 */
[----:B------:R-:W-:Y:S02]  /*1cbf0*/  VIADDMNMX R15, R0, R9, R15, PT ;  /* 0x00000009000f7246 */ /* 0x000fe4000380010f */
[----:B------:R-:W-:-:S07]  /*1cc00*/  VIMNMX R11, R11, R0, !PT ;  /* 0x000000000b0b7248 */ /* 0x000fce0007fe0100 */
.L_x_1728:
[C---:B------:R-:W-:Y:S01]  /*1cc10*/  ISETP.GT.AND P2, PT, R11.reuse, 0x1, !P2 ;  /* 0x000000010b00780c */ /* 0x040fe20005744270 */
[----:B------:R-:W-:Y:S01]  /*1cc20*/  ULDC UR4, c[0x0][0x988] ;  /* 0x0002620000047ab9 */ /* 0x000fe20000000800 */
[----:B------:R-:W-:Y:S02]  /*1cc30*/  ISETP.GT.AND P3, PT, R11, 0x8, !P3 ;  /* 0x000000080b00780c */ /* 0x000fe40005f64270 */
[C---:B------:R-:W-:Y:S02]  /*1cc40*/  ISETP.LT.OR P2, PT, R15.reuse, 0x2, P2 ;  /* 0x000000020f00780c */ /* 0x040fe40001741670 */
[----:B------:R-:W-:Y:S02]  /*1cc50*/  ISETP.LT.OR P3, PT, R15, 0x9, P3 ;  /* 0x000000090f00780c */ /* 0x000fe40001f61670 */
[----:B------:R-:W-:Y:S02]  /*1cc60*/  FSEL R123, R123, -INF , !P2 ;  /* 0xff8000007b7b7808 */ /* 0x000fe40005000000 */
[----:B------:R-:W-:-:S02]  /*1cc70*/  LOP3.LUT P2, RZ, R18, 0x4, RZ, 0xc0, !PT ;  /* 0x0000000412ff7812 */ /* 0x000fc4000784c0ff */
[----:B------:R-:W-:Y:S02]  /*1cc80*/  FSEL R126, R126, -INF , !P3 ;  /* 0xff8000007e7e7808 */ /* 0x000fe40005800000 */
[----:B------:R-:W-:Y:S02]  /*1cc90*/  ISETP.GT.AND P2, PT, R11, 0x9, !P2 ;  /* 0x000000090b00780c */ /* 0x000fe40005744270 */
[C---:B------:R-:W-:Y:S02]  /*1cca0*/  LOP3.LUT P3, RZ, R18.reuse, 0x10000, RZ, 0xc0, !PT ;  /* 0x0001000012ff7812 */ /* 0x040fe4000786c0ff */
        /* <DEDUP_REMOVED lines=66> */
[----:B------:R-:W-:Y:S02]  /*1d0d0*/  ISETP.GT.AND P4, PT, R11, 0x51, !P4 ;  /* 0x000000510b00780c */ /* 0x000fe40006784270 */
[C---:B------:R-:W-:Y:S02]  /*1d0e0*/  ISETP.LT.OR P2, PT, R15.reuse, 0x32, P2 ;  /* 0x000000320f00780c */ /* 0x040fe40001741670 */
[----:B------:R-:W-:Y:S02]  /*1d0f0*/  ISETP.LT.OR P4, PT, R15, 0x52, P4 ;  /* 0x000000520f00780c */ /* 0x000fe40002781670 */
[----:B------:R-:W-:-:S02]  /*1d100*/  FSEL R147, R147, -INF , !P2 ;  /* 0xff80000093937808 */ /* 0x000fc40005000000 */
[----:B------:R-:W-:Y:S02]  /*1d110*/  LOP3.LUT P2, RZ, R18, 0x400, RZ, 0xc0, !PT ;  /* 0x0000040012ff7812 */ /* 0x000fe4000784c0ff */
[C---:B------:R-:W-:Y:S02]  /*1d120*/  ISETP.GT.AND P5, PT, R11.reuse, 0x58, !P5 ;  /* 0x000000580b00780c */ /* 0x040fe40006fa4270 */
[----:B------:R-:W-:Y:S02]  /*1d130*/  ISETP.GT.AND P2, PT, R11, 0x38, !P2 ;  /* 0x000000380b00780c */ /* 0x000fe40005744270 */
[----:B------:R-:W-:Y:S02]  /*1d140*/  FSEL R163, R163, -INF , !P4 ;  /* 0xff800000a3a37808 */ /* 0x000fe40006000000 */
[----:B------:R-:W-:Y:S02]  /*1d150*/  ISETP.LT.OR P2, PT, R15, 0x39, P2 ;  /* 0x000000390f00780c */ /* 0x000fe40001741670 */
[----:B0-----:R-:W-:Y:S01]  /*1d160*/  FMNMX.FTZ R2, R0, R2, !PT ;  /* 0x0000000200027209 */ /* 0x001fe20007810000 */
[----:B------:R-:W-:Y:S01]  /*1d170*/  IMAD.U32 R0, RZ, RZ, UR4 ;  /* 0x00000004ff007e24 */ /* 0x000fe2000f8e00ff */
[----:B------:R-:W-:-:S02]  /*1d180*/  FSEL R150, R150, -INF , !P2 ;  /* 0xff80000096967808 */ /* 0x000fc40005000000 */
[----:B------:R-:W-:Y:S01]  /*1d190*/  LOP3.LUT P2, RZ, R18, 0x200, RZ, 0xc0, !PT ;  /* 0x0000020012ff7812 */ /* 0x000fe2000784c0ff */
[----:B------:R-:W0:Y:S01]  /*1d1a0*/  SHFL.BFLY PT, R4, R2, 0x1, 0x1f ;  /* 0x0c201f0002047f89 */ /* 0x000e2200000e0000 */
[----:B------:R-:W-:Y:S02]  /*1d1b0*/  ISETP.LT.OR P5, PT, R15, 0x59, P5 ;  /* 0x000000590f00780c */ /* 0x000fe40002fa1670 */
[----:B------:R-:W-:Y:S02]  /*1d1c0*/  ISETP.GT.AND P2, PT, R11, 0x39, !P2 ;  /* 0x000000390b00780c */ /* 0x000fe40005744270 */
[----:B------:R-:W-:Y:S02]  /*1d1d0*/  FSEL R166, R166, -INF , !P5 ;  /* 0xff800000a6a67808 */ /* 0x000fe40006800000 */
[----:B------:R-:W-:-:S04]  /*1d1e0*/  ISETP.LT.OR P2, PT, R15, 0x3a, P2 ;  /* 0x0000003a0f00780c */ /* 0x000fc80001741670 */
[----:B------:R-:W-:Y:S02]  /*1d1f0*/  FSEL R151, R151, -INF , !P2 ;  /* 0xff80000097977808 */ /* 0x000fe40005000000 */
[----:B------:R-:W-:-:S04]  /*1d200*/  LOP3.LUT P2, RZ, R18, 0x100, RZ, 0xc0, !PT ;  /* 0x0000010012ff7812 */ /* 0x000fc8000784c0ff */
[----:B------:R-:W-:-:S04]  /*1d210*/  ISETP.GT.AND P2, PT, R11, 0x40, !P2 ;  /* 0x000000400b00780c */ /* 0x000fc80005744270 */
[----:B------:R-:W-:Y:S02]  /*1d220*/  ISETP.LT.OR P2, PT, R15, 0x41, P2 ;  /* 0x000000410f00780c */ /* 0x000fe40001741670 */
[----:B0-----:R-:W-:Y:S02]  /*1d230*/  FMNMX.FTZ R4, R2, R4, !PT ;  /* 0x0000000402047209 */ /* 0x001fe40007810000 */
[----:B------:R-:W-:Y:S02]  /*1d240*/  FSEL R154, R154, -INF , !P2 ;  /* 0xff8000009a9a7808 */ /* 0x000fe40005000000 */
[----:B------:R-:W-:Y:S01]  /*1d250*/  LOP3.LUT P2, RZ, R18, 0x80, RZ, 0xc0, !PT ;  /* 0x0000008012ff7812 */ /* 0x000fe2000784c0ff */
[----:B------:R-:W-:-:S03]  /*1d260*/  FMUL.FTZ R3, R4, R0 ;  /* 0x0000000004037220 */ /* 0x000fc60000410000 */
        /* <DEDUP_REMOVED lines=15> */
[C---:B------:R-:W-:Y:S02]  /*1d360*/  ISETP.GT.AND P2, PT, R11.reuse, RZ, !P3 ;  /* 0x000000ff0b00720c */ /* 0x040fe40005f44270 */
[----:B------:R-:W-:Y:S02]  /*1d370*/  ISETP.GT.AND P3, PT, R11, 0x59, !P6 ;  /* 0x000000590b00780c */ /* 0x000fe40007764270 */
[C---:B------:R-:W-:Y:S02]  /*1d380*/  ISETP.LT.OR P2, PT, R15.reuse, 0x1, P2 ;  /* 0x000000010f00780c */ /* 0x040fe40001741670 */
[----:B------:R-:W-:Y:S02]  /*1d390*/  ISETP.LT.OR P3, PT, R15, 0x5a, P3 ;  /* 0x0000005a0f00780c */ /* 0x000fe40001f61670 */
[----:B------:R-:W-:-:S02]  /*1d3a0*/  FSEL R122, R122, -INF , !P2 ;  /* 0xff8000007a7a7808 */ /* 0x000fc40005000000 */
[----:B------:R-:W-:Y:S02]  /*1d3b0*/  FSEL R167, R167, -INF , !P3 ;  /* 0xff800000a7a77808 */ /* 0x000fe40005800000 */
[----:B------:R-:W-:Y:S02]  /*1d3c0*/  FMNMX.FTZ R2, R122, R13, !PT ;  /* 0x0000000d7a027209 */ /* 0x000fe40007810000 */
[----:B------:R-:W-:Y:S02]  /*1d3d0*/  FSETP.NEU.FTZ.AND P2, PT, R4, -INF , PT ;  /* 0xff8000000400780b */ /* 0x000fe40003f5d000 */
[----:B------:R-:W-:Y:S02]  /*1d3e0*/  FMNMX.FTZ R2, R123, R2, !PT ;  /* 0x000000027b027209 */ /* 0x000fe40007810000 */
[----:B------:R-:W-:Y:S02]  /*1d3f0*/  FSEL R3, R3, RZ, P2 ;  /* 0x000000ff03037208 */ /* 0x000fe40001000000 */
[----:B------:R-:W-:-:S03]  /*1d400*/  FMNMX.FTZ R2, R126, R2, !PT ;  /* 0x000000027e027209 */ /* 0x000fc60007810000 */
        /* <DEDUP_REMOVED lines=31> */
[----:B------:R-:W-:Y:S01]  /*1d600*/  FFMA.FTZ R165, R165, R0, -R3 ;  /* 0x00000000a5a57223 */ /* 0x000fe20000010803 */
        /* <DEDUP_REMOVED lines=19> */
[----:B------:R-:W-:-:S05]  /*1d740*/  FMNMX.FTZ R2, R167, R2, !PT ;  /* 0x00000002a7027209 */ /* 0x000fca0007810000 */
[----:B------:R-:W0:Y:S02]  /*1d750*/  SHFL.BFLY PT, R9, R2, 0x2, 0x1f ;  /* 0x0c401f0002097f89 */ /* 0x000e2400000e0000 */
[----:B------:R-:W-:Y:S08]  /*1d760*/  MUFU.EX2 R20, R20 ;  /* 0x0000001400147308 */ /* 0x000ff00000000800 */
[----:B------:R-:W-:Y:S08]  /*1d770*/  MUFU.EX2 R180, R180 ;  /* 0x000000b400b47308 */ /* 0x000ff00000000800 */
[----:B------:R-:W-:Y:S01]  /*1d780*/  MUFU.EX2 R21, R21 ;  /* 0x0000001500157308 */ /* 0x000fe20000000800 */
[----:B0-----:R-:W-:-:S07]  /*1d790*/  FMNMX.FTZ R9, R2, R9, !PT ;  /* 0x0000000902097209 */ /* 0x001fce0007810000 */
[----:B------:R-:W-:Y:S01]  /*1d7a0*/  MUFU.EX2 R182, R182 ;  /* 0x000000b600b67308 */ /* 0x000fe20000000800 */
[----:B------:R-:W0:Y:S07]  /*1d7b0*/  SHFL.BFLY PT, R2, R9, 0x1, 0x1f ;  /* 0x0c201f0009027f89 */ /* 0x000e2e00000e0000 */
[----:B------:R-:W-:Y:S08]  /*1d7c0*/  MUFU.EX2 R120, R120 ;  /* 0x0000007800787308 */ /* 0x000ff00000000800 */
[----:B------:R-:W-:Y:S08]  /*1d7d0*/  MUFU.EX2 R176, R176 ;  /* 0x000000b000b07308 */ /* 0x000ff00000000800 */
[----:B------:R-:W-:Y:S01]  /*1d7e0*/  MUFU.EX2 R121, R121 ;  /* 0x0000007900797308 */ /* 0x000fe20000000800 */
[----:B0-----:R-:W-:-:S02]  /*1d7f0*/  FMNMX.FTZ R3, R9, R2, !PT ;  /* 0x0000000209037209 */ /* 0x001fc40007810000 */
[----:B------:R-:W-:Y:S02]  /*1d800*/  FSEL R2, R4, RZ, P2 ;  /* 0x000000ff04027208 */ /* 0x000fe40001000000 */
[C---:B------:R-:W-:Y:S01]  /*1d810*/  FSETP.NEU.FTZ.AND P2, PT, R3.reuse, -INF , PT ;  /* 0xff8000000300780b */ /* 0x040fe20003f5d000 */
[-C--:B------:R-:W-:Y:S02]  /*1d820*/  FMUL.FTZ R133, R3, R0.reuse ;  /* 0x0000000003857220 */ /* 0x080fe40000410000 */
[----:B------:R-:W-:Y:S01]  /*1d830*/  MUFU.EX2 R178, R178 ;  /* 0x000000b200b27308 */ /* 0x000fe20000000800 */
[----:B------:R-:W-:Y:S02]  /*1d840*/  FADD.FTZ R2, -R2, R12 ;  /* 0x0000000c02027221 */ /* 0x000fe40000010100 */
[----:B------:R-:W-:Y:S02]  /*1d850*/  FSEL R133, R133, RZ, P2 ;  /* 0x000000ff85857208 */ /* 0x000fe40001000000 */
[----:B------:R-:W-:-:S03]  /*1d860*/  FMUL.FTZ R2, R2, R0 ;  /* 0x0000000002027220 */ /* 0x000fc60000410000 */
        /* <DEDUP_REMOVED lines=8> */
[----:B------:R0:W1:Y:S01]  /*1d8f0*/  MUFU.EX2 R9, R2 ;  /* 0x0000000200097308 */ /* 0x0000620000000800 */
[-CC-:B------:R-:W-:Y:S01]  /*1d900*/  FFMA.FTZ R135, R135, R0.reuse, -R133.reuse ;  /* 0x0000000087877223 */ /* 0x180fe20000010885 */
[-CC-:B------:R-:W-:Y:S01]  /*1d910*/  FFMA.FTZ R181, R138, R0.reuse, -R133.reuse ;  /* 0x000000008ab57223 */ /* 0x180fe20000010885 */
[-CC-:B------:R-:W-:Y:S01]  /*1d920*/  FFMA.FTZ R127, R139, R0.reuse, -R133.reuse ;  /* 0x000000008b7f7223 */ /* 0x180fe20000010885 */
[-CC-:B------:R-:W-:Y:S01]  /*1d930*/  FFMA.FTZ R183, R142, R0.reuse, -R133.reuse ;  /* 0x000000008eb77223 */ /* 0x180fe20000010885 */
[-CC-:B------:R-:W-:Y:S01]  /*1d940*/  FFMA.FTZ R177, R146, R0.reuse, -R133.reuse ;  /* 0x0000000092b17223 */ /* 0x180fe20000010885 */
[-CC-:B------:R-:W-:Y:S01]  /*1d950*/  FFMA.FTZ R147, R147, R0.reuse, -R133.reuse ;  /* 0x0000000093937223 */ /* 0x180fe20000010885 */
[----:B------:R-:W-:Y:S01]  /*1d960*/  FFMA.FTZ R150, R150, R0, -R133 ;  /* 0x0000000096967223 */ /* 0x000fe20000010885 */
[----:B------:R-:W-:Y:S01]  /*1d970*/  MUFU.EX2 R189, R189 ;  /* 0x000000bd00bd7308 */ /* 0x000fe20000000800 */
[----:B0-----:R-:W-:-:S02]  /*1d980*/  @!P1 VIADD R2, R14, 0x30860 ;  /* 0x000308600e029836 */ /* 0x001fc40000000000 */
[-CC-:B------:R-:W-:Y:S01]  /*1d990*/  FFMA.FTZ R151, R151, R0.reuse, -R133.reuse ;  /* 0x0000000097977223 */ /* 0x180fe20000010885 */
[-CC-:B------:R-:W-:Y:S01]  /*1d9a0*/  FFMA.FTZ R154, R154, R0.reuse, -R133.reuse ;  /* 0x000000009a9a7223 */ /* 0x180fe20000010885 */
[-CC-:B------:R-:W-:Y:S01]  /*1d9b0*/  FFMA.FTZ R155, R155, R0.reuse, -R133.reuse ;  /* 0x000000009b9b7223 */ /* 0x180fe20000010885 */
[-CC-:B------:R-:W-:Y:S01]  /*1d9c0*/  FFMA.FTZ R158, R158, R0.reuse, -R133.reuse ;  /* 0x000000009e9e7223 */ /* 0x180fe20000010885 */
[----:B------:R-:W-:Y:S01]  /*1d9d0*/  @!P1 PRMT R2, RZ, 0x654, R2 ;  /* 0x00000654ff029816 */ /* 0x000fe20000000002 */
[--C-:B------:R-:W-:Y:S01]  /*1d9e0*/  FFMA.FTZ R159, R159, R0, -R133.reuse ;  /* 0x000000009f9f7223 */ /* 0x100fe20000010885 */
[----:B------:R-:W-:Y:S01]  /*1d9f0*/  MUFU.EX2 R122, R122 ;  /* 0x0000007a007a7308 */ /* 0x000fe20000000800 */
[----:B-1----:R-:W-:Y:S01]  /*1da00*/  FFMA.FTZ R6, R9, R6, R188 ;  /* 0x0000000609067223 */ /* 0x002fe200000100bc */
[----:B------:R0:W-:Y:S01]  /*1da10*/  @!P1 SYNCS.ARRIVE.TRANS64.RED.A1T0 RZ, [R2+URZ], RZ ;  /* 0x000000ff02ff99a7 */ /* 0x0001e2000810043f */
[----:B------:R-:W-:Y:S01]  /*1da20*/  F2FP.F16.F32.PACK_AB R188, R10, R188 ;  /* 0x000000bc0abc723e */ /* 0x000fe200000000ff */
[-CC-:B------:R-:W-:Y:S01]  /*1da30*/  FFMA.FTZ R162, R162, R0.reuse, -R133.reuse ;  /* 0x00000000a2a27223 */ /* 0x180fe20000010885 */
[----:B------:R-:W-:Y:S01]  /*1da40*/  FADD.FTZ R6, R10, R6 ;  /* 0x000000060a067221 */ /* 0x000fe20000010000 */
[-CC-:B------:R-:W-:Y:S01]  /*1da50*/  FFMA.FTZ R163, R163, R0.reuse, -R133.reuse ;  /* 0x00000000a3a37223 */ /* 0x180fe20000010885 */
[----:B------:R-:W-:Y:S01]  /*1da60*/  FFMA.FTZ R166, R166, R0, -R133 ;  /* 0x00000000a6a67223 */ /* 0x000fe20000010885 */
[----:B------:R-:W-:Y:S01]  /*1da70*/  MUFU.EX2 R191, R191 ;  /* 0x000000bf00bf7308 */ /* 0x000fe20000000800 */
[----:B------:R-:W-:Y:S01]  /*1da80*/  FADD.FTZ R6, R190, R6 ;  /* 0x00000006be067221 */ /* 0x000fe20000010000 */
[----:B0-----:R-:W-:-:S02]  /*1da90*/  FSEL R2, R3, RZ, P2 ;  /* 0x000000ff03027208 */ /* 0x001fc40001000000 */
[----:B------:R-:W-:Y:S01]  /*1daa0*/  ISETP.GT.AND P2, PT, R7, R214, PT ;  /* 0x000000d60700720c */ /* 0x000fe20003f44270 */
[C---:B------:R-:W-:Y:S01]  /*1dab0*/  FADD.FTZ R6, R11.reuse, R6 ;  /* 0x000000060b067221 */ /* 0x040fe20000010000 */
[----:B------:R-:W-:Y:S01]  /*1dac0*/  F2FP.F16.F32.PACK_AB R190, R11, R190 ;  /* 0x000000be0bbe723e */ /* 0x000fe200000000ff */
[----:B------:R-:W-:Y:S01]  /*1dad0*/  FADD.FTZ R2, -R2, R13 ;  /* 0x0000000d02027221 */ /* 0x000fe20000010100 */
[----:B------:R-:W-:Y:S01]  /*1dae0*/  MUFU.EX2 R123, R123 ;  /* 0x0000007b007b7308 */ /* 0x000fe20000000800 */
[----:B------:R-:W-:Y:S01]  /*1daf0*/  FADD.FTZ R6, R184, R6 ;  /* 0x00000006b8067221 */ /* 0x000fe20000010000 */
[-CC-:B------:R-:W-:Y:S01]  /*1db00*/  FFMA.FTZ R13, R143, R0.reuse, -R133.reuse ;  /* 0x000000008f0d7223 */ /* 0x180fe20000010885 */
[-C--:B------:R-:W-:Y:S01]  /*1db10*/  FMUL.FTZ R2, R2, R0.reuse ;  /* 0x0000000002027220 */ /* 0x080fe20000410000 */
[----:B------:R-:W-:Y:S01]  /*1db20*/  FFMA.FTZ R133, R167, R0, -R133 ;  /* 0x00000000a7857223 */ /* 0x000fe20000010885 */
[C---:B------:R-:W-:Y:S01]  /*1db30*/  FADD.FTZ R6, R15.reuse, R6 ;  /* 0x000000060f067221 */ /* 0x040fe20000010000 */
[----:B------:R-:W-:Y:S01]  /*1db40*/  F2FP.F16.F32.PACK_AB R184, R15, R184 ;  /* 0x000000b80fb8723e */ /* 0x000fe200000000ff */
[----:B------:R-:W-:Y:S01]  /*1db50*/  VIADD R7, R7, 0xffffffff ;  /* 0xffffffff07077836 */ /* 0x000fe20000000000 */
[----:B------:R-:W-:Y:S01]  /*1db60*/  MUFU.EX2 R185, R185 ;  /* 0x000000b900b97308 */ /* 0x000fe20000000800 */
[----:B------:R-:W-:Y:S01]  /*1db70*/  FADD.FTZ R6, R186, R6 ;  /* 0x00000006ba067221 */ /* 0x000fe20000010000 */
[----:B------:R-:W-:Y:S01]  /*1db80*/  F2FP.F16.F32.PACK_AB R186, R20, R186 ;  /* 0x000000ba14ba723e */ /* 0x000fe200000000ff */
[----:B------:R-:W-:-:S02]  /*1db90*/  IMAD.MOV.U32 R11, RZ, RZ, R194 ;  /* 0x000000ffff0b7224 */ /* 0x000fc400078e00c2 */
        /* <DEDUP_REMOVED lines=8> */
[----:B------:R-:W-:-:S03]  /*1dc20*/  FADD.FTZ R6, R120, R6 ;  /* 0x0000000678067221 */ /* 0x000fc60000010000 */
[----:B------:R-:W2:Y:S01]  /*1dc30*/  MUFU.EX2 R187, R187 ;  /* 0x000000bb00bb7308 */ /* 0x000ea20000000800 */
[----:B0-----:R-:W-:Y:S01]  /*1dc40*/  FFMA.FTZ R5, R2, R5, R189 ;  /* 0x0000000502057223 */ /* 0x001fe200000100bd */
[----:B------:R-:W-:Y:S01]  /*1dc50*/  FADD.FTZ R6, R176, R6 ;  /* 0x00000006b0067221 */ /* 0x000fe20000010000 */
[C---:B------:R-:W-:Y:S02]  /*1dc60*/  F2FP.F16.F32.PACK_AB R176, R121.reuse, R176 ;  /* 0x000000b079b0723e */ /* 0x040fe400000000ff */
[C---:B------:R-:W-:Y:S01]  /*1dc70*/  FADD.FTZ R5, R122.reuse, R5 ;  /* 0x000000057a057221 */ /* 0x040fe20000010000 */
[----:B------:R-:W-:Y:S01]  /*1dc80*/  FADD.FTZ R6, R121, R6 ;  /* 0x0000000679067221 */ /* 0x000fe20000010000 */
[----:B------:R-:W-:Y:S01]  /*1dc90*/  F2FP.F16.F32.PACK_AB R189, R122, R189 ;  /* 0x000000bd7abd723e */ /* 0x000fe200000000ff */
[----:B------:R-:W0:Y:S01]  /*1dca0*/  MUFU.EX2 R14, R135 ;  /* 0x00000087000e7308 */ /* 0x000e220000000800 */
[----:B------:R-:W-:Y:S01]  /*1dcb0*/  FADD.FTZ R5, R191, R5 ;  /* 0x00000005bf057221 */ /* 0x000fe20000010000 */
[----:B------:R-:W-:Y:S01]  /*1dcc0*/  FADD.FTZ R6, R178, R6 ;  /* 0x00000006b2067221 */ /* 0x000fe20000010000 */
[----:B------:R-:W-:-:S02]  /*1dcd0*/  F2FP.F16.F32.PACK_AB R178, R124, R178 ;  /* 0x000000b27cb2723e */ /* 0x000fc400000000ff */
[C---:B------:R-:W-:Y:S01]  /*1dce0*/  FADD.FTZ R5, R123.reuse, R5 ;  /* 0x000000057b057221 */ /* 0x040fe20000010000 */
[----:B------:R-:W-:Y:S01]  /*1dcf0*/  FADD.FTZ R6, R124, R6 ;  /* 0x000000067c067221 */ /* 0x000fe20000010000 */
[----:B------:R-:W-:Y:S01]  /*1dd00*/  F2FP.F16.F32.PACK_AB R191, R123, R191 ;  /* 0x000000bf7bbf723e */ /* 0x000fe200000000ff */
[----:B------:R-:W3:Y:S01]  /*1dd10*/  MUFU.EX2 R181, R181 ;  /* 0x000000b500b57308 */ /* 0x000ee20000000800 */
[----:B------:R-:W-:Y:S01]  /*1dd20*/  FADD.FTZ R5, R185, R5 ;  /* 0x00000005b9057221 */ /* 0x000fe20000010000 */
[----:B-1----:R-:W-:-:S03]  /*1dd30*/  F2FP.F16.F32.PACK_AB R185, R126, R185 ;  /* 0x000000b97eb9723e */ /* 0x002fc600000000ff */
[----:B------:R-:W-:-:S03]  /*1dd40*/  FADD.FTZ R5, R126, R5 ;  /* 0x000000057e057221 */ /* 0x000fc60000010000 */
[----:B------:R-:W1:Y:S01]  /*1dd50*/  MUFU.EX2 R127, R127 ;  /* 0x0000007f007f7308 */ /* 0x000e620000000800 */
[----:B--2---:R-:W-:Y:S01]  /*1dd60*/  FADD.FTZ R5, R187, R5 ;  /* 0x00000005bb057221 */ /* 0x004fe20000010000 */
[----:B0-----:R-:W-:-:S03]  /*1dd70*/  F2FP.F16.F32.PACK_AB R187, R14, R187 ;  /* 0x000000bb0ebb723e */ /* 0x001fc600000000ff */
[----:B------:R-:W-:-:S03]  /*1dd80*/  FADD.FTZ R5, R14, R5 ;  /* 0x000000050e057221 */ /* 0x000fc60000010000 */
        /* <DEDUP_REMOVED lines=9> */
[----:B------:R-:W-:Y:S02]  /*1de20*/  F2FP.F16.F32.PACK_AB R183, R13, R183 ;  /* 0x000000b70db7723e */ /* 0x000fe400000000ff */
[----:B------:R-:W-:-:S04]  /*1de30*/  MOV R13, R3 ;  /* 0x00000003000d7202 */ /* 0x000fc80000000f00 */
        /* <DEDUP_REMOVED lines=39> */
[----:B------:R-:W-:Y:S01]  /*1e0b0*/  F2FP.F16.F32.PACK_AB R170, R12, R170 ;  /* 0x000000aa0caa723e */ /* 0x000fe200000000ff */
[----:B------:R-:W-:-:S05]  /*1e0c0*/  IMAD.MOV.U32 R12, RZ, RZ, R4 ;  /* 0x000000ffff0c7224 */ /* 0x000fca00078e0004 */
[----:B------:R-:W1:Y:S01]  /*1e0d0*/  MUFU.EX2 R166, R166 ;  /* 0x000000a600a67308 */ /* 0x000e620000000800 */
[----:B0-----:R-:W-:-:S07]  /*1e0e0*/  FADD.FTZ R10, R162, R5 ;  /* 0x00000005a20a7221 */ /* 0x001fce0000010000 */
[----:B------:R-:W0:Y:S01]  /*1e0f0*/  MUFU.EX2 R133, R133 ;  /* 0x0000008500857308 */ /* 0x000e220000000800 */
[C---:B--2---:R-:W-:Y:S01]  /*1e100*/  FADD.FTZ R5, R163.reuse, R10 ;  /* 0x0000000aa3057221 */ /* 0x044fe20000010000 */
[----:B------:R-:W-:-:S03]  /*1e110*/  F2FP.F16.F32.PACK_AB R169, R163, R162 ;  /* 0x000000a2a3a9723e */ /* 0x000fc600000000ff */
[----:B-1----:R-:W-:-:S04]  /*1e120*/  FADD.FTZ R10, R166, R5 ;  /* 0x00000005a60a7221 */ /* 0x002fc80000010000 */
[C---:B0-----:R-:W-:Y:S01]  /*1e130*/  FADD.FTZ R5, R133.reuse, R10 ;  /* 0x0000000a85057221 */ /* 0x041fe20000010000 */
[----:B------:R-:W-:Y:S01]  /*1e140*/  F2FP.F16.F32.PACK_AB R171, R133, R166 ;  /* 0x000000a685ab723e */ /* 0x000fe200000000ff */
[----:B------:R-:W-:Y:S01]  /*1e150*/  IMAD.MOV.U32 R10, RZ, RZ, R19 ;  /* 0x000000ffff0a7224 */ /* 0x000fe200078e0013 */
[----:B------:R-:W-:Y:S06]  /*1e160*/  @P2 BRA `(.L_x_1732) ;  /* 0xffffffcc00102947 */ /* 0x000fec000383ffff */
.L_x_1713:
[----:B------:R-:W-:Y:S05]  /*1e170*/  BSYNC B0 ;  /* 0x0000000000007941 */ /* 0x000fea0003800000 */
.L_x_1712:
        /* <DEDUP_REMOVED lines=99> */
.L_x_1733:
[----:B------:R-:W-:Y:S01]  /*1e7b0*/  IMAD R2, R19, 0x8, R16 ;  /* 0x0000000813027824 */ /* 0x000fe200078e0210 */
[----:B------:R-:W-:-:S04]  /*1e7c0*/  SHF.L.U32 R9, R194, 0x1f, RZ ;  /* 0x0000001fc2097819 */ /* 0x000fc800000006ff */
[----:B------:R0:W1:Y:S01]  /*1e7d0*/  SYNCS.PHASECHK.TRANS64.TRYWAIT P2, [R2+URZ+0x30850], R9 ;  /* 0x03085009020075a7 */ /* 0x000062000804017f */
[----:B------:R-:W-:Y:S05]  /*1e7e0*/  @!P0 BRA `(.L_x_1734) ;  /* 0x0000000000048947 */ /* 0x000fea0003800000 */
[----:B------:R-:W-:Y:S01]  /*1e7f0*/  BPT.TRAP 0x1 ;  /* 0x000000040000795c */ /* 0x000fe20000300000 */
.L_x_1734:
        /* <DEDUP_REMOVED lines=9> */
.L_x_1736:
[----:B------:R-:W-:Y:S05]  /*1e890*/  BSYNC B0 ;  /* 0x0000000000007941 */ /* 0x000fea0003800000 */
.L_x_1735:
[----:B------:R-:W-:Y:S01]  /*1e8a0*/  IMAD.MOV.U32 R8, RZ, RZ, R7 ;  /* 0x000000ffff087224 */ /* 0x000fe200078e0007 */
[----:B------:R-:W-:Y:S01]  /*1e8b0*/  WARPGROUP.ARRIVE ;  /* 0x00000000000079c5 */ /* 0x000fe20000000000 */
[----:B01----:R-:W-:Y:S01]  /*1e8c0*/  IMAD.MOV.U32 R9, RZ, RZ, 0x40000040 ;  /* 0x40000040ff097424 */ /* 0x003fe200078e00ff */
[----:B------:R-:W0:Y:S01]  /*1e8d0*/  SHFL.BFLY PT, R10, R5, 0x2, 0x1f ;  /* 0x0c401f00050a7f89 */ /* 0x000e2200000e0000 */
[----:B------:R-:W-:Y:S01]  /*1e8e0*/  IADD3 R19, R19, 0x1, RZ ;  /* 0x0000000113137810 */ /* 0x000fe20007ffe0ff */
[----:B------:R-:W-:Y:S01]  /*1e8f0*/  VIADD R219, R219, 0x1 ;  /* 0x00000001dbdb7836 */ /* 0x000fe20000000000 */
[----:B------:R-:W-:Y:S01]  /*1e900*/  R2UR UR6, R8 ;  /* 0x00000000080672ca */ /* 0x000fe200000e0000 */
[----:B------:R-:W-:Y:S01]  /*1e910*/  VIADD R8, R7, 0x80 ;  /* 0x0000008007087836 */ /* 0x000fe20000000000 */
[----:B------:R-:W-:Y:S01]  /*1e920*/  R2UR UR7, R9 ;  /* 0x00000000090772ca */ /* 0x000fe200000e0000 */
[----:B------:R-:W-:Y:S01]  /*1e930*/  IMAD.MOV.U32 R9, RZ, RZ, 0x40000040 ;  /* 0x40000040ff097424 */ /* 0x000fe200078e00ff */
[----:B------:R-:W-:-:S04]  /*1e940*/  ISETP.NE.AND P2, PT, R19, 0x2, PT ;  /* 0x000000021300780c */ /* 0x000fc80003f45270 */
[----:B------:R-:W-:-:S07]  /*1e950*/  SEL R19, R19, RZ, P2 ;  /* 0x000000ff13137207 */ /* 0x000fce0001000000 */
[----:B------:R-:W-:Y:S01]  /*1e960*/  HGMMA.64x192x16.F32 R24, R188, gdesc[UR4].tnspB, R24, gsb0 ;  /* 0x42e00004bc187df0 */ /* 0x000fe20008000818 */
[----:B------:R-:W-:Y:S01]  /*1e970*/  R2UR UR6, R8 ;  /* 0x00000000080672ca */ /* 0x000fe200000e0000 */
[----:B------:R-:W-:Y:S01]  /*1e980*/  VIADD R8, R7, 0x100 ;  /* 0x0000010007087836 */ /* 0x000fe20000000000 */
[----:B------:R-:W-:Y:S01]  /*1e990*/  R2UR UR7, R9 ;  /* 0x00000000090772ca */ /* 0x000fe200000e0000 */
[----:B------:R-:W-:Y:S02]  /*1e9a0*/  IMAD.MOV.U32 R9, RZ, RZ, 0x40000040 ;  /* 0x40000040ff097424 */ /* 0x000fe400078e00ff */
[----:B0-----:R-:W-:Y:S01]  /*1e9b0*/  FADD.FTZ R10, R10, R5 ;  /* 0x000000050a0a7221 */ /* 0x001fe20000010000 */
[----:B------:R-:W-:-:S04]  /*1e9c0*/  SEL R5, RZ, 0x1, P2 ;  /* 0x00000001ff057807 */ /* 0x000fc80001000000 */
[----:B------:R-:W-:Y:S01]  /*1e9d0*/  LOP3.LUT R194, R194, R5, RZ, 0x3c, !PT ;  /* 0x00000005c2c27212 */ /* 0x000fe200078e3cff */
[----:B------:R-:W-:Y:S01]  /*1e9e0*/  IMAD.MOV.U32 R5, RZ, RZ, -0x800000 ;  /* 0xff800000ff057424 */ /* 0x000fe200078e00ff */
        /* <DEDUP_REMOVED lines=21> */
[----:B------:R-:W0:Y:S01]  /*1eb40*/  SHFL.BFLY PT, R7, R6, 0x2, 0x1f ;  /* 0x0c401f0006077f89 */ /* 0x000e2200000e0000 */
[----:B------:R-:W-:Y:S02]  /*1eb50*/  WARPGROUP.DEPBAR.LE gsb0, 0x0 ;  /* 0x00008000000079c5 */ /* 0x000fe40000010000 */
[----:B------:R-:W-:-:S12]  /*1eb60*/  WARPGROUP.ARRIVE ;  /* 0x00000000000079c5 */ /* 0x000fd80000000000 */
[----:B------:R-:W-:Y:S01]  /*1eb70*/  HGMMA.64x192x16.F32 R24, R172, gdesc[UR4].tnspB, R24, gsb0 ;  /* 0x42e00004ac187df0 */ /* 0x000fe20008000818 */
[----:B------:R-:W-:Y:S01]  /*1eb80*/  R2UR UR6, R8 ;  /* 0x00000000080672ca */ /* 0x000fe200000e0000 */
[----:B0-----:R-:W-:Y:S01]  /*1eb90*/  FADD.FTZ R8, R7, R6 ;  /* 0x0000000607087221 */ /* 0x001fe20000010000 */
[----:B------:R-:W-:Y:S02]  /*1eba0*/  R2UR UR7, R9 ;  /* 0x00000000090772ca */ /* 0x000fe400000e0000 */
[----:B------:R-:W0:Y:S04]  /*1ebb0*/  SHFL.BFLY PT, R9, R10, 0x1, 0x1f ;  /* 0x0c201f000a097f89 */ /* 0x000e2800000e0000 */
[----:B------:R-:W1:Y:S01]  /*1ebc0*/  SHFL.BFLY PT, R7, R8, 0x1, 0x1f ;  /* 0x0c201f0008077f89 */ /* 0x000e6200000e0000 */
[----:B0-----:R-:W-:Y:S01]  /*1ebd0*/  FADD.FTZ R14, R10, R9 ;  /* 0x000000090a0e7221 */ /* 0x001fe20000010000 */
[----:B-1----:R-:W-:-:S04]  /*1ebe0*/  FADD.FTZ R13, R8, R7 ;  /* 0x00000007080d7221 */ /* 0x002fc80000010000 */
[----:B------:R-:W-:Y:S02]  /*1ebf0*/  FSETP.NE.FTZ.AND P3, PT, R14, RZ, PT ;  /* 0x000000ff0e00720b */ /* 0x000fe40003f75000 */
[----:B------:R-:W-:Y:S01]  /*1ec00*/  CS2R R6, SRZ ;  /* 0x0000000000067805 */ /* 0x000fe2000001ff00 */
[----:B------:R-:W-:Y:S01]  /*1ec10*/  @!P1 VIADD R8, R2, 0x30860 ;  /* 0x0003086002089836 */ /* 0x000fe20000000000 */
[----:B------:R-:W-:Y:S01]  /*1ec20*/  FSETP.NE.FTZ.AND P0, PT, R13, RZ, PT ;  /* 0x000000ff0d00720b */ /* 0x000fe20003f15000 */
[----:B------:R-:W-:-:S03]  /*1ec30*/  IMAD.MOV.U32 R2, RZ, RZ, -0x800000 ;  /* 0xff800000ff027424 */ /* 0x000fc600078e00ff */
[----:B------:R-:W-:-:S05]  /*1ec40*/  @!P1 PRMT R8, RZ, 0x654, R8 ;  /* 0x00000654ff089816 */ /* 0x000fca0000000008 */
[----:B------:R-:W0:Y:S01]  /*1ec50*/  @P3 MUFU.LG2 R12, R14 ;  /* 0x0000000e000c3308 */ /* 0x000e220000000c00 */
[----:B------:R-:W-:-:S03]  /*1ec60*/  @P3 FMUL.FTZ R15, R0, 0.69314718246459960938 ;  /* 0x3f317218000f3820 */ /* 0x000fc60000410000 */
[----:B------:R-:W-:-:S04]  /*1ec70*/  @P0 FMUL.FTZ R9, R0, 0.69314718246459960938 ;  /* 0x3f31721800090820 */ /* 0x000fc80000410000 */
[----:B------:R-:W1:Y:S08]  /*1ec80*/  @P0 MUFU.LG2 R11, R13 ;  /* 0x0000000d000b0308 */ /* 0x000e700000000c00 */
[----:B------:R-:W2:Y:S01]  /*1ec90*/  @P0 MUFU.RCP R7, R13 ;  /* 0x0000000d00070308 */ /* 0x000ea20000001000 */
[----:B0-----:R-:W-:-:S04]  /*1eca0*/  @P3 FMUL.FTZ R12, R12, 0.69314718246459960938 ;  /* 0x3f3172180c0c3820 */ /* 0x001fc80000410000 */
[----:B------:R-:W-:-:S03]  /*1ecb0*/  @P3 FFMA.FTZ R5, R15, R3, R12 ;  /* 0x000000030f053223 */ /* 0x000fc6000001000c */
[----:B------:R-:W0:Y:S01]  /*1ecc0*/  @P3 MUFU.RCP R6, R14 ;  /* 0x0000000e00063308 */ /* 0x000e220000001000 */
[----:B-1----:R-:W-:-:S04]  /*1ecd0*/  @P0 FMUL.FTZ R0, R11, 0.69314718246459960938 ;  /* 0x3f3172180b000820 */ /* 0x002fc80000410000 */
[----:B------:R-:W-:Y:S01]  /*1ece0*/  @P0 FFMA.FTZ R2, R9, R4, R0 ;  /* 0x0000000409020223 */ /* 0x000fe20000010000 */
[----:B------:R-:W-:Y:S01]  /*1ecf0*/  PLOP3.LUT P0, PT, PT, PT, PT, 0x8, 0x0 ;  /* 0x000000000000781c */ /* 0x000fe20003f0e170 */
        /* <DEDUP_REMOVED lines=21> */
[-C--:B-1----:R-:W-:Y:S01]  /*1ee50*/  FMUL.FTZ R8, R56, R7.reuse ;  /* 0x0000000738087220 */ /* 0x082fe20000410000 */
        /* <DEDUP_REMOVED lines=78> */
[----:B------:R-:W-:-:S07]  /*1f340*/  FMUL.FTZ R119, R119, R6 ;  /* 0x0000000677777220 */ /* 0x000fce0000410000 */
.L_x_1598:
        /* <DEDUP_REMOVED lines=13> */
[----:B------:R-:W-:Y:S02]  /*1f420*/  MOV R6, R16 ;  /* 0x0000001000067202 */ /* 0x000fe40000000f00 */
[----:B---3--:R-:W-:Y:S01]  /*1f430*/  MOV R7, R3 ;  /* 0x0000000300077202 */ /* 0x008fe20000000f00 */
[----:B------:R-:W-:Y:S02]  /*1f440*/  BAR.SYNC.DEFER_BLOCKING 0x1, 0x100 ;  /* 0x0044000000007b1d */ /* 0x000fe40000010000 */
[----:B--2---:R-:W-:-:S03]  /*1f450*/  IMAD.WIDE R12, R0, 0x2, R6 ;  /* 0x00000002000c7825 */ /* 0x004fc600078e0206 */
[C---:B------:R-:W-:Y:S02]  /*1f460*/  IADD3 R74, P2, R12.reuse, 0x20, RZ ;  /* 0x000000200c4a7810 */ /* 0x040fe40007f5e0ff */
[----:B------:R-:W-:Y:S02]  /*1f470*/  IADD3 R84, P1, R12, 0x40, RZ ;  /* 0x000000400c547810 */ /* 0x000fe40007f3e0ff */
[----:B------:R-:W-:Y:S01]  /*1f480*/  LOP3.LUT R141, R74, 0x380, RZ, 0xc0, !PT ;  /* 0x000003804a8d7812 */ /* 0x000fe200078ec0ff */
[--C-:B------:R-:W-:Y:S01]  /*1f490*/  IMAD.X R75, RZ, RZ, R13.reuse, P2 ;  /* 0x000000ffff4b7224 */ /* 0x100fe200010e060d */
[----:B------:R-:W-:Y:S01]  /*1f4a0*/  LOP3.LUT R143, R84, 0x380, RZ, 0xc0, !PT ;  /* 0x00000380548f7812 */ /* 0x000fe200078ec0ff */
[----:B------:R-:W-:Y:S01]  /*1f4b0*/  IMAD.X R85, RZ, RZ, R13, P1 ;  /* 0x000000ffff557224 */ /* 0x000fe200008e060d */
[----:B------:R-:W-:Y:S02]  /*1f4c0*/  IADD3 R86, P6, R12, 0x60, RZ ;  /* 0x000000600c567810 */ /* 0x000fe40007fde0ff */
[----:B------:R-:W-:-:S02]  /*1f4d0*/  SHF.R.U64 R141, R141, 0x3, RZ ;  /* 0x000000038d8d7819 */ /* 0x000fc400000012ff */
[----:B------:R-:W-:Y:S01]  /*1f4e0*/  SHF.R.U64 R143, R143, 0x3, RZ ;  /* 0x000000038f8f7819 */ /* 0x000fe200000012ff */
[--C-:B------:R-:W-:Y:S01]  /*1f4f0*/  IMAD.X R87, RZ, RZ, R13.reuse, P6 ;  /* 0x000000ffff577224 */ /* 0x100fe200030e060d */
[C---:B------:R-:W-:Y:S02]  /*1f500*/  IADD3 R14, P0, R12.reuse, 0x4020, RZ ;  /* 0x000040200c0e7810 */ /* 0x040fe40007f1e0ff */
[----:B-1----:R-:W-:Y:S02]  /*1f510*/  IADD3 R56, P4, R12, 0x4040, RZ ;  /* 0x000040400c387810 */ /* 0x002fe40007f9e0ff */
[----:B------:R-:W-:Y:S01]  /*1f520*/  LOP3.LUT R145, R86, 0x380, RZ, 0xc0, !PT ;  /* 0x0000038056917812 */ /* 0x000fe200078ec0ff */
[--C-:B------:R-:W-:Y:S01]  /*1f530*/  IMAD.X R91, RZ, RZ, R13.reuse, P0 ;  /* 0x000000ffff5b7224 */ /* 0x100fe200000e060d */
[----:B------:R-:W-:Y:S01]  /*1f540*/  LOP3.LUT R74, R141, R74, RZ, 0x3c, !PT ;  /* 0x0000004a8d4a7212 */ /* 0x000fe200078e3cff */
[----:B------:R-:W-:Y:S01]  /*1f550*/  IMAD.X R93, RZ, RZ, R13, P4 ;  /* 0x000000ffff5d7224 */ /* 0x000fe200020e060d */
[----:B------:R-:W-:-:S02]  /*1f560*/  LOP3.LUT R84, R143, R84, RZ, 0x3c, !PT ;  /* 0x000000548f547212 */ /* 0x000fc400078e3cff */
[----:B------:R-:W-:Y:S02]  /*1f570*/  IADD3 R88, P5, R12, 0x4000, RZ ;  /* 0x000040000c587810 */ /* 0x000fe40007fbe0ff */
[----:B------:R-:W-:Y:S02]  /*1f580*/  LOP3.LUT R141, R14, 0x380, RZ, 0xc0, !PT ;  /* 0x000003800e8d7812 */ /* 0x000fe400078ec0ff */
[----:B------:R-:W-:Y:S01]  /*1f590*/  LOP3.LUT R143, R56, 0x380, RZ, 0xc0, !PT ;  /* 0x00000380388f7812 */ /* 0x000fe200078ec0ff */
[----:B------:R-:W-:Y:S01]  /*1f5a0*/  IMAD.X R89, RZ, RZ, R13, P5 ;  /* 0x000000ffff597224 */ /* 0x000fe200028e060d */
[----:B------:R-:W-:Y:S02]  /*1f5b0*/  SHF.R.U64 R145, R145, 0x3, RZ ;  /* 0x0000000391917819 */ /* 0x000fe400000012ff */
[C---:B------:R-:W-:Y:S02]  /*1f5c0*/  LOP3.LUT R73, R12.reuse, 0x380, RZ, 0xc0, !PT ;  /* 0x000003800c497812 */ /* 0x040fe400078ec0ff */
[----:B------:R-:W-:-:S02]  /*1f5d0*/  IADD3 R72, P3, R12, 0x4060, RZ ;  /* 0x000040600c487810 */ /* 0x000fc40007f7e0ff */
[C---:B------:R-:W-:Y:S02]  /*1f5e0*/  IADD3 R15, P2, R12.reuse, 0x8000, RZ ;  /* 0x000080000c0f7810 */ /* 0x040fe40007f5e0ff */
[----:B------:R-:W-:Y:S01]  /*1f5f0*/  SHF.R.U64 R141, R141, 0x3, RZ ;  /* 0x000000038d8d7819 */ /* 0x000fe200000012ff */
[--C-:B------:R-:W-:Y:S01]  /*1f600*/  IMAD.X R95, RZ, RZ, R13.reuse, P3 ;  /* 0x000000ffff5f7224 */ /* 0x100fe200018e060d */
[----:B------:R-:W-:Y:S01]  /*1f610*/  SHF.R.U64 R143, R143, 0x3, RZ ;  /* 0x000000038f8f7819 */ /* 0x000fe200000012ff */
[--C-:B------:R-:W-:Y:S01]  /*1f620*/  IMAD.X R97, RZ, RZ, R13.reuse, P2 ;  /* 0x000000ffff617224 */ /* 0x100fe200010e060d */
[C---:B------:R-:W-:Y:S02]  /*1f630*/  IADD3 R0, P1, R12.reuse, 0x8020, RZ ;  /* 0x000080200c007810 */ /* 0x040fe40007f3e0ff */
[C---:B------:R-:W-:Y:S02]  /*1f640*/  IADD3 R3, P6, R12.reuse, 0x8040, RZ ;  /* 0x000080400c037810 */ /* 0x040fe40007fde0ff */
[----:B------:R-:W-:Y:S01]  /*1f650*/  IADD3 R4, P5, R12, 0x8060, RZ ;  /* 0x000080600c047810 */ /* 0x000fe20007fbe0ff */
[----:B------:R-:W-:Y:S01]  /*1f660*/  IMAD.X R99, RZ, RZ, R13, P1 ;  /* 0x000000ffff637224 */ /* 0x000fe200008e060d */
[----:B------:R-:W-:-:S02]  /*1f670*/  LOP3.LUT R147, R88, 0x380, RZ, 0xc0, !PT ;  /* 0x0000038058937812 */ /* 0x000fc400078ec0ff */
[----:B------:R-:W-:Y:S02]  /*1f680*/  LOP3.LUT R86, R145, R86, RZ, 0x3c, !PT ;  /* 0x0000005691567212 */ /* 0x000fe400078e3cff */
[----:B------:R-:W-:Y:S02]  /*1f690*/  SHF.R.U64 R73, R73, 0x3, RZ ;  /* 0x0000000349497819 */ /* 0x000fe400000012ff */
[----:B------:R-:W-:Y:S02]  /*1f6a0*/  LOP3.LUT R145, R72, 0x380, RZ, 0xc0, !PT ;  /* 0x0000038048917812 */ /* 0x000fe400078ec0ff */
[----:B------:R-:W-:Y:S02]  /*1f6b0*/  LOP3.LUT R96, R15, 0x380, RZ, 0xc0, !PT ;  /* 0x000003800f607812 */ /* 0x000fe400078ec0ff */
[----:B------:R-:W-:Y:S02]  /*1f6c0*/  LOP3.LUT R90, R141, R14, RZ, 0x3c, !PT ;  /* 0x0000000e8d5a7212 */ /* 0x000fe400078e3cff */
[----:B------:R-:W-:-:S02]  /*1f6d0*/  LOP3.LUT R92, R143, R56, RZ, 0x3c, !PT ;  /* 0x000000388f5c7212 */ /* 0x000fc400078e3cff */
[----:B------:R-:W-:Y:S02]  /*1f6e0*/  LOP3.LUT R141, R0, 0x380, RZ, 0xc0, !PT ;  /* 0x00000380008d7812 */ /* 0x000fe400078ec0ff */
[----:B------:R-:W-:Y:S02]  /*1f6f0*/  LOP3.LUT R56, R3, 0x380, RZ, 0xc0, !PT ;  /* 0x0000038003387812 */ /* 0x000fe400078ec0ff */
[----:B------:R-:W-:Y:S02]  /*1f700*/  SHF.R.U64 R147, R147, 0x3, RZ ;  /* 0x0000000393937819 */ /* 0x000fe400000012ff */
[----:B------:R-:W-:Y:S02]  /*1f710*/  LOP3.LUT R143, R4, 0x380, RZ, 0xc0, !PT ;  /* 0x00000380048f7812 */ /* 0x000fe400078ec0ff */
[----:B------:R-:W-:Y:S01]  /*1f720*/  LOP3.LUT R12, R73, R12, RZ, 0x3c, !PT ;  /* 0x0000000c490c7212 */ /* 0x000fe200078e3cff */
[----:B------:R-:W-:Y:S01]  /*1f730*/  IMAD.X R73, RZ, RZ, R13, P5 ;  /* 0x000000ffff497224 */ /* 0x000fe200028e060d */
[----:B------:R-:W-:-:S02]  /*1f740*/  SHF.R.U64 R145, R145, 0x3, RZ ;  /* 0x0000000391917819 */ /* 0x000fc400000012ff */
[----:B------:R-:W-:Y:S02]  /*1f750*/  SHF.R.U64 R96, R96, 0x3, RZ ;  /* 0x0000000360607819 */ /* 0x000fe400000012ff */
[----:B------:R-:W-:Y:S02]  /*1f760*/  SHF.R.U64 R141, R141, 0x3, RZ ;  /* 0x000000038d8d7819 */ /* 0x000fe400000012ff */
[----:B------:R-:W-:Y:S02]  /*1f770*/  SHF.R.U64 R56, R56, 0x3, RZ ;  /* 0x0000000338387819 */ /* 0x000fe400000012ff */
[----:B------:R-:W-:Y:S02]  /*1f780*/  LOP3.LUT R88, R147, R88, RZ, 0x3c, !PT ;  /* 0x0000005893587212 */ /* 0x000fe400078e3cff */
[----:B------:R-:W-:Y:S02]  /*1f790*/  SHF.R.U64 R143, R143, 0x3, RZ ;  /* 0x000000038f8f7819 */ /* 0x000fe400000012ff */
[----:B------:R-:W-:-:S02]  /*1f7a0*/  IADD3.X R139, RZ, R13, RZ, P6, !PT ;  /* 0x0000000dff8b7210 */ /* 0x000fc400037fe4ff */
[----:B------:R-:W-:Y:S02]  /*1f7b0*/  LOP3.LUT R94, R145, R72, RZ, 0x3c, !PT ;  /* 0x00000048915e7212 */ /* 0x000fe400078e3cff */
[----:B------:R-:W-:Y:S02]  /*1f7c0*/  LOP3.LUT R96, R96, R15, RZ, 0x3c, !PT ;  /* 0x0000000f60607212 */ /* 0x000fe400078e3cff */
[----:B------:R-:W-:Y:S02]  /*1f7d0*/  MOV R142, R12 ;  /* 0x0000000c008e7202 */ /* 0x000fe40000000f00 */
[----:B------:R-:W-:Y:S02]  /*1f7e0*/  F2FP.F16.F32.PACK_AB R12, R25, R24 ;  /* 0x00000018190c723e */ /* 0x000fe400000000ff */
[----:B------:R-:W-:Y:S02]  /*1f7f0*/  F2FP.F16.F32.PACK_AB R13, R27, R26 ;  /* 0x0000001a1b0d723e */ /* 0x000fe400000000ff */
[----:B------:R-:W-:-:S02]  /*1f800*/  F2FP.F16.F32.PACK_AB R14, R29, R28 ;  /* 0x0000001c1d0e723e */ /* 0x000fc400000000ff */
[----:B------:R-:W-:Y:S02]  /*1f810*/  F2FP.F16.F32.PACK_AB R15, R31, R30 ;  /* 0x0000001e1f0f723e */ /* 0x000fe400000000ff */
[----:B------:R-:W-:Y:S02]  /*1f820*/  MOV R145, R84 ;  /* 0x0000005400917202 */ /* 0x000fe40000000f00 */
[----:B------:R-:W-:Y:S01]  /*1f830*/  MOV R144, R86 ;  /* 0x0000005600907202 */ /* 0x000fe20000000f00 */
[----:B------:R1:W-:Y:S01]  /*1f840*/  STSM.16.M88.4 [R142], R12 ;  /* 0x0000000c8e007844 */ /* 0x0003e20000000200 */
[----:B------:R-:W-:Y:S02]  /*1f850*/  LOP3.LUT R98, R141, R0, RZ, 0x3c, !PT ;  /* 0x000000008d627212 */ /* 0x000fe400078e3cff */
[----:B------:R-:W-:Y:S02]  /*1f860*/  LOP3.LUT R138, R56, R3, RZ, 0x3c, !PT ;  /* 0x00000003388a7212 */ /* 0x000fe400078e3cff */
[----:B------:R-:W-:-:S02]  /*1f870*/  MOV R75, R74 ;  /* 0x0000004a004b7202 */ /* 0x000fc40000000f00 */
[----:B------:R-:W-:Y:S02]  /*1f880*/  F2FP.F16.F32.PACK_AB R84, R33, R32 ;  /* 0x000000202154723e */ /* 0x000fe400000000ff */
[----:B------:R-:W-:Y:S02]  /*1f890*/  F2FP.F16.F32.PACK_AB R85, R35, R34 ;  /* 0x000000222355723e */ /* 0x000fe400000000ff */
[----:B------:R-:W-:Y:S02]  /*1f8a0*/  F2FP.F16.F32.PACK_AB R86, R37, R36 ;  /* 0x000000242556723e */ /* 0x000fe400000000ff */
[----:B------:R-:W-:Y:S02]  /*1f8b0*/  F2FP.F16.F32.PACK_AB R87, R39, R38 ;  /* 0x000000262757723e */ /* 0x000fe400000000ff */
[----:B------:R-:W-:Y:S02]  /*1f8c0*/  LOP3.LUT R72, R143, R4, RZ, 0x3c, !PT ;  /* 0x000000048f487212 */ /* 0x000fe400078e3cff */
[----:B------:R-:W-:Y:S01]  /*1f8d0*/  MOV R0, R88 ;  /* 0x0000005800007202 */ /* 0x000fe20000000f00 */
[----:B------:R2:W-:Y:S01]  /*1f8e0*/  STSM.16.M88.4 [R75], R84 ;  /* 0x000000544b007844 */ /* 0x0005e20000000200 */
[----:B------:R-:W-:Y:S01]  /*1f8f0*/  MOV R56, R90 ;  /* 0x0000005a00387202 */ /* 0x000fe20000000f00 */
[----:B-1----:R-:W1:Y:S01]  /*1f900*/  LDC.64 R142, c[0x0][0xc00] ;  /* 0x00030000ff8e7b82 */ /* 0x002e620000000a00 */
[----:B------:R-:W-:-:S02]  /*1f910*/  MOV R140, R92 ;  /* 0x0000005c008c7202 */ /* 0x000fc40000000f00 */
[----:B------:R-:W-:Y:S02]  /*1f920*/  MOV R141, R94 ;  /* 0x0000005e008d7202 */ /* 0x000fe40000000f00 */
[----:B------:R-:W-:Y:S02]  /*1f930*/  F2FP.F16.F32.PACK_AB R88, R41, R40 ;  /* 0x000000282958723e */ /* 0x000fe400000000ff */
[----:B------:R-:W-:Y:S02]  /*1f940*/  F2FP.F16.F32.PACK_AB R89, R43, R42 ;  /* 0x0000002a2b59723e */ /* 0x000fe400000000ff */
[----:B------:R-:W-:Y:S02]  /*1f950*/  F2FP.F16.F32.PACK_AB R90, R45, R44 ;  /* 0x0000002c2d5a723e */ /* 0x000fe400000000ff */
[----:B------:R-:W-:Y:S02]  /*1f960*/  F2FP.F16.F32.PACK_AB R91, R47, R46 ;  /* 0x0000002e2f5b723e */ /* 0x000fe400000000ff */
[----:B------:R-:W-:-:S02]  /*1f970*/  F2FP.F16.F32.PACK_AB R92, R49, R48 ;  /* 0x00000030315c723e */ /* 0x000fc400000000ff */
[----:B------:R-:W-:Y:S01]  /*1f980*/  F2FP.F16.F32.PACK_AB R93, R51, R50 ;  /* 0x00000032335d723e */ /* 0x000fe200000000ff */
[----:B------:R3:W-:Y:S01]  /*1f990*/  STSM.16.M88.4 [R145], R88 ;  /* 0x0000005891007844 */ /* 0x0007e20000000200 */
[----:B------:R-:W-:Y:S02]  /*1f9a0*/  F2FP.F16.F32.PACK_AB R94, R53, R52 ;  /* 0x00000034355e723e */ /* 0x000fe400000000ff */
[----:B------:R-:W-:Y:S02]  /*1f9b0*/  F2FP.F16.F32.PACK_AB R95, R55, R54 ;  /* 0x00000036375f723e */ /* 0x000fe400000000ff */
[----:B------:R-:W-:Y:S02]  /*1f9c0*/  MOV R4, R72 ;  /* 0x0000004800047202 */ /* 0x000fe40000000f00 */
[----:B------:R-:W-:Y:S01]  /*1f9d0*/  F2FP.F16.F32.PACK_AB R12, R9, R8 ;  /* 0x00000008090c723e */ /* 0x000fe200000000ff */
[----:B------:R-:W-:Y:S01]  /*1f9e0*/  STSM.16.M88.4 [R144], R92 ;  /* 0x0000005c90007844 */ /* 0x000fe20000000200 */
[----:B------:R-:W-:-:S02]  /*1f9f0*/  F2FP.F16.F32.PACK_AB R13, R127, R126 ;  /* 0x0000007e7f0d723e */ /* 0x000fc400000000ff */
[----:B------:R-:W-:Y:S02]  /*1fa00*/  F2FP.F16.F32.PACK_AB R14, R61, R60 ;  /* 0x0000003c3d0e723e */ /* 0x000fe400000000ff */
[----:B------:R-:W-:Y:S02]  /*1fa10*/  F2FP.F16.F32.PACK_AB R15, R63, R62 ;  /* 0x0000003e3f0f723e */ /* 0x000fe400000000ff */
[----:B------:R-:W-:Y:S02]  /*1fa20*/  F2FP.F16.F32.PACK_AB R72, R65, R64 ;  /* 0x000000404148723e */ /* 0x000fe400000000ff */
[----:B------:R-:W-:Y:S01]  /*1fa30*/  F2FP.F16.F32.PACK_AB R73, R67, R66 ;  /* 0x000000424349723e */ /* 0x000fe200000000ff */
[----:B------:R4:W-:Y:S01]  /*1fa40*/  STSM.16.M88.4 [R0], R12 ;  /* 0x0000000c00007844 */ /* 0x0009e20000000200 */
[----:B------:R-:W-:Y:S02]  /*1fa50*/  F2FP.F16.F32.PACK_AB R74, R69, R68 ;  /* 0x00000044454a723e */ /* 0x000fe400000000ff */
[----:B--2---:R-:W-:-:S02]  /*1fa60*/  F2FP.F16.F32.PACK_AB R75, R71, R70 ;  /* 0x00000046474b723e */ /* 0x004fc400000000ff */
[----:B------:R-:W-:Y:S02]  /*1fa70*/  F2FP.F16.F32.PACK_AB R84, R11, R10 ;  /* 0x0000000a0b54723e */ /* 0x000fe400000000ff */
[----:B------:R-:W-:Y:S01]  /*1fa80*/  F2FP.F16.F32.PACK_AB R85, R129, R128 ;  /* 0x000000808155723e */ /* 0x000fe200000000ff */
[----:B------:R-:W-:Y:S01]  /*1fa90*/  STSM.16.M88.4 [R56], R72 ;  /* 0x0000004838007844 */ /* 0x000fe20000000200 */
[----:B------:R-:W-:Y:S02]  /*1faa0*/  F2FP.F16.F32.PACK_AB R86, R77, R76 ;  /* 0x0000004c4d56723e */ /* 0x000fe400000000ff */
[----:B------:R-:W-:Y:S02]  /*1fab0*/  F2FP.F16.F32.PACK_AB R87, R79, R78 ;  /* 0x0000004e4f57723e */ /* 0x000fe400000000ff */
[----:B---3--:R-:W-:Y:S02]  /*1fac0*/  F2FP.F16.F32.PACK_AB R88, R81, R80 ;  /* 0x000000505158723e */ /* 0x008fe400000000ff */
[----:B------:R-:W-:Y:S01]  /*1fad0*/  F2FP.F16.F32.PACK_AB R89, R83, R82 ;  /* 0x000000525359723e */ /* 0x000fe200000000ff */
[----:B------:R1:W-:Y:S01]  /*1fae0*/  STSM.16.M88.4 [R140], R84 ;  /* 0x000000548c007844 */ /* 0x0003e20000000200 */
[----:B------:R-:W-:Y:S01]  /*1faf0*/  F2FP.F16.F32.PACK_AB R90, R21, R20 ;  /* 0x00000014155a723e */ /* 0x000fe200000000ff */
[----:B----4-:R-:W-:Y:S01]  /*1fb00*/  IMAD.MOV.U32 R0, RZ, RZ, RZ ;  /* 0x000000ffff007224 */ /* 0x010fe200078e00ff */
[----:B------:R-:W-:-:S02]  /*1fb10*/  F2FP.F16.F32.PACK_AB R91, R131, R130 ;  /* 0x00000082835b723e */ /* 0x000fc400000000ff */
[----:B------:R-:W-:Y:S02]  /*1fb20*/  MOV R96, R96 ;  /* 0x0000006000607202 */ /* 0x000fe40000000f00 */
[----:B------:R-:W-:Y:S01]  /*1fb30*/  F2FP.F16.F32.PACK_AB R92, R121, R120 ;  /* 0x00000078795c723e */ /* 0x000fe200000000ff */
[----:B------:R-:W-:Y:S01]  /*1fb40*/  STSM.16.M88.4 [R141], R88 ;  /* 0x000000588d007844 */ /* 0x000fe20000000200 */
[----:B------:R-:W-:Y:S02]  /*1fb50*/  F2FP.F16.F32.PACK_AB R93, R133, R132 ;  /* 0x00000084855d723e */ /* 0x000fe400000000ff */
[----:B------:R-:W-:Y:S02]  /*1fb60*/  F2FP.F16.F32.PACK_AB R94, R123, R122 ;  /* 0x0000007a7b5e723e */ /* 0x000fe400000000ff */
[----:B------:R-:W-:Y:S02]  /*1fb70*/  F2FP.F16.F32.PACK_AB R95, R135, R134 ;  /* 0x00000086875f723e */ /* 0x000fe400000000ff */
[----:B------:R-:W-:Y:S01]  /*1fb80*/  MOV R3, R98 ;  /* 0x0000006200037202 */ /* 0x000fe20000000f00 */
[----:B-1----:R-:W-:Y:S01]  /*1fb90*/  IMAD.WIDE R84, R218, 0x4, R142 ;  /* 0x00000004da547825 */ /* 0x002fe200078e028e */
[----:B------:R-:W-:Y:S01]  /*1fba0*/  F2FP.F16.F32.PACK_AB R97, R137, R136 ;  /* 0x000000888961723e */ /* 0x000fe200000000ff */
[----:B------:R1:W-:Y:S01]  /*1fbb0*/  STSM.16.M88.4 [R96], R92 ;  /* 0x0000005c60007844 */ /* 0x0003e20000000200 */
        /* <DEDUP_REMOVED lines=9> */
[----:B------:R-:W-:Y:S02]  /*1fc50*/  F2FP.F16.F32.PACK_AB R75, R119, R118 ;  /* 0x00000076774b723e */ /* 0x000fe400000000ff */
[----:B------:R-:W-:Y:S02]  /*1fc60*/  ISETP.NE.U32.AND P0, PT, RZ, UR6, PT ;  /* 0x00000006ff007c0c */ /* 0x000fe4000bf05070 */
[----:B------:R-:W-:Y:S02]  /*1fc70*/  ISETP.NE.U32.AND P1, PT, RZ, UR4, PT ;  /* 0x00000004ff007c0c */ /* 0x000fe4000bf25070 */
[----:B------:R-:W-:Y:S01]  /*1fc80*/  ISETP.NE.AND P2, PT, R217, RZ, PT ;  /* 0x000000ffd900720c */ /* 0x000fe20003f45270 */
[----:B------:R-:W-:Y:S01]  /*1fc90*/  IMAD.MOV.U32 R56, RZ, RZ, 0x9b8 ;  /* 0x000009b8ff387424 */ /* 0x000fe200078e00ff */
[----:B-1----:R-:W-:Y:S01]  /*1fca0*/  F2FP.F16.F32.PACK_AB R96, R125, R124 ;  /* 0x0000007c7d60723e */ /* 0x002fe200000000ff */
[----:B------:R-:W1:Y:S01]  /*1fcb0*/  LDC R88, c[0x0][0xbe8] ;  /* 0x0002fa00ff587b82 */ /* 0x000e620000000800 */
[----:B------:R-:W-:-:S02]  /*1fcc0*/  F2FP.F16.F32.PACK_AB R99, R103, R102 ;  /* 0x000000666763723e */ /* 0x000fc400000000ff */
[----:B------:R-:W-:-:S03]  /*1fcd0*/  ISETP.NE.AND.EX P0, PT, RZ, UR7, PT, P0 ;  /* 0x00000007ff007c0c */ /* 0x000fc6000bf05300 */
[----:B------:R-:W-:Y:S02]  /*1fce0*/  STSM.16.M88.4 [R3], R96 ;  /* 0x0000006003007844 */ /* 0x000fe40000000200 */
[----:B------:R-:W2:Y:S02]  /*1fcf0*/  LDC.64 R86, c[0x0][0xba8] ;  /* 0x0002ea00ff567b82 */ /* 0x000ea40000000a00 */
[----:B------:R3:W-:Y:S04]  /*1fd00*/  STSM.16.M88.4 [R138], R12 ;  /* 0x0000000c8a007844 */ /* 0x0007e80000000200 */
[----:B------:R4:W-:Y:S02]  /*1fd10*/  STSM.16.M88.4 [R4], R72 ;  /* 0x0000004804007844 */ /* 0x0009e40000000200 */
[----:B------:R-:W-:Y:S06]  /*1fd20*/  BAR.SYNC.DEFER_BLOCKING 0x1, 0x100 ;  /* 0x0044000000007b1d */ /* 0x000fec0000010000 */
[----:B------:R-:W2:Y:S01]  /*1fd30*/  @P0 LDG.E R0, desc[UR46][R84.64] ;  /* 0x0000002e54000981 */ /* 0x000ea2000c1e1900 */
[----:B------:R-:W-:Y:S01]  /*1fd40*/  ULDC UR4, c[0x0][0xa88] ;  /* 0x0002a20000047ab9 */ /* 0x000fe20000000800 */
[----:B------:R-:W-:Y:S01]  /*1fd50*/  ISETP.NE.AND.EX P1, PT, RZ, UR5, PT, P1 ;  /* 0x00000005ff007c0c */ /* 0x000fe2000bf25310 */
[----:B------:R-:W-:Y:S01]  /*1fd60*/  IMAD.U32 R91, RZ, RZ, UR4 ;  /* 0x00000004ff5b7e24 */ /* 0x000fe2000f8e00ff */
[----:B------:R-:W-:-:S02]  /*1fd70*/  ULDC UR4, c[0x0][0xad4] ;  /* 0x0002b50000047ab9 */ /* 0x000fc40000000800 */
[----:B------:R-:W-:-:S04]  /*1fd80*/  SEL R217, R217, UR4, P2 ;  /* 0x00000004d9d97c07 */ /* 0x000fc80009000000 */
[----:B------:R-:W-:-:S04]  /*1fd90*/  ISETP.GT.AND P3, PT, R217, 0x1, PT ;  /* 0x00000001d900780c */ /* 0x000fc80003f64270 */
[----:B------:R-:W-:Y:S01]  /*1fda0*/  SEL R56, R56, 0x978, P3 ;  /* 0x0000097838387807 */ /* 0x000fe20001800000 */
[----:B---3--:R-:W3:Y:S08]  /*1fdb0*/  @P1 LDC.64 R12, c[0x0][0xc08] ;  /* 0x00030200ff0c1b82 */ /* 0x008ef00000000a00 */
[----:B------:R-:W0:Y:S08]  /*1fdc0*/  LDC.64 R14, c[0x0][R56+0x220] ;  /* 0x00008800380e7b82 */ /* 0x000e300000000a00 */
[----:B----4-:R-:W4:Y:S01]  /*1fdd0*/  LDC.64 R72, c[0x0][R56+0x218] ;  /* 0x0000860038487b82 */ /* 0x010f220000000a00 */
[----:B-1----:R-:W-:-:S07]  /*1fde0*/  ISETP.NE.AND P4, PT, R88, 0x1, PT ;  /* 0x000000015800780c */ /* 0x002fce0003f85270 */
[----:B------:R-:W1:Y:S01]  /*1fdf0*/  LDC.64 R74, c[0x0][R56+0x228] ;  /* 0x00008a00384a7b82 */ /* 0x000e620000000a00 */
[----:B---3--:R-:W-:-:S05]  /*1fe00*/  @P1 IMAD.WIDE R12, R218, 0x4, R12 ;  /* 0x00000004da0c1825 */ /* 0x008fca00078e020c */
[----:B------:R3:W5:Y:S01]  /*1fe10*/  @P1 LDG.E R91, desc[UR46][R12.64] ;  /* 0x0000002e0c5b1981 */ /* 0x000762000c1e1900 */
[----:B------:R-:W-:Y:S01]  /*1fe20*/  ISETP.NE.U32.AND P2, PT, RZ, UR6, PT ;  /* 0x00000006ff007c0c */ /* 0x000fe2000bf45070 */
[----:B------:R-:W4:Y:S01]  /*1fe30*/  @P4 LDC R90, c[0x0][0xbec] ;  /* 0x0002fb00ff5a4b82 */ /* 0x000f220000000800 */
[----:B------:R-:W-:Y:S02]  /*1fe40*/  SHF.R.S32.HI R4, RZ, 0x1f, R218 ;  /* 0x0000001fff047819 */ /* 0x000fe400000114da */
[----:B------:R-:W-:Y:S02]  /*1fe50*/  ISETP.NE.AND.EX P2, PT, RZ, UR7, PT, P2 ;  /* 0x00000007ff007c0c */ /* 0x000fe4000bf45320 */
[----:B------:R-:W-:Y:S02]  /*1fe60*/  SEL R93, R223, RZ, P3 ;  /* 0x000000ffdf5d7207 */ /* 0x000fe40001800000 */
[----:B------:R-:W-:Y:S01]  /*1fe70*/  SEL R3, R218, RZ, !P2 ;  /* 0x000000ffda037207 */ /* 0x000fe20005000000 */
[----:B---3--:R3:W3:Y:S01]  /*1fe80*/  LDC.64 R12, c[0x0][R56+0x210] ;  /* 0x00008400380c7b82 */ /* 0x0086e20000000a00 */
[----:B------:R-:W-:-:S07]  /*1fe90*/  SEL R89, R4, RZ, !P2 ;  /* 0x000000ff04597207 */ /* 0x000fce0005000000 */
[----:B------:R-:W1:Y:S01]  /*1fea0*/  @P4 LDC R99, c[0x0][0xbf0] ;  /* 0x0002fc00ff634b82 */ /* 0x000e620000000800 */
[----:B0-----:R-:W-:-:S07]  /*1feb0*/  IMAD R4, R15, R3, RZ ;  /* 0x000000030f047224 */ /* 0x001fce00078e02ff */
[----:B--2---:R-:W0:Y:S01]  /*1fec0*/  @!P3 LDC R86, c[0x0][0xb50] ;  /* 0x0002d400ff56bb82 */ /* 0x004e220000000800 */
[C---:B------:R-:W-:Y:S02]  /*1fed0*/  IMAD R97, R14.reuse, R89, R4 ;  /* 0x000000590e617224 */ /* 0x040fe400078e0204 */
[----:B------:R-:W-:Y:S02]  /*1fee0*/  IMAD.IADD R89, R215, 0x1, R213 ;  /* 0x00000001d7597824 */ /* 0x000fe400078e02d5 */
[----:B------:R-:W-:-:S03]  /*1fef0*/  IMAD.WIDE.U32 R14, R14, R3, RZ ;  /* 0x000000030e0e7225 */ /* 0x000fc600078e00ff */
[----:B------:R-:W2:Y:S01]  /*1ff00*/  @!P3 LDC R87, c[0x0][0xb54] ;  /* 0x0002d500ff57bb82 */ /* 0x000ea20000000800 */
[----:B----4-:R-:W-:-:S04]  /*1ff10*/  @P4 IMAD.HI.U32 R4, R89, R90, RZ ;  /* 0x0000005a59044227 */ /* 0x010fc800078e00ff */
[-C--:B------:R-:W-:Y:S02]  /*1ff20*/  IMAD R95, R73, R216.reuse, RZ ;  /* 0x000000d8495f7224 */ /* 0x080fe400078e02ff */
[----:B------:R-:W-:-:S04]  /*1ff30*/  IMAD.WIDE.U32 R72, R72, R216, RZ ;  /* 0x000000d848487225 */ /* 0x000fc800078e00ff */
[----:B------:R-:W-:Y:S02]  /*1ff40*/  IMAD.IADD R97, R15, 0x1, R97 ;  /* 0x000000010f617824 */ /* 0x000fe400078e0261 */
[----:B------:R-:W-:Y:S01]  /*1ff50*/  IMAD.MOV.U32 R15, RZ, RZ, R89 ;  /* 0x000000ffff0f7224 */ /* 0x000fe200078e0059 */
[----:B-1----:R-:W-:Y:S01]  /*1ff60*/  @P4 SHF.R.U32.HI R15, RZ, R99, R4 ;  /* 0x00000063ff0f4219 */ /* 0x002fe20000011604 */
[----:B------:R-:W-:Y:S02]  /*1ff70*/  IMAD.IADD R73, R73, 0x1, R95 ;  /* 0x0000000149497824 */ /* 0x000fe400078e025f */
[-C--:B------:R-:W-:Y:S01]  /*1ff80*/  IMAD R95, R75, R93.reuse, RZ ;  /* 0x0000005d4b5f7224 */ /* 0x080fe200078e02ff */
[----:B------:R-:W-:Y:S01]  /*1ff90*/  SHF.R.S32.HI R4, RZ, 0x1f, R15 ;  /* 0x0000001fff047819 */ /* 0x000fe2000001140f */
[----:B------:R-:W-:-:S04]  /*1ffa0*/  IMAD.WIDE.U32 R74, R74, R93, RZ ;  /* 0x0000005d4a4a7225 */ /* 0x000fc800078e00ff */
[----:B------:R-:W-:Y:S01]  /*1ffb0*/  IMAD.IADD R95, R75, 0x1, R95 ;  /* 0x000000014b5f7824 */ /* 0x000fe200078e025f */
[--C-:B------:R-:W-:Y:S01]  /*1ffc0*/  IADD3 R14, P2, P5, R14, R72, R0.reuse ;  /* 0x000000480e0e7210 */ /* 0x100fe20007d5e000 */
[----:B------:R-:W-:Y:S01]  /*1ffd0*/  IMAD.MOV R72, RZ, RZ, -R15 ;  /* 0x000000ffff487224 */ /* 0x000fe200078e0a0f */
[----:B---3--:R-:W-:-:S04]  /*1ffe0*/  SHF.R.S32.HI R56, RZ, 0x1f, R0 ;  /* 0x0000001fff387819 */ /* 0x008fc80000011400 */
[----:B------:R-:W-:Y:S02]  /*1fff0*/  IADD3.X R73, R97, R73, R56, P2, P5 ;  /* 0x0000004961497210 */ /* 0x000fe400017ea438 */
[----:B------:R-:W-:Y:S01]  /*20000*/  IADD3 R74, P2, P5, R15, R14, R74 ;  /* 0x0000000e0f4a7210 */ /* 0x000fe20007d5e04a */
        /* <DEDUP_REMOVED lines=8> */
[----:B--2---:R-:W-:Y:S01]  /*20090*/  LEA.HI.X R4, R74, R87, R4, 0x2, P2 ;  /* 0x000000574a047211 */ /* 0x004fe200010f1404 */
[----:B------:R-:W-:Y:S06]  /*200a0*/  @P1 BRA `(.L_x_1740) ;  /* 0x0000000000101947 */ /* 0x000fec0003800000 */
[----:B------:R-:W-:Y:S05]  /*200b0*/  @!P0 BRA `(.L_x_1740) ;  /* 0x00000000000c8947 */ /* 0x000fea0003800000 */
[----:B------:R-:W2:Y:S04]  /*200c0*/  LDG.E R12, desc[UR46][R84.64] ;  /* 0x0000002e540c7981 */ /* 0x000ea8000c1e1900 */
[----:B-----5:R-:W2:Y:S02]  /*200d0*/  LDG.E R91, desc[UR46][R84.64+0x4] ;  /* 0x0000042e545b7981 */ /* 0x020ea4000c1e1900 */
[----:B--2---:R-:W-:-:S07]  /*200e0*/  IMAD.IADD R91, R91, 0x1, -R12 ;  /* 0x000000015b5b7824 */ /* 0x004fce00078e0a0c */
.L_x_1740:
[----:B------:R-:W2:Y:S04]  /*200f0*/  LDL R72, [R1+0x68] ;  /* 0x0000680001487983 */ /* 0x000ea80000100800 */
[----:B------:R-:W3:Y:S04]  /*20100*/  LDL R73, [R1+0x4c] ;  /* 0x00004c0001497983 */ /* 0x000ee80000100800 */
[----:B------:R-:W-:Y:S04]  /*20110*/  SHFL.IDX PT, R12, R86, RZ, 0x1c1f ;  /* 0x001c1fff560c7589 */ /* 0x000fe800000e0000 */
[----:B------:R-:W0:Y:S04]  /*20120*/  SHFL.IDX PT, R13, R4, RZ, 0x1c1f ;  /* 0x001c1fff040d7589 */ /* 0x000e2800000e0000 */
[----:B------:R-:W-:Y:S04]  /*20130*/  SHFL.IDX PT, R14, R86, 0x1, 0x1c1f ;  /* 0x003c1f00560e7f89 */ /* 0x000fe800000e0000 */
[----:B------:R-:W1:Y:S01]  /*20140*/  SHFL.IDX PT, R15, R4, 0x1, 0x1c1f ;  /* 0x003c1f00040f7f89 */ /* 0x000e6200000e0000 */
[----:B--2---:R-:W-:-:S02]  /*20150*/  IMAD.IADD R75, R72, 0x1, R213 ;  /* 0x00000001484b7824 */ /* 0x004fc400078e02d5 */
[----:B-----5:R-:W-:Y:S01]  /*20160*/  IMAD R72, R91, R88, RZ ;  /* 0x000000585b487224 */ /* 0x020fe200078e02ff */
[----:B---3--:R-:W-:Y:S01]  /*20170*/  LOP3.LUT P0, RZ, R73, 0x3, RZ, 0xc0, !PT ;  /* 0x0000000349ff7812 */ /* 0x008fe2000780c0ff */
[----:B------:R-:W-:-:S03]  /*20180*/  VIADD R73, R75, 0x8 ;  /* 0x000000084b497836 */ /* 0x000fc60000000000 */
[-C--:B------:R-:W-:Y:S02]  /*20190*/  ISETP.GE.OR P1, PT, R75, R72.reuse, P0 ;  /* 0x000000484b00720c */ /* 0x080fe40000726670 */
[----:B------:R-:W-:-:S11]  /*201a0*/  ISETP.GE.OR P0, PT, R73, R72, P0 ;  /* 0x000000484900720c */ /* 0x000fd60000706670 */
[----:B0-----:R0:W-:Y:S04]  /*201b0*/  @!P1 ST.E desc[UR46][R12.64], R2 ;  /* 0x000000020c009985 */ /* 0x0011e8000c10192e */
[----:B-1----:R0:W-:Y:S01]  /*201c0*/  @!P0 ST.E desc[UR46][R14.64], R5 ;  /* 0x000000050e008985 */ /* 0x0021e2000c10192e */
[----:B------:R-:W-:Y:S05]  /*201d0*/  @P3 BRA `(.L_x_1741) ;  /* 0x0000000c00503947 */ /* 0x000fea0003800000 */
[----:B0-----:R-:W0:Y:S01]  /*201e0*/  S2R R2, SR_TID.X ;  /* 0x0000000000027919 */ /* 0x001e220000002100 */
[----:B------:R-:W1:Y:S01]  /*201f0*/  @P4 LDC R67, c[0x0][0xbec] ;  /* 0x0002fb00ff434b82 */ /* 0x000e620000000800 */
[----:B------:R-:W-:Y:S02]  /*20200*/  ULDC.64 UR4, c[0x0][0xaa0] ;  /* 0x0002a80000047ab9 */ /* 0x000fe40000000a00 */
[----:B------:R-:W-:-:S05]  /*20210*/  IMAD R21, R56, UR4, RZ ;  /* 0x0000000438157c24 */ /* 0x000fca000f8e02ff */
[----:B------:R-:W2:Y:S01]  /*20220*/  @P4 LDC R69, c[0x0][0xbf0] ;  /* 0x0002fc00ff454b82 */ /* 0x000ea20000000800 */
[----:B0-----:R-:W-:-:S04]  /*20230*/  IADD3 R2, R2, -0x80, RZ ;  /* 0xffffff8002027810 */ /* 0x001fc80007ffe0ff */
[----:B------:R-:W-:-:S04]  /*20240*/  SHF.R.S32.HI R5, RZ, 0x1f, R2 ;  /* 0x0000001fff057819 */ /* 0x000fc80000011402 */
[----:B------:R-:W-:-:S04]  /*20250*/  LEA.HI R5, R5, R2, RZ, 0x3 ;  /* 0x0000000205057211 */ /* 0x000fc800078f18ff */
[----:B------:R-:W-:Y:S02]  /*20260*/  LOP3.LUT R9, R5, 0xfffffff8, RZ, 0xc0, !PT ;  /* 0xfffffff805097812 */ /* 0x000fe400078ec0ff */
[----:B------:R-:W-:-:S03]  /*20270*/  SHF.R.S32.HI R20, RZ, 0x3, R5 ;  /* 0x00000003ff147819 */ /* 0x000fc60000011405 */
[----:B------:R-:W-:-:S04]  /*20280*/  IMAD.IADD R71, R2, 0x1, -R9 ;  /* 0x0000000102477824 */ /* 0x000fc800078e0a09 */
[----:B------:R-:W-:-:S04]  /*20290*/  IMAD.SHL.U32 R2, R71, 0x8, RZ ;  /* 0x0000000847027824 */ /* 0x000fc800078e00ff */
[----:B------:R-:W-:Y:S02]  /*202a0*/  IMAD R5, R20, 0x40, R2 ;  /* 0x0000004014057824 */ /* 0x000fe400078e0202 */
[----:B------:R-:W-:Y:S02]  /*202b0*/  IMAD R21, R0, UR5, R21 ;  /* 0x0000000500157c24 */ /* 0x000fe4000f8e0215 */
[----:B------:R-:W-:-:S04]  /*202c0*/  IMAD.WIDE R6, R5, 0x2, R6 ;  /* 0x0000000205067825 */ /* 0x000fc800078e0206 */
[----:B------:R-:W-:Y:S01]  /*202d0*/  IMAD.WIDE.U32 R64, R0, UR4, RZ ;  /* 0x0000000400407c25 */ /* 0x000fe2000f8e00ff */
[C---:B------:R-:W-:Y:S01]  /*202e0*/  IADD3 R9, P3, R6.reuse, 0x1000, RZ ;  /* 0x0000100006097810 */ /* 0x040fe20007f7e0ff */
[----:B------:R-:W-:Y:S01]  /*202f0*/  ULDC.64 UR4, c[0x0][0xae8] ;  /* 0x0002ba0000047ab9 */ /* 0x000fe20000000a00 */
[C---:B------:R-:W-:Y:S01]  /*20300*/  IADD3 R13, P2, R6.reuse, 0x2000, RZ ;  /* 0x00002000060d7810 */ /* 0x040fe20007f5e0ff */
[----:B------:R-:W-:Y:S01]  /*20310*/  IMAD R0, R71, 0x20, R20 ;  /* 0x0000002047007824 */ /* 0x000fe200078e0214 */
[C---:B------:R-:W-:Y:S02]  /*20320*/  IADD3 R25, P6, R6.reuse, 0x3000, RZ ;  /* 0x0000300006197810 */ /* 0x040fe40007fde0ff */
[C---:B------:R-:W-:Y:S02]  /*20330*/  IADD3 R29, P5, R6.reuse, 0x4000, RZ ;  /* 0x00004000061d7810 */ /* 0x040fe40007fbe0ff */
[----:B------:R-:W-:Y:S02]  /*20340*/  IADD3 R33, P1, R6, 0x5000, RZ ;  /* 0x0000500006217810 */ /* 0x000fe40007f3e0ff */
[----:B------:R-:W-:Y:S01]  /*20350*/  IADD3 R65, R65, R21, RZ ;  /* 0x0000001541417210 */ /* 0x000fe20007ffe0ff */
[----:B------:R-:W-:Y:S01]  /*20360*/  IMAD.IADD R66, R213, 0x1, R0 ;  /* 0x00000001d5427824 */ /* 0x000fe200078e0200 */
[----:B------:R-:W-:-:S02]  /*20370*/  LOP3.LUT R8, R9, 0x380, RZ, 0xc0, !PT ;  /* 0x0000038009087812 */ /* 0x000fc400078ec0ff */
        /* <DEDUP_REMOVED lines=24> */
[----:B--2---:R-:W-:Y:S01]  /*20500*/  @P4 SHF.R.U32.HI R21, RZ, R69, R0 ;  /* 0x00000045ff154219 */ /* 0x004fe20000011600 */
[----:B------:R-:W-:Y:S01]  /*20510*/  IMAD R56, R56, UR4, RZ ;  /* 0x0000000438387c24 */ /* 0x000fe2000f8e02ff */
[C---:B------:R-:W-:Y:S01]  /*20520*/  IADD3 R37, P0, R6.reuse, 0x6000, RZ ;  /* 0x0000600006257810 */ /* 0x040fe20007f1e0ff */
[----:B------:R-:W-:Y:S01]  /*20530*/  IMAD.X R33, RZ, RZ, R7, P1 ;  /* 0x000000ffff217224 */ /* 0x000fe200008e0607 */
[C---:B------:R-:W-:Y:S01]  /*20540*/  IADD3 R41, P3, R6.reuse, 0x7000, RZ ;  /* 0x0000700006297810 */ /* 0x040fe20007f7e0ff */
[----:B------:R-:W-:Y:S01]  /*20550*/  IMAD.WIDE.U32 R64, R3, UR4, R64 ;  /* 0x0000000403407c25 */ /* 0x000fe2000f8e0040 */
[C---:B------:R-:W-:Y:S01]  /*20560*/  IADD3 R45, P2, R6.reuse, 0x8000, RZ ;  /* 0x00008000062d7810 */ /* 0x040fe20007f5e0ff */
[----:B------:R-:W5:Y:S01]  /*20570*/  LD.E.128 R12, desc[UR46][R12.64] ;  /* 0x0000002e0c0c7980 */ /* 0x000f62000c101d00 */
[----:B------:R-:W-:-:S02]  /*20580*/  IADD3 R49, P6, R6, 0x9000, RZ ;  /* 0x0000900006317810 */ /* 0x000fc40007fde0ff */
[C---:B------:R-:W-:Y:S01]  /*20590*/  IADD3 R53, P5, R6.reuse, 0xa000, RZ ;  /* 0x0000a00006357810 */ /* 0x040fe20007fbe0ff */
[----:B------:R-:W-:Y:S01]  /*205a0*/  IMAD R67, R3, UR5, R56 ;  /* 0x0000000503437c24 */ /* 0x000fe2000f8e0238 */
[----:B------:R-:W-:Y:S01]  /*205b0*/  IADD3 R5, P1, R6, 0xb000, RZ ;  /* 0x0000b00006057810 */ /* 0x000fe20007f3e0ff */
[--C-:B------:R-:W-:Y:S01]  /*205c0*/  IMAD.MOV R3, RZ, RZ, -R21.reuse ;  /* 0x000000ffff037224 */ /* 0x100fe200078e0a15 */
[----:B------:R-:W-:Y:S01]  /*205d0*/  SHF.R.S32.HI R0, RZ, 0x1f, R21 ;  /* 0x0000001fff007819 */ /* 0x000fe20000011415 */
[----:B------:R-:W-:Y:S01]  /*205e0*/  ULDC.64 UR4, c[0x0][0xae0] ;  /* 0x0002b80000047ab9 */ /* 0x000fe20000000a00 */
[----:B------:R-:W-:Y:S01]  /*205f0*/  LOP3.LUT R36, R37, 0x380, RZ, 0xc0, !PT ;  /* 0x0000038025247812 */ /* 0x000fe200078ec0ff */
[----:B------:R-:W5:Y:S01]  /*20600*/  LD.E.128 R24, desc[UR46][R24.64] ;  /* 0x0000002e18187980 */ /* 0x000f62000c101d00 */
[----:B------:R-:W-:Y:S02]  /*20610*/  LOP3.LUT R40, R41, 0x380, RZ, 0xc0, !PT ;  /* 0x0000038029287812 */ /* 0x000fe400078ec0ff */
[----:B------:R-:W-:Y:S01]  /*20620*/  LOP3.LUT R44, R45, 0x380, RZ, 0xc0, !PT ;  /* 0x000003802d2c7812 */ /* 0x000fe200078ec0ff */
[----:B------:R-:W5:Y:S01]  /*20630*/  LD.E.128 R28, desc[UR46][R28.64] ;  /* 0x0000002e1c1c7980 */ /* 0x000f62000c101d00 */
[----:B------:R-:W-:-:S02]  /*20640*/  LOP3.LUT R48, R49, 0x380, RZ, 0xc0, !PT ;  /* 0x0000038031307812 */ /* 0x000fc400078ec0ff */
[----:B------:R-:W-:Y:S02]  /*20650*/  LOP3.LUT R52, R53, 0x380, RZ, 0xc0, !PT ;  /* 0x0000038035347812 */ /* 0x000fe400078ec0ff */
[----:B------:R-:W-:Y:S01]  /*20660*/  LOP3.LUT R11, R6, 0x380, RZ, 0xc0, !PT ;  /* 0x00000380060b7812 */ /* 0x000fe200078ec0ff */
[----:B------:R-:W-:Y:S01]  /*20670*/  IMAD.IADD R65, R65, 0x1, R67 ;  /* 0x0000000141417824 */ /* 0x000fe200078e0243 */
[----:B------:R-:W-:Y:S01]  /*20680*/  LOP3.LUT R4, R5, 0x380, RZ, 0xc0, !PT ;  /* 0x0000038005047812 */ /* 0x000fe200078ec0ff */
[----:B------:R-:W-:Y:S01]  /*20690*/  IMAD R0, R0, UR4, RZ ;  /* 0x0000000400007c24 */ /* 0x000fe2000f8e02ff */
[----:B------:R-:W-:Y:S01]  /*206a0*/  SHF.R.U64 R36, R36, 0x3, RZ ;  /* 0x0000000324247819 */ /* 0x000fe200000012ff */
[----:B------:R-:W-:Y:S01]  /*206b0*/  IMAD R3, R88, R3, R66 ;  /* 0x0000000358037224 */ /* 0x000fe200078e0242 */
[----:B------:R-:W-:Y:S01]  /*206c0*/  SHF.R.U64 R40, R40, 0x3, RZ ;  /* 0x0000000328287819 */ /* 0x000fe200000012ff */
[----:B------:R-:W-:Y:S01]  /*206d0*/  IMAD.X R61, RZ, RZ, R7, P1 ;  /* 0x000000ffff3d7224 */ /* 0x000fe200008e0607 */
[----:B------:R-:W-:Y:S01]  /*206e0*/  SHF.R.U64 R44, R44, 0x3, RZ ;  /* 0x000000032c2c7819 */ /* 0x000fe200000012ff */
[----:B------:R-:W5:Y:S01]  /*206f0*/  LD.E.128 R32, desc[UR46][R32.64] ;  /* 0x0000002e20207980 */ /* 0x000f62000c101d00 */
[----:B------:R-:W-:-:S02]  /*20700*/  SHF.R.U64 R48, R48, 0x3, RZ ;  /* 0x0000000330307819 */ /* 0x000fc400000012ff */
[----:B------:R-:W-:Y:S02]  /*20710*/  SHF.R.U64 R52, R52, 0x3, RZ ;  /* 0x0000000334347819 */ /* 0x000fe400000012ff */
[----:B------:R-:W-:Y:S02]  /*20720*/  SHF.R.U64 R11, R11, 0x3, RZ ;  /* 0x000000030b0b7819 */ /* 0x000fe400000012ff */
[----:B------:R-:W-:Y:S01]  /*20730*/  SHF.R.U64 R4, R4, 0x3, RZ ;  /* 0x0000000304047819 */ /* 0x000fe200000012ff */
[C---:B------:R-:W-:Y:S01]  /*20740*/  IMAD.WIDE.U32 R64, R21.reuse, UR4, R64 ;  /* 0x0000000415407c25 */ /* 0x040fe2000f8e0040 */
[----:B------:R-:W-:Y:S02]  /*20750*/  LOP3.LUT R36, R36, R37, RZ, 0x3c, !PT ;  /* 0x0000002524247212 */ /* 0x000fe400078e3cff */
        /* <DEDUP_REMOVED lines=12> */
[----:B------:R-:W-:Y:S01]  /*20820*/  SHF.R.S32.HI R0, RZ, 0x1f, R3 ;  /* 0x0000001fff007819 */ /* 0x000fe20000011403 */
[----:B------:R-:W-:Y:S01]  /*20830*/  ULDC.64 UR4, c[0x0][0xad8] ;  /* 0x0002b60000047ab9 */ /* 0x000fe20000000a00 */
[----:B------:R-:W-:Y:S01]  /*20840*/  IMAD.IADD R65, R65, 0x1, R21 ;  /* 0x0000000141417824 */ /* 0x000fe200078e0215 */
[----:B------:R-:W5:Y:S02]  /*20850*/  LD.E.128 R4, desc[UR46][R6.64] ;  /* 0x0000002e06047980 */ /* 0x000f64000c101d00 */
[----:B------:R-:W-:-:S02]  /*20860*/  IMAD R0, R0, UR4, RZ ;  /* 0x0000000400007c24 */ /* 0x000fc4000f8e02ff */
[----:B------:R-:W5:Y:S01]  /*20870*/  LD.E.128 R8, desc[UR46][R8.64] ;  /* 0x0000002e08087980 */ /* 0x000f62000c101d00 */
[----:B------:R-:W-:-:S03]  /*20880*/  IMAD.IADD R213, R20, 0x1, R213 ;  /* 0x0000000114d57824 */ /* 0x000fc600078e02d5 */
[----:B------:R-:W5:Y:S01]  /*20890*/  LD.E.128 R36, desc[UR46][R36.64] ;  /* 0x0000002e24247980 */ /* 0x000f62000c101d00 */
        /* <DEDUP_REMOVED lines=13> */
[----:B0-----:R-:W0:Y:S01]  /*20970*/  FENCE.VIEW.ASYNC.S ;  /* 0x00000000000073c6 */ /* 0x001e220000000000 */
[----:B------:R-:W-:Y:S01]  /*20980*/  IMAD.IADD R21, R21, 0x1, R67 ;  /* 0x0000000115157824 */ /* 0x000fe200078e0243 */
[----:B------:R-:W-:-:S04]  /*20990*/  LEA R56, P2, R20, UR4, 0x1 ;  /* 0x0000000414387c11 */ /* 0x000fc8000f8408ff */
[----:B------:R-:W-:Y:S02]  /*209a0*/  LEA.HI.X R68, R20, UR5, R21, 0x1, P2 ;  /* 0x0000000514447c11 */ /* 0x000fe400090f0c15 */
[C---:B------:R-:W-:Y:S01]  /*209b0*/  ISETP.GE.AND P2, PT, R213.reuse, R72, PT ;  /* 0x00000048d500720c */ /* 0x040fe20003f46270 */
[----:B------:R-:W-:Y:S02]  /*209c0*/  VIADD R0, R16, 0x30820 ;  /* 0x0003082010007836 */ /* 0x000fe40000000000 */
[----:B------:R-:W-:-:S03]  /*209d0*/  VIADD R3, R213, 0x20 ;  /* 0x00000020d5037836 */ /* 0x000fc60000000000 */
[----:B------:R-:W-:Y:S01]  /*209e0*/  PRMT R0, RZ, 0x654, R0 ;  /* 0x00000654ff007816 */ /* 0x000fe20000000000 */
[----:B------:R-:W-:Y:S01]  /*209f0*/  VIADD R65, R213, 0x40 ;  /* 0x00000040d5417836 */ /* 0x000fe20000000000 */
[-C--:B------:R-:W-:Y:S01]  /*20a00*/  ISETP.GE.AND P1, PT, R3, R72.reuse, PT ;  /* 0x000000480300720c */ /* 0x080fe20003f26270 */
[C---:B------:R-:W-:Y:S02]  /*20a10*/  VIADD R70, R2.reuse, 0x80 ;  /* 0x0000008002467836 */ /* 0x040fe40000000000 */
[----:B------:R-:W-:Y:S01]  /*20a20*/  VIADD R74, R2, 0x40 ;  /* 0x00000040024a7836 */ /* 0x000fe20000000000 */
[----:B0-----:R0:W1:Y:S01]  /*20a30*/  SHFL.IDX PT, R67, R56, RZ, 0x181f ;  /* 0x00181fff38437589 */ /* 0x00106200000e0000 */
[----:B------:R-:W-:Y:S01]  /*20a40*/  BSSY B1, `(.L_x_1742) ;  /* 0x0000015000017945 */ /* 0x000fe20003800000 */
[----:B------:R2:W-:Y:S02]  /*20a50*/  SYNCS.ARRIVE.TRANS64.RED.A1T0 RZ, [R0+URZ], RZ ;  /* 0x000000ff00ff79a7 */ /* 0x0005e4000810043f */
[----:B------:R0:W3:Y:S01]  /*20a60*/  SHFL.IDX PT, R3, R68, RZ, 0x181f ;  /* 0x00181fff44037589 */ /* 0x0000e200000e0000 */
[----:B------:R-:W-:-:S02]  /*20a70*/  ISETP.GE.AND P0, PT, R65, R72, PT ;  /* 0x000000484100720c */ /* 0x000fc40003f06270 */
[----:B------:R-:W-:Y:S02]  /*20a80*/  SHF.R.S32.HI R69, RZ, 0x1f, R2 ;  /* 0x0000001fff457819 */ /* 0x000fe40000011402 */
[----:B------:R-:W-:Y:S02]  /*20a90*/  SHF.R.S32.HI R71, RZ, 0x1f, R74 ;  /* 0x0000001fff477819 */ /* 0x000fe4000001144a */
[----:B--2---:R-:W-:Y:S01]  /*20aa0*/  SHF.R.S32.HI R0, RZ, 0x1f, R70 ;  /* 0x0000001fff007819 */ /* 0x004fe20000011446 */
[----:B0-----:R-:W-:Y:S06]  /*20ab0*/  @P2 BRA `(.L_x_1743) ;  /* 0x0000000000342947 */ /* 0x001fec0003800000 */
[----:B------:R-:W-:Y:S02]  /*20ac0*/  ULDC UR4, c[0x0][0xac8] ;  /* 0x0002b20000047ab9 */ /* 0x000fe40000000800 */
[----:B------:R-:W-:Y:S02]  /*20ad0*/  ISETP.GE.AND P4, PT, R2, UR4, PT ;  /* 0x0000000402007c0c */ /* 0x000fe4000bf86270 */
[----:B------:R-:W-:Y:S02]  /*20ae0*/  ISETP.GE.AND P3, PT, R74, UR4, PT ;  /* 0x000000044a007c0c */ /* 0x000fe4000bf66270 */
[----:B------:R-:W-:-:S09]  /*20af0*/  ISETP.GE.AND P2, PT, R70, UR4, PT ;  /* 0x0000000446007c0c */ /* 0x000fd2000bf46270 */
[-C--:B-1----:R-:W-:Y:S02]  /*20b00*/  @!P4 LEA R20, P6, R2, R67.reuse, 0x1 ;  /* 0x000000430214c211 */ /* 0x082fe400078c08ff */
[----:B------:R-:W-:Y:S02]  /*20b10*/  @!P3 LEA R64, P5, R74, R67, 0x1 ;  /* 0x000000434a40b211 */ /* 0x000fe400078a08ff */
[----:B---3--:R-:W-:Y:S02]  /*20b20*/  @!P4 LEA.HI.X R21, R2, R3, R69, 0x1, P6 ;  /* 0x000000030215c211 */ /* 0x008fe400030f0c45 */
[----:B------:R-:W-:Y:S02]  /*20b30*/  @!P2 LEA R66, P6, R70, R67, 0x1 ;  /* 0x000000434642a211 */ /* 0x000fe400078c08ff */
[-C--:B------:R-:W-:Y:S01]  /*20b40*/  @!P3 LEA.HI.X R65, R74, R3.reuse, R71, 0x1, P5 ;  /* 0x000000034a41b211 */ /* 0x080fe200028f0c47 */
[----:B-----5:R0:W-:Y:S01]  /*20b50*/  @!P4 ST.E.128 desc[UR46][R20.64], R4 ;  /* 0x000000041400c985 */ /* 0x0201e2000c101d2e */
[----:B------:R-:W-:-:S03]  /*20b60*/  @!P2 LEA.HI.X R67, R70, R3, R0, 0x1, P6 ;  /* 0x000000034643a211 */ /* 0x000fc600030f0c00 */
[----:B------:R0:W-:Y:S04]  /*20b70*/  @!P3 ST.E.128 desc[UR46][R64.64], R28 ;  /* 0x0000001c4000b985 */ /* 0x0001e8000c101d2e */
[----:B------:R0:W-:Y:S02]  /*20b80*/  @!P2 ST.E.128 desc[UR46][R66.64], R44 ;  /* 0x0000002c4200a985 */ /* 0x0001e4000c101d2e */
.L_x_1743:
[----:B------:R-:W-:Y:S05]  /*20b90*/  BSYNC B1 ;  /* 0x0000000000017941 */ /* 0x000fea0003800000 */
.L_x_1742:
[----:B---3--:R2:W3:Y:S01]  /*20ba0*/  SHFL.IDX PT, R3, R68, 0x1, 0x181f ;  /* 0x00381f0044037f89 */ /* 0x0084e200000e0000 */
[----:B------:R-:W-:Y:S03]  /*20bb0*/  BSSY B1, `(.L_x_1744) ;  /* 0x0000010000017945 */ /* 0x000fe60003800000 */
[----:B0-----:R2:W0:Y:S01]  /*20bc0*/  SHFL.IDX PT, R21, R56, 0x1, 0x181f ;  /* 0x00381f0038157f89 */ /* 0x00142200000e0000 */
[----:B------:R-:W-:Y:S05]  /*20bd0*/  @P1 BRA `(.L_x_1745) ;  /* 0x0000000000341947 */ /* 0x000fea0003800000 */
[----:B------:R-:W-:Y:S02]  /*20be0*/  ULDC UR4, c[0x0][0xac8] ;  /* 0x0002b20000047ab9 */ /* 0x000fe40000000800 */
[----:B------:R-:W-:Y:S02]  /*20bf0*/  ISETP.GE.AND P4, PT, R2, UR4, PT ;  /* 0x0000000402007c0c */ /* 0x000fe4000bf86270 */
[----:B------:R-:W-:Y:S02]  /*20c00*/  ISETP.GE.AND P5, PT, R74, UR4, PT ;  /* 0x000000044a007c0c */ /* 0x000fe4000bfa6270 */
[----:B------:R-:W-:-:S09]  /*20c10*/  ISETP.GE.AND P6, PT, R70, UR4, PT ;  /* 0x0000000446007c0c */ /* 0x000fd2000bfc6270 */
[-C--:B0----5:R-:W-:Y:S02]  /*20c20*/  @!P4 LEA R4, P1, R2, R21.reuse, 0x1 ;  /* 0x000000150204c211 */ /* 0x0a1fe400078208ff */
        /* <DEDUP_REMOVED lines=8> */
.L_x_1745:
[----:B------:R-:W-:Y:S05]  /*20cb0*/  BSYNC B1 ;  /* 0x0000000000017941 */ /* 0x000fea0003800000 */
.L_x_1744:
[----:B---3--:R3:W0:Y:S01]  /*20cc0*/  SHFL.IDX PT, R3, R68, 0x2, 0x181f ;  /* 0x00581f0044037f89 */ /* 0x00862200000e0000 */
[----:B------:R-:W-:Y:S03]  /*20cd0*/  BSSY B1, `(.L_x_1746) ;  /* 0x0000010000017945 */ /* 0x000fe60003800000 */
[----:B----45:R3:W4:Y:S01]  /*20ce0*/  SHFL.IDX PT, R9, R56, 0x2, 0x181f ;  /* 0x00581f0038097f89 */ /* 0x03072200000e0000 */
        /* <DEDUP_REMOVED lines=14> */
.L_x_1747:
[----:B------:R-:W-:Y:S05]  /*20dd0*/  BSYNC B1 ;  /* 0x0000000000017941 */ /* 0x000fea0003800000 */
.L_x_1746:
[----:B0-----:R-:W-:Y:S01]  /*20de0*/  VIADD R3, R213, 0x60 ;  /* 0x00000060d5037836 */ /* 0x001fe20000000000 */
[----:B----4-:R0:W4:Y:S04]  /*20df0*/  SHFL.IDX PT, R9, R68, 0x3, 0x181f ;  /* 0x00781f0044097f89 */ /* 0x01012800000e0000 */
        /* <DEDUP_REMOVED lines=8> */
[-C--:B----4-:R-:W-:Y:S02]  /*20e80*/  @!P2 LEA.HI.X R5, R2, R9.reuse, R69, 0x1, P0 ;  /* 0x000000090205a211 */ /* 0x090fe400000f0c45 */
        /* <DEDUP_REMOVED lines=9> */
.L_x_1741:
[----:B------:R-:W-:Y:S01]  /*20f20*/  ULDC.64 UR4, c[0x0][0xb08] ;  /* 0x0002c20000047ab9 */ /* 0x000fe20000000a00 */
[----:B0-----:R-:W0:Y:S01]  /*20f30*/  @P4 LDC R2, c[0x0][0xbec] ;  /* 0x0002fb00ff024b82 */ /* 0x001e220000000800 */
[----:B------:R-:W-:Y:S01]  /*20f40*/  IMAD R7, R56, UR4, RZ ;  /* 0x0000000438077c24 */ /* 0x000fe2000f8e02ff */
[----:B------:R-:W-:Y:S01]  /*20f50*/  ULDC.64 UR6, c[0x0][0xb30] ;  /* 0x0002cc0000067ab9 */ /* 0x000fe20000000a00 */
[C---:B------:R-:W-:Y:S01]  /*20f60*/  IMAD.WIDE.U32 R4, R0.reuse, UR4, RZ ;  /* 0x0000000400047c25 */ /* 0x040fe2000f8e00ff */
[----:B------:R-:W-:Y:S01]  /*20f70*/  ISETP.GE.AND P0, PT, R75, R72, PT ;  /* 0x000000484b00720c */ /* 0x000fe20003f06270 */
[----:B------:R-:W-:Y:S01]  /*20f80*/  BSSY B1, `(.L_x_1749) ;  /* 0x00000ac000017945 */ /* 0x000fe20003800000 */
[----:B------:R-:W-:Y:S01]  /*20f90*/  SHF.R.S32.HI R74, RZ, 0x1f, R224 ;  /* 0x0000001fff4a7819 */ /* 0x000fe200000114e0 */
[----:B------:R-:W-:Y:S01]  /*20fa0*/  IMAD R7, R0, UR5, R7 ;  /* 0x0000000500077c24 */ /* 0x000fe2000f8e0207 */
[----:B------:R-:W1:Y:S01]  /*20fb0*/  @P4 LDC R13, c[0x0][0xbf0] ;  /* 0x0002fc00ff0d4b82 */ /* 0x000e620000000800 */
[----:B------:R-:W-:Y:S01]  /*20fc0*/  ULDC.64 UR4, c[0x0][0xb38] ;  /* 0x0002ce0000047ab9 */ /* 0x000fe20000000a00 */
[----:B------:R-:W-:Y:S01]  /*20fd0*/  SHF.R.S32.HI R0, RZ, 0x1f, R3 ;  /* 0x0000001fff007819 */ /* 0x000fe20000011403 */
[----:B------:R-:W-:Y:S01]  /*20fe0*/  VIADD R138, R201, 0x20 ;  /* 0x00000020c98a7836 */ /* 0x000fe20000000000 */
[----:B------:R-:W-:Y:S01]  /*20ff0*/  IADD3 R5, R5, R7, RZ ;  /* 0x0000000705057210 */ /* 0x000fe20007ffe0ff */
[C---:B------:R-:W-:Y:S01]  /*21000*/  VIADD R140, R201.reuse, 0x18 ;  /* 0x00000018c98c7836 */ /* 0x040fe20000000000 */
[----:B------:R-:W-:Y:S01]  /*21010*/  SHF.R.S32.HI R84, RZ, 0x1f, R225 ;  /* 0x0000001fff547819 */ /* 0x000fe200000114e1 */
[----:B------:R-:W-:Y:S01]  /*21020*/  VIADD R142, R201, 0x10 ;  /* 0x00000010c98e7836 */ /* 0x000fe20000000000 */
[----:B------:R-:W-:Y:S01]  /*21030*/  SHF.R.S32.HI R85, RZ, 0x1f, R226 ;  /* 0x0000001fff557819 */ /* 0x000fe200000114e2 */
[----:B------:R-:W-:Y:S01]  /*21040*/  IMAD.WIDE.U32 R4, R216, UR4, R4 ;  /* 0x00000004d8047c25 */ /* 0x000fe2000f8e0004 */
[----:B------:R-:W-:-:S02]  /*21050*/  SHF.R.S32.HI R86, RZ, 0x1f, R227 ;  /* 0x0000001fff567819 */ /* 0x000fc400000114e3 */
[----:B------:R-:W-:Y:S01]  /*21060*/  SHF.R.S32.HI R87, RZ, 0x1f, R228 ;  /* 0x0000001fff577819 */ /* 0x000fe200000114e4 */
[----:B------:R-:W-:Y:S01]  /*21070*/  IMAD R5, R216, UR5, R5 ;  /* 0x00000005d8057c24 */ /* 0x000fe2000f8e0205 */
[----:B------:R-:W-:Y:S01]  /*21080*/  ULDC.64 UR4, c[0x0][0xb40] ;  /* 0x0002d00000047ab9 */ /* 0x000fe20000000a00 */
[----:B------:R-:W-:Y:S01]  /*21090*/  VIADD R144, R201, 0x8 ;  /* 0x00000008c9907836 */ /* 0x000fe20000000000 */
[----:B------:R-:W-:Y:S01]  /*210a0*/  SHF.R.S32.HI R90, RZ, 0x1f, R229 ;  /* 0x0000001fff5a7819 */ /* 0x000fe200000114e5 */
[----:B------:R-:W-:Y:S01]  /*210b0*/  IMAD R0, R0, UR4, RZ ;  /* 0x0000000400007c24 */ /* 0x000fe2000f8e02ff */
[----:B------:R-:W-:Y:S01]  /*210c0*/  SHF.R.S32.HI R91, RZ, 0x1f, R230 ;  /* 0x0000001fff5b7819 */ /* 0x000fe200000114e6 */
[----:B0-----:R-:W-:Y:S01]  /*210d0*/  @P4 IMAD.HI.U32 R2, R89, R2, RZ ;  /* 0x0000000259024227 */ /* 0x001fe200078e00ff */
[----:B------:R-:W-:Y:S02]  /*210e0*/  SHF.R.S32.HI R92, RZ, 0x1f, R231 ;  /* 0x0000001fff5c7819 */ /* 0x000fe400000114e7 */
[----:B------:R-:W-:Y:S01]  /*210f0*/  SHF.R.S32.HI R93, RZ, 0x1f, R232 ;  /* 0x0000001fff5d7819 */ /* 0x000fe200000114e8 */
[C---:B------:R-:W-:Y:S01]  /*21100*/  IMAD R7, R3.reuse, UR5, R0 ;  /* 0x0000000503077c24 */ /* 0x040fe2000f8e0200 */
[----:B------:R-:W-:Y:S01]  /*21110*/  SHF.R.S32.HI R94, RZ, 0x1f, R233 ;  /* 0x0000001fff5e7819 */ /* 0x000fe200000114e9 */
[----:B------:R-:W-:Y:S01]  /*21120*/  IMAD.WIDE.U32 R4, R3, UR4, R4 ;  /* 0x0000000403047c25 */ /* 0x000fe2000f8e0004 */
[----:B------:R-:W-:Y:S01]  /*21130*/  ULDC.64 UR4, c[0x0][0xb48] ;  /* 0x0002d20000047ab9 */ /* 0x000fe20000000a00 */
[----:B------:R-:W-:-:S02]  /*21140*/  SHF.R.S32.HI R95, RZ, 0x1f, R234 ;  /* 0x0000001fff5f7819 */ /* 0x000fc400000114ea */
[----:B------:R-:W-:Y:S01]  /*21150*/  IMAD.MOV.U32 R3, RZ, RZ, R89 ;  /* 0x000000ffff037224 */ /* 0x000fe200078e0059 */
[----:B-1----:R-:W-:Y:S01]  /*21160*/  @P4 SHF.R.U32.HI R3, RZ, R13, R2 ;  /* 0x0000000dff034219 */ /* 0x002fe20000011602 */
[----:B------:R-:W-:Y:S01]  /*21170*/  IMAD.IADD R5, R5, 0x1, R7 ;  /* 0x0000000105057824 */ /* 0x000fe200078e0207 */
[----:B------:R-:W-:Y:S01]  /*21180*/  SHF.R.S32.HI R96, RZ, 0x1f, R235 ;  /* 0x0000001fff607819 */ /* 0x000fe200000114eb */
[----:B------:R-:W-:Y:S01]  /*21190*/  VIADD R2, R16, 0x30820 ;  /* 0x0003082010027836 */ /* 0x000fe20000000000 */
[--C-:B------:R-:W-:Y:S01]  /*211a0*/  SHF.R.S32.HI R0, RZ, 0x1f, R3.reuse ;  /* 0x0000001fff007819 */ /* 0x100fe20000011403 */
[----:B------:R-:W-:Y:S01]  /*211b0*/  IMAD.MOV R7, RZ, RZ, -R3 ;  /* 0x000000ffff077224 */ /* 0x000fe200078e0a03 */
[----:B------:R-:W-:Y:S01]  /*211c0*/  SHF.R.S32.HI R97, RZ, 0x1f, R236 ;  /* 0x0000001fff617819 */ /* 0x000fe200000114ec */
[C---:B------:R-:W-:Y:S01]  /*211d0*/  IMAD.WIDE.U32 R4, R223.reuse, UR4, R4 ;  /* 0x00000004df047c25 */ /* 0x040fe2000f8e0004 */
[----:B------:R-:W-:Y:S02]  /*211e0*/  PRMT R2, RZ, 0x654, R2 ;  /* 0x00000654ff027816 */ /* 0x000fe40000000002 */
[----:B------:R-:W-:Y:S01]  /*211f0*/  SHF.R.S32.HI R98, RZ, 0x1f, R237 ;  /* 0x0000001fff627819 */ /* 0x000fe200000114ed */
[----:B------:R-:W-:Y:S01]  /*21200*/  IMAD R7, R88, R7, R89 ;  /* 0x0000000758077224 */ /* 0x000fe200078e0259 */
[----:B------:R0:W-:Y:S01]  /*21210*/  SYNCS.ARRIVE.TRANS64.RED.A1T0 RZ, [R2+URZ], RZ ;  /* 0x000000ff02ff79a7 */ /* 0x0001e2000810043f */
[----:B------:R-:W-:Y:S01]  /*21220*/  IMAD R0, R0, UR6, RZ ;  /* 0x0000000600007c24 */ /* 0x000fe2000f8e02ff */
[----:B------:R-:W-:Y:S01]  /*21230*/  SHF.R.S32.HI R138, RZ, 0x1f, R138 ;  /* 0x0000001fff8a7819 */ /* 0x000fe2000001148a */
[----:B------:R-:W-:Y:S01]  /*21240*/  IMAD R5, R223, UR5, R5 ;  /* 0x00000005df057c24 */ /* 0x000fe2000f8e0205 */
[----:B------:R-:W-:Y:S01]  /*21250*/  ULDC.64 UR4, c[0x0][0xb28] ;  /* 0x0002ca0000047ab9 */ /* 0x000fe20000000a00 */
[C---:B------:R-:W-:Y:S01]  /*21260*/  IMAD R13, R3.reuse, UR7, R0 ;  /* 0x00000007030d7c24 */ /* 0x040fe2000f8e0200 */
[----:B------:R-:W-:Y:S01]  /*21270*/  SHF.R.S32.HI R0, RZ, 0x1f, R7 ;  /* 0x0000001fff007819 */ /* 0x000fe20000011407 */
[----:B------:R-:W-:Y:S01]  /*21280*/  IMAD.WIDE.U32 R4, R3, UR6, R4 ;  /* 0x0000000603047c25 */ /* 0x000fe2000f8e0004 */
[----:B------:R-:W-:-:S02]  /*21290*/  SHF.R.S32.HI R140, RZ, 0x1f, R140 ;  /* 0x0000001fff8c7819 */ /* 0x000fc4000001148c */
[----:B------:R-:W-:Y:S01]  /*212a0*/  SHF.R.S32.HI R142, RZ, 0x1f, R142 ;  /* 0x0000001fff8e7819 */ /* 0x000fe2000001148e */
[----:B------:R-:W-:Y:S01]  /*212b0*/  IMAD R0, R0, UR4, RZ ;  /* 0x0000000400007c24 */ /* 0x000fe2000f8e02ff */
[----:B------:R-:W-:Y:S01]  /*212c0*/  SHF.R.S32.HI R144, RZ, 0x1f, R144 ;  /* 0x0000001fff907819 */ /* 0x000fe20000011490 */
[----:B------:R-:W-:Y:S02]  /*212d0*/  IMAD.IADD R5, R5, 0x1, R13 ;  /* 0x0000000105057824 */ /* 0x000fe400078e020d */
        /* <DEDUP_REMOVED lines=8> */
[----:B0-----:R0:W1:Y:S01]  /*21360*/  SHFL.IDX PT, R2, R0, RZ, 0x1c1f ;  /* 0x001c1fff00027589 */ /* 0x00106200000e0000 */
[C---:B------:R-:W-:Y:S02]  /*21370*/  VIADD R141, R201.reuse, 0x10 ;  /* 0x00000010c98d7836 */ /* 0x040fe40000000000 */
[----:B------:R-:W-:Y:S01]  /*21380*/  VIADD R143, R201, 0x8 ;  /* 0x00000008c98f7836 */ /* 0x000fe20000000000 */
[----:B------:R0:W2:Y:S01]  /*21390*/  SHFL.IDX PT, R3, R56, RZ, 0x1c1f ;  /* 0x001c1fff38037589 */ /* 0x0000a200000e0000 */
[----:B------:R-:W-:Y:S05]  /*213a0*/  @P0 BRA `(.L_x_1750) ;  /* 0x0000000400a40947 */ /* 0x000fea0003800000 */
[----:B------:R-:W-:Y:S02]  /*213b0*/  ULDC UR4, c[0x0][0xac8] ;  /* 0x0002b20000047ab9 */ /* 0x000fe40000000800 */
[----:B------:R-:W-:Y:S02]  /*213c0*/  ISETP.GE.AND P4, PT, R143, UR4, PT ;  /* 0x000000048f007c0c */ /* 0x000fe4000bf86270 */
[----:B------:R-:W-:Y:S02]  /*213d0*/  ISETP.GE.AND P3, PT, R141, UR4, PT ;  /* 0x000000048d007c0c */ /* 0x000fe4000bf66270 */
[----:B------:R-:W-:Y:S02]  /*213e0*/  ISETP.GE.AND P5, PT, R201, UR4, PT ;  /* 0x00000004c9007c0c */ /* 0x000fe4000bfa6270 */
[----:B------:R-:W-:Y:S02]  /*213f0*/  ISETP.GE.AND P0, PT, R139, UR4, PT ;  /* 0x000000048b007c0c */ /* 0x000fe4000bf06270 */
[----:B------:R-:W-:-:S05]  /*21400*/  ISETP.GE.AND P1, PT, R99, UR4, PT ;  /* 0x0000000463007c0c */ /* 0x000fca000bf26270 */
[-C--:B-1----:R-:W-:Y:S02]  /*21410*/  @!P4 LEA R4, P2, R143, R2.reuse, 0x2 ;  /* 0x000000028f04c211 */ /* 0x082fe400078410ff */
[----:B------:R-:W-:Y:S02]  /*21420*/  @!P3 LEA R6, P6, R141, R2, 0x2 ;  /* 0x000000028d06b211 */ /* 0x000fe400078c10ff */
[-C--:B--2---:R-:W-:Y:S01]  /*21430*/  @!P4 LEA.HI.X R5, R143, R3.reuse, R144, 0x2, P2 ;  /* 0x000000038f05c211 */ /* 0x084fe200010f1490 */
[----:B------:R-:W-:Y:S01]  /*21440*/  @!P5 IMAD.WIDE R12, R201, 0x4, R2 ;  /* 0x00000004c90cd825 */ /* 0x000fe200078e0202 */
[----:B------:R-:W-:Y:S02]  /*21450*/  ISETP.GE.AND P2, PT, R237, UR4, PT ;  /* 0x00000004ed007c0c */ /* 0x000fe4000bf46270 */
[----:B------:R-:W-:Y:S02]  /*21460*/  @!P3 LEA.HI.X R7, R141, R3, R142, 0x2, P6 ;  /* 0x000000038d07b211 */ /* 0x000fe400030f148e */
[----:B------:R-:W-:Y:S04]  /*21470*/  @!P5 ST.E.64 desc[UR46][R12.64], R24 ;  /* 0x000000180c00d985 */ /* 0x000fe8000c101b2e */
[----:B------:R1:W-:Y:S01]  /*21480*/  @!P4 ST.E.64 desc[UR46][R4.64], R28 ;  /* 0x0000001c0400c985 */ /* 0x0003e2000c101b2e */
[----:B------:R-:W-:-:S03]  /*21490*/  ISETP.GE.AND P4, PT, R235, UR4, PT ;  /* 0x00000004eb007c0c */ /* 0x000fc6000bf86270 */
[----:B------:R2:W-:Y:S01]  /*214a0*/  @!P3 ST.E.64 desc[UR46][R6.64], R32 ;  /* 0x000000200600b985 */ /* 0x0005e2000c101b2e */
[----:B------:R-:W-:Y:S02]  /*214b0*/  ISETP.GE.AND P3, PT, R236, UR4, PT ;  /* 0x00000004ec007c0c */ /* 0x000fe4000bf66270 */
[-C--:B-1----:R-:W-:Y:S02]  /*214c0*/  @!P0 LEA R4, P6, R139, R2.reuse, 0x2 ;  /* 0x000000028b048211 */ /* 0x082fe400078c10ff */
[----:B------:R-:W-:Y:S02]  /*214d0*/  IADD3 R29, R201, 0xa0, RZ ;  /* 0x000000a0c91d7810 */ /* 0x000fe40007ffe0ff */
[-C--:B--2---:R-:W-:Y:S01]  /*214e0*/  @!P1 LEA R6, P5, R99, R2.reuse, 0x2 ;  /* 0x0000000263069211 */ /* 0x084fe200078a10ff */
[----:B------:R-:W-:Y:S01]  /*214f0*/  VIADD R33, R201, 0xb0 ;  /* 0x000000b0c9217836 */ /* 0x000fe20000000000 */
[----:B------:R-:W-:Y:S02]  /*21500*/  @!P0 LEA.HI.X R5, R139, R3, R140, 0x2, P6 ;  /* 0x000000038b058211 */ /* 0x000fe400030f148c */
[----:B------:R-:W-:-:S02]  /*21510*/  @!P2 LEA R12, P6, R237, R2, 0x2 ;  /* 0x00000002ed0ca211 */ /* 0x000fc400078c10ff */
[-C--:B------:R-:W-:Y:S01]  /*21520*/  @!P1 LEA.HI.X R7, R99, R3.reuse, R138, 0x2, P5 ;  /* 0x0000000363079211 */ /* 0x080fe200028f148a */
[----:B------:R1:W-:Y:S01]  /*21530*/  @!P0 ST.E.64 desc[UR46][R4.64], R36 ;  /* 0x0000002404008985 */ /* 0x0003e2000c101b2e */
[----:B------:R-:W-:Y:S02]  /*21540*/  ISETP.GE.AND P5, PT, R234, UR4, PT ;  /* 0x00000004ea007c0c */ /* 0x000fe4000bfa6270 */
[----:B------:R-:W-:Y:S01]  /*21550*/  @!P2 LEA.HI.X R13, R237, R3, R98, 0x2, P6 ;  /* 0x00000003ed0da211 */ /* 0x000fe200030f1462 */
[----:B------:R2:W-:Y:S01]  /*21560*/  @!P1 ST.E.64 desc[UR46][R6.64], R40 ;  /* 0x0000002806009985 */ /* 0x0005e2000c101b2e */
[----:B------:R-:W-:Y:S02]  /*21570*/  ISETP.GE.AND P0, PT, R233, UR4, PT ;  /* 0x00000004e9007c0c */ /* 0x000fe4000bf06270 */
[----:B------:R-:W-:Y:S01]  /*21580*/  ISETP.GE.AND P1, PT, R232, UR4, PT ;  /* 0x00000004e8007c0c */ /* 0x000fe2000bf26270 */
[----:B------:R3:W-:Y:S01]  /*21590*/  @!P2 ST.E.64 desc[UR46][R12.64], R44 ;  /* 0x0000002c0c00a985 */ /* 0x0007e2000c101b2e */
[----:B-1----:R-:W-:-:S02]  /*215a0*/  @!P3 LEA R4, P6, R236, R2, 0x2 ;  /* 0x00000002ec04b211 */ /* 0x002fc400078c10ff */
[CC--:B--2---:R-:W-:Y:S02]  /*215b0*/  @!P4 LEA R6, P2, R235.reuse, R2.reuse, 0x2 ;  /* 0x00000002eb06c211 */ /* 0x0c4fe400078410ff */
[-C--:B------:R-:W-:Y:S02]  /*215c0*/  @!P3 LEA.HI.X R5, R236, R3.reuse, R97, 0x2, P6 ;  /* 0x00000003ec05b211 */ /* 0x080fe400030f1461 */
[----:B------:R-:W-:Y:S02]  /*215d0*/  @!P4 LEA.HI.X R7, R235, R3, R96, 0x2, P2 ;  /* 0x00000003eb07c211 */ /* 0x000fe400010f1460 */
[----:B------:R-:W-:Y:S01]  /*215e0*/  ISETP.GE.AND P2, PT, R231, UR4, PT ;  /* 0x00000004e7007c0c */ /* 0x000fe2000bf46270 */
[----:B------:R1:W-:Y:S01]  /*215f0*/  @!P3 ST.E.64 desc[UR46][R4.64], R48 ;  /* 0x000000300400b985 */ /* 0x0003e2000c101b2e */
[----:B---3--:R-:W-:-:S03]  /*21600*/  @!P5 LEA R12, P6, R234, R2, 0x2 ;  /* 0x00000002ea0cd211 */ /* 0x008fc600078c10ff */
[----:B------:R2:W-:Y:S01]  /*21610*/  @!P4 ST.E.64 desc[UR46][R6.64], R52 ;  /* 0x000000340600c985 */ /* 0x0005e2000c101b2e */
[----:B------:R-:W-:-:S05]  /*21620*/  @!P5 LEA.HI.X R13, R234, R3, R95, 0x2, P6 ;  /* 0x00000003ea0dd211 */ /* 0x000fca00030f145f */
[----:B------:R3:W-:Y:S01]  /*21630*/  @!P5 ST.E.64 desc[UR46][R12.64], R8 ;  /* 0x000000080c00d985 */ /* 0x0007e2000c101b2e */
[----:B------:R-:W-:Y:S02]  /*21640*/  ISETP.GE.AND P5, PT, R230, UR4, PT ;  /* 0x00000004e6007c0c */ /* 0x000fe4000bfa6270 */
[----:B-1----:R-:W-:-:S04]  /*21650*/  @!P0 LEA R4, P4, R233, R2, 0x2 ;  /* 0x00000002e9048211 */ /* 0x002fc800078810ff */
[-C--:B------:R-:W-:Y:S02]  /*21660*/  @!P0 LEA.HI.X R5, R233, R3.reuse, R94, 0x2, P4 ;  /* 0x00000003e9058211 */ /* 0x080fe400020f145e */
[----:B------:R-:W-:Y:S02]  /*21670*/  ISETP.GE.AND P4, PT, R229, UR4, PT ;  /* 0x00000004e5007c0c */ /* 0x000fe4000bf86270 */
[CC--:B--2---:R-:W-:Y:S01]  /*21680*/  @!P1 LEA R6, P3, R232.reuse, R2.reuse, 0x2 ;  /* 0x00000002e8069211 */ /* 0x0c4fe200078610ff */
[----:B------:R1:W-:Y:S01]  /*21690*/  @!P0 ST.E.64 desc[UR46][R4.64], R60 ;  /* 0x0000003c04008985 */ /* 0x0003e2000c101b2e */
[C---:B---3--:R-:W-:Y:S02]  /*216a0*/  @!P2 LEA R8, P6, R231.reuse, R2, 0x2 ;  /* 0x00000002e708a211 */ /* 0x048fe400078c10ff */
[-C--:B------:R-:W-:Y:S02]  /*216b0*/  @!P1 LEA.HI.X R7, R232, R3.reuse, R93, 0x2, P3 ;  /* 0x00000003e8079211 */ /* 0x080fe400018f145d */
[----:B------:R-:W-:-:S02]  /*216c0*/  @!P2 LEA.HI.X R9, R231, R3, R92, 0x2, P6 ;  /* 0x00000003e709a211 */ /* 0x000fc400030f145c */
[----:B------:R-:W-:Y:S01]  /*216d0*/  ISETP.GE.AND P3, PT, R228, UR4, PT ;  /* 0x00000004e4007c0c */ /* 0x000fe2000bf66270 */
[----:B------:R2:W-:Y:S01]  /*216e0*/  @!P1 ST.E.64 desc[UR46][R6.64], R64 ;  /* 0x0000004006009985 */ /* 0x0005e2000c101b2e */
[----:B------:R-:W-:-:S03]  /*216f0*/  ISETP.GE.AND P0, PT, R226, UR4, PT ;  /* 0x00000004e2007c0c */ /* 0x000fc6000bf06270 */
[----:B------:R3:W-:Y:S01]  /*21700*/  @!P2 ST.E.64 desc[UR46][R8.64], R68 ;  /* 0x000000440800a985 */ /* 0x0007e2000c101b2e */
[----:B------:R-:W-:Y:S02]  /*21710*/  ISETP.GE.AND P2, PT, R227, UR4, PT ;  /* 0x00000004e3007c0c */ /* 0x000fe4000bf46270 */
[----:B-1----:R-:W-:-:S04]  /*21720*/  @!P5 LEA R4, P6, R230, R2, 0x2 ;  /* 0x00000002e604d211 */ /* 0x002fc800078c10ff */
[----:B------:R-:W-:Y:S02]  /*21730*/  @!P5 LEA.HI.X R5, R230, R3, R91, 0x2, P6 ;  /* 0x00000003e605d211 */ /* 0x000fe400030f145b */
[----:B--2---:R-:W-:-:S03]  /*21740*/  @!P4 LEA R6, P1, R229, R2, 0x2 ;  /* 0x00000002e506c211 */ /* 0x004fc600078210ff */
[----:B------:R-:W-:Y:S01]  /*21750*/  @!P5 ST.E.64 desc[UR46][R4.64], R10 ;  /* 0x0000000a0400d985 */ /* 0x000fe2000c101b2e */
[-C--:B------:R-:W-:Y:S02]  /*21760*/  @!P0 LEA R14, P5, R226, R2.reuse, 0x2 ;  /* 0x00000002e20e8211 */ /* 0x080fe400078a10ff */
[-C--:B------:R-:W-:Y:S02]  /*21770*/  @!P4 LEA.HI.X R7, R229, R3.reuse, R90, 0x2, P1 ;  /* 0x00000003e507c211 */ /* 0x080fe400008f145a */
[----:B------:R-:W-:Y:S02]  /*21780*/  ISETP.GE.AND P1, PT, R225, UR4, PT ;  /* 0x00000004e1007c0c */ /* 0x000fe4000bf26270 */
[CC--:B---3--:R-:W-:Y:S01]  /*21790*/  @!P3 LEA R8, P6, R228.reuse, R2.reuse, 0x2 ;  /* 0x00000002e408b211 */ /* 0x0c8fe200078c10ff */
[----:B------:R1:W-:Y:S01]  /*217a0*/  @!P4 ST.E.64 desc[UR46][R6.64], R76 ;  /* 0x0000004c0600c985 */ /* 0x0003e2000c101b2e */
[----:B------:R-:W-:Y:S02]  /*217b0*/  @!P2 LEA R12, P4, R227, R2, 0x2 ;  /* 0x00000002e30ca211 */ /* 0x000fe400078810ff */
[----:B------:R-:W-:-:S02]  /*217c0*/  @!P3 LEA.HI.X R9, R228, R3, R87, 0x2, P6 ;  /* 0x00000003e409b211 */ /* 0x000fc400030f1457 */
[-C--:B------:R-:W-:Y:S02]  /*217d0*/  @!P2 LEA.HI.X R13, R227, R3.reuse, R86, 0x2, P4 ;  /* 0x00000003e30da211 */ /* 0x080fe400020f1456 */
[----:B------:R-:W-:Y:S01]  /*217e0*/  ISETP.GE.AND P4, PT, R29, UR4, PT ;  /* 0x000000041d007c0c */ /* 0x000fe2000bf86270 */
[----:B------:R2:W-:Y:S01]  /*217f0*/  @!P3 ST.E.64 desc[UR46][R8.64], R80 ;  /* 0x000000500800b985 */ /* 0x0005e2000c101b2e */
[----:B------:R-:W-:Y:S02]  /*21800*/  ISETP.GE.AND P3, PT, R222, UR4, PT ;  /* 0x00000004de007c0c */ /* 0x000fe4000bf66270 */
[----:B------:R-:W-:Y:S01]  /*21810*/  @!P1 LEA R24, P6, R225, R2, 0x2 ;  /* 0x00000002e1189211 */ /* 0x000fe200078c10ff */
[----:B------:R-:W-:Y:S01]  /*21820*/  @!P2 ST.E.64 desc[UR46][R12.64], R20 ;  /* 0x000000140c00a985 */ /* 0x000fe2000c101b2e */
[-C--:B------:R-:W-:Y:S01]  /*21830*/  @!P0 LEA.HI.X R15, R226, R3.reuse, R85, 0x2, P5 ;  /* 0x00000003e20f8211 */ /* 0x080fe200028f1455 */
[----:B-1----:R-:W-:Y:S01]  /*21840*/  VIADD R7, R201, 0xa8 ;  /* 0x000000a8c9077836 */ /* 0x002fe20000000000 */
[----:B------:R-:W-:-:S02]  /*21850*/  @!P1 LEA.HI.X R25, R225, R3, R84, 0x2, P6 ;  /* 0x00000003e1199211 */ /* 0x000fc400030f1454 */
[----:B------:R-:W-:Y:S01]  /*21860*/  ISETP.GE.AND P2, PT, R224, UR4, PT ;  /* 0x00000004e0007c0c */ /* 0x000fe2000bf46270 */
[----:B------:R1:W-:Y:S01]  /*21870*/  @!P0 ST.E.64 desc[UR46][R14.64], R120 ;  /* 0x000000780e008985 */ /* 0x0003e2000c101b2e */
[----:B------:R-:W-:Y:S02]  /*21880*/  SHF.R.S32.HI R5, RZ, 0x1f, R222 ;  /* 0x0000001fff057819 */ /* 0x000fe400000114de */
[----:B------:R-:W-:Y:S01]  /*21890*/  ISETP.GE.AND P0, PT, R33, UR4, PT ;  /* 0x0000000421007c0c */ /* 0x000fe2000bf06270 */
[----:B------:R3:W-:Y:S01]  /*218a0*/  @!P1 ST.E.64 desc[UR46][R24.64], R122 ;  /* 0x0000007a18009985 */ /* 0x0007e2000c101b2e */
[----:B------:R-:W-:Y:S02]  /*218b0*/  ISETP.GE.AND P1, PT, R7, UR4, PT ;  /* 0x0000000407007c0c */ /* 0x000fe4000bf26270 */
[----:B------:R-:W-:Y:S02]  /*218c0*/  @!P3 LEA R10, P6, R222, R2, 0x2 ;  /* 0x00000002de0ab211 */ /* 0x000fe400078c10ff */
[----:B------:R-:W-:-:S02]  /*218d0*/  SHF.R.S32.HI R4, RZ, 0x1f, R29 ;  /* 0x0000001fff047819 */ /* 0x000fc4000001141d */
[-C--:B--2---:R-:W-:Y:S02]  /*218e0*/  @!P4 LEA R8, P5, R29, R2.reuse, 0x2 ;  /* 0x000000021d08c211 */ /* 0x084fe400078a10ff */
[-C--:B------:R-:W-:Y:S01]  /*218f0*/  @!P3 LEA.HI.X R11, R222, R3.reuse, R5, 0x2, P6 ;  /* 0x00000003de0bb211 */ /* 0x080fe200030f1405 */
[----:B-1----:R-:W-:Y:S01]  /*21900*/  VIADD R15, R201, 0xb8 ;  /* 0x000000b8c90f7836 */ /* 0x002fe20000000000 */
[C---:B------:R-:W-:Y:S02]  /*21910*/  @!P2 LEA R12, P6, R224.reuse, R2, 0x2 ;  /* 0x00000002e00ca211 */ /* 0x040fe400078c10ff */
[-C--:B------:R-:W-:Y:S02]  /*21920*/  @!P4 LEA.HI.X R9, R29, R3.reuse, R4, 0x2, P5 ;  /* 0x000000031d09c211 */ /* 0x080fe400028f1404 */
[----:B------:R-:W-:Y:S02]  /*21930*/  ISETP.GE.AND P5, PT, R15, UR4, PT ;  /* 0x000000040f007c0c */ /* 0x000fe4000bfa6270 */
[----:B------:R-:W-:-:S02]  /*21940*/  @!P2 LEA.HI.X R13, R224, R3, R74, 0x2, P6 ;  /* 0x00000003e00da211 */ /* 0x000fc400030f144a */
[----:B------:R-:W-:Y:S02]  /*21950*/  SHF.R.S32.HI R4, RZ, 0x1f, R7 ;  /* 0x0000001fff047819 */ /* 0x000fe40000011407 */
[CC--:B------:R-:W-:Y:S01]  /*21960*/  @!P1 LEA R6, P6, R7.reuse, R2.reuse, 0x2 ;  /* 0x0000000207069211 */ /* 0x0c0fe200078c10ff */
[----:B------:R3:W-:Y:S01]  /*21970*/  @!P2 ST.E.64 desc[UR46][R12.64], R124 ;  /* 0x0000007c0c00a985 */ /* 0x0007e2000c101b2e */
[----:B------:R-:W-:Y:S02]  /*21980*/  SHF.R.S32.HI R5, RZ, 0x1f, R33 ;  /* 0x0000001fff057819 */ /* 0x000fe40000011421 */
[-C--:B------:R-:W-:Y:S01]  /*21990*/  @!P1 LEA.HI.X R7, R7, R3.reuse, R4, 0x2, P6 ;  /* 0x0000000307079211 */ /* 0x080fe200030f1404 */
[----:B------:R3:W-:Y:S01]  /*219a0*/  @!P3 ST.E.64 desc[UR46][R10.64], R100 ;  /* 0x000000640a00b985 */ /* 0x0007e2000c101b2e */
[C---:B------:R-:W-:Y:S02]  /*219b0*/  @!P0 LEA R4, P6, R33.reuse, R2, 0x2 ;  /* 0x0000000221048211 */ /* 0x040fe400078c10ff */
[----:B------:R-:W-:Y:S01]  /*219c0*/  SHF.R.S32.HI R14, RZ, 0x1f, R15 ;  /* 0x0000001fff0e7819 */ /* 0x000fe2000001140f */
[----:B------:R3:W-:Y:S01]  /*219d0*/  @!P4 ST.E.64 desc[UR46][R8.64], R104 ;  /* 0x000000680800c985 */ /* 0x0007e2000c101b2e */
[----:B------:R-:W-:-:S02]  /*219e0*/  @!P0 LEA.HI.X R5, R33, R3, R5, 0x2, P6 ;  /* 0x0000000321058211 */ /* 0x000fc400030f1405 */
[C---:B------:R-:W-:Y:S01]  /*219f0*/  @!P5 LEA R2, P6, R15.reuse, R2, 0x2 ;  /* 0x000000020f02d211 */ /* 0x040fe200078c10ff */
[----:B------:R3:W-:Y:S03]  /*21a00*/  @!P1 ST.E.64 desc[UR46][R6.64], R108 ;  /* 0x0000006c06009985 */ /* 0x0007e6000c101b2e */
[----:B------:R-:W-:Y:S01]  /*21a10*/  @!P5 LEA.HI.X R3, R15, R3, R14, 0x2, P6 ;  /* 0x000000030f03d211 */ /* 0x000fe200030f140e */
[----:B------:R3:W-:Y:S04]  /*21a20*/  @!P0 ST.E.64 desc[UR46][R4.64], R112 ;  /* 0x0000007004008985 */ /* 0x0007e8000c101b2e */
[----:B------:R3:W-:Y:S04]  /*21a30*/  @!P5 ST.E.64 desc[UR46][R2.64], R116 ;  /* 0x000000740200d985 */ /* 0x0007e8000c101b2e */
.L_x_1750:
[----:B------:R-:W-:Y:S05]  /*21a40*/  BSYNC B1 ;  /* 0x0000000000017941 */ /* 0x000fea0003800000 */
.L_x_1749:
[----:B------:R-:W-:Y:S01]  /*21a50*/  ISETP.GE.AND P0, PT, R73, R72, PT ;  /* 0x000000484900720c */ /* 0x000fe20003f06270 */
[----:B--23--:R2:W3:Y:S04]  /*21a60*/  SHFL.IDX PT, R3, R56, 0x1, 0x1c1f ;  /* 0x003c1f0038037f89 */ /* 0x00c4e800000e0000 */
[----:B-1----:R2:W1:Y:S08]  /*21a70*/  SHFL.IDX PT, R2, R0, 0x1, 0x1c1f ;  /* 0x003c1f0000027f89 */ /* 0x00247000000e0000 */
[----:B--2---:R-:W-:Y:S05]  /*21a80*/  @P0 BRA `(.L_x_1748) ;  /* 0x0000001400000947 */ /* 0x004fea0003800000 */
[----:B------:R-:W-:Y:S01]  /*21a90*/  ULDC UR4, c[0x0][0xac8] ;  /* 0x0002b20000047ab9 */ /* 0x000fe20000000800 */
[----:B------:R-:W-:Y:S01]  /*21aa0*/  VIADD R25, R201, 0xa0 ;  /* 0x000000a0c9197836 */ /* 0x000fe20000000000 */
[----:B------:R-:W-:Y:S01]  /*21ab0*/  ISETP.GE.AND P1, PT, R143, UR4, PT ;  /* 0x000000048f007c0c */ /* 0x000fe2000bf26270 */
[----:B------:R-:W-:Y:S01]  /*21ac0*/  VIADD R21, R201, 0xa8 ;  /* 0x000000a8c9157836 */ /* 0x000fe20000000000 */
[----:B------:R-:W-:Y:S02]  /*21ad0*/  ISETP.GE.AND P0, PT, R141, UR4, PT ;  /* 0x000000048d007c0c */ /* 0x000fe4000bf06270 */
[----:B------:R-:W-:Y:S02]  /*21ae0*/  ISETP.GE.AND P2, PT, R201, UR4, PT ;  /* 0x00000004c9007c0c */ /* 0x000fe4000bf46270 */
[----:B------:R-:W-:Y:S02]  /*21af0*/  ISETP.GE.AND P3, PT, R139, UR4, PT ;  /* 0x000000048b007c0c */ /* 0x000fe4000bf66270 */
[----:B------:R-:W-:-:S02]  /*21b00*/  ISETP.GE.AND P4, PT, R99, UR4, PT ;  /* 0x0000000463007c0c */ /* 0x000fc4000bf86270 */
[----:B0-----:R-:W-:-:S03]  /*21b10*/  SHF.R.S32.HI R0, RZ, 0x1f, R25 ;  /* 0x0000001fff007819 */ /* 0x001fc60000011419 */
[-C--:B-1----:R-:W-:Y:S02]  /*21b20*/  @!P1 LEA R6, P5, R143, R2.reuse, 0x2 ;  /* 0x000000028f069211 */ /* 0x082fe400078a10ff */
[-C--:B------:R-:W-:Y:S02]  /*21b30*/  @!P0 LEA R8, P6, R141, R2.reuse, 0x2 ;  /* 0x000000028d088211 */ /* 0x080fe400078c10ff */
[-C--:B---3--:R-:W-:Y:S01]  /*21b40*/  @!P1 LEA.HI.X R7, R143, R3.reuse, R144, 0x2, P5 ;  /* 0x000000038f079211 */ /* 0x088fe200028f1490 */
[----:B------:R-:W-:Y:S01]  /*21b50*/  @!P2 IMAD.WIDE R4, R201, 0x4, R2 ;  /* 0x00000004c904a825 */ /* 0x000fe200078e0202 */
[----:B------:R-:W-:Y:S02]  /*21b60*/  ISETP.GE.AND P5, PT, R237, UR4, PT ;  /* 0x00000004ed007c0c */ /* 0x000fe4000bfa6270 */
[----:B------:R-:W-:Y:S02]  /*21b70*/  @!P0 LEA.HI.X R9, R141, R3, R142, 0x2, P6 ;  /* 0x000000038d098211 */ /* 0x000fe400030f148e */
[----:B------:R0:W-:Y:S01]  /*21b80*/  @!P2 ST.E.64 desc[UR46][R4.64], R26 ;  /* 0x0000001a0400a985 */ /* 0x0001e2000c101b2e */
[----:B------:R-:W-:-:S02]  /*21b90*/  @!P3 LEA R10, P6, R139, R2, 0x2 ;  /* 0x000000028b0ab211 */ /* 0x000fc400078c10ff */
[-C--:B------:R-:W-:Y:S01]  /*21ba0*/  @!P4 LEA R12, P2, R99, R2.reuse, 0x2 ;  /* 0x00000002630cc211 */ /* 0x080fe200078410ff */
[----:B------:R1:W-:Y:S01]  /*21bb0*/  @!P1 ST.E.64 desc[UR46][R6.64], R30 ;  /* 0x0000001e06009985 */ /* 0x0003e2000c101b2e */
[----:B------:R-:W-:Y:S02]  /*21bc0*/  ISETP.GE.AND P1, PT, R235, UR4, PT ;  /* 0x00000004eb007c0c */ /* 0x000fe4000bf26270 */
[-C--:B------:R-:W-:Y:S01]  /*21bd0*/  @!P3 LEA.HI.X R11, R139, R3.reuse, R140, 0x2, P6 ;  /* 0x000000038b0bb211 */ /* 0x080fe200030f148c */
[----:B------:R2:W-:Y:S01]  /*21be0*/  @!P0 ST.E.64 desc[UR46][R8.64], R34 ;  /* 0x0000002208008985 */ /* 0x0005e2000c101b2e */
[----:B------:R-:W-:Y:S02]  /*21bf0*/  ISETP.GE.AND P0, PT, R236, UR4, PT ;  /* 0x00000004ec007c0c */ /* 0x000fe4000bf06270 */
[----:B------:R-:W-:Y:S01]  /*21c00*/  @!P5 LEA R14, P6, R237, R2, 0x2 ;  /* 0x00000002ed0ed211 */ /* 0x000fe200078c10ff */
[----:B------:R3:W-:Y:S01]  /*21c10*/  @!P3 ST.E.64 desc[UR46][R10.64], R38 ;  /* 0x000000260a00b985 */ /* 0x0007e2000c101b2e */
[----:B------:R-:W-:-:S02]  /*21c20*/  @!P4 LEA.HI.X R13, R99, R3, R138, 0x2, P2 ;  /* 0x00000003630dc211 */ /* 0x000fc400010f148a */
[----:B------:R-:W-:Y:S02]  /*21c30*/  ISETP.GE.AND P2, PT, R234, UR4, PT ;  /* 0x00000004ea007c0c */ /* 0x000fe4000bf46270 */
[----:B------:R-:W-:Y:S01]  /*21c40*/  @!P5 LEA.HI.X R15, R237, R3, R98, 0x2, P6 ;  /* 0x00000003ed0fd211 */ /* 0x000fe200030f1462 */
[----:B------:R4:W-:Y:S01]  /*21c50*/  @!P4 ST.E.64 desc[UR46][R12.64], R42 ;  /* 0x0000002a0c00c985 */ /* 0x0009e2000c101b2e */
[----:B------:R-:W-:Y:S02]  /*21c60*/  ISETP.GE.AND P3, PT, R233, UR4, PT ;  /* 0x00000004e9007c0c */ /* 0x000fe4000bf66270 */
[----:B------:R-:W-:Y:S01]  /*21c70*/  ISETP.GE.AND P4, PT, R232, UR4, PT ;  /* 0x00000004e8007c0c */ /* 0x000fe2000bf86270 */
[----:B------:R5:W-:Y:S01]  /*21c80*/  @!P5 ST.E.64 desc[UR46][R14.64], R46 ;  /* 0x0000002e0e00d985 */ /* 0x000be2000c101b2e */
[-C--:B0-----:R-:W-:Y:S02]  /*21c90*/  @!P0 LEA R4, P6, R236, R2.reuse, 0x2 ;  /* 0x00000002ec048211 */ /* 0x081fe400078c10ff */
[----:B-1----:R-:W-:-:S02]  /*21ca0*/  @!P1 LEA R6, P5, R235, R2, 0x2 ;  /* 0x00000002eb069211 */ /* 0x002fc400078a10ff */
[-C--:B------:R-:W-:Y:S02]  /*21cb0*/  @!P0 LEA.HI.X R5, R236, R3.reuse, R97, 0x2, P6 ;  /* 0x00000003ec058211 */ /* 0x080fe400030f1461 */
[CC--:B--2---:R-:W-:Y:S02]  /*21cc0*/  @!P2 LEA R8, P6, R234.reuse, R2.reuse, 0x2 ;  /* 0x00000002ea08a211 */ /* 0x0c4fe400078c10ff */
[-C--:B------:R-:W-:Y:S01]  /*21cd0*/  @!P1 LEA.HI.X R7, R235, R3.reuse, R96, 0x2, P5 ;  /* 0x00000003eb079211 */ /* 0x080fe200028f1460 */
[----:B------:R0:W-:Y:S01]  /*21ce0*/  @!P0 ST.E.64 desc[UR46][R4.64], R50 ;  /* 0x0000003204008985 */ /* 0x0001e2000c101b2e */
[----:B------:R-:W-:Y:S02]  /*21cf0*/  ISETP.GE.AND P5, PT, R231, UR4, PT ;  /* 0x00000004e7007c0c */ /* 0x000fe4000bfa6270 */
[----:B------:R-:W-:Y:S01]  /*21d00*/  @!P2 LEA.HI.X R9, R234, R3, R95, 0x2, P6 ;  /* 0x00000003ea09a211 */ /* 0x000fe200030f145f */
[----:B------:R1:W-:Y:S01]  /*21d10*/  @!P1 ST.E.64 desc[UR46][R6.64], R54 ;  /* 0x0000003606009985 */ /* 0x0003e2000c101b2e */
[----:B---3--:R-:W-:-:S02]  /*21d20*/  @!P3 LEA R10, P1, R233, R2, 0x2 ;  /* 0x00000002e90ab211 */ /* 0x008fc400078210ff */
[-C--:B----4-:R-:W-:Y:S01]  /*21d30*/  @!P4 LEA R12, P0, R232, R2.reuse, 0x2 ;  /* 0x00000002e80cc211 */ /* 0x090fe200078010ff */
[----:B------:R2:W-:Y:S01]  /*21d40*/  @!P2 ST.E.64 desc[UR46][R8.64], R126 ;  /* 0x0000007e0800a985 */ /* 0x0005e2000c101b2e */
[----:B------:R-:W-:Y:S02]  /*21d50*/  ISETP.GE.AND P2, PT, R230, UR4, PT ;  /* 0x00000004e6007c0c */ /* 0x000fe4000bf46270 */
[-C--:B------:R-:W-:Y:S02]  /*21d60*/  @!P3 LEA.HI.X R11, R233, R3.reuse, R94, 0x2, P1 ;  /* 0x00000003e90bb211 */ /* 0x080fe400008f145e */
[----:B------:R-:W-:Y:S02]  /*21d70*/  ISETP.GE.AND P1, PT, R229, UR4, PT ;  /* 0x00000004e5007c0c */ /* 0x000fe4000bf26270 */
[----:B-----5:R-:W-:Y:S01]  /*21d80*/  @!P5 LEA R14, P6, R231, R2, 0x2 ;  /* 0x00000002e70ed211 */ /* 0x020fe200078c10ff */
[----:B------:R3:W-:Y:S01]  /*21d90*/  @!P3 ST.E.64 desc[UR46][R10.64], R62 ;  /* 0x0000003e0a00b985 */ /* 0x0007e2000c101b2e */
[----:B------:R-:W-:-:S02]  /*21da0*/  @!P4 LEA.HI.X R13, R232, R3, R93, 0x2, P0 ;  /* 0x00000003e80dc211 */ /* 0x000fc400000f145d */
[----:B------:R-:W-:Y:S02]  /*21db0*/  @!P5 LEA.HI.X R15, R231, R3, R92, 0x2, P6 ;  /* 0x00000003e70fd211 */ /* 0x000fe400030f145c */
[----:B------:R-:W-:Y:S01]  /*21dc0*/  ISETP.GE.AND P0, PT, R228, UR4, PT ;  /* 0x00000004e4007c0c */ /* 0x000fe2000bf06270 */
[----:B------:R-:W-:Y:S01]  /*21dd0*/  @!P4 ST.E.64 desc[UR46][R12.64], R66 ;  /* 0x000000420c00c985 */ /* 0x000fe2000c101b2e */
[----:B------:R-:W-:Y:S02]  /*21de0*/  ISETP.GE.AND P3, PT, R227, UR4, PT ;  /* 0x00000004e3007c0c */ /* 0x000fe4000bf66270 */
[-C--:B0-----:R-:W-:Y:S01]  /*21df0*/  @!P2 LEA R4, P6, R230, R2.reuse, 0x2 ;  /* 0x00000002e604a211 */ /* 0x081fe200078c10ff */
[----:B------:R0:W-:Y:S01]  /*21e00*/  @!P5 ST.E.64 desc[UR46][R14.64], R70 ;  /* 0x000000460e00d985 */ /* 0x0001e2000c101b2e */
[----:B------:R-:W-:Y:S02]  /*21e10*/  ISETP.GE.AND P4, PT, R226, UR4, PT ;  /* 0x00000004e2007c0c */ /* 0x000fe4000bf86270 */
[----:B-1----:R-:W-:-:S02]  /*21e20*/  @!P1 LEA R6, P5, R229, R2, 0x2 ;  /* 0x00000002e5069211 */ /* 0x002fc400078a10ff */
[-C--:B------:R-:W-:Y:S02]  /*21e30*/  @!P2 LEA.HI.X R5, R230, R3.reuse, R91, 0x2, P6 ;  /* 0x00000003e605a211 */ /* 0x080fe400030f145b */
[-C--:B------:R-:W-:Y:S02]  /*21e40*/  @!P1 LEA.HI.X R7, R229, R3.reuse, R90, 0x2, P5 ;  /* 0x00000003e5079211 */ /* 0x080fe400028f145a */
[CC--:B--2---:R-:W-:Y:S01]  /*21e50*/  @!P0 LEA R8, P6, R228.reuse, R2.reuse, 0x2 ;  /* 0x00000002e4088211 */ /* 0x0c4fe200078c10ff */
[----:B------:R1:W-:Y:S01]  /*21e60*/  @!P2 ST.E.64 desc[UR46][R4.64], R128 ;  /* 0x000000800400a985 */ /* 0x0003e2000c101b2e */
[----:B------:R-:W-:Y:S02]  /*21e70*/  ISETP.GE.AND P2, PT, R225, UR4, PT ;  /* 0x00000004e1007c0c */ /* 0x000fe4000bf46270 */
[-C--:B------:R-:W-:Y:S01]  /*21e80*/  @!P0 LEA.HI.X R9, R228, R3.reuse, R87, 0x2, P6 ;  /* 0x00000003e4098211 */ /* 0x080fe200030f1457 */
[----:B------:R2:W-:Y:S01]  /*21e90*/  @!P1 ST.E.64 desc[UR46][R6.64], R78 ;  /* 0x0000004e06009985 */ /* 0x0005e2000c101b2e */
[-C--:B---3--:R-:W-:Y:S01]  /*21ea0*/  @!P3 LEA R10, P1, R227, R2.reuse, 0x2 ;  /* 0x00000002e30ab211 */ /* 0x088fe200078210ff */
[----:B0-----:R-:W-:Y:S01]  /*21eb0*/  VIADD R15, R201, 0xb0 ;  /* 0x000000b0c90f7836 */ /* 0x001fe20000000000 */
[----:B------:R-:W-:Y:S01]  /*21ec0*/  @!P4 LEA R12, P5, R226, R2, 0x2 ;  /* 0x00000002e20cc211 */ /* 0x000fe200078a10ff */
[----:B------:R0:W-:Y:S01]  /*21ed0*/  @!P0 ST.E.64 desc[UR46][R8.64], R82 ;  /* 0x0000005208008985 */ /* 0x0001e2000c101b2e */
[----:B------:R-:W-:-:S02]  /*21ee0*/  @!P3 LEA.HI.X R11, R227, R3, R86, 0x2, P1 ;  /* 0x00000003e30bb211 */ /* 0x000fc400008f1456 */
[----:B------:R-:W-:Y:S02]  /*21ef0*/  ISETP.GE.AND P1, PT, R224, UR4, PT ;  /* 0x00000004e0007c0c */ /* 0x000fe4000bf26270 */
[----:B------:R-:W-:Y:S01]  /*21f00*/  @!P4 LEA.HI.X R13, R226, R3, R85, 0x2, P5 ;  /* 0x00000003e20dc211 */ /* 0x000fe200028f1455 */
[----:B------:R3:W-:Y:S01]  /*21f10*/  @!P3 ST.E.64 desc[UR46][R10.64], R130 ;  /* 0x000000820a00b985 */ /* 0x0007e2000c101b2e */
[----:B------:R-:W-:Y:S02]  /*21f20*/  ISETP.GE.AND P0, PT, R222, UR4, PT ;  /* 0x00000004de007c0c */ /* 0x000fe4000bf06270 */
[----:B-1----:R-:W-:Y:S01]  /*21f30*/  @!P2 LEA R4, P5, R225, R2, 0x2 ;  /* 0x00000002e104a211 */ /* 0x002fe200078a10ff */
[----:B------:R1:W-:Y:S01]  /*21f40*/  @!P4 ST.E.64 desc[UR46][R12.64], R132 ;  /* 0x000000840c00c985 */ /* 0x0003e2000c101b2e */
[----:B------:R-:W-:Y:S02]  /*21f50*/  ISETP.GE.AND P4, PT, R25, UR4, PT ;  /* 0x0000000419007c0c */ /* 0x000fe4000bf86270 */
[----:B------:R-:W-:-:S02]  /*21f60*/  ISETP.GE.AND P3, PT, R21, UR4, PT ;  /* 0x0000000415007c0c */ /* 0x000fc4000bf66270 */
[-C--:B------:R-:W-:Y:S02]  /*21f70*/  @!P2 LEA.HI.X R5, R225, R3.reuse, R84, 0x2, P5 ;  /* 0x00000003e105a211 */ /* 0x080fe400028f1454 */
[-C--:B--2---:R-:W-:Y:S02]  /*21f80*/  @!P1 LEA R6, P6, R224, R2.reuse, 0x2 ;  /* 0x00000002e0069211 */ /* 0x084fe400078c10ff */
[----:B------:R-:W-:Y:S01]  /*21f90*/  SHF.R.S32.HI R27, RZ, 0x1f, R222 ;  /* 0x0000001fff1b7819 */ /* 0x000fe200000114de */
[----:B------:R2:W-:Y:S01]  /*21fa0*/  @!P2 ST.E.64 desc[UR46][R4.64], R134 ;  /* 0x000000860400a985 */ /* 0x0005e2000c101b2e */
[----:B0-----:R-:W-:Y:S02]  /*21fb0*/  @!P0 LEA R8, P5, R222, R2, 0x2 ;  /* 0x00000002de088211 */ /* 0x001fe400078a10ff */
[----:B------:R-:W-:Y:S02]  /*21fc0*/  @!P1 LEA.HI.X R7, R224, R3, R74, 0x2, P6 ;  /* 0x00000003e0079211 */ /* 0x000fe400030f144a */
[----:B------:R-:W-:-:S02]  /*21fd0*/  ISETP.GE.AND P6, PT, R15, UR4, PT ;  /* 0x000000040f007c0c */ /* 0x000fc4000bfc6270 */
[----:B------:R-:W-:Y:S01]  /*21fe0*/  @!P0 LEA.HI.X R9, R222, R3, R27, 0x2, P5 ;  /* 0x00000003de098211 */ /* 0x000fe200028f141b */
[----:B------:R2:W-:Y:S01]  /*21ff0*/  @!P1 ST.E.64 desc[UR46][R6.64], R136 ;  /* 0x0000008806009985 */ /* 0x0005e2000c101b2e */
[----:B---3--:R-:W-:-:S03]  /*22000*/  @!P4 LEA R10, P5, R25, R2, 0x2 ;  /* 0x00000002190ac211 */ /* 0x008fc600078a10ff */
[----:B------:R2:W-:Y:S01]  /*22010*/  @!P0 ST.E.64 desc[UR46][R8.64], R102 ;  /* 0x0000006608008985 */ /* 0x0005e2000c101b2e */
[-C--:B------:R-:W-:Y:S02]  /*22020*/  @!P4 LEA.HI.X R11, R25, R3.reuse, R0, 0x2, P5 ;  /* 0x00000003190bc211 */ /* 0x080fe400028f1400 */
[----:B------:R-:W-:Y:S02]  /*22030*/  SHF.R.S32.HI R0, RZ, 0x1f, R21 ;  /* 0x0000001fff007819 */ /* 0x000fe40000011415 */
[C---:B-1----:R-:W-:Y:S01]  /*22040*/  @!P3 LEA R12, P5, R21.reuse, R2, 0x2 ;  /* 0x00000002150cb211 */ /* 0x042fe200078a10ff */
[----:B------:R2:W-:Y:S03]  /*22050*/  @!P4 ST.E.64 desc[UR46][R10.64], R106 ;  /* 0x0000006a0a00c985 */ /* 0x0005e6000c101b2e */
[----:B------:R-:W-:Y:S01]  /*22060*/  @!P3 LEA.HI.X R13, R21, R3, R0, 0x2, P5 ;  /* 0x00000003150db211 */ /* 0x000fe200028f1400 */
[----:B------:R-:W-:Y:S01]  /*22070*/  VIADD R21, R201, 0xb8 ;  /* 0x000000b8c9157836 */ /* 0x000fe20000000000 */
[----:B------:R-:W-:-:S02]  /*22080*/  SHF.R.S32.HI R0, RZ, 0x1f, R15 ;  /* 0x0000001fff007819 */ /* 0x000fc4000001140f */
[----:B------:R-:W-:Y:S01]  /*22090*/  @!P6 LEA R14, P5, R15, R2, 0x2 ;  /* 0x000000020f0ee211 */ /* 0x000fe200078a10ff */
[----:B------:R2:W-:Y:S01]  /*220a0*/  @!P3 ST.E.64 desc[UR46][R12.64], R110 ;  /* 0x0000006e0c00b985 */ /* 0x0005e2000c101b2e */
[----:B------:R-:W-:Y:S02]  /*220b0*/  ISETP.GE.AND P0, PT, R21, UR4, PT ;  /* 0x0000000415007c0c */ /* 0x000fe4000bf06270 */
[----:B------:R-:W-:-:S05]  /*220c0*/  @!P6 LEA.HI.X R15, R15, R3, R0, 0x2, P5 ;  /* 0x000000030f0fe211 */ /* 0x000fca00028f1400 */
[----:B------:R2:W-:Y:S06]  /*220d0*/  @!P6 ST.E.64 desc[UR46][R14.64], R114 ;  /* 0x000000720e00e985 */ /* 0x0005ec000c101b2e */
[----:B------:R-:W-:Y:S05]  /*220e0*/  @P0 BRA `(.L_x_1748) ;  /* 0x0000000c00680947 */ /* 0x000fea0003800000 */
[----:B------:R-:W-:Y:S02]  /*220f0*/  LEA R2, P0, R21, R2, 0x2 ;  /* 0x0000000215027211 */ /* 0x000fe400078010ff */
[----:B------:R-:W-:-:S04]  /*22100*/  SHF.R.S32.HI R0, RZ, 0x1f, R21 ;  /* 0x0000001fff007819 */ /* 0x000fc80000011415 */
[----:B------:R-:W-:-:S05]  /*22110*/  LEA.HI.X R3, R21, R3, R0, 0x2, P0 ;  /* 0x0000000315037211 */ /* 0x000fca00000f1400 */
[----:B------:R0:W-:Y:S01]  /*22120*/  ST.E.64 desc[UR46][R2.64], R118 ;  /* 0x0000007602007985 */ /* 0x0001e2000c101b2e */
[----:B------:R-:W-:Y:S05]  /*22130*/  BRA `(.L_x_1748) ;  /* 0x0000000c00547947 */ /* 0x000fea0003800000 */
.L_x_1739:
[----:B------:R-:W-:Y:S01]  /*22140*/  ULDC.64 UR4, c[0x0][0xc08] ;  /* 0x0003020000047ab9 */ /* 0x000fe20000000a00 */
[----:B------:R-:W2:Y:S01]  /*22150*/  LDC.64 R2, c[0x0][0xc00] ;  /* 0x00030000ff027b82 */ /* 0x000ea20000000a00 */
[----:B------:R-:W-:Y:S01]  /*22160*/  ISETP.NE.U32.AND P0, PT, RZ, UR4, PT ;  /* 0x00000004ff007c0c */ /* 0x000fe2000bf05070 */
[----:B------:R-:W-:-:S03]  /*22170*/  IMAD.MOV.U32 R15, RZ, RZ, RZ ;  /* 0x000000ffff0f7224 */ /* 0x000fc600078e00ff */
[----:B------:R-:W-:Y:S01]  /*22180*/  ISETP.NE.AND.EX P1, PT, RZ, UR5, PT, P0 ;  /* 0x00000005ff007c0c */ /* 0x000fe2000bf25300 */
[----:B------:R-:W-:Y:S02]  /*22190*/  ULDC.64 UR4, c[0x0][0xc00] ;  /* 0x0003000000047ab9 */ /* 0x000fe40000000a00 */
[----:B------:R-:W-:-:S04]  /*221a0*/  ISETP.NE.U32.AND P0, PT, RZ, UR4, PT ;  /* 0x00000004ff007c0c */ /* 0x000fc8000bf05070 */
[----:B------:R-:W-:-:S06]  /*221b0*/  ISETP.NE.AND.EX P0, PT, RZ, UR5, PT, P0 ;  /* 0x00000005ff007c0c */ /* 0x000fcc000bf05300 */
[----:B------:R-:W3:Y:S01]  /*221c0*/  @P1 LDC.64 R4, c[0x0][0xc08] ;  /* 0x00030200ff041b82 */ /* 0x000ee20000000a00 */
[----:B------:R-:W-:Y:S02]  /*221d0*/  ULDC UR4, c[0x0][0xa88] ;  /* 0x0002a20000047ab9 */ /* 0x000fe40000000800 */
[----:B------:R-:W-:Y:S02]  /*221e0*/  IMAD.U32 R0, RZ, RZ, UR4 ;  /* 0x00000004ff007e24 */ /* 0x000fe4000f8e00ff */
[----:B--2---:R-:W-:-:S05]  /*221f0*/  IMAD.WIDE R2, R218, 0x4, R2 ;  /* 0x00000004da027825 */ /* 0x004fca00078e0202 */
[----:B------:R2:W5:Y:S01]  /*22200*/  @P0 LDG.E R15, desc[UR46][R2.64] ;  /* 0x0000002e020f0981 */ /* 0x000562000c1e1900 */
[----:B---3--:R-:W-:-:S05]  /*22210*/  @P1 IMAD.WIDE R4, R218, 0x4, R4 ;  /* 0x00000004da041825 */ /* 0x008fca00078e0204 */
[----:B------:R2:W5:Y:S01]  /*22220*/  @P1 LDG.E R0, desc[UR46][R4.64] ;  /* 0x0000002e04001981 */ /* 0x000562000c1e1900 */
[----:B------:R-:W-:Y:S02]  /*22230*/  ISETP.NE.AND P2, PT, R217, RZ, PT ;  /* 0x000000ffd900720c */ /* 0x000fe40003f45270 */
[----:B------:R-:W-:Y:S01]  /*22240*/  SHF.R.S32.HI R26, RZ, 0x1f, R218 ;  /* 0x0000001fff1a7819 */ /* 0x000fe200000114da */
[----:B------:R-:W3:Y:S10]  /*22250*/  S2R R6, SR_TID.X ;  /* 0x0000000000067919 */ /* 0x000ef40000002100 */
        /* <DEDUP_REMOVED lines=9> */
.L_x_1751:
[----:B------:R-:W-:Y:S01]  /*222f0*/  BSSY B1, `(.L_x_1752) ;  /* 0x0000035000017945 */ /* 0x000fe20003800000 */
[----:B------:R-:W-:Y:S02]  /*22300*/  SEL R27, R218, RZ, !P0 ;  /* 0x000000ffda1b7207 */ /* 0x000fe40004000000 */
[----:B------:R-:W-:Y:S02]  /*22310*/  SEL R26, R26, RZ, !P0 ;  /* 0x000000ff1a1a7207 */ /* 0x000fe40004000000 */
[----:B-----5:R-:W-:Y:S01]  /*22320*/  SHF.R.S32.HI R24, RZ, 0x1f, R15 ;  /* 0x0000001fff187819 */ /* 0x020fe2000001140f */
[----:B------:R-:W-:Y:S06]  /*22330*/  @P3 BRA `(.L_x_1753) ;  /* 0x0000000000c03947 */ /* 0x000fec0003800000 */
[----:B------:R-:W2:Y:S01]  /*22340*/  LDC R31, c[0x0][0xbe8] ;  /* 0x0002fa00ff1f7b82 */ /* 0x000ea20000000800 */
[----:B------:R-:W-:Y:S01]  /*22350*/  IADD3 R29, R213, -0x80, R6 ;  /* 0xffffff80d51d7810 */ /* 0x000fe20007ffe006 */
        /* <DEDUP_REMOVED lines=8> */
[----:B------:R-:W-:Y:S02]  /*223e0*/  SEL R20, R20, 0x978, P0 ;  /* 0x0000097814147807 */ /* 0x000fe40000000000 */
[----:B------:R-:W-:-:S03]  /*223f0*/  SEL R223, R223, RZ, P0 ;  /* 0x000000ffdfdf7207 */ /* 0x000fc60000000000 */
[----:B------:R-:W3:Y:S08]  /*22400*/  LDC.64 R6, c[0x0][R20+0x220] ;  /* 0x0000880014067b82 */ /* 0x000ef00000000a00 */
[----:B------:R-:W4:Y:S08]  /*22410*/  LDC.64 R4, c[0x0][R20+0x218] ;  /* 0x0000860014047b82 */ /* 0x000f300000000a00 */
[----:B------:R-:W5:Y:S08]  /*22420*/  LDC.64 R8, c[0x0][R20+0x228] ;  /* 0x00008a0014087b82 */ /* 0x000f700000000a00 */
[----:B------:R-:W0:Y:S08]  /*22430*/  LDC.64 R10, c[0x0][R20+0x210] ;  /* 0x00008400140a7b82 */ /* 0x000e300000000a00 */
[----:B------:R-:W1:Y:S08]  /*22440*/  @P1 LDC R14, c[0x0][0xbec] ;  /* 0x0002fb00ff0e1b82 */ /* 0x000e700000000800 */
[----:B------:R-:W5:Y:S01]  /*22450*/  @P1 LDC R33, c[0x0][0xbf0] ;  /* 0x0002fc00ff211b82 */ /* 0x000f620000000800 */
[----:B---3--:R-:W-:-:S07]  /*22460*/  IMAD R7, R7, R27, RZ ;  /* 0x0000001b07077224 */ /* 0x008fce00078e02ff */
[----:B--2---:R-:W2:Y:S01]  /*22470*/  @!P0 LDC R2, c[0x0][0xb50] ;  /* 0x0002d400ff028b82 */ /* 0x004ea20000000800 */
[----:B------:R-:W-:-:S04]  /*22480*/  IMAD.WIDE.U32 R12, R6, R27, RZ ;  /* 0x0000001b060c7225 */ /* 0x000fc800078e00ff */
[----:B------:R-:W-:Y:S02]  /*22490*/  IMAD R7, R6, R26, R7 ;  /* 0x0000001a06077224 */ /* 0x000fe400078e0207 */
[----:B-1----:R-:W-:Y:S01]  /*224a0*/  @P1 IMAD.HI.U32 R14, R29, R14, RZ ;  /* 0x0000000e1d0e1227 */ /* 0x002fe200078e00ff */
[----:B------:R-:W1:Y:S03]  /*224b0*/  @!P0 LDC R3, c[0x0][0xb54] ;  /* 0x0002d500ff038b82 */ /* 0x000e660000000800 */
[-C--:B----4-:R-:W-:Y:S02]  /*224c0*/  IMAD R25, R5, R216.reuse, RZ ;  /* 0x000000d805197224 */ /* 0x090fe400078e02ff */
[----:B------:R-:W-:Y:S01]  /*224d0*/  IMAD.WIDE.U32 R4, R4, R216, RZ ;  /* 0x000000d804047225 */ /* 0x000fe200078e00ff */
[----:B-----5:R-:W-:-:S03]  /*224e0*/  @P1 SHF.R.U32.HI R21, RZ, R33, R14 ;  /* 0x00000021ff151219 */ /* 0x020fc6000001160e */
[----:B------:R-:W-:Y:S01]  /*224f0*/  IMAD.IADD R25, R5, 0x1, R25 ;  /* 0x0000000105197824 */ /* 0x000fe200078e0219 */
[----:B------:R-:W-:Y:S01]  /*22500*/  IADD3 R6, P1, P3, R12, R4, R15 ;  /* 0x000000040c067210 */ /* 0x000fe20007b3e00f */
[----:B------:R-:W-:Y:S01]  /*22510*/  IMAD.IADD R13, R13, 0x1, R7 ;  /* 0x000000010d0d7824 */ /* 0x000fe200078e0207 */
[----:B------:R-:W-:Y:S01]  /*22520*/  IADD3 R12, -R21, RZ, RZ ;  /* 0x000000ff150c7210 */ /* 0x000fe20007ffe1ff */
[----:B------:R-:W-:-:S03]  /*22530*/  IMAD.WIDE.U32 R4, R8, R223, RZ ;  /* 0x000000df08047225 */ /* 0x000fc600078e00ff */
[----:B------:R-:W-:Y:S01]  /*22540*/  IADD3.X R8, R13, R25, R24, P1, P3 ;  /* 0x000000190d087210 */ /* 0x000fe20000fe6418 */
[----:B------:R-:W-:Y:S01]  /*22550*/  IMAD R9, R9, R223, RZ ;  /* 0x000000df09097224 */ /* 0x000fe200078e02ff */
[----:B------:R-:W-:Y:S01]  /*22560*/  IADD3 R4, P0, P1, R21, R6, R4 ;  /* 0x0000000615047210 */ /* 0x000fe2000791e004 */
[----:B------:R-:W-:Y:S01]  /*22570*/  IMAD R7, R31, R12, R29 ;  /* 0x0000000c1f077224 */ /* 0x000fe200078e021d */
[----:B------:R-:W-:Y:S01]  /*22580*/  SHF.R.S32.HI R21, RZ, 0x1f, R21 ;  /* 0x0000001fff157819 */ /* 0x000fe20000011415 */
[----:B------:R-:W-:Y:S02]  /*22590*/  IMAD.IADD R9, R5, 0x1, R9 ;  /* 0x0000000105097824 */ /* 0x000fe400078e0209 */
[----:B0-----:R-:W-:-:S03]  /*225a0*/  IMAD R6, R11, R7, RZ ;  /* 0x000000070b067224 */ /* 0x001fc600078e02ff */
[----:B------:R-:W-:Y:S02]  /*225b0*/  IADD3.X R5, R21, R8, R9, P0, P1 ;  /* 0x0000000815057210 */ /* 0x000fe400007e2409 */
[----:B------:R-:W-:Y:S01]  /*225c0*/  SHF.R.S32.HI R9, RZ, 0x1f, R7 ;  /* 0x0000001fff097819 */ /* 0x000fe20000011407 */
[----:B------:R-:W-:-:S04]  /*225d0*/  IMAD.WIDE.U32 R4, R10, R7, R4 ;  /* 0x000000070a047225 */ /* 0x000fc800078e0004 */
[----:B------:R-:W-:Y:S01]  /*225e0*/  IMAD R9, R10, R9, R6 ;  /* 0x000000090a097224 */ /* 0x000fe200078e0206 */
[----:B--2---:R-:W-:-:S03]  /*225f0*/  LEA R2, P0, R4, R2, 0x2 ;  /* 0x0000000204027211 */ /* 0x004fc600078010ff */
[----:B------:R-:W-:-:S05]  /*22600*/  IMAD.IADD R5, R5, 0x1, R9 ;  /* 0x0000000105057824 */ /* 0x000fca00078e0209 */
[----:B-1----:R-:W-:Y:S01]  /*22610*/  LEA.HI.X R3, R4, R3, R5, 0x2, P0 ;  /* 0x0000000304037211 */ /* 0x002fe200000f1405 */
[----:B------:R-:W-:-:S05]  /*22620*/  IMAD.MOV.U32 R5, RZ, RZ, -0x800000 ;  /* 0xff800000ff057424 */ /* 0x000fca00078e00ff */
[----:B------:R2:W-:Y:S02]  /*22630*/  STG.E desc[UR46][R2.64], R5 ;  /* 0x0000000502007986 */ /* 0x0005e4000c10192e */
.L_x_1753:
[----:B------:R-:W-:Y:S05]  /*22640*/  BSYNC B1 ;  /* 0x0000000000017941 */ /* 0x000fea0003800000 */
.L_x_1752:
        /* <DEDUP_REMOVED lines=16> */
[----:B------:R-:W-:Y:S01]  /*22750*/  SHF.R.S32.HI R10, RZ, 0x3, R6 ;  /* 0x00000003ff0a7819 */ /* 0x000fe20000011406 */
[----:B------:R-:W-:-:S02]  /*22760*/  IMAD.IADD R3, R3, 0x1, R5 ;  /* 0x0000000103037824 */ /* 0x000fc400078e0205 */
[----:B------:R-:W-:Y:S02]  /*22770*/  IMAD.IADD R13, R4, 0x1, -R13 ;  /* 0x00000001040d7824 */ /* 0x000fe400078e0a0d */
[----:B------:R-:W-:-:S04]  /*22780*/  IMAD.WIDE.U32 R2, R216, UR4, R2 ;  /* 0x00000004d8027c25 */ /* 0x000fc8000f8e0002 */
[----:B------:R-:W-:Y:S02]  /*22790*/  IMAD R4, R13, 0x20, R10 ;  /* 0x000000200d047824 */ /* 0x000fe400078e020a */
[----:B------:R-:W-:Y:S01]  /*227a0*/  IMAD R3, R216, UR5, R3 ;  /* 0x00000005d8037c24 */ /* 0x000fe2000f8e0203 */
[----:B------:R-:W-:Y:S01]  /*227b0*/  ULDC.64 UR4, c[0x0][0xaf0] ;  /* 0x0002bc0000047ab9 */ /* 0x000fe20000000a00 */
[----:B------:R-:W-:Y:S02]  /*227c0*/  IMAD.IADD R8, R213, 0x1, R4 ;  /* 0x00000001d5087824 */ /* 0x000fe400078e0204 */
[----:B------:R-:W-:Y:S02]  /*227d0*/  IMAD R6, R26, UR4, RZ ;  /* 0x000000041a067c24 */ /* 0x000fe4000f8e02ff */
[----:B--2---:R-:W-:-:S04]  /*227e0*/  @P0 IMAD.HI.U32 R4, R8, R7, RZ ;  /* 0x0000000708040227 */ /* 0x004fc800078e00ff */
[----:B------:R-:W-:Y:S02]  /*227f0*/  IMAD.MOV.U32 R5, RZ, RZ, R8 ;  /* 0x000000ffff057224 */ /* 0x000fe400078e0008 */
[C---:B------:R-:W-:Y:S01]  /*22800*/  IMAD R7, R27.reuse, UR5, R6 ;  /* 0x000000051b077c24 */ /* 0x040fe2000f8e0206 */
[----:B---3--:R-:W-:Y:S01]  /*22810*/  @P0 SHF.R.U32.HI R5, RZ, R11, R4 ;  /* 0x0000000bff050219 */ /* 0x008fe20000011604 */
[----:B------:R-:W-:Y:S01]  /*22820*/  IMAD.WIDE.U32 R2, R27, UR4, R2 ;  /* 0x000000041b027c25 */ /* 0x000fe2000f8e0002 */
[----:B------:R-:W-:Y:S02]  /*22830*/  ULDC.64 UR4, c[0x0][0xae0] ;  /* 0x0002b80000047ab9 */ /* 0x000fe40000000a00 */
[----:B------:R-:W-:Y:S01]  /*22840*/  SHF.R.S32.HI R4, RZ, 0x1f, R5 ;  /* 0x0000001fff047819 */ /* 0x000fe20000011405 */
[----:B------:R-:W-:Y:S02]  /*22850*/  IMAD.IADD R3, R3, 0x1, R7 ;  /* 0x0000000103037824 */ /* 0x000fe400078e0207 */
[----:B------:R-:W-:-:S02]  /*22860*/  IMAD.MOV R7, RZ, RZ, -R5 ;  /* 0x000000ffff077224 */ /* 0x000fc400078e0a05 */
[----:B------:R-:W-:Y:S02]  /*22870*/  IMAD R4, R4, UR4, RZ ;  /* 0x0000000404047c24 */ /* 0x000fe4000f8e02ff */
[----:B------:R-:W-:Y:S02]  /*22880*/  IMAD R7, R9, R7, R8 ;  /* 0x0000000709077224 */ /* 0x000fe400078e0208 */
[----:B------:R-:W-:-:S04]  /*22890*/  IMAD.WIDE.U32 R2, R5, UR4, R2 ;  /* 0x0000000405027c25 */ /* 0x000fc8000f8e0002 */
[----:B------:R-:W-:Y:S01]  /*228a0*/  IMAD R5, R5, UR5, R4 ;  /* 0x0000000505057c24 */ /* 0x000fe2000f8e0204 */
[----:B------:R-:W-:Y:S01]  /*228b0*/  SHF.R.S32.HI R4, RZ, 0x1f, R7 ;  /* 0x0000001fff047819 */ /* 0x000fe20000011407 */
[----:B------:R-:W-:Y:S01]  /*228c0*/  ULDC.64 UR4, c[0x0][0xad8] ;  /* 0x0002b60000047ab9 */ /* 0x000fe20000000a00 */
[----:B------:R-:W-:Y:S02]  /*228d0*/  IMAD.IADD R8, R10, 0x1, R213 ;  /* 0x000000010a087824 */ /* 0x000fe400078e02d5 */
[----:B------:R-:W-:Y:S02]  /*228e0*/  IMAD.IADD R3, R3, 0x1, R5 ;  /* 0x0000000103037824 */ /* 0x000fe400078e0205 */
[----:B------:R-:W-:Y:S02]  /*228f0*/  IMAD R6, R4, UR4, RZ ;  /* 0x0000000404067c24 */ /* 0x000fe4000f8e02ff */
[----:B------:R-:W-:Y:S01]  /*22900*/  IMAD R9, R0, R9, RZ ;  /* 0x0000000900097224 */ /* 0x000fe200078e02ff */
[C---:B------:R-:W-:Y:S01]  /*22910*/  IADD3 R0, R8.reuse, 0x20, RZ ;  /* 0x0000002008007810 */ /* 0x040fe20007ffe0ff */
[----:B------:R-:W-:-:S02]  /*22920*/  VIADD R4, R8, 0x40 ;  /* 0x0000004008047836 */ /* 0x000fc40000000000 */
[C---:B------:R-:W-:Y:S01]  /*22930*/  IMAD R5, R7.reuse, UR5, R6 ;  /* 0x0000000507057c24 */ /* 0x040fe2000f8e0206 */
[-C--:B------:R-:W-:Y:S01]  /*22940*/  ISETP.GE.AND P2, PT, R8, R9.reuse, PT ;  /* 0x000000090800720c */ /* 0x080fe20003f46270 */
[----:B------:R-:W-:Y:S01]  /*22950*/  IMAD.WIDE.U32 R2, R7, UR4, R2 ;  /* 0x0000000407027c25 */ /* 0x000fe2000f8e0002 */
[----:B------:R-:W-:Y:S01]  /*22960*/  ULDC.64 UR4, c[0x0][0xa80] ;  /* 0x0002a00000047ab9 */ /* 0x000fe20000000a00 */
[-C--:B------:R-:W-:Y:S02]  /*22970*/  ISETP.GE.AND P1, PT, R4, R9.reuse, PT ;  /* 0x000000090400720c */ /* 0x080fe40003f26270 */
[----:B------:R-:W-:Y:S01]  /*22980*/  IMAD.IADD R3, R3, 0x1, R5 ;  /* 0x0000000103037824 */ /* 0x000fe200078e0205 */
[----:B------:R-:W-:Y:S01]  /*22990*/  LEA R4, P3, R2, UR4, 0x1 ;  /* 0x0000000402047c11 */ /* 0x000fe2000f8608ff */
[----:B------:R-:W-:Y:S01]  /*229a0*/  IMAD.SHL.U32 R13, R13, 0x8, RZ ;  /* 0x000000080d0d7824 */ /* 0x000fe200078e00ff */
[----:B------:R-:W-:Y:S02]  /*229b0*/  ISETP.GE.AND P0, PT, R0, R9, PT ;  /* 0x000000090000720c */ /* 0x000fe40003f06270 */
[----:B------:R-:W-:Y:S01]  /*229c0*/  LEA.HI.X R5, R2, UR5, R3, 0x1, P3 ;  /* 0x0000000502057c11 */ /* 0x000fe200098f0c03 */
[C---:B------:R-:W-:Y:S01]  /*229d0*/  VIADD R11, R13.reuse, 0x40 ;  /* 0x000000400d0b7836 */ /* 0x040fe20000000000 */
[----:B------:R2:W3:Y:S01]  /*229e0*/  SHFL.IDX PT, R2, R4, RZ, 0x181f ;  /* 0x00181fff04027589 */ /* 0x0004e200000e0000 */
[----:B------:R-:W-:Y:S01]  /*229f0*/  VIADD R7, R13, 0x80 ;  /* 0x000000800d077836 */ /* 0x000fe20000000000 */
[----:B------:R-:W-:-:S02]  /*22a00*/  SHF.R.S32.HI R10, RZ, 0x1f, R13 ;  /* 0x0000001fff0a7819 */ /* 0x000fc4000001140d */
[----:B------:R2:W4:Y:S01]  /*22a10*/  SHFL.IDX PT, R0, R5, RZ, 0x181f ;  /* 0x00181fff05007589 */ /* 0x00052200000e0000 */
[----:B------:R-:W-:Y:S02]  /*22a20*/  SHF.R.S32.HI R6, RZ, 0x1f, R11 ;  /* 0x0000001fff067819 */ /* 0x000fe4000001140b */
[----:B------:R-:W-:Y:S01]  /*22a30*/  SHF.R.S32.HI R12, RZ, 0x1f, R7 ;  /* 0x0000001fff0c7819 */ /* 0x000fe20000011407 */
[----:B------:R-:W-:Y:S06]  /*22a40*/  @P2 BRA `(.L_x_1755) ;  /* 0x0000000000342947 */ /* 0x000fec0003800000 */
        /* <DEDUP_REMOVED lines=13> */
.L_x_1755:
[----:B------:R-:W-:Y:S05]  /*22b20*/  BSYNC B1 ;  /* 0x0000000000017941 */ /* 0x000fea0003800000 */
.L_x_1754:
        /* <DEDUP_REMOVED lines=17> */
.L_x_1757:
[----:B------:R-:W-:Y:S05]  /*22c40*/  BSYNC B1 ;  /* 0x0000000000017941 */ /* 0x000fea0003800000 */
.L_x_1756:
        /* <DEDUP_REMOVED lines=17> */
.L_x_1759:
[----:B------:R-:W-:Y:S05]  /*22d60*/  BSYNC B1 ;  /* 0x0000000000017941 */ /* 0x000fea0003800000 */
.L_x_1758:
[----:B0-----:R-:W-:Y:S01]  /*22d70*/  VIADD R0, R8, 0x60 ;  /* 0x0000006008007836 */ /* 0x001fe20000000000 */
[----:B--2-4-:R-:W4:Y:S04]  /*22d80*/  SHFL.IDX PT, R5, R5, 0x3, 0x181f ;  /* 0x00781f0005057f89 */ /* 0x014f2800000e0000 */
[----:B------:R-:W-:Y:S01]  /*22d90*/  ISETP.GE.AND P0, PT, R0, R9, PT ;  /* 0x000000090000720c */ /* 0x000fe20003f06270 */
[----:B------:R0:W2:-:S12]  /*22da0*/  SHFL.IDX PT, R2, R4, 0x3, 0x181f ;  /* 0x00781f0004027f89 */ /* 0x00009800000e0000 */
[----:B0-----:R-:W-:Y:S05]  /*22db0*/  @P0 BRA `(.L_x_1748) ;  /* 0x0000000000340947 */ /* 0x001fea0003800000 */
[----:B------:R-:W-:Y:S02]  /*22dc0*/  ULDC UR4, c[0x0][0xac8] ;  /* 0x0002b20000047ab9 */ /* 0x000fe40000000800 */
[----:B------:R-:W-:Y:S02]  /*22dd0*/  ISETP.GE.AND P3, PT, R13, UR4, PT ;  /* 0x000000040d007c0c */ /* 0x000fe4000bf66270 */
[----:B------:R-:W-:Y:S02]  /*22de0*/  ISETP.GE.AND P4, PT, R11, UR4, PT ;  /* 0x000000040b007c0c */ /* 0x000fe4000bf86270 */
[----:B------:R-:W-:-:S09]  /*22df0*/  ISETP.GE.AND P5, PT, R7, UR4, PT ;  /* 0x0000000407007c0c */ /* 0x000fd2000bfa6270 */
[-C--:B--2---:R-:W-:Y:S02]  /*22e00*/  @!P3 LEA R8, P0, R13, R2.reuse, 0x1 ;  /* 0x000000020d08b211 */ /* 0x084fe400078008ff */
        /* <DEDUP_REMOVED lines=8> */
.L_x_1748:
[----:B------:R-:W-:Y:S05]  /*22e90*/  BSYNC B0 ;  /* 0x0000000000007941 */ /* 0x000fea0003800000 */
.L_x_1738:
[----:B------:R-:W-:Y:S02]  /*22ea0*/  ULDC UR4, c[0x0][0xc3c] ;  /* 0x00030f0000047ab9 */ /* 0x000fe40000000800 */
[----:B-1----:R-:W-:-:S13]  /*22eb0*/  ISETP.GE.AND P0, PT, R59, UR4, PT ;  /* 0x000000043b007c0c */ /* 0x002fda000bf06270 */
[----:B------:R-:W-:Y:S05]  /*22ec0*/  @!P0 BRA `(.L_x_1760) ;  /* 0xfffffde000cc8947 */ /* 0x000fea000383ffff */
[----:B------:R-:W-:Y:S05]  /*22ed0*/  BRA `(.L_x_1467) ;  /* 0x0000009400887947 */ /* 0x000fea0003800000 */
.L_x_1465:
        /* <DEDUP_REMOVED lines=18> */
.L_x_1761:
[----:B------:R-:W-:Y:S01]  /*23000*/  LOP3.LUT R0, R6, 0x1f, RZ, 0xc0, !PT ;  /* 0x0000001f06007812 */ /* 0x000fe200078ec0ff */
[----:B------:R-:W-:Y:S01]  /*23010*/  ULDC UR4, c[0x0][0xc3c] ;  /* 0x00030f0000047ab9 */ /* 0x000fe20000000800 */
[----:B------:R-:W-:Y:S01]  /*23020*/  IMAD.MOV.U32 R8, RZ, RZ, RZ ;  /* 0x000000ffff087224 */ /* 0x000fe200078e00ff */
[----:B------:R-:W0:Y:S01]  /*23030*/  S2UR UR6, SR_CTAID.X ;  /* 0x00000000000679c3 */ /* 0x000e220000002500 */
[----:B------:R-:W-:Y:S01]  /*23040*/  ISETP.NE.AND P0, PT, R0, 0x1f, PT ;  /* 0x0000001f0000780c */ /* 0x000fe20003f05270 */
[----:B------:R-:W-:-:S03]  /*23050*/  ULDC UR5, c[0x0][0xc38] ;  /* 0x00030e0000057ab9 */ /* 0x000fc60000000800 */
[----:B------:R-:W-:-:S13]  /*23060*/  ISETP.GE.OR P1, PT, R0, UR4, !P0 ;  /* 0x0000000400007c0c */ /* 0x000fda000c726670 */
[----:B------:R-:W1:Y:S08]  /*23070*/  @!P1 LDC.64 R2, c[0x0][0xc80] ;  /* 0x00032000ff029b82 */ /* 0x000e700000000a00 */
[----:B------:R-:W2:Y:S01]  /*23080*/  @!P1 LDC.64 R4, c[0x0][0xc78] ;  /* 0x00031e00ff049b82 */ /* 0x000ea20000000a00 */
[----:B-1----:R-:W-:-:S05]  /*23090*/  @!P1 IMAD.WIDE.U32 R2, R0, 0x4, R2 ;  /* 0x0000000400029825 */ /* 0x002fca00078e0002 */
        /* <DEDUP_REMOVED lines=30> */
[----:B------:R-:W-:Y:S01]  /*23280*/  MOV R9, R4 ;  /* 0x0000000400097202 */ /* 0x000fe20000000f00 */
[----:B------:R-:W-:Y:S01]  /*23290*/  UMOV UR4, URZ ;  /* 0x0000003f00047c82 */ /* 0x000fe20008000000 */
[----:B------:R-:W-:-:S05]  /*232a0*/  ULDC UR5, c[0x0][0xc38] ;  /* 0x00030e0000057ab9 */ /* 0x000fca0000000800 */
.L_x_1765:
[----:B------:R-:W0:Y:S01]  /*232b0*/  LDC R2, c[0x0][0xc3c] ;  /* 0x00030f00ff027b82 */ /* 0x000e220000000800 */
[----:B------:R-:W-:Y:S01]  /*232c0*/  ULDC UR7, c[0x0][0xc3c] ;  /* 0x00030f0000077ab9 */ /* 0x000fe20000000800 */
[----:B------:R-:W-:Y:S01]  /*232d0*/  UIADD3 UR4, UR4, 0x1f, URZ ;  /* 0x0000001f04047890 */ /* 0x000fe2000fffe03f */
[----:B------:R-:W-:-:S05]  /*232e0*/  IMAD.U32 R3, RZ, RZ, UR7 ;  /* 0x00000007ff037e24 */ /* 0x000fca000f8e00ff */
        /* <DEDUP_REMOVED lines=35> */
.L_x_1763:
        /* <DEDUP_REMOVED lines=12> */
.L_x_1766:
[----:B----4-:R-:W-:Y:S01]  /*235e0*/  IMAD R3, R3, UR5, R10 ;  /* 0x0000000503037c24 */ /* 0x010fe2000f8e020a */
[----:B------:R-:W-:Y:S02]  /*235f0*/  IADD3 R14, R9, UR4, RZ ;  /* 0x00000004090e7c10 */ /* 0x000fe4000fffe0ff */
[----:B-1----:R-:W-:Y:S02]  /*23600*/  ISETP.NE.AND P0, PT, R8, 0x1, PT ;  /* 0x000000010800780c */ /* 0x002fe40003f05270 */
[----:B------:R1:W-:Y:S01]  /*23610*/  STL [R1], R3 ;  /* 0x0000000301007387 */ /* 0x0003e20000100800 */
[----:B---3--:R-:W-:-:S03]  /*23620*/  IADD3 R5, -R3, UR6, RZ ;  /* 0x0000000603057c10 */ /* 0x008fc6000fffe1ff */
[----:B------:R1:W-:Y:S07]  /*23630*/  STL [R1+0xc], R14 ;  /* 0x00000c0e01007387 */ /* 0x0003ee0000100800 */
        /* <DEDUP_REMOVED lines=48> */
[----:B------:R-:W-:-:S06]  /*23940*/  @P0 IADD3 R7, R7, 0x1, RZ ;  /* 0x0000000107070810 */ /* 0x000fcc0007ffe0ff */
        /* <DEDUP_REMOVED lines=8> */
.L_x_1767:
[----:B-1----:R-:W1:Y:S02]  /*239d0*/  LDC.64 R2, c[0x0][0xc90] ;  /* 0x00032400ff027b82 */ /* 0x002e640000000a00 */
        /* <DEDUP_REMOVED lines=37> */
[----:B0-----:R-:W-:-:S02]  /*23c30*/  IADD3 R3, R11, 0xffffffe, RZ ;  /* 0x0ffffffe0b037810 */ /* 0x001fc40007ffe0ff */
[----:B------:R-:W-:-:S04]  /*23c40*/  IABS R11, R7 ;  /* 0x00000007000b7213 */ /* 0x000fc80000000000 */
        /* <DEDUP_REMOVED lines=21> */
.L_x_1768:
[----:B01----:R-:W-:-:S05]  /*23da0*/  LOP3.LUT R3, RZ, R2, RZ, 0x33, !PT ;  /* 0x00000002ff037212 */ /* 0x003fca00078e33ff */
[----:B------:R-:W-:-:S05]  /*23db0*/  IMAD.IADD R2, R4, 0x1, R3 ;  /* 0x0000000104027824 */ /* 0x000fca00078e0203 */
[----:B------:R1:W-:Y:S01]  /*23dc0*/  STL [R1+0x4], R2 ;  /* 0x0000040201007387 */ /* 0x0003e20000100800 */
[----:B------:R-:W-:Y:S05]  /*23dd0*/  BRA `(.L_x_1769) ;  /* 0x0000000000107947 */ /* 0x000fea0003800000 */
.L_x_1764:
[----:B------:R-:W-:Y:S01]  /*23de0*/  IMAD.U32 R2, RZ, RZ, UR6 ;  /* 0x00000006ff027e24 */ /* 0x000fe2000f8e00ff */
[----:B------:R0:W-:Y:S04]  /*23df0*/  STL [R1+0x4], RZ ;  /* 0x000004ff01007387 */ /* 0x0001e80000100800 */
[----:B------:R0:W-:Y:S04]  /*23e00*/  STL [R1+0x8], RZ ;  /* 0x000008ff01007387 */ /* 0x0001e80000100800 */
[----:B------:R0:W-:Y:S02]  /*23e10*/  STL [R1], R2 ;  /* 0x0000000201007387 */ /* 0x0001e40000100800 */
.L_x_1769:
        /* <DEDUP_REMOVED lines=10> */
.L_x_1762:
        /* <DEDUP_REMOVED lines=13> */
[----:B------:R-:W-:Y:S01]  /*23f90*/  ULDC.64 UR36, c[0x0][0x198] ;  /* 0x0000660000247ab9 */ /* 0x000fe20000000a00 */
[----:B------:R-:W-:Y:S01]  /*23fa0*/  LOP3.LUT R3, R0, 0x1f8, RZ, 0xc0, !PT ;  /* 0x000001f800037812 */ /* 0x000fe200078ec0ff */
[----:B01----:R-:W-:Y:S01]  /*23fb0*/  IMAD.SHL.U32 R2, R4, 0x8, RZ ;  /* 0x0000000804027824 */ /* 0x003fe200078e00ff */
[----:B------:R-:W-:Y:S01]  /*23fc0*/  LOP3.LUT R0, R0, 0x38, RZ, 0xc0, !PT ;  /* 0x0000003800007812 */ /* 0x000fe200078ec0ff */
[----:B------:R-:W-:Y:S01]  /*23fd0*/  ULDC UR38, c[0x0][0xc] ;  /* 0x0000030000267ab9 */ /* 0x000fe20000000800 */
[----:B------:R-:W-:-:S02]  /*23fe0*/  LOP3.LUT R3, R3, 0x38, R6, 0x78, !PT ;  /* 0x0000003803037812 */ /* 0x000fc400078e7806 */
[----:B------:R-:W-:Y:S02]  /*23ff0*/  SHF.L.U32 R6, R6, 0x4, RZ ;  /* 0x0000000406067819 */ /* 0x000fe400000006ff */
[----:B------:R-:W-:Y:S02]  /*24000*/  LOP3.LUT R2, R3, 0x200, R2, 0xf8, !PT ;  /* 0x0000020003027812 */ /* 0x000fe400078ef802 */
[----:B------:R-:W-:-:S04]  /*24010*/  SHF.R.U32.HI R3, RZ, 0x3, R4 ;  /* 0x00000003ff037819 */ /* 0x000fc80000011604 */
[----:B------:R-:W-:Y:S01]  /*24020*/  LOP3.LUT R4, R3, 0x70, R6, 0xf8, !PT ;  /* 0x0000007003047812 */ /* 0x000fe200078ef806 */
[----:B--2---:R-:W-:-:S06]  /*24030*/  ULEA UR4, UR5, UR4, 0x18 ;  /* 0x0000000405047291 */ /* 0x004fcc000f8ec03f */
[----:B------:R-:W-:-:S04]  /*24040*/  IMAD.U32 R19, RZ, RZ, UR4 ;  /* 0x00000004ff137e24 */ /* 0x000fc8000f8e00ff */
[----:B------:R-:W-:Y:S02]  /*24050*/  IMAD R3, R2, 0x2, R19 ;  /* 0x0000000202037824 */ /* 0x000fe400078e0213 */
[----:B------:R-:W-:-:S03]  /*24060*/  IMAD.MOV.U32 R2, RZ, RZ, 0x1 ;  /* 0x00000001ff027424 */ /* 0x000fc600078e00ff */
[----:B------:R0:W-:Y:S04]  /*24070*/  STL [R1+0x28], R3 ;  /* 0x0000280301007387 */ /* 0x0001e80000100800 */
[----:B------:R-:W-:Y:S04]  /*24080*/  STL [R1+0x58], RZ ;  /* 0x000058ff01007387 */ /* 0x000fe80000100800 */
[----:B------:R1:W-:Y:S01]  /*24090*/  STL [R1+0x20], R2 ;  /* 0x0000200201007387 */ /* 0x0003e20000100800 */
[----:B0-----:R-:W-:-:S03]  /*240a0*/  IMAD.MOV.U32 R3, RZ, RZ, 0x1 ;  /* 0x00000001ff037424 */ /* 0x001fc600078e00ff */
[----:B------:R0:W-:Y:S04]  /*240b0*/  STL [R1+0x1c], RZ ;  /* 0x00001cff01007387 */ /* 0x0001e80000100800 */
[----:B------:R0:W-:Y:S01]  /*240c0*/  STL [R1+0x10], RZ ;  /* 0x000010ff01007387 */ /* 0x0001e20000100800 */
[----:B-1----:R-:W-:-:S03]  /*240d0*/  LOP3.LUT R2, R0, 0x40, RZ, 0xfc, !PT ;  /* 0x0000004000027812 */ /* 0x002fc600078efcff */
[----:B------:R0:W-:Y:S01]  /*240e0*/  STL [R1+0x14], R3 ;  /* 0x0000140301007387 */ /* 0x0001e20000100800 */
[----:B------:R-:W-:-:S07]  /*240f0*/  LOP3.LUT R0, R0, 0x80, RZ, 0xfc, !PT ;  /* 0x0000008000007812 */ /* 0x000fce00078efcff */
.L_x_1936:
[----:B------:R-:W2:Y:S01]  /*24100*/  LDL R14, [R1+0xc] ;  /* 0x00000c00010e7983 */ /* 0x000ea20000100800 */
[----:B------:R-:W-:Y:S05]  /*24110*/  YIELD ;  /* 0x0000000000007946 */ /* 0x000fea0003800000 */
[----:B------:R-:W-:Y:S01]  /*24120*/  ULDC.64 UR4, c[0x0][0xa28] ;  /* 0x00028a0000047ab9 */ /* 0x000fe20000000a00 */
[----:B01----:R-:W-:Y:S02]  /*24130*/  CS2R R6, SRZ ;  /* 0x0000000000067805 */ /* 0x003fe4000001ff00 */
[----:B------:R-:W-:Y:S01]  /*24140*/  ISETP.NE.U32.AND P0, PT, RZ, UR4, PT ;  /* 0x00000004ff007c0c */ /* 0x000fe2000bf05070 */
[----:B------:R-:W1:Y:S01]  /*24150*/  LDC.64 R12, c[0x0][0xa00] ;  /* 0x00028000ff0c7b82 */ /* 0x000e620000000a00 */
[----:B------:R-:W-:Y:S01]  /*24160*/  ULDC.64 UR6, c[0x0][0xa08] ;  /* 0x0002820000067ab9 */ /* 0x000fe20000000a00 */
[----:B------:R-:W-:Y:S01]  /*24170*/  ULDC.64 UR8, c[0x0][0xa10] ;  /* 0x0002840000087ab9 */ /* 0x000fe20000000a00 */
[----:B------:R-:W-:Y:S01]  /*24180*/  ISETP.NE.AND.EX P0, PT, RZ, UR5, PT, P0 ;  /* 0x00000005ff007c0c */ /* 0x000fe2000bf05300 */
[----:B------:R-:W-:-:S04]  /*24190*/  ULDC.64 UR4, c[0x0][0xa18] ;  /* 0x0002860000047ab9 */ /* 0x000fc80000000a00 */
[----:B------:R-:W4:Y:S08]  /*241a0*/  LDC.64 R4, c[0x0][0xa08] ;  /* 0x00028200ff047b82 */ /* 0x000f300000000a00 */
[----:B0-----:R-:W2:Y:S02]  /*241b0*/  @P0 LDC.64 R2, c[0x0][0xa28] ;  /* 0x00028a00ff020b82 */ /* 0x001ea40000000a00 */
[----:B--2---:R-:W-:-:S05]  /*241c0*/  @P0 IMAD.WIDE R2, R14, 0x4, R2 ;  /* 0x000000040e020825 */ /* 0x004fca00078e0202 */
[----:B------:R0:W5:Y:S01]  /*241d0*/  @P0 LDG.E R6, desc[UR46][R2.64] ;  /* 0x0000002e02060981 */ /* 0x000162000c1e1900 */
[----:B------:R-:W-:Y:S01]  /*241e0*/  ISETP.NE.U32.AND P0, PT, RZ, UR4, PT ;  /* 0x00000004ff007c0c */ /* 0x000fe2000bf05070 */
[----:B-1----:R-:W-:Y:S01]  /*241f0*/  IMAD.WIDE R12, R14, 0x4, R12 ;  /* 0x000000040e0c7825 */ /* 0x002fe200078e020c */
[----:B------:R-:W-:Y:S02]  /*24200*/  ISETP.NE.U32.AND P2, PT, RZ, UR6, PT ;  /* 0x00000006ff007c0c */ /* 0x000fe4000bf45070 */
[----:B------:R-:W-:Y:S01]  /*24210*/  ISETP.NE.AND.EX P0, PT, RZ, UR5, PT, P0 ;  /* 0x00000005ff007c0c */ /* 0x000fe2000bf05300 */
[----:B------:R-:W-:Y:S01]  /*24220*/  ULDC.64 UR4, c[0x0][0xa00] ;  /* 0x0002800000047ab9 */ /* 0x000fe20000000a00 */
[----:B------:R-:W-:Y:S01]  /*24230*/  ISETP.NE.U32.AND P4, PT, RZ, UR8, PT ;  /* 0x00000008ff007c0c */ /* 0x000fe2000bf85070 */
[----:B---3--:R-:W-:Y:S01]  /*24240*/  IMAD.MOV.U32 R8, RZ, RZ, RZ ;  /* 0x000000ffff087224 */ /* 0x008fe200078e00ff */
[----:B------:R-:W-:Y:S01]  /*24250*/  ISETP.NE.U32.AND P1, PT, RZ, UR4, PT ;  /* 0x00000004ff007c0c */ /* 0x000fe2000bf25070 */
[----:B0-----:R-:W0:Y:S01]  /*24260*/  LDC.64 R2, c[0x0][0xa10] ;  /* 0x00028400ff027b82 */ /* 0x001e220000000a00 */
[----:B------:R-:W-:-:S02]  /*24270*/  IMAD.MOV.U32 R0, RZ, RZ, RZ ;  /* 0x000000ffff007224 */ /* 0x000fc400078e00ff */
[----:B------:R-:W-:Y:S01]  /*24280*/  ISETP.NE.AND.EX P3, PT, RZ, UR5, PT, P1 ;  /* 0x00000005ff007c0c */ /* 0x000fe2000bf65310 */
[----:B----4-:R-:W-:-:S04]  /*24290*/  IMAD.WIDE R4, R14, 0x4, R4 ;  /* 0x000000040e047825 */ /* 0x010fc800078e0204 */
[----:B------:R-:W1:Y:S01]  /*242a0*/  @P0 LDC.64 R10, c[0x0][0xa18] ;  /* 0x00028600ff0a0b82 */ /* 0x000e620000000a00 */
[----:B------:R-:W-:Y:S01]  /*242b0*/  ULDC UR4, c[0x0][0x288] ;  /* 0x0000a20000047ab9 */ /* 0x000fe20000000800 */
[----:B------:R-:W-:Y:S02]  /*242c0*/  ISETP.NE.AND.EX P1, PT, RZ, UR7, PT, P2 ;  /* 0x00000007ff007c0c */ /* 0x000fe4000bf25320 */
[----:B------:R-:W-:-:S04]  /*242d0*/  ISETP.NE.AND.EX P2, PT, RZ, UR9, PT, P4 ;  /* 0x00000009ff007c0c */ /* 0x000fc8000bf45340 */
[----:B------:R-:W2:Y:S07]  /*242e0*/  @P3 LDG.E R7, desc[UR46][R12.64] ;  /* 0x0000002e0c073981 */ /* 0x000eae000c1e1900 */
[----:B------:R3:W5:Y:S01]  /*242f0*/  @P1 LDG.E R8, desc[UR46][R4.64] ;  /* 0x0000002e04081981 */ /* 0x000762000c1e1900 */
[----:B0-----:R-:W-:-:S05]  /*24300*/  IMAD.WIDE R2, R14, 0x4, R2 ;  /* 0x000000040e027825 */ /* 0x001fca00078e0202 */
[----:B------:R3:W5:Y:S01]  /*24310*/  @P2 LDG.E R0, desc[UR46][R2.64] ;  /* 0x0000002e02002981 */ /* 0x000762000c1e1900 */
[----:B-1----:R-:W-:-:S03]  /*24320*/  @P0 IMAD.WIDE R10, R14, 0x4, R10 ;  /* 0x000000040e0a0825 */ /* 0x002fc600078e020a */
[----:B--2---:R0:W-:Y:S02]  /*24330*/  STL [R1+0x48], R7 ;  /* 0x0000480701007387 */ /* 0x0041e40000100800 */
[----:B0-----:R-:W-:Y:S01]  /*24340*/  IMAD.U32 R7, RZ, RZ, UR4 ;  /* 0x00000004ff077e24 */ /* 0x001fe2000f8e00ff */
[----:B------:R-:W-:-:S05]  /*24350*/  ULDC.64 UR4, c[0x0][0x418] ;  /* 0x0001060000047ab9 */ /* 0x000fca0000000a00 */
[----:B------:R-:W2:Y:S01]  /*24360*/  @P0 LDG.E R7, desc[UR46][R10.64] ;  /* 0x0000002e0a070981 */ /* 0x000ea2000c1e1900 */
[----:B------:R-:W-:-:S03]  /*24370*/  UISETP.NE.U32.AND UP0, UPT, UR4, URZ, UPT ;  /* 0x0000003f0400728c */ /* 0x000fc6000bf05070 */
[----:B------:R-:W-:Y:S01]  /*24380*/  ULDC UR4, c[0x0][0x424] ;  /* 0x0001090000047ab9 */ /* 0x000fe20000000800 */
[----:B------:R-:W-:-:S03]  /*24390*/  UISETP.NE.AND.EX UP0, UPT, UR5, URZ, UPT, UP0 ;  /* 0x0000003f0500728c */ /* 0x000fc6000bf05300 */
[----:B------:R-:W-:Y:S01]  /*243a0*/  ULDC UR5, c[0x0][0x2f0] ;  /* 0x0000bc0000057ab9 */ /* 0x000fe20000000800 */
[----:B------:R-:W-:Y:S01]  /*243b0*/  USEL UR4, UR4, 0x1, UP0 ;  /* 0x0000000104047887 */ /* 0x000fe20008000000 */
[----:B--2---:R0:W-:Y:S04]  /*243c0*/  STL [R1+0x38], R7 ;  /* 0x0000380701007387 */ /* 0x0041e80000100800 */
[----:B------:R3:W5:Y:S01]  /*243d0*/  LDL R15, [R1+0x38] ;  /* 0x00003800010f7983 */ /* 0x0007620000100800 */
[----:B------:R-:W-:-:S03]  /*243e0*/  UIMAD UR4, UR4, UR5, URZ ;  /* 0x00000005040472a4 */ /* 0x000fc6000f8e023f */
[----:B------:R-:W-:Y:S02]  /*243f0*/  ULDC UR5, c[0x0][0x348] ;  /* 0x0000d20000057ab9 */ /* 0x000fe40000000800 */
[----:B------:R-:W-:Y:S02]  /*24400*/  IMAD.U32 R10, RZ, RZ, UR5 ;  /* 0x00000005ff0a7e24 */ /* 0x000fe4000f8e00ff */
[----:B0-----:R-:W-:Y:S01]  /*24410*/  IMAD.U32 R7, RZ, RZ, UR4 ;  /* 0x00000004ff077e24 */ /* 0x001fe2000f8e00ff */
[----:B---3--:R-:W-:Y:S06]  /*24420*/  @P0 BRA `(.L_x_1771) ;  /* 0x0000000000140947 */ /* 0x008fec0003800000 */
[----:B------:R-:W-:Y:S05]  /*24430*/  @!P3 BRA `(.L_x_1771) ;  /* 0x000000000010b947 */ /* 0x000fea0003800000 */
[----:B------:R-:W2:Y:S04]  /*24440*/  LDG.E R9, desc[UR46][R12.64] ;  /* 0x0000002e0c097981 */ /* 0x000ea8000c1e1900 */
[----:B------:R-:W2:Y:S02]  /*24450*/  LDG.E R12, desc[UR46][R12.64+0x4] ;  /* 0x0000042e0c0c7981 */ /* 0x000ea4000c1e1900 */
[----:B--2--5:R-:W-:-:S05]  /*24460*/  IMAD.IADD R15, R12, 0x1, -R9 ;  /* 0x000000010c0f7824 */ /* 0x024fca00078e0a09 */
[----:B------:R0:W-:Y:S02]  /*24470*/  STL [R1+0x38], R15 ;  /* 0x0000380f01007387 */ /* 0x0001e40000100800 */
.L_x_1771:
[----:B------:R-:W2:Y:S01]  /*24480*/  LDL.LU R11, [R1+0x8] ;  /* 0x00000800010b7983 */ /* 0x000ea20000300800 */
[----:B-----5:R-:W-:Y:S01]  /*24490*/  IMAD.IADD R8, R8, 0x1, R6 ;  /* 0x0000000108087824 */ /* 0x020fe200078e0206 */
[----:B------:R-:W-:Y:S02]  /*244a0*/  ULDC.64 UR4, c[0x0][0xa20] ;  /* 0x0002880000047ab9 */ /* 0x000fe40000000a00 */
[----:B------:R-:W-:Y:S02]  /*244b0*/  ISETP.NE.U32.AND P0, PT, RZ, UR4, PT ;  /* 0x00000004ff007c0c */ /* 0x000fe4000bf05070 */
[----:B------:R1:W-:Y:S02]  /*244c0*/  STL [R1+0x18], R8 ;  /* 0x0000180801007387 */ /* 0x0003e40000100800 */
[----:B------:R-:W-:Y:S02]  /*244d0*/  ISETP.NE.AND.EX P0, PT, RZ, UR5, PT, P0 ;  /* 0x00000005ff007c0c */ /* 0x000fe4000bf05300 */
[----:B--2---:R-:W-:-:S02]  /*244e0*/  LOP3.LUT R17, R11, 0xff000000, RZ, 0xc0, !PT ;  /* 0xff0000000b117812 */ /* 0x004fc400078ec0ff */
[C---:B------:R-:W-:Y:S02]  /*244f0*/  LOP3.LUT R9, R11.reuse, 0xff0000, RZ, 0xc0, !PT ;  /* 0x00ff00000b097812 */ /* 0x040fe400078ec0ff */
[----:B------:R-:W-:Y:S02]  /*24500*/  SHF.R.U32.HI R17, RZ, 0x8, R17 ;  /* 0x00000008ff117819 */ /* 0x000fe40000011611 */
[----:B------:R-:W-:Y:S02]  /*24510*/  LOP3.LUT R16, R11, 0xffff, RZ, 0xc0, !PT ;  /* 0x0000ffff0b107812 */ /* 0x000fe400078ec0ff */
[----:B------:R-:W-:-:S03]  /*24520*/  LEA.HI R17, R9, R17, RZ, 0x10 ;  /* 0x0000001109117211 */ /* 0x000fc600078f80ff */
[----:B-1----:R-:W-:Y:S05]  /*24530*/  @!P0 BRA `(.L_x_1772) ;  /* 0x0000000000108947 */ /* 0x002fea0003800000 */
[----:B------:R-:W1:Y:S02]  /*24540*/  LDC.64 R4, c[0x0][0xa20] ;  /* 0x00028800ff047b82 */ /* 0x000e640000000a00 */
[----:B-1----:R-:W-:-:S05]  /*24550*/  IMAD.WIDE R4, R14, 0x4, R4 ;  /* 0x000000040e047825 */ /* 0x002fca00078e0204 */
[----:B------:R1:W5:Y:S01]  /*24560*/  LDG.E R7, desc[UR46][R4.64] ;  /* 0x0000002e04077981 */ /* 0x000362000c1e1900 */
[----:B------:R-:W-:Y:S05]  /*24570*/  BRA `(.L_x_1773) ;  /* 0x0000000000107947 */ /* 0x000fea0003800000 */
.L_x_1772:
[----:B------:R-:W-:Y:S05]  /*24580*/  @!P1 BRA `(.L_x_1773) ;  /* 0x00000000000c9947 */ /* 0x000fea0003800000 */
[----:B------:R-:W2:Y:S04]  /*24590*/  LDG.E R7, desc[UR46][R4.64] ;  /* 0x0000002e04077981 */ /* 0x000ea8000c1e1900 */
[----:B------:R-:W2:Y:S02]  /*245a0*/  LDG.E R4, desc[UR46][R4.64+0x4] ;  /* 0x0000042e04047981 */ /* 0x000ea4000c1e1900 */
[----:B--2---:R-:W-:-:S07]  /*245b0*/  IMAD.IADD R7, R4, 0x1, -R7 ;  /* 0x0000000104077824 */ /* 0x004fce00078e0a07 */
.L_x_1773:
[----:B------:R-:W2:Y:S04]  /*245c0*/  LDL.LU R8, [R1+0x4] ;  /* 0x0000040001087983 */ /* 0x000ea80000300800 */
[----:B-1----:R-:W3:Y:S04]  /*245d0*/  @P2 LDG.E R4, desc[UR46][R2.64] ;  /* 0x0000002e02042981 */ /* 0x002ee8000c1e1900 */
[----:B------:R1:W3:Y:S01]  /*245e0*/  @P2 LDG.E R2, desc[UR46][R2.64+0x4] ;  /* 0x0000042e02022981 */ /* 0x0002e2000c1e1900 */
[----:B-----5:R-:W-:Y:S01]  /*245f0*/  IADD3 R9, -R6, R7, RZ ;  /* 0x0000000706097210 */ /* 0x020fe20007ffe1ff */
[----:B-1----:R-:W1:Y:S02]  /*24600*/  LDC R3, c[0x0][0x448] ;  /* 0x00011200ff037b82 */ /* 0x002e640000000800 */
[----:B-1----:R-:W-:-:S13]  /*24610*/  ISETP.NE.AND P1, PT, R3, 0x1, PT ;  /* 0x000000010300780c */ /* 0x002fda0003f25270 */
[----:B------:R-:W1:Y:S08]  /*24620*/  @P1 LDC R3, c[0x0][0x44c] ;  /* 0x00011300ff031b82 */ /* 0x000e700000000800 */
[----:B------:R-:W4:Y:S01]  /*24630*/  @P1 LDC R5, c[0x0][0x450] ;  /* 0x00011400ff051b82 */ /* 0x000f220000000800 */
[----:B--2---:R-:W-:-:S04]  /*24640*/  IMAD.SHL.U32 R12, R8, 0x80, RZ ;  /* 0x00000080080c7824 */ /* 0x004fc800078e00ff */
[----:B------:R-:W-:Y:S01]  /*24650*/  VIADD R7, R12, 0x7f ;  /* 0x0000007f0c077836 */ /* 0x000fe20000000000 */
[----:B------:R2:W-:Y:S01]  /*24660*/  STL [R1+0x30], R12 ;  /* 0x0000300c01007387 */ /* 0x0005e20000100800 */
[----:B---3--:R-:W-:Y:S02]  /*24670*/  @P2 IMAD.IADD R10, R2, 0x1, -R4 ;  /* 0x00000001020a2824 */ /* 0x008fe400078e0a04 */
[----:B-1----:R-:W-:-:S04]  /*24680*/  @P1 IMAD.HI.U32 R2, R7, R3, RZ ;  /* 0x0000000307021227 */ /* 0x002fc800078e00ff */
[----:B------:R-:W-:Y:S01]  /*24690*/  IMAD.IADD R6, R9, 0x1, R10 ;  /* 0x0000000109067824 */ /* 0x000fe200078e020a */
[----:B----4-:R-:W-:-:S03]  /*246a0*/  @P1 SHF.R.U32.HI R7, RZ, R5, R2 ;  /* 0x00000005ff071219 */ /* 0x010fc60000011602 */
[C---:B------:R-:W-:Y:S01]  /*246b0*/  VIADD R2, R6.reuse, 0x5f ;  /* 0x0000005f06027836 */ /* 0x040fe20000000000 */
[----:B------:R-:W-:-:S03]  /*246c0*/  IADD3 R21, R6, 0x1, -R15 ;  /* 0x0000000106157810 */ /* 0x000fc60007ffe80f */
[----:B------:R-:W-:-:S04]  /*246d0*/  IMAD.HI R2, R2, 0x2aaaaaab, RZ ;  /* 0x2aaaaaab02027827 */ /* 0x000fc800078e02ff */
[----:B------:R-:W-:Y:S01]  /*246e0*/  IMAD.IADD R7, R21, 0x1, R7 ;  /* 0x0000000115077824 */ /* 0x000fe200078e0207 */
[----:B------:R-:W-:-:S04]  /*246f0*/  SHF.R.U32.HI R3, RZ, 0x1f, R2 ;  /* 0x0000001fff037819 */ /* 0x000fc80000011602 */
[----:B------:R-:W-:Y:S02]  /*24700*/  LEA.HI.SX32 R11, R2, R3, 0x1c ;  /* 0x00000003020b7211 */ /* 0x000fe400078fe2ff */
[----:B------:R-:W1:Y:S03]  /*24710*/  LDC.64 R2, c[0x0][0x9e0] ;  /* 0x00027800ff027b82 */ /* 0x000e660000000a00 */
[----:B------:R2:W-:Y:S01]  /*24720*/  STL [R1+0x5c], R11 ;  /* 0x00005c0b01007387 */ /* 0x0005e20000100800 */
[----:B-1----:R-:W-:Y:S01]  /*24730*/  ISETP.GE.AND P3, PT, R3, 0x1, PT ;  /* 0x000000010300780c */ /* 0x002fe20003f66270 */
        /* <DEDUP_REMOVED lines=13> */
.L_x_1776:
[----:B------:R-:W-:-:S13]  /*24810*/  ISETP.NE.AND P0, PT, R3, 0x1, PT ;  /* 0x000000010300780c */ /* 0x000fda0003f05270 */
[----:B------:R-:W1:Y:S02]  /*24820*/  @P0 LDC.64 R4, c[0x0][0x9e8] ;  /* 0x00027a00ff040b82 */ /* 0x000e640000000a00 */
[----:B-1----:R-:W-:-:S05]  /*24830*/  @P0 IMAD.HI.U32 R4, R2, R4, RZ ;  /* 0x0000000402040227 */ /* 0x002fca00078e00ff */
[----:B------:R-:W-:-:S07]  /*24840*/  @P0 SHF.R.U32.HI R2, RZ, R5, R4 ;  /* 0x00000005ff020219 */ /* 0x000fce0000011604 */
.L_x_1777:
[----:B------:R-:W-:Y:S05]  /*24850*/  BSYNC B0 ;  /* 0x0000000000007941 */ /* 0x000fea0003800000 */
.L_x_1775:
[----:B------:R-:W-:-:S05]  /*24860*/  IMAD R2, R2, R3, R3 ;  /* 0x0000000302027224 */ /* 0x000fca00078e0203 */
[----:B------:R-:W-:-:S07]  /*24870*/  VIMNMX R8, R8, R2, PT ;  /* 0x0000000208087248 */ /* 0x000fce0003fe0100 */
.L_x_1774:
[----:B------:R-:W1:Y:S01]  /*24880*/  @P1 LDC R4, c[0x0][0x44c] ;  /* 0x00011300ff041b82 */ /* 0x000e620000000800 */
[----:B------:R-:W-:Y:S01]  /*24890*/  VIADD R8, R8, 0x5f ;  /* 0x0000005f08087836 */ /* 0x000fe20000000000 */
[----:B------:R-:W-:Y:S01]  /*248a0*/  ULDC UR4, c[0x0][0x9dc] ;  /* 0x0002770000047ab9 */ /* 0x000fe20000000800 */
[----:B------:R-:W-:Y:S02]  /*248b0*/  IMAD.MOV.U32 R2, RZ, RZ, R12 ;  /* 0x000000ffff027224 */ /* 0x000fe400078e000c */
[----:B------:R-:W-:-:S03]  /*248c0*/  IMAD.HI R8, R8, 0x2aaaaaab, RZ ;  /* 0x2aaaaaab08087827 */ /* 0x000fc600078e02ff */
[----:B------:R-:W2:Y:S01]  /*248d0*/  @P1 LDC R5, c[0x0][0x450] ;  /* 0x00011400ff051b82 */ /* 0x000ea20000000800 */
[----:B------:R-:W-:Y:S01]  /*248e0*/  IMAD.IADD R20, R6, 0x1, -R15 ;  /* 0x0000000106147824 */ /* 0x000fe200078e0a0f */
[----:B------:R-:W-:-:S04]  /*248f0*/  SHF.R.U32.HI R7, RZ, 0x1f, R8 ;  /* 0x0000001fff077819 */ /* 0x000fc80000011608 */
[----:B------:R-:W-:-:S04]  /*24900*/  LEA.HI.SX32 R7, R8, R7, 0x1c ;  /* 0x0000000708077211 */ /* 0x000fc800078fe2ff */
[----:B------:R-:W-:Y:S01]  /*24910*/  VIMNMX R7, R11, R7, PT ;  /* 0x000000070b077248 */ /* 0x000fe20003fe0100 */
[----:B-1----:R-:W-:-:S05]  /*24920*/  @P1 IMAD.HI.U32 R4, R12, R4, RZ ;  /* 0x000000040c041227 */ /* 0x002fca00078e00ff */
[----:B--2---:R-:W-:-:S05]  /*24930*/  @P1 SHF.R.U32.HI R2, RZ, R5, R4 ;  /* 0x00000005ff021219 */ /* 0x004fca0000011604 */
        /* <DEDUP_REMOVED lines=13> */
.L_x_1780:
[----:B------:R-:W-:-:S13]  /*24a10*/  ISETP.NE.AND P0, PT, R3, 0x1, PT ;  /* 0x000000010300780c */ /* 0x000fda0003f05270 */
[----:B------:R-:W1:Y:S02]  /*24a20*/  @P0 LDC.64 R4, c[0x0][0x9e8] ;  /* 0x00027a00ff040b82 */ /* 0x000e640000000a00 */
[----:B-1----:R-:W-:-:S05]  /*24a30*/  @P0 IMAD.HI.U32 R4, R2, R4, RZ ;  /* 0x0000000402040227 */ /* 0x002fca00078e00ff */
[----:B------:R-:W-:-:S07]  /*24a40*/  @P0 SHF.R.U32.HI R2, RZ, R5, R4 ;  /* 0x00000005ff020219 */ /* 0x000fce0000011604 */
.L_x_1781:
[----:B------:R-:W-:Y:S05]  /*24a50*/  BSYNC B0 ;  /* 0x0000000000007941 */ /* 0x000fea0003800000 */
.L_x_1779:
[----:B------:R-:W-:-:S05]  /*24a60*/  IMAD R2, R2, R3, RZ ;  /* 0x0000000302027224 */ /* 0x000fca00078e02ff */
[----:B------:R-:W-:-:S07]  /*24a70*/  VIMNMX R6, R6, R2, !PT ;  /* 0x0000000206067248 */ /* 0x000fce0007fe0100 */
.L_x_1778:
[----:B------:R-:W-:Y:S01]  /*24a80*/  IMAD.HI R6, R6, 0x2aaaaaab, RZ ;  /* 0x2aaaaaab06067827 */ /* 0x000fe200078e02ff */
[----:B------:R-:W-:Y:S01]  /*24a90*/  LOP3.LUT R12, R17, 0xff, RZ, 0xc0, !PT ;  /* 0x000000ff110c7812 */ /* 0x000fe200078ec0ff */
[----:B------:R-:W-:Y:S01]  /*24aa0*/  BSSY B0, `(.L_x_1782) ;  /* 0x0000027000007945 */ /* 0x000fe20003800000 */
[----:B------:R-:W-:Y:S01]  /*24ab0*/  SHF.R.U32.HI R17, RZ, 0x10, R17 ;  /* 0x00000010ff117819 */ /* 0x000fe20000011611 */
[----:B------:R-:W-:Y:S01]  /*24ac0*/  IMAD.MOV.U32 R2, RZ, RZ, RZ ;  /* 0x000000ffff027224 */ /* 0x000fe200078e00ff */
[----:B------:R-:W-:Y:S01]  /*24ad0*/  SHF.R.U32.HI R4, RZ, 0x1f, R6 ;  /* 0x0000001fff047819 */ /* 0x000fe20000011606 */
[----:B------:R1:W-:Y:S03]  /*24ae0*/  STL [R1+0x50], R12 ;  /* 0x0000500c01007387 */ /* 0x0003e60000100800 */
[----:B------:R-:W-:-:S04]  /*24af0*/  LEA.HI.SX32 R4, R6, R4, 0x1c ;  /* 0x0000000406047211 */ /* 0x000fc800078fe2ff */
[----:B------:R-:W-:-:S04]  /*24b00*/  VIMNMX R4, RZ, R4, !PT ;  /* 0x00000004ff047248 */ /* 0x000fc80007fe0100 */
[----:B------:R-:W-:-:S13]  /*24b10*/  ISETP.GT.AND P0, PT, R7, R4, PT ;  /* 0x000000040700720c */ /* 0x000fda0003f04270 */
[----:B-1----:R-:W-:Y:S05]  /*24b20*/  @!P0 BRA `(.L_x_1783) ;  /* 0x0000000000788947 */ /* 0x002fea0003800000 */
[----:B------:R-:W-:Y:S01]  /*24b30*/  ISETP.NE.AND P0, PT, R17, RZ, PT ;  /* 0x000000ff1100720c */ /* 0x000fe20003f05270 */
[----:B------:R-:W-:-:S03]  /*24b40*/  ULDC UR4, c[0x0][0x9f0] ;  /* 0x00027c0000047ab9 */ /* 0x000fc60000000800 */
[----:B------:R-:W-:-:S04]  /*24b50*/  SEL R5, R17, UR4, P0 ;  /* 0x0000000411057c07 */ /* 0x000fc80008000000 */
[----:B------:R-:W-:Y:S02]  /*24b60*/  IABS R6, R5 ;  /* 0x0000000500067213 */ /* 0x000fe40000000000 */
[----:B------:R-:W-:Y:S02]  /*24b70*/  IADD3 R8, R5, -0x1, R7 ;  /* 0xffffffff05087810 */ /* 0x000fe40007ffe007 */
[----:B------:R-:W1:Y:S02]  /*24b80*/  I2F.RP R2, R6 ;  /* 0x0000000600027306 */ /* 0x000e640000209400 */
[----:B------:R-:W-:-:S06]  /*24b90*/  IADD3 R8, -R4, R8, RZ ;  /* 0x0000000804087210 */ /* 0x000fcc0007ffe1ff */
        /* <DEDUP_REMOVED lines=10> */
[----:B------:R-:W-:-:S03]  /*24c40*/  IABS R3, R8 ;  /* 0x0000000800037213 */ /* 0x000fc60000000000 */
[----:B------:R-:W-:-:S04]  /*24c50*/  IMAD.MOV R2, RZ, RZ, -R2 ;  /* 0x000000ffff027224 */ /* 0x000fc800078e0a02 */
        /* <DEDUP_REMOVED lines=11> */
.L_x_1783:
[----:B------:R-:W-:Y:S05]  /*24d10*/  BSYNC B0 ;  /* 0x0000000000007941 */ /* 0x000fea0003800000 */
.L_x_1782:
[-C--:B------:R-:W-:Y:S01]  /*24d20*/  IMAD R4, R12, R2.reuse, R4 ;  /* 0x000000020c047224 */ /* 0x080fe200078e0204 */
[----:B------:R-:W-:Y:S04]  /*24d30*/  BSSY B0, `(.L_x_1784) ;  /* 0x000015f000007945 */ /* 0x000fe80003800000 */
        /* <DEDUP_REMOVED lines=23> */
.L_x_1979:
[----:B--2---:R-:W-:Y:S02]  /*24eb0*/  ISETP.NE.AND P0, PT, R14, RZ, PT ;  /* 0x000000ff0e00720c */ /* 0x004fe40003f05270 */
[----:B------:R-:W-:-:S11]  /*24ec0*/  PLOP3.LUT P6, PT, PT, PT, PT, 0x8, 0x0 ;  /* 0x000000000000781c */ /* 0x000fd60003fce170 */
[----:B------:R-:W-:Y:S05]  /*24ed0*/  @P0 BRA `(.L_x_1787) ;  /* 0x00000000000c0947 */ /* 0x000fea0003800000 */
[----:B------:R-:W-:-:S03]  /*24ee0*/  UMOV UR4, 0xffffffff ;  /* 0xffffffff00047882 */ /* 0x000fc60000000000 */
[----:B------:R-:W-:Y:S05]  /*24ef0*/  BRA.DIV UR4, `(.L_x_1788) ;  /* 0x0000008204a47947 */ /* 0x000fea000b800000 */
[----:B------:R-:W-:-:S13]  /*24f00*/  ELECT P6, URZ, PT ;  /* 0x00000000003f782f */ /* 0x000fda00038c0000 */
.L_x_1787:
[----:B-1----:R-:W2:Y:S01]  /*24f10*/  LDL R4, [R1+0x58] ;  /* 0x0000580001047983 */ /* 0x002ea20000100800 */
[----:B------:R-:W-:Y:S01]  /*24f20*/  BSSY B1, `(.L_x_1789) ;  /* 0x0000008000017945 */ /* 0x000fe20003800000 */
[----:B--2---:R-:W-:-:S05]  /*24f30*/  VIADD R4, R4, 0x1 ;  /* 0x0000000104047836 */ /* 0x004fca0000000000 */
[----:B------:R-:W-:-:S04]  /*24f40*/  LEA.HI R5, R4, R4, RZ, 0x1 ;  /* 0x0000000404057211 */ /* 0x000fc800078f08ff */
[----:B------:R-:W-:-:S05]  /*24f50*/  LOP3.LUT R5, R5, 0xfffffffe, RZ, 0xc0, !PT ;  /* 0xfffffffe05057812 */ /* 0x000fca00078ec0ff */
[----:B------:R-:W-:-:S05]  /*24f60*/  IMAD.IADD R4, R4, 0x1, -R5 ;  /* 0x0000000104047824 */ /* 0x000fca00078e0a05 */
[----:B------:R-:W-:-:S04]  /*24f70*/  SHF.L.U32 R4, R4, 0x1f, RZ ;  /* 0x0000001f04047819 */ /* 0x000fc800000006ff */
[----:B------:R-:W1:Y:S02]  /*24f80*/  SYNCS.PHASECHK.TRANS64.TRYWAIT P0, [R19+URZ+0x30820], R4 ;  /* 0x03082004130075a7 */ /* 0x000e64000800017f */
[----:B-1----:R-:W-:Y:S05]  /*24f90*/  @!P0 BRA `(.L_x_1790) ;  /* 0x00000080009c8947 */ /* 0x002fea0003800000 */
.L_x_1982:
[----:B------:R-:W-:Y:S05]  /*24fa0*/  BSYNC B1 ;  /* 0x0000000000017941 */ /* 0x000fea0003800000 */
.L_x_1789:
        /* <DEDUP_REMOVED lines=12> */
.L_x_1983:
[----:B------:R-:W-:Y:S05]  /*25070*/  BSYNC B2 ;  /* 0x0000000000027941 */ /* 0x000fea0003800000 */
.L_x_1793:
        /* <DEDUP_REMOVED lines=9> */
.L_x_1796:
[----:B------:R-:W-:Y:S05]  /*25110*/  BSYNC B2 ;  /* 0x0000000000027941 */ /* 0x000fea0003800000 */
.L_x_1795:
[----:B-1----:R-:W3:Y:S01]  /*25120*/  LDL R4, [R1+0x1c] ;  /* 0x00001c0001047983 */ /* 0x002ee20000100800 */
[----:B------:R-:W-:Y:S01]  /*25130*/  MOV R14, RZ ;  /* 0x000000ff000e7202 */ /* 0x000fe20000000f00 */
[----:B------:R-:W-:Y:S01]  /*25140*/  IMAD R5, R9, 0x60, R0 ;  /* 0x0000006009057824 */ /* 0x000fe200078e0200 */
[----:B------:R-:W-:Y:S01]  /*25150*/  UIADD3 UR4, UP0, UR36, 0x570, URZ ;  /* 0x0000057024047890 */ /* 0x000fe2000ff1e03f */
[----:B------:R-:W-:Y:S01]  /*25160*/  PLOP3.LUT P0, PT, PT, PT, PT, 0x80, 0x0 ;  /* 0x000000000000781c */ /* 0x000fe20003f0f070 */
[----:B------:R-:W-:Y:S01]  /*25170*/  UMOV UR6, 0x0 ;  /* 0x0000000000067882 */ /* 0x000fe20000000000 */
[----:B------:R-:W-:Y:S01]  /*25180*/  R2UR UR10, R14 ;  /* 0x000000000e0a72ca */ /* 0x000fe200000e0000 */
[----:B------:R-:W-:Y:S01]  /*25190*/  VIADD R5, R5, 0xffffffa0 ;  /* 0xffffffa005057836 */ /* 0x000fe20000000000 */
[----:B------:R-:W-:Y:S01]  /*251a0*/  UIADD3.X UR5, URZ, UR37, URZ, UP0, !UPT ;  /* 0x000000253f057290 */ /* 0x000fe200087fe43f */
[----:B------:R-:W-:Y:S01]  /*251b0*/  UMOV UR7, 0x12f00000 ;  /* 0x12f0000000077882 */ /* 0x000fe20000000000 */
[----:B---3--:R-:W-:-:S02]  /*251c0*/  IMAD R6, R4, 0x9000, R19 ;  /* 0x0000900004067824 */ /* 0x008fc400078e0213 */
[----:B------:R-:W-:Y:S02]  /*251d0*/  VIADD R4, R7, 0x30890 ;  /* 0x0003089007047836 */ /* 0x000fe40000000000 */
[----:B------:R-:W-:-:S07]  /*251e0*/  VIADD R8, R6, 0x1e400 ;  /* 0x0001e40006087836 */ /* 0x000fce0000000000 */
.L_x_1797:
        /* <DEDUP_REMOVED lines=16> */
.L_x_1798:
        /* <DEDUP_REMOVED lines=16> */
.L_x_1799:
        /* <DEDUP_REMOVED lines=10> */
[----:B------:R-:W1:Y:S01]  /*25490*/  SYNCS.PHASECHK.TRANS64.TRYWAIT P0, [R7+URZ+0x308c0], R10 ;  /* 0x0308c00a070075a7 */ /* 0x000e62000800017f */
[----:B------:R-:W-:Y:S04]  /*254a0*/  BSSY B2, `(.L_x_1800) ;  /* 0x0000002000027945 */ /* 0x000fe80003800000 */
[----:B-1----:R-:W-:Y:S05]  /*254b0*/  @!P0 BRA `(.L_x_1801) ;  /* 0x0000007c007c8947 */ /* 0x002fea0003800000 */
.L_x_1984:
[----:B------:R-:W-:Y:S05]  /*254c0*/  BSYNC B2 ;  /* 0x0000000000027941 */ /* 0x000fea0003800000 */
.L_x_1800:
[----:B------:R-:W-:Y:S01]  /*254d0*/  BSSY B2, `(.L_x_1802) ;  /* 0x000000b000027945 */ /* 0x000fe20003800000 */
[----:B-12---:R-:W-:Y:S02]  /*254e0*/  IMAD.MOV.U32 R10, RZ, RZ, 0x0 ;  /* 0x00000000ff0a7424 */ /* 0x006fe400078e00ff */
        /* <DEDUP_REMOVED lines=9> */
.L_x_1803:
[----:B------:R-:W-:Y:S05]  /*25580*/  BSYNC B2 ;  /* 0x0000000000027941 */ /* 0x000fea0003800000 */
.L_x_1802:
[----:B------:R-:W-:Y:S01]  /*25590*/  R2UR UR10, R14 ;  /* 0x000000000e0a72ca */ /* 0x000fe200000e0000 */
[----:B------:R-:W-:Y:S01]  /*255a0*/  UIADD3 UR4, UP0, UR36, 0x670, URZ ;  /* 0x0000067024047890 */ /* 0x000fe2000ff1e03f */
[----:B------:R-:W-:Y:S01]  /*255b0*/  R2UR UR6, R10 ;  /* 0x000000000a0672ca */ /* 0x000fe200000e0000 */
[----:B------:R-:W-:Y:S01]  /*255c0*/  VIADD R7, R7, 0x308b0 ;  /* 0x000308b007077836 */ /* 0x000fe20000000000 */
[----:B------:R-:W-:Y:S01]  /*255d0*/  R2UR UR7, R11 ;  /* 0x000000000b0772ca */ /* 0x000fe200000e0000 */
[----:B------:R-:W-:Y:S01]  /*255e0*/  VIADD R4, R6, 0x400 ;  /* 0x0000040006047836 */ /* 0x000fe20000000000 */
[----:B------:R-:W-:Y:S01]  /*255f0*/  PLOP3.LUT P0, PT, PT, PT, PT, 0x80, 0x0 ;  /* 0x000000000000781c */ /* 0x000fe20003f0f070 */
[----:B------:R-:W-:-:S12]  /*25600*/  UIADD3.X UR5, URZ, UR37, URZ, UP0, !UPT ;  /* 0x000000253f057290 */ /* 0x000fd800087fe43f */
.L_x_1804:
        /* <DEDUP_REMOVED lines=10> */
[----:B------:R-:W-:Y:S01]  /*256b0*/  R2UR UR10, R13 ;  /* 0x000000000d0a72ca */ /* 0x000fe200000e0000 */
[----:B------:R-:W-:Y:S01]  /*256c0*/  VIADD R4, R6, 0x3400 ;  /* 0x0000340006047836 */ /* 0x000fe20000000000 */
[----:B------:R-:W-:Y:S02]  /*256d0*/  R2UR UR6, R10 ;  /* 0x000000000a0672ca */ /* 0x000fe400000e0000 */
[----:B------:R-:W-:Y:S02]  /*256e0*/  R2UR UR7, R11 ;  /* 0x000000000b0772ca */ /* 0x000fe400000e0000 */
[----:B------:R-:W-:-:S13]  /*256f0*/  PLOP3.LUT P0, PT, PT, PT, PT, 0x80, 0x0 ;  /* 0x000000000000781c */ /* 0x000fda0003f0f070 */
.L_x_1805:
        /* <DEDUP_REMOVED lines=15> */
.L_x_1806:
        /* <DEDUP_REMOVED lines=10> */
.L_x_1792:
[----:B------:R-:W-:Y:S05]  /*25890*/  BSYNC B1 ;  /* 0x0000000000017941 */ /* 0x000fea0003800000 */
.L_x_1791:
[----:B-1----:R-:W2:Y:S04]  /*258a0*/  LDL.LU R4, [R1+0x1c] ;  /* 0x00001c0001047983 */ /* 0x002ea80000300800 */
[----:B------:R-:W3:Y:S01]  /*258b0*/  LDL.LU R8, [R1+0x20] ;  /* 0x0000200001087983 */ /* 0x000ee20000300800 */
[----:B------:R-:W-:Y:S01]  /*258c0*/  VIADD R9, R9, 0xfffffffe ;  /* 0xfffffffe09097836 */ /* 0x000fe20000000000 */
[----:B------:R-:W-:-:S04]  /*258d0*/  PLOP3.LUT P0, PT, PT, PT, PT, 0x8, 0x0 ;  /* 0x000000000000781c */ /* 0x000fc80003f0e170 */
[----:B------:R-:W-:Y:S02]  /*258e0*/  ISETP.GE.AND P2, PT, R9, R3, PT ;  /* 0x000000030900720c */ /* 0x000fe40003f46270 */
[----:B--2---:R-:W-:-:S04]  /*258f0*/  IADD3 R4, R4, 0x1, RZ ;  /* 0x0000000104047810 */ /* 0x004fc80007ffe0ff */
[----:B------:R-:W-:-:S04]  /*25900*/  ISETP.NE.AND P1, PT, R4, 0x2, PT ;  /* 0x000000020400780c */ /* 0x000fc80003f25270 */
[----:B------:R-:W-:Y:S02]  /*25910*/  SEL R5, RZ, 0x1, P1 ;  /* 0x00000001ff057807 */ /* 0x000fe40000800000 */
[----:B------:R-:W-:Y:S02]  /*25920*/  SEL R4, R4, RZ, P1 ;  /* 0x000000ff04047207 */ /* 0x000fe40000800000 */
[----:B---3--:R-:W-:-:S03]  /*25930*/  LOP3.LUT R8, R8, R5, RZ, 0x3c, !PT ;  /* 0x0000000508087212 */ /* 0x008fc600078e3cff */
[----:B------:R1:W-:Y:S04]  /*25940*/  STL [R1+0x1c], R4 ;  /* 0x00001c0401007387 */ /* 0x0003e80000100800 */
[----:B------:R1:W-:Y:S01]  /*25950*/  STL [R1+0x20], R8 ;  /* 0x0000200801007387 */ /* 0x0003e20000100800 */
[----:B------:R-:W-:Y:S05]  /*25960*/  @!P2 BRA `(.L_x_1785) ;  /* 0x00000008006ca947 */ /* 0x000fea0003800000 */
.L_x_1823:
        /* <DEDUP_REMOVED lines=8> */
[----:B------:R-:W-:Y:S01]  /*259f0*/  ISETP.NE.AND P2, PT, R4, RZ, PT ;  /* 0x000000ff0400720c */ /* 0x000fe20003f45270 */
[----:B--2---:R-:W-:Y:S01]  /*25a00*/  IMAD R8, R6, 0x8, R19 ;  /* 0x0000000806087824 */ /* 0x004fe200078e0213 */
[----:B---3--:R-:W-:-:S04]  /*25a10*/  SHF.L.U32 R7, R5, 0x1f, RZ ;  /* 0x0000001f05077819 */ /* 0x008fc800000006ff */
[----:B------:R-:W1:Y:S02]  /*25a20*/  SYNCS.PHASECHK.TRANS64.TRYWAIT P1, [R8+URZ+0x308a0], R7 ;  /* 0x0308a007080075a7 */ /* 0x000e64000802017f */
[----:B-1----:R-:W-:Y:S05]  /*25a30*/  @!P1 BRA `(.L_x_1810) ;  /* 0x0000007800309947 */ /* 0x002fea0003800000 */
.L_x_1985:
[----:B------:R-:W-:Y:S05]  /*25a40*/  BSYNC B2 ;  /* 0x0000000000027941 */ /* 0x000fea0003800000 */
.L_x_1809:
        /* <DEDUP_REMOVED lines=9> */
.L_x_1812:
[----:B------:R-:W-:Y:S05]  /*25ae0*/  BSYNC B2 ;  /* 0x0000000000027941 */ /* 0x000fea0003800000 */
.L_x_1811:
[----:B------:R-:W2:Y:S01]  /*25af0*/  LDL R4, [R1+0x1c] ;  /* 0x00001c0001047983 */ /* 0x000ea20000100800 */
[----:B------:R-:W-:Y:S01]  /*25b00*/  IMAD.MOV.U32 R12, RZ, RZ, RZ ;  /* 0x000000ffff0c7224 */ /* 0x000fe200078e00ff */
        /* <DEDUP_REMOVED lines=10> */
.L_x_1813:
        /* <DEDUP_REMOVED lines=10> */
[----:B------:R-:W-:Y:S01]  /*25c50*/  IMAD.MOV.U32 R14, RZ, RZ, 0x40 ;  /* 0x00000040ff0e7424 */ /* 0x000fe200078e00ff */
[----:B------:R-:W-:Y:S01]  /*25c60*/  PLOP3.LUT P1, PT, PT, PT, PT, 0x80, 0x0 ;  /* 0x000000000000781c */ /* 0x000fe20003f2f070 */
[----:B------:R-:W-:Y:S01]  /*25c70*/  VIADD R10, R6, 0x21400 ;  /* 0x00021400060a7836 */ /* 0x000fe20000000000 */
[----:B------:R-:W-:Y:S01]  /*25c80*/  UMOV UR6, 0x0 ;  /* 0x0000000000067882 */ /* 0x000fe20000000000 */
[----:B------:R-:W-:Y:S01]  /*25c90*/  UMOV UR7, 0x12f00000 ;  /* 0x12f0000000077882 */ /* 0x000fe20000000000 */
[----:B------:R-:W-:-:S15]  /*25ca0*/  R2UR UR10, R14 ;  /* 0x000000000e0a72ca */ /* 0x000fde00000e0000 */
.L_x_1814:
        /* <DEDUP_REMOVED lines=16> */
.L_x_1815:
        /* <DEDUP_REMOVED lines=10> */
[----:B------:R-:W2:Y:S01]  /*25e50*/  SYNCS.PHASECHK.TRANS64.TRYWAIT P1, [R8+URZ+0x308c0], R7 ;  /* 0x0308c007080075a7 */ /* 0x000ea2000802017f */
[----:B------:R-:W-:Y:S04]  /*25e60*/  BSSY B2, `(.L_x_1816) ;  /* 0x0000002000027945 */ /* 0x000fe80003800000 */
[----:B--2---:R-:W-:Y:S05]  /*25e70*/  @!P1 BRA `(.L_x_1817) ;  /* 0x0000007400349947 */ /* 0x004fea0003800000 */
.L_x_1986:
[----:B------:R-:W-:Y:S05]  /*25e80*/  BSYNC B2 ;  /* 0x0000000000027941 */ /* 0x000fea0003800000 */
.L_x_1816:
[----:B------:R-:W-:Y:S01]  /*25e90*/  BSSY B2, `(.L_x_1818) ;  /* 0x000000b000027945 */ /* 0x000fe20003800000 */
[----:B------:R-:W-:Y:S02]  /*25ea0*/  IMAD.MOV.U32 R10, RZ, RZ, 0x0 ;  /* 0x00000000ff0a7424 */ /* 0x000fe400078e00ff */
[----:B------:R-:W-:Y:S01]  /*25eb0*/  IMAD.MOV.U32 R11, RZ, RZ, 0x12f00000 ;  /* 0x12f00000ff0b7424 */ /* 0x000fe200078e00ff */
[----:B------:R-:W-:Y:S06]  /*25ec0*/  @P2 BRA `(.L_x_1819) ;  /* 0x00000000001c2947 */ /* 0x000fec0003800000 */
[----:B0-----:R-:W0:Y:S01]  /*25ed0*/  S2R R15, SR_TID.X ;  /* 0x00000000000f7919 */ /* 0x001e220000002100 */
[----:B------:R-:W-:-:S04]  /*25ee0*/  IMAD.MOV.U32 R4, RZ, RZ, 0x9000 ;  /* 0x00009000ff047424 */ /* 0x000fc800078e00ff */
[----:B------:R3:W-:Y:S01]  /*25ef0*/  SYNCS.ARRIVE.TRANS64 RZ, [R8+URZ+0x308b0], R4 ;  /* 0x0308b00408ff79a7 */ /* 0x0007e2000800003f */
[----:B0-----:R-:W-:-:S04]  /*25f00*/  LOP3.LUT R15, R15, 0x1f, RZ, 0xc0, !PT ;  /* 0x0000001f0f0f7812 */ /* 0x001fc800078ec0ff */
[----:B------:R-:W-:-:S13]  /*25f10*/  ISETP.NE.AND P1, PT, R15, RZ, PT ;  /* 0x000000ff0f00720c */ /* 0x000fda0003f25270 */
[----:B---3--:R-:W-:Y:S05]  /*25f20*/  @!P1 BRA `(.L_x_1819) ;  /* 0x0000000000049947 */ /* 0x008fea0003800000 */
[----:B------:R-:W-:Y:S01]  /*25f30*/  BPT.TRAP 0x1 ;  /* 0x000000040000795c */ /* 0x000fe20000300000 */
.L_x_1819:
[----:B------:R-:W-:Y:S05]  /*25f40*/  BSYNC B2 ;  /* 0x0000000000027941 */ /* 0x000fea0003800000 */
.L_x_1818:
[----:B------:R-:W-:Y:S01]  /*25f50*/  R2UR UR10, R12 ;  /* 0x000000000c0a72ca */ /* 0x000fe200000e0000 */
[----:B------:R-:W-:Y:S01]  /*25f60*/  UIADD3 UR4, UP0, UR36, 0x670, URZ ;  /* 0x0000067024047890 */ /* 0x000fe2000ff1e03f */
[----:B------:R-:W-:Y:S01]  /*25f70*/  R2UR UR6, R10 ;  /* 0x000000000a0672ca */ /* 0x000fe200000e0000 */
[----:B-12---:R-:W-:Y:S01]  /*25f80*/  VIADD R8, R8, 0x308b0 ;  /* 0x000308b008087836 */ /* 0x006fe20000000000 */
[----:B------:R-:W-:Y:S01]  /*25f90*/  R2UR UR7, R11 ;  /* 0x000000000b0772ca */ /* 0x000fe200000e0000 */
[----:B------:R-:W-:Y:S01]  /*25fa0*/  UIADD3.X UR5, URZ, UR37, URZ, UP0, !UPT ;  /* 0x000000253f057290 */ /* 0x000fe200087fe43f */
[----:B------:R-:W-:Y:S02]  /*25fb0*/  PLOP3.LUT P1, PT, PT, PT, PT, 0x80, 0x0 ;  /* 0x000000000000781c */ /* 0x000fe40003f2f070 */
[----:B------:R-:W-:-:S11]  /*25fc0*/  IADD3 R4, R6, 0x400, RZ ;  /* 0x0000040006047810 */ /* 0x000fd60007ffe0ff */
.L_x_1820:
        /* <DEDUP_REMOVED lines=15> */
.L_x_1821:
        /* <DEDUP_REMOVED lines=15> */
.L_x_1822:
        /* <DEDUP_REMOVED lines=10> */
.L_x_1808:
[----:B------:R-:W-:Y:S05]  /*26250*/  BSYNC B1 ;  /* 0x0000000000017941 */ /* 0x000fea0003800000 */
.L_x_1807:
        /* <DEDUP_REMOVED lines=12> */
.L_x_1785:
[----:B------:R-:W-:Y:S05]  /*26320*/  BSYNC B0 ;  /* 0x0000000000007941 */ /* 0x000fea0003800000 */
.L_x_1784:
[----:B--2---:R-:W2:Y:S01]  /*26330*/  LDL R7, [R1+0x30] ;  /* 0x0000300001077983 */ /* 0x004ea20000100800 */
[----:B------:R-:W3:Y:S01]  /*26340*/  LDC R0, c[0x0][0x448] ;  /* 0x00011200ff007b82 */ /* 0x000ee20000000800 */
[----:B------:R-:W-:Y:S07]  /*26350*/  @!P0 WARPSYNC.ALL ;  /* 0x0000000000008948 */ /* 0x000fee0003800000 */
[----:B------:R-:W-:Y:S01]  /*26360*/  @!P0 BAR.SYNC.DEFER_BLOCKING 0xc, 0x180 ;  /* 0x0306000000008b1d */ /* 0x000fe20000010000 */
[----:B---3--:R-:W-:-:S13]  /*26370*/  ISETP.NE.AND P1, PT, R0, 0x1, PT ;  /* 0x000000010000780c */ /* 0x008fda0003f25270 */
[----:B------:R-:W3:Y:S08]  /*26380*/  @P1 LDC R0, c[0x0][0x44c] ;  /* 0x00011300ff001b82 */ /* 0x000ef00000000800 */
[----:B------:R-:W4:Y:S01]  /*26390*/  @P1 LDC R3, c[0x0][0x450] ;  /* 0x00011400ff031b82 */ /* 0x000f220000000800 */
[----:B--2---:R-:W-:-:S04]  /*263a0*/  VIADD R2, R7, 0x7f ;  /* 0x0000007f07027836 */ /* 0x004fc80000000000 */
[----:B---3--:R-:W-:-:S05]  /*263b0*/  @P1 IMAD.HI.U32 R0, R2, R0, RZ ;  /* 0x0000000002001227 */ /* 0x008fca00078e00ff */
[----:B----4-:R-:W-:-:S05]  /*263c0*/  @P1 SHF.R.U32.HI R2, RZ, R3, R0 ;  /* 0x00000003ff021219 */ /* 0x010fca0000011600 */
[----:B------:R-:W-:Y:S02]  /*263d0*/  IMAD.IADD R0, R21, 0x1, R2 ;  /* 0x0000000115007824 */ /* 0x000fe400078e0202 */
[----:B------:R-:W2:Y:S02]  /*263e0*/  LDC.64 R2, c[0x0][0x9e0] ;  /* 0x00027800ff027b82 */ /* 0x000ea40000000a00 */
[----:B--2---:R-:W-:Y:S01]  /*263f0*/  ISETP.GE.AND P2, PT, R3, 0x1, PT ;  /* 0x000000010300780c */ /* 0x004fe20003f46270 */
[----:B------:R-:W-:-:S12]  /*26400*/  IMAD.IADD R2, R0, 0x1, R2 ;  /* 0x0000000100027824 */ /* 0x000fd800078e0202 */
[----:B------:R-:W-:Y:S05]  /*26410*/  @!P2 BRA `(.L_x_1824) ;  /* 0x000000000048a947 */ /* 0x000fea0003800000 */
[C---:B------:R-:W-:Y:S01]  /*26420*/  ISETP.GT.AND P0, PT, R0.reuse, RZ, PT ;  /* 0x000000ff0000720c */ /* 0x040fe20003f04270 */
[----:B------:R-:W-:Y:S01]  /*26430*/  BSSY B0, `(.L_x_1825) ;  /* 0x000000e000007945 */ /* 0x000fe20003800000 */
[----:B------:R-:W-:-:S11]  /*26440*/  VIADD R6, R0, 0xffffffff ;  /* 0xffffffff00067836 */ /* 0x000fd60000000000 */
[----:B------:R-:W-:Y:S05]  /*26450*/  @P0 BRA `(.L_x_1826) ;  /* 0x00000000001c0947 */ /* 0x000fea0003800000 */
[----:B------:R-:W-:Y:S01]  /*26460*/  ISETP.NE.AND P0, PT, R3, 0x1, PT ;  /* 0x000000010300780c */ /* 0x000fe20003f05270 */
[----:B------:R-:W-:-:S12]  /*26470*/  IMAD.MOV R0, RZ, RZ, -R0 ;  /* 0x000000ffff007224 */ /* 0x000fd800078e0a00 */
[----:B-1----:R-:W1:Y:S02]  /*26480*/  @P0 LDC.64 R4, c[0x0][0x9e8] ;  /* 0x00027a00ff040b82 */ /* 0x002e640000000a00 */
[----:B-1----:R-:W-:-:S05]  /*26490*/  @P0 IMAD.HI.U32 R4, R0, R4, RZ ;  /* 0x0000000400040227 */ /* 0x002fca00078e00ff */
[----:B------:R-:W-:-:S04]  /*264a0*/  @P0 SHF.R.U32.HI R0, RZ, R5, R4 ;  /* 0x00000005ff000219 */ /* 0x000fc80000011604 */
[----:B------:R-:W-:Y:S01]  /*264b0*/  LOP3.LUT R6, RZ, R0, RZ, 0x33, !PT ;  /* 0x00000000ff067212 */ /* 0x000fe200078e33ff */
[----:B------:R-:W-:Y:S06]  /*264c0*/  BRA `(.L_x_1827) ;  /* 0x0000000000107947 */ /* 0x000fec0003800000 */
.L_x_1826:
[----:B------:R-:W-:-:S13]  /*264d0*/  ISETP.NE.AND P0, PT, R3, 0x1, PT ;  /* 0x000000010300780c */ /* 0x000fda0003f05270 */
[----:B-1----:R-:W1:Y:S02]  /*264e0*/  @P0 LDC.64 R4, c[0x0][0x9e8] ;  /* 0x00027a00ff040b82 */ /* 0x002e640000000a00 */
[----:B-1----:R-:W-:-:S05]  /*264f0*/  @P0 IMAD.HI.U32 R4, R6, R4, RZ ;  /* 0x0000000406040227 */ /* 0x002fca00078e00ff */
[----:B------:R-:W-:-:S07]  /*26500*/  @P0 SHF.R.U32.HI R6, RZ, R5, R4 ;  /* 0x00000005ff060219 */ /* 0x000fce0000011604 */
.L_x_1827:
[----:B------:R-:W-:Y:S05]  /*26510*/  BSYNC B0 ;  /* 0x0000000000007941 */ /* 0x000fea0003800000 */
.L_x_1825:
[----:B------:R-:W-:-:S05]  /*26520*/  IMAD R6, R6, R3, R3 ;  /* 0x0000000306067224 */ /* 0x000fca00078e0203 */
[----:B------:R-:W-:-:S07]  /*26530*/  VIMNMX R2, R2, R6, PT ;  /* 0x0000000602027248 */ /* 0x000fce0003fe0100 */
.L_x_1824:
[----:B------:R-:W2:Y:S01]  /*26540*/  LDL R6, [R1+0x5c] ;  /* 0x00005c0001067983 */ /* 0x000ea20000100800 */
[----:B------:R-:W3:Y:S01]  /*26550*/  @P1 LDC R0, c[0x0][0x44c] ;  /* 0x00011300ff001b82 */ /* 0x000ee20000000800 */
[----:B------:R-:W-:Y:S01]  /*26560*/  VIADD R2, R2, 0x5f ;  /* 0x0000005f02027836 */ /* 0x000fe20000000000 */
[----:B------:R-:W-:Y:S01]  /*26570*/  ULDC UR4, c[0x0][0x9dc] ;  /* 0x0002770000047ab9 */ /* 0x000fe20000000800 */
[----:B-1----:R-:W-:Y:S02]  /*26580*/  IMAD.MOV.U32 R4, RZ, RZ, R7 ;  /* 0x000000ffff047224 */ /* 0x002fe400078e0007 */
[----:B------:R-:W-:-:S03]  /*26590*/  IMAD.HI R2, R2, 0x2aaaaaab, RZ ;  /* 0x2aaaaaab02027827 */ /* 0x000fc600078e02ff */
[----:B------:R-:W1:Y:S01]  /*265a0*/  @P1 LDC R5, c[0x0][0x450] ;  /* 0x00011400ff051b82 */ /* 0x000e620000000800 */
[----:B---3--:R-:W-:-:S05]  /*265b0*/  @P1 IMAD.HI.U32 R0, R7, R0, RZ ;  /* 0x0000000007001227 */ /* 0x008fca00078e00ff */
[----:B-1----:R-:W-:-:S05]  /*265c0*/  @P1 SHF.R.U32.HI R4, RZ, R5, R0 ;  /* 0x00000005ff041219 */ /* 0x002fca0000011600 */
[----:B------:R-:W-:Y:S01]  /*265d0*/  IMAD.IADD R0, R20, 0x1, R4 ;  /* 0x0000000114007824 */ /* 0x000fe200078e0204 */
[----:B------:R-:W-:-:S04]  /*265e0*/  SHF.R.U32.HI R4, RZ, 0x1f, R2 ;  /* 0x0000001fff047819 */ /* 0x000fc80000011602 */
[----:B------:R-:W-:Y:S01]  /*265f0*/  LEA.HI.SX32 R7, R2, R4, 0x1c ;  /* 0x0000000402077211 */ /* 0x000fe200078fe2ff */
[----:B------:R-:W-:-:S04]  /*26600*/  VIADD R2, R0, -UR4 ;  /* 0x8000000400027c36 */ /* 0x000fc80008000000 */
[----:B------:R1:W-:Y:S01]  /*26610*/  STL [R1+0x60], R7 ;  /* 0x0000600701007387 */ /* 0x0003e20000100800 */
[----:B--2---:R-:W-:Y:S01]  /*26620*/  VIMNMX R6, R6, R7, PT ;  /* 0x0000000706067248 */ /* 0x004fe20003fe0100 */
[----:B-1----:R-:W-:Y:S06]  /*26630*/  @!P2 BRA `(.L_x_1828) ;  /* 0x000000000044a947 */ /* 0x002fec0003800000 */
        /* <DEDUP_REMOVED lines=10> */
.L_x_1830:
[----:B------:R-:W-:-:S13]  /*266e0*/  ISETP.NE.AND P0, PT, R3, 0x1, PT ;  /* 0x000000010300780c */ /* 0x000fda0003f05270 */
[----:B------:R-:W1:Y:S02]  /*266f0*/  @P0 LDC.64 R4, c[0x0][0x9e8] ;  /* 0x00027a00ff040b82 */ /* 0x000e640000000a00 */
[----:B-1----:R-:W-:-:S05]  /*26700*/  @P0 IMAD.HI.U32 R4, R0, R4, RZ ;  /* 0x0000000400040227 */ /* 0x002fca00078e00ff */
[----:B------:R-:W-:-:S07]  /*26710*/  @P0 SHF.R.U32.HI R0, RZ, R5, R4 ;  /* 0x00000005ff000219 */ /* 0x000fce0000011604 */
.L_x_1831:
[----:B------:R-:W-:Y:S05]  /*26720*/  BSYNC B0 ;  /* 0x0000000000007941 */ /* 0x000fea0003800000 */
.L_x_1829:
[----:B------:R-:W-:-:S05]  /*26730*/  IMAD R0, R0, R3, RZ ;  /* 0x0000000300007224 */ /* 0x000fca00078e02ff */
[----:B------:R-:W-:-:S07]  /*26740*/  VIMNMX R2, R2, R0, !PT ;  /* 0x0000000002027248 */ /* 0x000fce0007fe0100 */
.L_x_1828:
[----:B------:R-:W-:Y:S01]  /*26750*/  IMAD.HI R2, R2, 0x2aaaaaab, RZ ;  /* 0x2aaaaaab02027827 */ /* 0x000fe200078e02ff */
[----:B------:R-:W-:Y:S01]  /*26760*/  ISETP.NE.AND P1, PT, R17, RZ, PT ;  /* 0x000000ff1100720c */ /* 0x000fe20003f25270 */
[----:B------:R-:W-:Y:S03]  /*26770*/  BSSY B0, `(.L_x_1832) ;  /* 0x0000025000007945 */ /* 0x000fe60003800000 */
[----:B------:R-:W-:-:S04]  /*26780*/  SHF.R.U32.HI R0, RZ, 0x1f, R2 ;  /* 0x0000001fff007819 */ /* 0x000fc80000011602 */
[----:B------:R-:W-:-:S04]  /*26790*/  LEA.HI.SX32 R0, R2, R0, 0x1c ;  /* 0x0000000002007211 */ /* 0x000fc800078fe2ff */
[----:B------:R-:W-:Y:S01]  /*267a0*/  VIMNMX R8, RZ, R0, !PT ;  /* 0x00000000ff087248 */ /* 0x000fe20007fe0100 */
[----:B------:R-:W1:Y:S03]  /*267b0*/  @!P1 LDC R17, c[0x0][0x9f0] ;  /* 0x00027c00ff119b82 */ /* 0x000e660000000800 */
[----:B------:R-:W-:Y:S01]  /*267c0*/  ISETP.GT.AND P0, PT, R6, R8, PT ;  /* 0x000000080600720c */ /* 0x000fe20003f04270 */
[----:B------:R2:W-:Y:S04]  /*267d0*/  STL [R1+0x3c], R8 ;  /* 0x00003c0801007387 */ /* 0x0005e80000100800 */
[----:B------:R2:W-:Y:S08]  /*267e0*/  STL [R1+0x40], RZ ;  /* 0x000040ff01007387 */ /* 0x0005f00000100800 */
[----:B--2---:R-:W-:Y:S05]  /*267f0*/  @!P0 BRA `(.L_x_1833) ;  /* 0x0000000000708947 */ /* 0x004fea0003800000 */
[----:B-1----:R-:W-:-:S04]  /*26800*/  IABS R0, R17 ;  /* 0x0000001100007213 */ /* 0x002fc80000000000 */
[----:B------:R-:W1:Y:S08]  /*26810*/  I2F.RP R2, R0 ;  /* 0x0000000000027306 */ /* 0x000e700000209400 */
[----:B-1----:R-:W1:Y:S02]  /*26820*/  MUFU.RCP R2, R2 ;  /* 0x0000000200027308 */ /* 0x002e640000001000 */
[----:B-1----:R-:W-:-:S06]  /*26830*/  VIADD R2, R2, 0xffffffe ;  /* 0x0ffffffe02027836 */ /* 0x002fcc0000000000 */
[----:B------:R-:W1:Y:S02]  /*26840*/  F2I.FTZ.U32.TRUNC.NTZ R3, R2 ;  /* 0x0000000200037305 */ /* 0x000e64000021f000 */
[----:B-1----:R-:W-:-:S05]  /*26850*/  IADD3 R2, RZ, -R3, RZ ;  /* 0x80000003ff027210 */ /* 0x002fca0007ffe0ff */
[----:B------:R-:W-:Y:S02]  /*26860*/  IMAD R4, R2, R0, RZ ;  /* 0x0000000002047224 */ /* 0x000fe400078e02ff */
[----:B------:R-:W-:-:S04]  /*26870*/  IMAD.MOV.U32 R2, RZ, RZ, RZ ;  /* 0x000000ffff027224 */ /* 0x000fc800078e00ff */
[----:B------:R-:W-:Y:S01]  /*26880*/  IMAD.HI.U32 R7, R3, R4, R2 ;  /* 0x0000000403077227 */ /* 0x000fe200078e0002 */
[----:B------:R-:W-:Y:S02]  /*26890*/  IADD3 R4, R17, -0x1, R6 ;  /* 0xffffffff11047810 */ /* 0x000fe40007ffe006 */
[----:B------:R-:W-:-:S03]  /*268a0*/  IABS R2, R17 ;  /* 0x0000001100027213 */ /* 0x000fc60000000000 */
[----:B------:R-:W-:Y:S02]  /*268b0*/  IMAD.IADD R4, R4, 0x1, -R8 ;  /* 0x0000000104047824 */ /* 0x000fe400078e0a08 */
[----:B------:R-:W-:-:S03]  /*268c0*/  IMAD.MOV R2, RZ, RZ, -R2 ;  /* 0x000000ffff027224 */ /* 0x000fc600078e0a02 */
[----:B------:R-:W-:Y:S01]  /*268d0*/  IABS R3, R4 ;  /* 0x0000000400037213 */ /* 0x000fe20000000000 */
[----:B------:R-:W-:Y:S01]  /*268e0*/  IMAD.MOV.U32 R5, RZ, RZ, R2 ;  /* 0x000000ffff057224 */ /* 0x000fe200078e0002 */
        /* <DEDUP_REMOVED lines=12> */
[----:B------:R2:W-:Y:S02]  /*269b0*/  STL [R1+0x40], R2 ;  /* 0x0000400201007387 */ /* 0x0005e40000100800 */
.L_x_1833:
[----:B------:R-:W-:Y:S05]  /*269c0*/  BSYNC B0 ;  /* 0x0000000000007941 */ /* 0x000fea0003800000 */
.L_x_1832:
[----:B------:R-:W3:Y:S04]  /*269d0*/  LDL R0, [R1+0x40] ;  /* 0x0000400001007983 */ /* 0x000ee80000100800 */
[----:B--2---:R-:W3:Y:S01]  /*269e0*/  LDL R2, [R1+0x50] ;  /* 0x0000500001027983 */ /* 0x004ee20000100800 */
[----:B------:R-:W-:Y:S01]  /*269f0*/  BSSY B7, `(.L_x_1834) ;  /* 0x0000457000077945 */ /* 0x000fe20003800000 */
[----:B---3--:R-:W-:-:S05]  /*26a00*/  IMAD R2, R2, R0, R8 ;  /* 0x0000000002027224 */ /* 0x008fca00078e0208 */
[----:B------:R-:W-:Y:S01]  /*26a10*/  VIADDMNMX R0, R2, R0, R6, PT ;  /* 0x0000000002007246 */ /* 0x000fe20003800106 */
[----:B------:R2:W-:Y:S03]  /*26a20*/  STL [R1+0x2c], R2 ;  /* 0x00002c0201007387 */ /* 0x0005e60000100800 */
[----:B------:R-:W-:Y:S01]  /*26a30*/  ISETP.GT.AND P0, PT, R0, R2, PT ;  /* 0x000000020000720c */ /* 0x000fe20003f04270 */
[----:B------:R2:W-:-:S12]  /*26a40*/  STL [R1+0x44], R0 ;  /* 0x0000440001007387 */ /* 0x0005d80000100800 */
[----:B--2---:R-:W-:Y:S05]  /*26a50*/  @P0 BRA `(.L_x_1835) ;  /* 0x0000000000480947 */ /* 0x004fea0003800000 */
[----:B------:R-:W2:Y:S02]  /*26a60*/  S2R R0, SR_TID.X ;  /* 0x0000000000007919 */ /* 0x000ea40000002100 */
[----:B--2---:R-:W-:-:S04]  /*26a70*/  LOP3.LUT R0, R0, 0x7f, RZ, 0xc0, !PT ;  /* 0x0000007f00007812 */ /* 0x004fc800078ec0ff */
[----:B------:R-:W-:-:S13]  /*26a80*/  ISETP.NE.AND P0, PT, R0, RZ, PT ;  /* 0x000000ff0000720c */ /* 0x000fda0003f05270 */
[----:B------:R-:W-:Y:S05]  /*26a90*/  @P0 BRA `(.L_x_1836) ;  /* 0x0000004400300947 */ /* 0x000fea0003800000 */
[----:B------:R-:W2:Y:S01]  /*26aa0*/  S2R R3, SR_LANEID ;  /* 0x0000000000037919 */ /* 0x000ea20000000000 */
[----:B------:R-:W-:Y:S01]  /*26ab0*/  VOTEU.ANY UR4, UPT, PT ;  /* 0x0000000000047886 */ /* 0x000fe200038e0100 */
[----:B------:R-:W3:Y:S01]  /*26ac0*/  LDC.64 R4, c[0x0][0xc60] ;  /* 0x00031800ff047b82 */ /* 0x000ee20000000a00 */
[----:B------:R-:W2:Y:S08]  /*26ad0*/  FLO.U32 R0, UR4 ;  /* 0x0000000400007d00 */ /* 0x000eb000080e0000 */
[----:B------:R-:W3:Y:S01]  /*26ae0*/  POPC R2, UR4 ;  /* 0x0000000400027d09 */ /* 0x000ee20008000000 */
[----:B--2---:R-:W-:-:S13]  /*26af0*/  ISETP.EQ.U32.AND P0, PT, R0, R3, PT ;  /* 0x000000030000720c */ /* 0x004fda0003f02070 */
[----:B---3--:R-:W2:Y:S01]  /*26b00*/  @P0 ATOMG.E.ADD.STRONG.GPU PT, R5, desc[UR46][R4.64], R2 ;  /* 0x00000002040509a8 */ /* 0x008ea200081ee1ee */
[----:B------:R-:W3:Y:S02]  /*26b10*/  S2R R3, SR_LTMASK ;  /* 0x0000000000037919 */ /* 0x000ee40000003900 */
[----:B---3--:R-:W-:-:S06]  /*26b20*/  LOP3.LUT R3, R3, UR4, RZ, 0xc0, !PT ;  /* 0x0000000403037c12 */ /* 0x008fcc000f8ec0ff */
[----:B------:R-:W3:Y:S01]  /*26b30*/  POPC R3, R3 ;  /* 0x0000000300037309 */ /* 0x000ee20000000000 */
[----:B--2---:R-:W3:Y:S02]  /*26b40*/  SHFL.IDX PT, R0, R5, R0, 0x1f ;  /* 0x00001f0005007589 */ /* 0x004ee400000e0000 */
[----:B---3--:R-:W-:-:S05]  /*26b50*/  IADD3 R0, R0, UR38, R3 ;  /* 0x0000002600007c10 */ /* 0x008fca000fffe003 */
[----:B------:R2:W-:Y:S01]  /*26b60*/  STL [R1], R0 ;  /* 0x0000000001007387 */ /* 0x0005e20000100800 */
[----:B------:R-:W-:Y:S05]  /*26b70*/  BRA `(.L_x_1836) ;  /* 0x0000004000f87947 */ /* 0x000fea0003800000 */
.L_x_1835:
        /* <DEDUP_REMOVED lines=9> */
[----:B------:R-:W-:Y:S01]  /*26c10*/  MOV R11, UR5 ;  /* 0x00000005000b7c02 */ /* 0x000fe20008000f00 */
[----:B------:R-:W2:Y:S01]  /*26c20*/  LDC.64 R2, c[0x4][R2] ;  /* 0x0100000002027b82 */ /* 0x000ea20000000a00 */
        /* <DEDUP_REMOVED lines=8> */
[----:B012---:R-:W-:Y:S05]  /*26cb0*/  CALL.ABS.NOINC R2 ;  /* 0x0000000002007343 */ /* 0x007fea0003c00000 */
.L_x_1838:
[----:B------:R-:W-:Y:S05]  /*26cc0*/  BSYNC B6 ;  /* 0x0000000000067941 */ /* 0x000fea0003800000 */
.L_x_1837:
[----:B------:R-:W-:Y:S01]  /*26cd0*/  VIADD R0, R19, 0x400 ;  /* 0x0000040013007836 */ /* 0x000fe20000000000 */
[----:B------:R-:W-:Y:S04]  /*26ce0*/  BSSY B6, `(.L_x_1839) ;  /* 0x0000022000067945 */ /* 0x000fe80003800000 */
[----:B------:R-:W-:-:S13]  /*26cf0*/  LOP3.LUT P0, RZ, R0, 0x3ff, RZ, 0xc0, !PT ;  /* 0x000003ff00ff7812 */ /* 0x000fda000780c0ff */
[----:B------:R-:W-:Y:S05]  /*26d00*/  @!P0 BRA `(.L_x_1840) ;  /* 0x00000000007c8947 */ /* 0x000fea0003800000 */
[----:B-1----:R-:W-:Y:S01]  /*26d10*/  MOV R17, 0x0 ;  /* 0x0000000000117802 */ /* 0x002fe20000000f00 */
[----:B------:R-:W-:Y:S01]  /*26d20*/  ULDC.64 UR6, c[0x4][0xa8] ;  /* 0x01002a0000067ab9 */ /* 0x000fe20000000a00 */
[----:B------:R-:W-:Y:S01]  /*26d30*/  ULDC.64 UR8, c[0x4][0xb0] ;  /* 0x01002c0000087ab9 */ /* 0x000fe20000000a00 */
[----:B------:R-:W-:Y:S01]  /*26d40*/  ULDC.64 UR4, c[0x4][0x38] ;  /* 0x01000e0000047ab9 */ /* 0x000fe20000000a00 */
[----:B------:R1:W2:Y:S01]  /*26d50*/  LDC.64 R2, c[0x4][R17] ;  /* 0x0100000011027b82 */ /* 0x0002a20000000a00 */
        /* <DEDUP_REMOVED lines=8> */
[----:B-1----:R-:W-:-:S07]  /*26de0*/  IMAD.MOV.U32 R13, RZ, RZ, RZ ;  /* 0x000000ffff0d7224 */ /* 0x002fce00078e00ff */
[----:B------:R-:W-:-:S07]  /*26df0*/  LEPC R20, `(.L_x_1841) ;  /* 0x000000001014794e */ /* 0x000fce0000000000 */
[----:B0-2---:R-:W-:Y:S05]  /*26e00*/  CALL.ABS.NOINC R2 ;  /* 0x0000000002007343 */ /* 0x005fea0003c00000 */
.L_x_1841:
[----:B------:R0:W1:Y:S01]  /*26e10*/  LDC.64 R2, c[0x4][R17] ;  /* 0x0100000011027b82 */ /* 0x0000620000000a00 */
[----:B------:R-:W-:Y:S01]  /*26e20*/  ULDC.64 UR4, c[0x4][0xa8] ;  /* 0x01002a0000047ab9 */ /* 0x000fe20000000a00 */
[----:B------:R-:W-:Y:S01]  /*26e30*/  ULDC.64 UR6, c[0x4][0xb0] ;  /* 0x01002c0000067ab9 */ /* 0x000fe20000000a00 */
[----:B------:R-:W-:Y:S01]  /*26e40*/  ULDC.64 UR8, c[0x4][0x40] ;  /* 0x0100100000087ab9 */ /* 0x000fe20000000a00 */
[----:B------:R-:W-:Y:S01]  /*26e50*/  IMAD.U32 R4, RZ, RZ, UR4 ;  /* 0x00000004ff047e24 */ /* 0x000fe2000f8e00ff */
[----:B------:R-:W-:Y:S01]  /*26e60*/  MOV R5, UR5 ;  /* 0x0000000500057c02 */ /* 0x000fe20008000f00 */
        /* <DEDUP_REMOVED lines=9> */
.L_x_1840:
[----:B------:R-:W-:Y:S05]  /*26f00*/  BSYNC B6 ;  /* 0x0000000000067941 */ /* 0x000fea0003800000 */
.L_x_1839:
[----:B------:R-:W2:Y:S01]  /*26f10*/  LDL R0, [R1+0xc] ;  /* 0x00000c0001007983 */ /* 0x000ea20000100800 */
[----:B------:R-:W-:Y:S02]  /*26f20*/  ULDC.64 UR4, c[0x0][0x9f8] ;  /* 0x00027e0000047ab9 */ /* 0x000fe40000000a00 */
[----:B------:R-:W-:Y:S01]  /*26f30*/  ISETP.NE.U32.AND P0, PT, RZ, UR4, PT ;  /* 0x00000004ff007c0c */ /* 0x000fe2000bf05070 */
[----:B-1----:R-:W3:Y:S03]  /*26f40*/  LDL R17, [R1+0x44] ;  /* 0x0000440001117983 */ /* 0x002ee60000100800 */
[----:B------:R-:W-:Y:S01]  /*26f50*/  ISETP.NE.AND.EX P0, PT, RZ, UR5, PT, P0 ;  /* 0x00000005ff007c0c */ /* 0x000fe2000bf05300 */
[----:B------:R-:W-:-:S12]  /*26f60*/  ULDC.64 UR4, c[0x0][0xa08] ;  /* 0x0002820000047ab9 */ /* 0x000fd80000000a00 */
[----:B------:R-:W1:Y:S01]  /*26f70*/  @P0 LDC.64 R2, c[0x0][0x9f8] ;  /* 0x00027e00ff020b82 */ /* 0x000e620000000a00 */
[----:B--2---:R-:W-:Y:S02]  /*26f80*/  IMAD.MOV.U32 R7, RZ, RZ, R0 ;  /* 0x000000ffff077224 */ /* 0x004fe400078e0000 */
[----:B-1----:R-:W-:-:S05]  /*26f90*/  @P0 IMAD.WIDE R2, R0, 0x4, R2 ;  /* 0x0000000400020825 */ /* 0x002fca00078e0202 */
[----:B------:R1:W2:Y:S01]  /*26fa0*/  @P0 LDG.E R7, desc[UR46][R2.64] ;  /* 0x0000002e02070981 */ /* 0x0002a2000c1e1900 */
[----:B---3--:R-:W-:Y:S01]  /*26fb0*/  VIADD R0, R17, 0xffffffff ;  /* 0xffffffff11007836 */ /* 0x008fe20000000000 */
[----:B-1----:R-:W1:Y:S02]  /*26fc0*/  LDC.64 R2, c[0x0][0x418] ;  /* 0x00010600ff027b82 */ /* 0x002e640000000a00 */
[----:B-1----:R-:W-:Y:S01]  /*26fd0*/  LOP3.LUT P0, RZ, R2, UR4, RZ, 0xfc, !PT ;  /* 0x0000000402ff7c12 */ /* 0x002fe2000f80fcff */
[----:B------:R-:W-:-:S03]  /*26fe0*/  UMOV UR4, 0xffffffff ;  /* 0xffffffff00047882 */ /* 0x000fc60000000000 */
[----:B------:R-:W-:Y:S02]  /*26ff0*/  LOP3.LUT P0, RZ, R3, UR5, RZ, 0xfc, P0 ;  /* 0x0000000503ff7c12 */ /* 0x000fe4000800fcff */
[----:B--2---:R-:W-:Y:S01]  /*27000*/  SHF.R.S32.HI R8, RZ, 0x1f, R7 ;  /* 0x0000001fff087819 */ /* 0x004fe20000011407 */
[----:B------:R1:W-:Y:S01]  /*27010*/  STL [R1+0x8], R7 ;  /* 0x0000080701007387 */ /* 0x0003e20000100800 */
[----:B------:R-:W-:-:S03]  /*27020*/  SEL R17, R7, RZ, !P0 ;  /* 0x000000ff07117207 */ /* 0x000fc60004000000 */
[----:B------:R1:W-:Y:S01]  /*27030*/  STL [R1+0x24], R8 ;  /* 0x0000240801007387 */ /* 0x0003e20000100800 */
[----:B------:R-:W-:Y:S05]  /*27040*/  BRA.DIV UR4, `(.L_x_1842) ;  /* 0x0000006204d47947 */ /* 0x000fea000b800000 */
[----:B------:R-:W2:Y:S02]  /*27050*/  S2R R4, SR_TID.X ;  /* 0x0000000000047919 */ /* 0x000ea40000002100 */
[----:B--2---:R-:W-:-:S04]  /*27060*/  SHF.R.U32.HI R4, RZ, 0x5, R4 ;  /* 0x00000005ff047819 */ /* 0x004fc80000011604 */
[----:B------:R-:W-:-:S05]  /*27070*/  LOP3.LUT R4, R4, 0x3, RZ, 0xc0, !PT ;  /* 0x0000000304047812 */ /* 0x000fca00078ec0ff */
[----:B------:R2:W3:Y:S02]  /*27080*/  SHFL.IDX PT, R14, R4, RZ, 0x1f ;  /* 0x00001fff040e7589 */ /* 0x0004e400000e0000 */
.L_x_1989:
        /* <DEDUP_REMOVED lines=9> */
.L_x_1992:
[----:B------:R-:W-:Y:S05]  /*27120*/  @!P6 BRA `(.L_x_1843) ;  /* 0x000000040028e947 */ /* 0x000fea0003800000 */
[----:B------:R-:W-:-:S04]  /*27130*/  ISETP.NE.U32.AND P0, PT, R2, RZ, PT ;  /* 0x000000ff0200720c */ /* 0x000fc80003f05070 */
[----:B------:R-:W-:-:S13]  /*27140*/  ISETP.NE.AND.EX P0, PT, R3, RZ, PT, P0 ;  /* 0x000000ff0300720c */ /* 0x000fda0003f05300 */
[----:B------:R-:W-:Y:S05]  /*27150*/  @!P0 BRA `(.L_x_1845) ;  /* 0x0000000000508947 */ /* 0x000fea0003800000 */
[----:B------:R-:W3:Y:S01]  /*27160*/  LDC R6, c[0x0][0x43c] ;  /* 0x00010f00ff067b82 */ /* 0x000ee20000000800 */
[----:B------:R-:W-:Y:S01]  /*27170*/  IMAD.MOV.U32 R9, RZ, RZ, R0 ;  /* 0x000000ffff097224 */ /* 0x000fe200078e0000 */
[----:B------:R-:W-:-:S03]  /*27180*/  ULDC.64 UR4, c[0x0][0x428] ;  /* 0x00010a0000047ab9 */ /* 0x000fc60000000a00 */
[----:B------:R-:W-:Y:S01]  /*27190*/  IMAD.MOV.U32 R0, RZ, RZ, R9 ;  /* 0x000000ffff007224 */ /* 0x000fe200078e0009 */
[----:B---3--:R-:W-:-:S13]  /*271a0*/  ISETP.NE.AND P0, PT, R6, 0x1, PT ;  /* 0x000000010600780c */ /* 0x008fda0003f05270 */
[----:B--2---:R-:W2:Y:S02]  /*271b0*/  @P0 LDC.64 R4, c[0x0][0x440] ;  /* 0x00011000ff040b82 */ /* 0x004ea40000000a00 */
[----:B--2---:R-:W-:-:S05]  /*271c0*/  @P0 IMAD.HI.U32 R4, R9, R4, RZ ;  /* 0x0000000409040227 */ /* 0x004fca00078e00ff */
        /* <DEDUP_REMOVED lines=13> */
.L_x_1845:
[----:B------:R-:W4:Y:S04]  /*272a0*/  LDL R0, [R1+0x10] ;  /* 0x0000100001007983 */ /* 0x000f280000100800 */
[----:B---3--:R-:W3:Y:S01]  /*272b0*/  LDL R2, [R1+0x14] ;  /* 0x0000140001027983 */ /* 0x008ee20000100800 */
[----:B----4-:R-:W-:Y:S02]  /*272c0*/  LEA R0, R0, R19, 0x3 ;  /* 0x0000001300007211 */ /* 0x010fe400078e18ff */
[----:B---3--:R-:W-:-:S04]  /*272d0*/  SHF.L.U32 R2, R2, 0x1f, RZ ;  /* 0x0000001f02027819 */ /* 0x008fc800000006ff */
[----:B------:R-:W3:Y:S02]  /*272e0*/  SYNCS.PHASECHK.TRANS64.TRYWAIT P0, [R0+URZ+0x30840], R2 ;  /* 0x03084002000075a7 */ /* 0x000ee4000800017f */
[----:B---3--:R-:W-:Y:S05]  /*272f0*/  @!P0 BRA `(.L_x_1846) ;  /* 0x00000060007c8947 */ /* 0x008fea0003800000 */
.L_x_1993:
        /* <DEDUP_REMOVED lines=11> */
.L_x_1847:
[----:B--2---:R-:W2:Y:S04]  /*273b0*/  LDL R4, [R1+0x10] ;  /* 0x0000100001047983 */ /* 0x004ea80000100800 */
[----:B------:R-:W4:Y:S04]  /*273c0*/  LDL R3, [R1+0x4] ;  /* 0x0000040001037983 */ /* 0x000f280000100800 */
        /* <DEDUP_REMOVED lines=13> */
[----:B--2---:R-:W-:Y:S01]  /*274a0*/  IMAD R0, R4, 0x9000, R19 ;  /* 0x0000900004007824 */ /* 0x004fe200078e0213 */
[----:B----4-:R-:W-:-:S04]  /*274b0*/  R2UR UR11, R3 ;  /* 0x00000000030b72ca */ /* 0x010fc800000e0000 */
        /* <DEDUP_REMOVED lines=10> */
[----:B--2---:R-:W-:Y:S01]  /*27560*/  UMOV UR8, UR15 ;  /* 0x0000000f00087c82 */ /* 0x004fe20008000000 */
[----:B------:R-:W-:Y:S02]  /*27570*/  UMOV UR10, UR17 ;  /* 0x00000011000a7c82 */ /* 0x000fe40008000000 */
[----:B------:R2:W-:Y:S02]  /*27580*/  UTMALDG.4D [UR8], [UR4], desc[UR6] ;  /* 0x00000608040075b4 */ /* 0x0005e40008019000 */
[----:B--2---:R-:W-:Y:S01]  /*27590*/  UMOV UR8, UR16 ;  /* 0x0000001000087c82 */ /* 0x004fe20008000000 */
[----:B------:R-:W-:-:S02]  /*275a0*/  UMOV UR10, UR14 ;  /* 0x0000000e000a7c82 */ /* 0x000fc40008000000 */
[----:B------:R3:W-:Y:S02]  /*275b0*/  UTMALDG.4D [UR8], [UR4], desc[UR6] ;  /* 0x00000608040075b4 */ /* 0x0007e40008019000 */
[----:B---3--:R-:W-:Y:S01]  /*275c0*/  NOP ;  /* 0x0000000000007918 */ /* 0x008fe20000000000 */
.L_x_1843:
[----:B------:R-:W3:Y:S01]  /*275d0*/  LDL.LU R3, [R1+0x48] ;  /* 0x0000480001037983 */ /* 0x000ee20000300800 */
[----:B------:R-:W-:Y:S05]  /*275e0*/  WARPSYNC.ALL ;  /* 0x0000000000007948 */ /* 0x000fea0003800000 */
[----:B------:R-:W-:Y:S01]  /*275f0*/  ULDC.64 UR4, c[0x0][0x298] ;  /* 0x0000a60000047ab9 */ /* 0x000fe20000000a00 */
[----:B------:R-:W-:Y:S01]  /*27600*/  BSSY B6, `(.L_x_1848) ;  /* 0x000001c000067945 */ /* 0x000fe20003800000 */
[----:B------:R-:W-:Y:S01]  /*27610*/  BAR.SYNC.DEFER_BLOCKING 0x8, 0x180 ;  /* 0x0206000000007b1d */ /* 0x000fe20000010000 */
[----:B---3--:R-:W-:Y:S01]  /*27620*/  SHF.R.S32.HI R0, RZ, 0x1f, R3 ;  /* 0x0000001fff007819 */ /* 0x008fe20000011403 */
[----:B--2---:R-:W-:-:S04]  /*27630*/  IMAD.WIDE.U32 R4, R3, UR4, RZ ;  /* 0x0000000403047c25 */ /* 0x004fc8000f8e00ff */
        /* <DEDUP_REMOVED lines=12> */
[----:B--2---:R-:W-:Y:S02]  /*27700*/  IMAD.U32 R4, RZ, RZ, UR4 ;  /* 0x00000004ff047e24 */ /* 0x004fe4000f8e00ff */
[----:B------:R-:W2:Y:S01]  /*27710*/  LDC.64 R2, c[0x4][R2] ;  /* 0x0100000002027b82 */ /* 0x000ea20000000a00 */
[----:B------:R-:W-:Y:S02]  /*27720*/  IMAD.U32 R5, RZ, RZ, UR5 ;  /* 0x00000005ff057e24 */ /* 0x000fe4000f8e00ff */
[----:B------:R-:W-:Y:S02]  /*27730*/  IMAD.U32 R6, RZ, RZ, UR6 ;  /* 0x00000006ff067e24 */ /* 0x000fe4000f8e00ff */
[----:B-1----:R-:W-:-:S02]  /*27740*/  IMAD.U32 R7, RZ, RZ, UR7 ;  /* 0x00000007ff077e24 */ /* 0x002fc4000f8e00ff */
[----:B------:R-:W-:Y:S02]  /*27750*/  IMAD.U32 R10, RZ, RZ, UR8 ;  /* 0x00000008ff0a7e24 */ /* 0x000fe4000f8e00ff */
[----:B------:R-:W-:Y:S02]  /*27760*/  IMAD.U32 R11, RZ, RZ, UR9 ;  /* 0x00000009ff0b7e24 */ /* 0x000fe4000f8e00ff */
[----:B------:R-:W-:Y:S02]  /*27770*/  IMAD.MOV.U32 R8, RZ, RZ, 0x70 ;  /* 0x00000070ff087424 */ /* 0x000fe400078e00ff */
[----:B------:R-:W-:Y:S02]  /*27780*/  IMAD.MOV.U32 R12, RZ, RZ, 0x1 ;  /* 0x00000001ff0c7424 */ /* 0x000fe400078e00ff */
[----:B------:R-:W-:-:S07]  /*27790*/  IMAD.MOV.U32 R13, RZ, RZ, RZ ;  /* 0x000000ffff0d7224 */ /* 0x000fce00078e00ff */
[----:B------:R-:W-:-:S07]  /*277a0*/  LEPC R20, `(.L_x_1849) ;  /* 0x000000001014794e */ /* 0x000fce0000000000 */
[----:B0-2---:R-:W-:Y:S05]  /*277b0*/  CALL.ABS.NOINC R2 ;  /* 0x0000000002007343 */ /* 0x005fea0003c00000 */
.L_x_1849:
[----:B------:R-:W-:Y:S05]  /*277c0*/  BSYNC B6 ;  /* 0x0000000000067941 */ /* 0x000fea0003800000 */
.L_x_1848:
[----:B--2---:R-:W2:Y:S01]  /*277d0*/  LDL.LU R0, [R1+0x54] ;  /* 0x0000540001007983 */ /* 0x004ea20000300800 */
[----:B------:R-:W-:Y:S01]  /*277e0*/  ULDC.64 UR6, c[0x0][0xa00] ;  /* 0x0002800000067ab9 */ /* 0x000fe20000000a00 */
[----:B-1----:R-:W1:Y:S01]  /*277f0*/  LDC R7, c[0x0][0x448] ;  /* 0x00011200ff077b82 */ /* 0x002e620000000800 */
[----:B------:R-:W-:Y:S01]  /*27800*/  ULDC.64 UR4, c[0x0][0x2d8] ;  /* 0x0000b60000047ab9 */ /* 0x000fe20000000a00 */
[----:B------:R-:W2:Y:S04]  /*27810*/  LDL.LU.64 R2, [R1+0x48] ;  /* 0x0000480001027983 */ /* 0x000ea80000300a00 */
[----:B------:R-:W3:Y:S04]  /*27820*/  LDL R5, [R1+0xc] ;  /* 0x00000c0001057983 */ /* 0x000ee80000100800 */
[----:B------:R-:W4:Y:S01]  /*27830*/  LDL R9, [R1+0x30] ;  /* 0x0000300001097983 */ /* 0x000f220000100800 */
[----:B------:R-:W-:-:S04]  /*27840*/  ISETP.NE.U32.AND P0, PT, RZ, UR6, PT ;  /* 0x00000006ff007c0c */ /* 0x000fc8000bf05070 */
[----:B------:R-:W-:Y:S01]  /*27850*/  ISETP.NE.AND.EX P0, PT, RZ, UR7, PT, P0 ;  /* 0x00000007ff007c0c */ /* 0x000fe2000bf05300 */
[----:B------:R-:W0:Y:S01]  /*27860*/  S2R R8, SR_TID.X ;  /* 0x0000000000087919 */ /* 0x000e220000002100 */
[----:B------:R-:W-:Y:S01]  /*27870*/  ULDC.64 UR6, c[0x0][0x280] ;  /* 0x0000a00000067ab9 */ /* 0x000fe20000000a00 */
[----:B------:R-:W1:Y:S01]  /*27880*/  S2R R10, SR_TID.X ;  /* 0x00000000000a7919 */ /* 0x000e620000002100 */
[----:B0-----:R-:W-:Y:S01]  /*27890*/  SHF.L.U32 R8, R8, 0x4, RZ ;  /* 0x0000000408087819 */ /* 0x001fe200000006ff */
[----:B-1----:R-:W-:-:S05]  /*278a0*/  IMAD.SHL.U32 R10, R10, 0x8, RZ ;  /* 0x000000080a0a7824 */ /* 0x002fca00078e00ff */
[----:B------:R-:W-:-:S04]  /*278b0*/  LOP3.LUT R10, R10, 0x38, RZ, 0xc0, !PT ;  /* 0x000000380a0a7812 */ /* 0x000fc800078ec0ff */
[C---:B------:R-:W-:Y:S02]  /*278c0*/  LOP3.LUT R11, R10.reuse, 0x40, RZ, 0xfc, !PT ;  /* 0x000000400a0b7812 */ /* 0x040fe400078efcff */
[----:B------:R-:W-:Y:S01]  /*278d0*/  LOP3.LUT R10, R10, 0x80, RZ, 0xfc, !PT ;  /* 0x000000800a0a7812 */ /* 0x000fe200078efcff */
[----:B--2---:R-:W-:Y:S01]  /*278e0*/  IMAD.MOV.U32 R3, RZ, RZ, R0 ;  /* 0x000000ffff037224 */ /* 0x004fe200078e0000 */
[----:B---3--:R-:W-:-:S04]  /*278f0*/  SHF.R.S32.HI R0, RZ, 0x1f, R5 ;  /* 0x0000001fff007819 */ /* 0x008fc80000011405 */
[----:B------:R-:W-:Y:S02]  /*27900*/  SEL R4, R0, RZ, !P0 ;  /* 0x000000ff00047207 */ /* 0x000fe40004000000 */
[----:B------:R-:W-:Y:S02]  /*27910*/  SEL R0, R5, RZ, !P0 ;  /* 0x000000ff05007207 */ /* 0x000fe40004000000 */
[----:B------:R-:W0:Y:S01]  /*27920*/  S2R R5, SR_TID.X ;  /* 0x0000000000057919 */ /* 0x000e220000002100 */
[----:B------:R-:W-:Y:S01]  /*27930*/  ISETP.NE.AND P0, PT, R7, 0x1, PT ;  /* 0x000000010700780c */ /* 0x000fe20003f05270 */
[----:B------:R-:W-:-:S04]  /*27940*/  IMAD.WIDE.U32 R2, R16, UR4, R2 ;  /* 0x0000000410027c25 */ /* 0x000fc8000f8e0002 */
[----:B------:R-:W-:Y:S01]  /*27950*/  IMAD R3, R16, UR5, R3 ;  /* 0x0000000510037c24 */ /* 0x000fe2000f8e0203 */
[----:B------:R-:W-:-:S07]  /*27960*/  ULDC.64 UR4, c[0x0][0x2e0] ;  /* 0x0000b80000047ab9 */ /* 0x000fce0000000a00 */
[----:B------:R-:W1:Y:S01]  /*27970*/  @P0 LDC R6, c[0x0][0x450] ;  /* 0x00011400ff060b82 */ /* 0x000e620000000800 */
[----:B0-----:R-:W-:-:S04]  /*27980*/  LOP3.LUT R5, R5, 0x7f, RZ, 0xc0, !PT ;  /* 0x0000007f05057812 */ /* 0x001fc800078ec0ff */
[----:B------:R-:W-:-:S04]  /*27990*/  SHF.R.U32.HI R5, RZ, 0x3, R5 ;  /* 0x00000003ff057819 */ /* 0x000fc80000011605 */
[----:B------:R-:W-:Y:S02]  /*279a0*/  LOP3.LUT R8, R5, 0x70, R8, 0xf8, !PT ;  /* 0x0000007005087812 */ /* 0x000fe400078ef808 */
[----:B------:R-:W0:Y:S01]  /*279b0*/  @P0 LDC R5, c[0x0][0x44c] ;  /* 0x00011300ff050b82 */ /* 0x000e220000000800 */
[----:B------:R-:W-:Y:S02]  /*279c0*/  IMAD R4, R4, UR4, RZ ;  /* 0x0000000404047c24 */ /* 0x000fe4000f8e02ff */
[----:B------:R-:W-:-:S04]  /*279d0*/  IMAD.WIDE.U32 R2, R0, UR4, R2 ;  /* 0x0000000400027c25 */ /* 0x000fc8000f8e0002 */
[----:B------:R-:W-:Y:S01]  /*279e0*/  IMAD R0, R0, UR5, R4 ;  /* 0x0000000500007c24 */ /* 0x000fe2000f8e0204 */
[----:B------:R-:W-:Y:S01]  /*279f0*/  ULDC.64 UR4, c[0x0][0x2d0] ;  /* 0x0000b40000047ab9 */ /* 0x000fe20000000a00 */
[----:B----4-:R-:W-:Y:S02]  /*27a00*/  IMAD.IADD R4, R8, 0x1, R9 ;  /* 0x0000000108047824 */ /* 0x010fe400078e0209 */
[----:B------:R-:W-:Y:S02]  /*27a10*/  IMAD.IADD R3, R3, 0x1, R0 ;  /* 0x0000000103037824 */ /* 0x000fe400078e0200 */
[----:B------:R-:W-:Y:S02]  /*27a20*/  IMAD.MOV.U32 R0, RZ, RZ, R4 ;  /* 0x000000ffff007224 */ /* 0x000fe400078e0004 */
[----:B0-----:R-:W-:-:S05]  /*27a30*/  @P0 IMAD.HI.U32 R5, R4, R5, RZ ;  /* 0x0000000504050227 */ /* 0x001fca00078e00ff */
[----:B-1----:R-:W-:-:S05]  /*27a40*/  @P0 SHF.R.U32.HI R0, RZ, R6, R5 ;  /* 0x00000006ff000219 */ /* 0x002fca0000011605 */
        /* <DEDUP_REMOVED lines=30> */
[----:B------:R-:W0:Y:S02]  /*27c30*/  S2R R11, SR_TID.X ;  /* 0x00000000000b7919 */ /* 0x000e240000002100 */
        /* <DEDUP_REMOVED lines=22> */
[----:B------:R-:W-:Y:S01]  /*27da0*/  @!P3 IMAD.MOV.U32 R7, RZ, RZ, R5 ;  /* 0x000000ffff07b224 */ /* 0x000fe200078e0005 */
[----:B------:R-:W-:-:S04]  /*27db0*/  IADD3 R5, R0, 0x20, RZ ;  /* 0x0000002000057810 */ /* 0x000fc80007ffe0ff */
        /* <DEDUP_REMOVED lines=41> */
[----:B------:R-:W-:Y:S01]  /*28050*/  @!P3 IMAD.MOV.U32 R7, RZ, RZ, R6 ;  /* 0x000000ffff07b224 */ /* 0x000fe200078e0006 */
[----:B------:R-:W-:Y:S01]  /*28060*/  @!P3 MOV R6, R5 ;  /* 0x000000050006b202 */ /* 0x000fe20000000f00 */
[----:B------:R-:W-:-:S04]  /*28070*/  VIADD R5, R0, 0x60 ;  /* 0x0000006000057836 */ /* 0x000fc80000000000 */
[----:B------:R-:W-:Y:S01]  /*28080*/  @!P3 LDGSTS.E.BYPASS.LTC128B.128 [R10+0x14c00], desc[UR46][R6.64], !P2 ;  /* 0x14c00000060abfae */ /* 0x000fe2000d101d6e */
[----:B------:R-:W-:-:S03]  /*28090*/  ISETP.GE.AND P4, PT, R5, R2, PT ;  /* 0x000000020500720c */ /* 0x000fc60003f86270 */
        /* <DEDUP_REMOVED lines=8> */
[----:B------:R1:W2:Y:S04]  /*28120*/  SHFL.IDX PT, R5, R3, 0x7, 0x181f ;  /* 0x00f81f0003057f89 */ /* 0x0002a800000e0000 */
[----:B------:R1:W-:Y:S04]  /*28130*/  @!P4 LDGSTS.E.BYPASS.LTC128B.128 [R10+0x15400], desc[UR46][R6.64], !P2 ;  /* 0x15400000060acfae */ /* 0x0003e8000d101d6e */
[----:B------:R1:W-:Y:S04]  /*28140*/  @!P4 LDGSTS.E.BYPASS.LTC128B.128 [R10+0x19400], desc[UR46][R6.64+0x80], !P1 ;  /* 0x19400080060acfae */ /* 0x0003e8000c901d6e */
[----:B------:R1:W-:Y:S04]  /*28150*/  @!P4 LDGSTS.E.BYPASS.LTC128B.128 [R10+0x1d400], desc[UR46][R6.64+0x100], !P0 ;  /* 0x1d400100060acfae */ /* 0x0003e8000c101d6e */
[----:B------:R1:W3:Y:S02]  /*28160*/  SHFL.IDX PT, R3, R4, 0x7, 0x181f ;  /* 0x00f81f0004037f89 */ /* 0x0002e400000e0000 */
.L_x_2010:
        /* <DEDUP_REMOVED lines=15> */
.L_x_1852:
[----:B------:R-:W-:Y:S05]  /*28260*/  BSYNC B0 ;  /* 0x0000000000007941 */ /* 0x000fea0003800000 */
.L_x_1851:
[----:B------:R-:W-:Y:S01]  /*28270*/  NOP ;  /* 0x0000000000007918 */ /* 0x000fe20000000000 */
[----:B------:R-:W-:Y:S01]  /*28280*/  PLOP3.LUT P0, PT, PT, PT, PT, 0x80, 0x0 ;  /* 0x000000000000781c */ /* 0x000fe20003f0f070 */
[----:B------:R-:W-:-:S12]  /*28290*/  VIADD R11, R19, 0x30800 ;  /* 0x00030800130b7836 */ /* 0x000fd80000000000 */
.L_x_1853:
[----:B------:R-:W-:Y:S02]  /*282a0*/  PLOP3.LUT P1, PT, P1, P0, PT, 0xa2, 0x0 ;  /* 0x000000000000781c */ /* 0x000fe40000f21472 */
[----:B------:R-:W-:-:S08]  /*282b0*/  @P0 R2UR P1, UR4, R19 ;  /* 0x00000000130402ca */ /* 0x000fd00000020000 */
[----:B------:R-:W-:-:S05]  /*282c0*/  @P0 PLOP3.LUT P0, PT, P1, PT, PT, 0x80, 0x0 ;  /* 0x000000000000081c */ /* 0x000fca0000f0f070 */
[----:B------:R-:W-:Y:S01]  /*282d0*/  @!P1 SYNCS.ARRIVE.TRANS64.RED.A0T1 RZ, [UR4+0x30800], RZ ;  /* 0x030800ffffff99a7 */ /* 0x000fe20008200404 */
[----:B------:R-:W-:Y:S07]  /*282e0*/  @!P1 ARRIVES.LDGSTSBAR.64.TRANSCNT [UR4+0x30800] ;  /* 0x03080000ff0099b0 */ /* 0x000fee0008000a84 */
[----:B------:R-:W-:Y:S05]  /*282f0*/  @P0 BRA.U.ANY `(.L_x_1853) ;  /* 0xfffffffd00e80947 */ /* 0x000fea000393ffff */
[----:B----4-:R-:W4:Y:S02]  /*28300*/  LDL.LU R2, [R1+0x58] ;  /* 0x0000580001027983 */ /* 0x010f240000300800 */
[----:B----4-:R-:W-:-:S05]  /*28310*/  VIADD R2, R2, 0x1 ;  /* 0x0000000102027836 */ /* 0x010fca0000000000 */
        /* <DEDUP_REMOVED lines=10> */
.L_x_2011:
[----:B------:R-:W-:Y:S05]  /*283c0*/  BSYNC B0 ;  /* 0x0000000000007941 */ /* 0x000fea0003800000 */
.L_x_1854:
[----:B------:R-:W4:Y:S04]  /*283d0*/  LDL R2, [R1+0x44] ;  /* 0x0000440001027983 */ /* 0x000f280000100800 */
[----:B-1----:R-:W5:Y:S01]  /*283e0*/  LDL R4, [R1+0x2c] ;  /* 0x00002c0001047983 */ /* 0x002f620000100800 */
[----:B------:R-:W-:Y:S01]  /*283f0*/  BSSY B0, `(.L_x_1856) ;  /* 0x000024e000007945 */ /* 0x000fe20003800000 */
[----:B----4-:R-:W-:-:S05]  /*28400*/  VIADD R0, R2, 0xfffffffe ;  /* 0xfffffffe02007836 */ /* 0x010fca0000000000 */
[----:B-----5:R-:W-:-:S13]  /*28410*/  ISETP.GE.AND P0, PT, R0, R4, PT ;  /* 0x000000040000720c */ /* 0x020fda0003f06270 */
[----:B------:R-:W-:Y:S05]  /*28420*/  @!P0 BRA `(.L_x_1857) ;  /* 0x0000002400288947 */ /* 0x000fea0003800000 */
[----:B---3--:R-:W3:Y:S04]  /*28430*/  LDL.LU R3, [R1+0x50] ;  /* 0x0000500001037983 */ /* 0x008ee80000300800 */
[----:B0-----:R-:W4:Y:S04]  /*28440*/  LDL.LU R7, [R1+0x40] ;  /* 0x0000400001077983 */ /* 0x001f280000300800 */
[----:B------:R-:W5:Y:S04]  /*28450*/  LDL.LU R2, [R1+0x60] ;  /* 0x0000600001027983 */ /* 0x000f680000300800 */
[----:B------:R-:W5:Y:S04]  /*28460*/  LDL.LU R6, [R1+0x3c] ;  /* 0x00003c0001067983 */ /* 0x000f680000300800 */
[----:B--2---:R-:W2:Y:S01]  /*28470*/  LDL.LU R5, [R1+0x5c] ;  /* 0x00005c0001057983 */ /* 0x004ea20000300800 */
[----:B------:R-:W-:Y:S01]  /*28480*/  LOP3.LUT R10, RZ, R4, RZ, 0x33, !PT ;  /* 0x00000004ff0a7212 */ /* 0x000fe200078e33ff */
[----:B------:R-:W-:Y:S01]  /*28490*/  BSSY B2, `(.L_x_1858) ;  /* 0x00000cc000027945 */ /* 0x000fe20003800000 */
[----:B---3--:R-:W-:-:S04]  /*284a0*/  VIADD R3, R3, 0x1 ;  /* 0x0000000103037836 */ /* 0x008fc80000000000 */
[----:B----4-:R-:W-:Y:S01]  /*284b0*/  IMAD R3, R3, R7, RZ ;  /* 0x0000000703037224 */ /* 0x010fe200078e02ff */
[----:B-----5:R-:W-:-:S04]  /*284c0*/  LOP3.LUT R2, RZ, R2, RZ, 0x33, !PT ;  /* 0x00000002ff027212 */ /* 0x020fc800078e33ff */
[----:B------:R-:W-:-:S04]  /*284d0*/  LOP3.LUT R3, RZ, R3, RZ, 0x33, !PT ;  /* 0x00000003ff037212 */ /* 0x000fc800078e33ff */
[----:B------:R-:W-:Y:S02]  /*284e0*/  VIADDMNMX R2, R3, -R6, R2, !PT ;  /* 0x8000000603027246 */ /* 0x000fe40007800102 */
[----:B--2---:R-:W-:-:S04]  /*284f0*/  LOP3.LUT R7, RZ, R5, RZ, 0x33, !PT ;  /* 0x00000005ff077212 */ /* 0x004fc800078e33ff */
        /* <DEDUP_REMOVED lines=18> */
[----:B------:R-:W-:Y:S02]  /*28620*/  MOV R4, R17 ;  /* 0x0000001100047202 */ /* 0x000fe40000000f00 */
        /* <DEDUP_REMOVED lines=22> */
.L_x_1862:
[----:B------:R-:W-:Y:S01]  /*28790*/  IMAD R3, R8, 0x8, R19 ;  /* 0x0000000808037824 */ /* 0x000fe200078e0213 */
[----:B------:R-:W-:Y:S01]  /*287a0*/  SHF.L.U32 R2, R9, 0x1f, RZ ;  /* 0x0000001f09027819 */ /* 0x000fe200000006ff */
[----:B------:R-:W-:Y:S03]  /*287b0*/  BSSY B3, `(.L_x_1863) ;  /* 0x0000003000037945 */ /* 0x000fe60003800000 */
[----:B------:R-:W1:Y:S02]  /*287c0*/  SYNCS.PHASECHK.TRANS64.TRYWAIT P0, [R3+URZ+0x30840], R2 ;  /* 0x03084002030075a7 */ /* 0x000e64000800017f */
[----:B-1----:R-:W-:Y:S05]  /*287d0*/  @!P0 BRA `(.L_x_1864) ;  /* 0x0000005800648947 */ /* 0x002fea0003800000 */
.L_x_2012:
[----:B------:R-:W-:Y:S05]  /*287e0*/  BSYNC B3 ;  /* 0x0000000000037941 */ /* 0x000fea0003800000 */
.L_x_1863:
        /* <DEDUP_REMOVED lines=12> */
.L_x_1866:
[----:B------:R-:W-:Y:S05]  /*288b0*/  BSYNC B3 ;  /* 0x0000000000037941 */ /* 0x000fea0003800000 */
.L_x_1865:
        /* <DEDUP_REMOVED lines=12> */
.L_x_1867:
        /* <DEDUP_REMOVED lines=16> */
.L_x_1868:
        /* <DEDUP_REMOVED lines=16> */
.L_x_1869:
        /* <DEDUP_REMOVED lines=17> */
.L_x_2013:
[----:B------:R-:W-:Y:S05]  /*28c90*/  BSYNC B3 ;  /* 0x0000000000037941 */ /* 0x000fea0003800000 */
.L_x_1870:
[----:B------:R-:W-:Y:S01]  /*28ca0*/  BSSY B3, `(.L_x_1872) ;  /* 0x000000d000037945 */ /* 0x000fe20003800000 */
[----:B------:R-:W-:Y:S01]  /*28cb0*/  IMAD.MOV.U32 R12, RZ, RZ, 0x0 ;  /* 0x00000000ff0c7424 */ /* 0x000fe200078e00ff */
[----:B------:R-:W-:Y:S02]  /*28cc0*/  MOV R13, 0x14f00000 ;  /* 0x14f00000000d7802 */ /* 0x000fe40000000f00 */
[----:B------:R-:W-:Y:S05]  /*28cd0*/  @P1 BRA `(.L_x_1873) ;  /* 0x0000000000241947 */ /* 0x000fea0003800000 */
        /* <DEDUP_REMOVED lines=9> */
.L_x_1873:
[----:B------:R-:W-:Y:S05]  /*28d70*/  BSYNC B3 ;  /* 0x0000000000037941 */ /* 0x000fea0003800000 */
.L_x_1872:
        /* <DEDUP_REMOVED lines=14> */
.L_x_1874:
        /* <DEDUP_REMOVED lines=15> */
.L_x_1875:
        /* <DEDUP_REMOVED lines=15> */
.L_x_1876:
        /* <DEDUP_REMOVED lines=12> */
.L_x_1861:
[----:B------:R-:W-:Y:S05]  /*29100*/  BSYNC B1 ;  /* 0x0000000000017941 */ /* 0x000fea0003800000 */
.L_x_1860:
[----:B0-----:R-:W2:Y:S04]  /*29110*/  LDL.LU R0, [R1+0x44] ;  /* 0x0000440001007983 */ /* 0x001ea80000300800 */
[----:B------:R0:W-:Y:S04]  /*29120*/  STL [R1+0x10], R8 ;  /* 0x0000100801007387 */ /* 0x0001e80000100800 */
[----:B------:R0:W-:Y:S02]  /*29130*/  STL [R1+0x14], R9 ;  /* 0x0000140901007387 */ /* 0x0001e40000100800 */
[----:B0-2---:R-:W-:-:S07]  /*29140*/  VIADD R0, R0, 0xfffffffd ;  /* 0xfffffffd00007836 */ /* 0x005fce0000000000 */
.L_x_1859:
[----:B------:R-:W-:Y:S05]  /*29150*/  BSYNC B2 ;  /* 0x0000000000027941 */ /* 0x000fea0003800000 */
.L_x_1858:
[----:B------:R-:W-:-:S05]  /*29160*/  VIADD R10, R10, 0xfffffffe ;  /* 0xfffffffe0a0a7836 */ /* 0x000fca0000000000 */
[----:B------:R-:W-:-:S13]  /*29170*/  ISETP.NE.AND P0, PT, R10, R7, PT ;  /* 0x000000070a00720c */ /* 0x000fda0003f05270 */
[----:B------:R-:W-:Y:S05]  /*29180*/  @!P0 BRA `(.L_x_1857) ;  /* 0x0000001400d08947 */ /* 0x000fea0003800000 */
[----:B------:R-:W-:-:S07]  /*29190*/  IMAD.MOV.U32 R9, RZ, RZ, R17 ;  /* 0x000000ffff097224 */ /* 0x000fce00078e0011 */
.L_x_1911:
[----:B------:R-:W2:Y:S04]  /*291a0*/  LDL R3, [R1+0x10] ;  /* 0x0000100001037983 */ /* 0x000ea80000100800 */
        /* <DEDUP_REMOVED lines=24> */
[----:B------:R-:W-:Y:S02]  /*29330*/  IADD3 R6, -R2, RZ, RZ ;  /* 0x000000ff02067210 */ /* 0x000fe40007ffe1ff */
[----:B------:R-:W-:-:S03]  /*29340*/  SHF.R.S32.HI R3, RZ, 0x1f, R2 ;  /* 0x0000001fff037819 */ /* 0x000fc60000011402 */
        /* <DEDUP_REMOVED lines=8> */
.L_x_1879:
[----:B------:R-:W-:Y:S01]  /*293d0*/  IMAD R3, R4, 0x8, R19 ;  /* 0x0000000804037824 */ /* 0x000fe200078e0213 */
[----:B------:R-:W-:Y:S01]  /*293e0*/  SHF.L.U32 R2, R5, 0x1f, RZ ;  /* 0x0000001f05027819 */ /* 0x000fe200000006ff */
[----:B------:R-:W-:Y:S03]  /*293f0*/  BSSY B2, `(.L_x_1880) ;  /* 0x0000003000027945 */ /* 0x000fe60003800000 */
[----:B------:R-:W1:Y:S02]  /*29400*/  SYNCS.PHASECHK.TRANS64.TRYWAIT P0, [R3+URZ+0x30840], R2 ;  /* 0x03084002030075a7 */ /* 0x000e64000800017f */
[----:B-1----:R-:W-:Y:S05]  /*29410*/  @!P0 BRA `(.L_x_1881) ;  /* 0x0000004c007c8947 */ /* 0x002fea0003800000 */
.L_x_2014:
[----:B------:R-:W-:Y:S05]  /*29420*/  BSYNC B2 ;  /* 0x0000000000027941 */ /* 0x000fea0003800000 */
.L_x_1880:
        /* <DEDUP_REMOVED lines=12> */
.L_x_1883:
[----:B------:R-:W-:Y:S05]  /*294f0*/  BSYNC B2 ;  /* 0x0000000000027941 */ /* 0x000fea0003800000 */
.L_x_1882:
        /* <DEDUP_REMOVED lines=12> */
.L_x_1884:
        /* <DEDUP_REMOVED lines=16> */
.L_x_1885:
        /* <DEDUP_REMOVED lines=16> */
.L_x_1886:
        /* <DEDUP_REMOVED lines=17> */
.L_x_2015:
[----:B------:R-:W-:Y:S05]  /*298d0*/  BSYNC B2 ;  /* 0x0000000000027941 */ /* 0x000fea0003800000 */
.L_x_1887:
        /* <DEDUP_REMOVED lines=11> */
.L_x_1890:
[----:B------:R-:W-:Y:S05]  /*29990*/  BSYNC B2 ;  /* 0x0000000000027941 */ /* 0x000fea0003800000 */
.L_x_1889:
[----:B0-----:R-:W2:Y:S04]  /*299a0*/  LDL.LU R3, [R1+0x10] ;  /* 0x0000100001037983 */ /* 0x001ea80000300800 */
[----:B------:R-:W3:Y:S04]  /*299b0*/  LDL R8, [R1+0x18] ;  /* 0x0000180001087983 */ /* 0x000ee80000100800 */
[----:B------:R-:W3:Y:S01]  /*299c0*/  LDL.LU R7, [R1+0x4] ;  /* 0x0000040001077983 */ /* 0x000ee20000300800 */
[----:B------:R-:W-:Y:S01]  /*299d0*/  R2UR UR10, R10 ;  /* 0x000000000a0a72ca */ /* 0x000fe200000e0000 */
[----:B------:R-:W-:Y:S01]  /*299e0*/  UIADD3 UR4, UP0, UR36, 0x470, URZ ;  /* 0x0000047024047890 */ /* 0x000fe2000ff1e03f */
[----:B------:R-:W-:-:S02]  /*299f0*/  R2UR UR6, R12 ;  /* 0x000000000c0672ca */ /* 0x000fc400000e0000 */
[----:B------:R-:W-:Y:S01]  /*29a00*/  R2UR UR7, R13 ;  /* 0x000000000d0772ca */ /* 0x000fe200000e0000 */
[----:B------:R-:W-:Y:S01]  /*29a10*/  UIADD3.X UR5, URZ, UR37, URZ, UP0, !UPT ;  /* 0x000000253f057290 */ /* 0x000fe200087fe43f */
[----:B------:R-:W-:Y:S02]  /*29a20*/  PLOP3.LUT P0, PT, PT, PT, PT, 0x80, 0x0 ;  /* 0x000000000000781c */ /* 0x000fe40003f0f070 */
[----:B------:R-:W-:Y:S01]  /*29a30*/  IADD3 R2, R2, 0x50, RZ ;  /* 0x0000005002027810 */ /* 0x000fe20007ffe0ff */
[----:B--2---:R-:W-:Y:S02]  /*29a40*/  IMAD R3, R3, 0x9000, R19 ;  /* 0x0000900003037824 */ /* 0x004fe400078e0213 */
[----:B---3--:R-:W-:Y:S02]  /*29a50*/  IMAD R7, R7, 0x60, R8 ;  /* 0x0000006007077824 */ /* 0x008fe400078e0208 */
[----:B------:R-:W-:-:S07]  /*29a60*/  VIADD R8, R3, 0x400 ;  /* 0x0000040003087836 */ /* 0x000fce0000000000 */
.L_x_1891:
        /* <DEDUP_REMOVED lines=15> */
.L_x_1892:
        /* <DEDUP_REMOVED lines=15> */
.L_x_1893:
        /* <DEDUP_REMOVED lines=12> */
.L_x_1878:
[----:B------:R-:W-:Y:S05]  /*29d10*/  BSYNC B1 ;  /* 0x0000000000017941 */ /* 0x000fea0003800000 */
.L_x_1877:
[----:B------:R-:W-:Y:S01]  /*29d20*/  VIADD R3, R4, 0x1 ;  /* 0x0000000104037836 */ /* 0x000fe20000000000 */
[----:B------:R-:W-:Y:S01]  /*29d30*/  LOP3.LUT P1, RZ, R18, 0x1, RZ, 0xc0, !PT ;  /* 0x0000000112ff7812 */ /* 0x000fe2000782c0ff */
[----:B------:R-:W-:Y:S01]  /*29d40*/  BSSY B1, `(.L_x_1894) ;  /* 0x00000b4000017945 */ /* 0x000fe20003800000 */
[----:B0-----:R-:W-:Y:S02]  /*29d50*/  VIADD R6, R0, 0xffffffff ;  /* 0xffffffff00067836 */ /* 0x001fe40000000000 */
        /* <DEDUP_REMOVED lines=31> */
.L_x_1896:
[----:B------:R-:W-:Y:S01]  /*29f50*/  IMAD R2, R12, 0x8, R19 ;  /* 0x000000080c027824 */ /* 0x000fe200078e0213 */
[----:B------:R-:W-:Y:S01]  /*29f60*/  SHF.L.U32 R3, R10, 0x1f, RZ ;  /* 0x0000001f0a037819 */ /* 0x000fe200000006ff */
[----:B------:R-:W-:Y:S03]  /*29f70*/  BSSY B2, `(.L_x_1897) ;  /* 0x0000003000027945 */ /* 0x000fe60003800000 */
[----:B------:R-:W2:Y:S02]  /*29f80*/  SYNCS.PHASECHK.TRANS64.TRYWAIT P0, [R2+URZ+0x30840], R3 ;  /* 0x03084003020075a7 */ /* 0x000ea4000800017f */
[----:B--2---:R-:W-:Y:S05]  /*29f90*/  @!P0 BRA `(.L_x_1898) ;  /* 0x0000004000c48947 */ /* 0x004fea0003800000 */
.L_x_2016:
[----:B------:R-:W-:Y:S05]  /*29fa0*/  BSYNC B2 ;  /* 0x0000000000027941 */ /* 0x000fea0003800000 */
.L_x_1897:
        /* <DEDUP_REMOVED lines=12> */
.L_x_1900:
[----:B------:R-:W-:Y:S05]  /*2a070*/  BSYNC B2 ;  /* 0x0000000000027941 */ /* 0x000fea0003800000 */
.L_x_1899:
[----:B------:R-:W3:Y:S04]  /*2a080*/  LDL R8, [R1+0x10] ;  /* 0x0000100001087983 */ /* 0x000ee80000100800 */
[----:B--2---:R-:W2:Y:S01]  /*2a090*/  LDL R2, [R1+0x18] ;  /* 0x0000180001027983 */ /* 0x004ea20000100800 */
[----:B------:R-:W-:Y:S01]  /*2a0a0*/  IMAD.MOV.U32 R14, RZ, RZ, RZ ;  /* 0x000000ffff0e7224 */ /* 0x000fe200078e00ff */
[----:B------:R-:W-:Y:S01]  /*2a0b0*/  UIADD3 UR4, UP0, UR36, 0x370, URZ ;  /* 0x0000037024047890 */ /* 0x000fe2000ff1e03f */
[----:B------:R-:W-:Y:S01]  /*2a0c0*/  PLOP3.LUT P0, PT, PT, PT, PT, 0x80, 0x0 ;  /* 0x000000000000781c */ /* 0x000fe20003f0f070 */
[----:B------:R-:W-:Y:S01]  /*2a0d0*/  UMOV UR6, 0x0 ;  /* 0x0000000000067882 */ /* 0x000fe20000000000 */
[----:B------:R-:W-:Y:S01]  /*2a0e0*/  UMOV UR7, 0x14f00000 ;  /* 0x14f0000000077882 */ /* 0x000fe20000000000 */
[----:B------:R-:W-:Y:S01]  /*2a0f0*/  R2UR UR10, R14 ;  /* 0x000000000e0a72ca */ /* 0x000fe200000e0000 */
[----:B------:R-:W-:Y:S01]  /*2a100*/  UIADD3.X UR5, URZ, UR37, URZ, UP0, !UPT ;  /* 0x000000253f057290 */ /* 0x000fe200087fe43f */
[----:B---3--:R-:W-:-:S02]  /*2a110*/  IMAD R3, R8, 0x8, R11 ;  /* 0x0000000808037824 */ /* 0x008fc400078e020b */
[----:B------:R-:W-:Y:S02]  /*2a120*/  IMAD R8, R8, 0x9000, R19 ;  /* 0x0000900008087824 */ /* 0x000fe400078e0213 */
[----:B--2---:R-:W-:Y:S01]  /*2a130*/  IMAD R2, R7, 0x60, R2 ;  /* 0x0000006007027824 */ /* 0x004fe200078e0202 */
[----:B------:R-:W-:Y:S01]  /*2a140*/  IADD3 R3, R3, 0x30, RZ ;  /* 0x0000003003037810 */ /* 0x000fe20007ffe0ff */
[----:B0-----:R-:W-:-:S07]  /*2a150*/  VIADD R10, R8, 0x1e400 ;  /* 0x0001e400080a7836 */ /* 0x001fce0000000000 */
.L_x_1901:
        /* <DEDUP_REMOVED lines=16> */
.L_x_1902:
        /* <DEDUP_REMOVED lines=16> */
.L_x_1903:
        /* <DEDUP_REMOVED lines=15> */
.L_x_2017:
[----:B------:R-:W-:Y:S05]  /*2a450*/  BSYNC B2 ;  /* 0x0000000000027941 */ /* 0x000fea0003800000 */
.L_x_1904:
        /* <DEDUP_REMOVED lines=11> */
.L_x_1907:
[----:B------:R-:W-:Y:S05]  /*2a510*/  BSYNC B2 ;  /* 0x0000000000027941 */ /* 0x000fea0003800000 */
.L_x_1906:
        /* <DEDUP_REMOVED lines=12> */
.L_x_1908:
        /* <DEDUP_REMOVED lines=15> */
.L_x_1909:
        /* <DEDUP_REMOVED lines=15> */
.L_x_1910:
        /* <DEDUP_REMOVED lines=12> */
.L_x_1895:
[----:B------:R-:W-:Y:S05]  /*2a880*/  BSYNC B1 ;  /* 0x0000000000017941 */ /* 0x000fea0003800000 */
.L_x_1894:
[----:B------:R-:W2:Y:S01]  /*2a890*/  LDL R2, [R1+0x2c] ;  /* 0x00002c0001027983 */ /* 0x000ea20000100800 */
[----:B------:R-:W-:Y:S02]  /*2a8a0*/  IADD3 R0, R0, -0x2, RZ ;  /* 0xfffffffe00007810 */ /* 0x000fe40007ffe0ff */
[----:B--2---:R-:W-:-:S13]  /*2a8b0*/  ISETP.GT.AND P0, PT, R6, R2, PT ;  /* 0x000000020600720c */ /* 0x004fda0003f04270 */
[----:B------:R-:W-:Y:S05]  /*2a8c0*/  @P0 BRA `(.L_x_1911) ;  /* 0xffffffe800340947 */ /* 0x000fea000383ffff */
.L_x_1857:
[----:B------:R-:W-:Y:S05]  /*2a8d0*/  BSYNC B0 ;  /* 0x0000000000007941 */ /* 0x000fea0003800000 */
.L_x_1856:
[----:B---3--:R-:W3:Y:S01]  /*2a8e0*/  S2R R3, SR_TID.X ;  /* 0x0000000000037919 */ /* 0x008ee20000002100 */
        /* <DEDUP_REMOVED lines=17> */
.L_x_1913:
[----:B------:R-:W-:Y:S05]  /*2aa00*/  BSYNC B0 ;  /* 0x0000000000007941 */ /* 0x000fea0003800000 */
.L_x_1912:
[----:B------:R-:W-:Y:S01]  /*2aa10*/  LOP3.LUT P0, RZ, R18, 0x1, RZ, 0xc0, !PT ;  /* 0x0000000112ff7812 */ /* 0x000fe2000780c0ff */
[----:B------:R-:W-:-:S12]  /*2aa20*/  BSSY B0, `(.L_x_1914) ;  /* 0x000004a000007945 */ /* 0x000fd80003800000 */
[----:B------:R-:W-:Y:S05]  /*2aa30*/  @!P0 BRA `(.L_x_1915) ;  /* 0x0000000400208947 */ /* 0x000fea0003800000 */
[----:B---3--:R-:W3:Y:S04]  /*2aa40*/  LDL R0, [R1+0x10] ;  /* 0x0000100001007983 */ /* 0x008ee80000100800 */
[----:B------:R-:W4:Y:S01]  /*2aa50*/  LDL R2, [R1+0x14] ;  /* 0x0000140001027983 */ /* 0x000f220000100800 */
[----:B------:R-:W-:Y:S01]  /*2aa60*/  BSSY B1, `(.L_x_1916) ;  /* 0x0000006000017945 */ /* 0x000fe20003800000 */
[----:B------:R-:W-:Y:S01]  /*2aa70*/  ISETP.NE.AND P1, PT, R3, RZ, PT ;  /* 0x000000ff0300720c */ /* 0x000fe20003f25270 */
[----:B---3--:R-:W-:Y:S01]  /*2aa80*/  IMAD R0, R0, 0x8, R19 ;  /* 0x0000000800007824 */ /* 0x008fe200078e0213 */
[----:B----4-:R-:W-:-:S04]  /*2aa90*/  SHF.L.U32 R2, R2, 0x1f, RZ ;  /* 0x0000001f02027819 */ /* 0x010fc800000006ff */
[----:B------:R-:W3:Y:S02]  /*2aaa0*/  SYNCS.PHASECHK.TRANS64.TRYWAIT P0, [R0+URZ+0x30860], R2 ;  /* 0x03086002000075a7 */ /* 0x000ee4000800017f */
[----:B---3--:R-:W-:Y:S05]  /*2aab0*/  @!P0 BRA `(.L_x_1917) ;  /* 0x0000003800248947 */ /* 0x008fea0003800000 */
.L_x_2018:
[----:B------:R-:W-:Y:S05]  /*2aac0*/  BSYNC B1 ;  /* 0x0000000000017941 */ /* 0x000fea0003800000 */
.L_x_1916:
[----:B------:R-:W-:Y:S04]  /*2aad0*/  BSSY B1, `(.L_x_1918) ;  /* 0x0000009000017945 */ /* 0x000fe80003800000 */
        /* <DEDUP_REMOVED lines=8> */
.L_x_1919:
[----:B------:R-:W-:Y:S05]  /*2ab60*/  BSYNC B1 ;  /* 0x0000000000017941 */ /* 0x000fea0003800000 */
.L_x_1918:
[----:B------:R-:W4:Y:S04]  /*2ab70*/  LDL.LU R4, [R1+0x18] ;  /* 0x0000180001047983 */ /* 0x000f280000300800 */
[----:B------:R-:W4:Y:S04]  /*2ab80*/  LDL.LU R3, [R1+0x4] ;  /* 0x0000040001037983 */ /* 0x000f280000300800 */
[----:B---3--:R-:W3:Y:S01]  /*2ab90*/  LDL R2, [R1+0x10] ;  /* 0x0000100001027983 */ /* 0x008ee20000100800 */
        /* <DEDUP_REMOVED lines=8> */
[----:B---3--:R-:W-:-:S04]  /*2ac20*/  IMAD R2, R2, 0x9000, R19 ;  /* 0x0000900002027824 */ /* 0x008fc800078e0213 */
[----:B------:R-:W-:-:S07]  /*2ac30*/  VIADD R4, R2, 0x400 ;  /* 0x0000040002047836 */ /* 0x000fce0000000000 */
.L_x_1920:
        /* <DEDUP_REMOVED lines=15> */
.L_x_1921:
        /* <DEDUP_REMOVED lines=15> */
.L_x_1922:
        /* <DEDUP_REMOVED lines=9> */
[----:B----4-:R-:W-:Y:S05]  /*2aeb0*/  @P0 BRA.U.ANY `(.L_x_1922) ;  /* 0xfffffffd00d80947 */ /* 0x010fea000393ffff */
.L_x_1915:
[----:B------:R-:W-:Y:S05]  /*2aec0*/  BSYNC B0 ;  /* 0x0000000000007941 */ /* 0x000fea0003800000 */
.L_x_1914:
[----:B--2---:R-:W3:Y:S04]  /*2aed0*/  LDL.LU R5, [R1+0x10] ;  /* 0x0000100001057983 */ /* 0x004ee80000300800 */
[----:B------:R-:W2:Y:S01]  /*2aee0*/  LDL.LU R4, [R1+0x14] ;  /* 0x0000140001047983 */ /* 0x000ea20000300800 */
[----:B---3--:R-:W-:-:S05]  /*2aef0*/  VIADD R0, R5, 0x1 ;  /* 0x0000000105007836 */ /* 0x008fca0000000000 */
[----:B------:R-:W-:-:S04]  /*2af00*/  ISETP.NE.AND P0, PT, R0, 0x2, PT ;  /* 0x000000020000780c */ /* 0x000fc80003f05270 */
[----:B------:R-:W-:Y:S02]  /*2af10*/  SEL R2, RZ, 0x1, P0 ;  /* 0x00000001ff027807 */ /* 0x000fe40000000000 */
[----:B------:R-:W-:Y:S02]  /*2af20*/  SEL R0, R0, RZ, P0 ;  /* 0x000000ff00007207 */ /* 0x000fe40000000000 */
[----:B--2---:R-:W-:-:S03]  /*2af30*/  LOP3.LUT R4, R4, R2, RZ, 0x3c, !PT ;  /* 0x0000000204047212 */ /* 0x004fc600078e3cff */
[----:B------:R3:W-:Y:S04]  /*2af40*/  STL [R1+0x10], R0 ;  /* 0x0000100001007387 */ /* 0x0007e80000100800 */
[----:B------:R3:W-:Y:S02]  /*2af50*/  STL [R1+0x14], R4 ;  /* 0x0000140401007387 */ /* 0x0007e40000100800 */
.L_x_1836:
[----:B------:R-:W-:Y:S05]  /*2af60*/  BSYNC B7 ;  /* 0x0000000000077941 */ /* 0x000fea0003800000 */
.L_x_1834:
        /* <DEDUP_REMOVED lines=8> */
[----:B01-3--:R-:W0:Y:S04]  /*2aff0*/  LDS.128 R4, [R19+0x308d0] ;  /* 0x0308d00013047984 */ /* 0x00be280000000c00 */
[----:B0-----:R0:W-:Y:S04]  /*2b000*/  STL.64 [R1], R4 ;  /* 0x0000000401007387 */ /* 0x0011e80000100a00 */
[----:B------:R0:W-:Y:S01]  /*2b010*/  STL.64 [R1+0x8], R6 ;  /* 0x0000080601007387 */ /* 0x0001e20000100a00 */
[----:B------:R-:W-:Y:S06]  /*2b020*/  BAR.ARV 0x4, 0x180 ;  /* 0x0106000000007b1d */ /* 0x000fec0000002000 */
[----:B------:R-:W-:Y:S05]  /*2b030*/  BRA `(.L_x_1924) ;  /* 0x0000001000347947 */ /* 0x000fea0003800000 */
.L_x_1923:
[----:B------:R-:W4:Y:S01]  /*2b040*/  S2R R16, SR_TID.X ;  /* 0x0000000000107919 */ /* 0x000f220000002100 */
[----:B------:R-:W-:Y:S01]  /*2b050*/  UMOV UR4, 0xffffffff ;  /* 0xffffffff00047882 */ /* 0x000fe20000000000 */
[----:B----4-:R-:W-:-:S04]  /*2b060*/  LOP3.LUT R16, R16, 0x1f, RZ, 0xc0, !PT ;  /* 0x0000001f10107812 */ /* 0x010fc800078ec0ff */
[----:B------:R-:W-:Y:S01]  /*2b070*/  ISETP.NE.AND P0, PT, R16, 0x1f, PT ;  /* 0x0000001f1000780c */ /* 0x000fe20003f05270 */
[----:B------:R-:W-:-:S12]  /*2b080*/  BRA.DIV UR4, `(.L_x_1925) ;  /* 0x0000003204c47947 */ /* 0x000fd8000b800000 */
[----:B------:R-:W0:Y:S01]  /*2b090*/  LDL.LU R2, [R1] ;  /* 0x0000000001027983 */ /* 0x000e220000300800 */
[----:B------:R-:W-:-:S03]  /*2b0a0*/  ULDC UR4, c[0x0][0xc3c] ;  /* 0x00030f0000047ab9 */ /* 0x000fc60000000800 */
[----:B------:R-:W2:Y:S01]  /*2b0b0*/  LDL R3, [R1+0xc] ;  /* 0x00000c0001037983 */ /* 0x000ea20000100800 */
[----:B0-----:R-:W-:Y:S02]  /*2b0c0*/  IMAD.MOV.U32 R10, RZ, RZ, R2 ;  /* 0x000000ffff0a7224 */ /* 0x001fe400078e0002 */
[----:B--23--:R-:W-:-:S05]  /*2b0d0*/  IMAD.IADD R0, R3, 0x1, R16 ;  /* 0x0000000103007824 */ /* 0x00cfca00078e0210 */
        /* <DEDUP_REMOVED lines=8> */
[C---:B------:R-:W-:Y:S01]  /*2b160*/  ISETP.GE.U32.AND P2, PT, R16.reuse, 0x2, PT ;  /* 0x000000021000780c */ /* 0x040fe20003f46070 */
[----:B------:R-:W-:Y:S01]  /*2b170*/  IMAD.MOV.U32 R6, RZ, RZ, RZ ;  /* 0x000000ffff067224 */ /* 0x000fe200078e00ff */
[C---:B------:R-:W-:Y:S01]  /*2b180*/  ISETP.GE.U32.AND P3, PT, R16.reuse, 0x4, PT ;  /* 0x000000041000780c */ /* 0x040fe20003f66070 */
[----:B------:R-:W-:Y:S01]  /*2b190*/  SHFL.IDX PT, R5, R10, RZ, 0x1f ;  /* 0x00001fff0a057589 */ /* 0x000fe200000e0000 */
[C---:B------:R-:W-:Y:S02]  /*2b1a0*/  ISETP.GE.U32.AND P4, PT, R16.reuse, 0x8, PT ;  /* 0x000000081000780c */ /* 0x040fe40003f86070 */
[----:B------:R-:W-:Y:S01]  /*2b1b0*/  ISETP.GE.U32.AND P5, PT, R16, 0x10, PT ;  /* 0x000000101000780c */ /* 0x000fe20003fa6070 */
[----:B------:R-:W-:Y:S01]  /*2b1c0*/  SHFL.IDX PT, R0, R10, 0x1, 0x1f ;  /* 0x00201f000a007f89 */ /* 0x000fe200000e0000 */
[----:B--2---:R-:W-:-:S02]  /*2b1d0*/  @!P1 IMAD.MOV.U32 R4, RZ, RZ, R8 ;  /* 0x000000ffff049224 */ /* 0x004fc400078e0008 */
[----:B------:R-:W-:Y:S02]  /*2b1e0*/  IMAD.MOV.U32 R8, RZ, RZ, RZ ;  /* 0x000000ffff087224 */ /* 0x000fe400078e00ff */
[----:B---3--:R-:W-:Y:S01]  /*2b1f0*/  @!P1 IMAD.MOV.U32 R6, RZ, RZ, R2 ;  /* 0x000000ffff069224 */ /* 0x008fe200078e0002 */
[----:B------:R-:W-:-:S03]  /*2b200*/  ISETP.NE.AND P1, PT, R16, RZ, PT ;  /* 0x000000ff1000720c */ /* 0x000fc60003f25270 */
[----:B------:R-:W-:-:S05]  /*2b210*/  IMAD R2, R6, R4, RZ ;  /* 0x0000000406027224 */ /* 0x000fca00078e02ff */
        /* <DEDUP_REMOVED lines=16> */
.L_x_2028:
[----:B------:R-:W-:Y:S02]  /*2b320*/  ULDC UR4, c[0x0][0xc38] ;  /* 0x00030e0000047ab9 */ /* 0x000fe40000000800 */
[----:B------:R-:W-:-:S04]  /*2b330*/  IMAD.U32 R2, RZ, RZ, UR4 ;  /* 0x00000004ff027e24 */ /* 0x000fc8000f8e00ff */
[----:B-1----:R-:W-:-:S04]  /*2b340*/  IMAD R9, R9, R2, RZ ;  /* 0x0000000209097224 */ /* 0x002fc800078e02ff */
[----:B------:R-:W-:-:S05]  /*2b350*/  IMAD.IADD R0, R0, 0x1, R9 ;  /* 0x0000000100007824 */ /* 0x000fca00078e0209 */
[----:B------:R-:W-:-:S13]  /*2b360*/  ISETP.GT.AND P6, PT, R0, R5, PT ;  /* 0x000000050000720c */ /* 0x000fda0003fc4270 */
[----:B------:R-:W-:Y:S05]  /*2b370*/  @P6 BRA `(.L_x_1926) ;  /* 0x0000000000ac6947 */ /* 0x000fea0003800000 */
.L_x_1929:
        /* <DEDUP_REMOVED lines=31> */
[----:B-1----:R-:W-:-:S04]  /*2b570*/  SEL R3, R3, RZ, P4 ;  /* 0x000000ff03037207 */ /* 0x002fc80002000000 */
[----:B------:R-:W-:-:S05]  /*2b580*/  IADD3 R2, R2, R3, RZ ;  /* 0x0000000302027210 */ /* 0x000fca0007ffe0ff */
[----:B------:R-:W1:Y:S02]  /*2b590*/  SHFL.UP PT, R3, R2, 0x10, RZ ;  /* 0x0600000002037989 */ /* 0x000e6400000e00ff */
[----:B-1----:R-:W-:-:S05]  /*2b5a0*/  SEL R3, R3, RZ, P5 ;  /* 0x000000ff03037207 */ /* 0x002fca0002800000 */
[----:B0-----:R-:W-:-:S05]  /*2b5b0*/  IMAD.IADD R7, R2, 0x1, R3 ;  /* 0x0000000102077824 */ /* 0x001fca00078e0203 */
[----:B------:R0:W1:Y:S02]  /*2b5c0*/  SHFL.IDX PT, R9, R7, 0x1f, 0x1f ;  /* 0x03e01f0007097f89 */ /* 0x00006400000e0000 */
.L_x_2036:
[----:B------:R-:W-:Y:S02]  /*2b5d0*/  ULDC UR4, c[0x0][0xc38] ;  /* 0x00030e0000047ab9 */ /* 0x000fe40000000800 */
[----:B------:R-:W-:-:S04]  /*2b5e0*/  IMAD.U32 R2, RZ, RZ, UR4 ;  /* 0x00000004ff027e24 */ /* 0x000fc8000f8e00ff */
[----:B-1----:R-:W-:-:S04]  /*2b5f0*/  IMAD R9, R9, R2, RZ ;  /* 0x0000000209097224 */ /* 0x002fc800078e02ff */
[----:B------:R-:W-:-:S05]  /*2b600*/  IMAD.IADD R0, R9, 0x1, R0 ;  /* 0x0000000109007824 */ /* 0x000fca00078e0200 */
[----:B------:R-:W-:-:S13]  /*2b610*/  ISETP.GT.AND P6, PT, R0, R5, PT ;  /* 0x000000050000720c */ /* 0x000fda0003fc4270 */
[----:B------:R-:W-:Y:S05]  /*2b620*/  @!P6 BRA `(.L_x_1929) ;  /* 0xfffffffc0054e947 */ /* 0x000fea000383ffff */
.L_x_1926:
        /* <DEDUP_REMOVED lines=8> */
[----:B-1----:R1:W3:Y:S04]  /*2b6b0*/  SHFL.IDX PT, R4, R4, R3, 0x1f ;  /* 0x00001f0304047589 */ /* 0x0022e800000e0000 */
[----:B------:R1:W4:Y:S01]  /*2b6c0*/  SHFL.IDX PT, R6, R6, R3, 0x1f ;  /* 0x00001f0306067589 */ /* 0x00032200000e0000 */
[----:B--2---:R-:W-:-:S05]  /*2b6d0*/  IMAD.IADD R10, R3, 0x1, R10 ;  /* 0x00000001030a7824 */ /* 0x004fca00078e020a */
[----:B---34-:R1:W-:Y:S02]  /*2b6e0*/  STL [R1+0xc], R10 ;  /* 0x00000c0a01007387 */ /* 0x0183e40000100800 */
.L_x_2041:
[----:B------:R-:W-:-:S13]  /*2b6f0*/  ISETP.NE.AND P0, PT, R0, RZ, PT ;  /* 0x000000ff0000720c */ /* 0x000fda0003f05270 */
[----:B------:R-:W-:Y:S05]  /*2b700*/  @!P0 BRA `(.L_x_1931) ;  /* 0x0000000000148947 */ /* 0x000fea0003800000 */
[----:B------:R-:W-:Y:S01]  /*2b710*/  UMOV UR4, 0xffffffff ;  /* 0xffffffff00047882 */ /* 0x000fe20000000000 */
[----:B-1----:R-:W-:Y:S02]  /*2b720*/  VIADD R3, R3, 0xffffffff ;  /* 0xffffffff03037836 */ /* 0x002fe40000000000 */
[----:B------:R-:W-:Y:S05]  /*2b730*/  BRA.DIV UR4, `(.L_x_1932) ;  /* 0x0000003604b87947 */ /* 0x000fea000b800000 */
[----:B------:R1:W2:Y:S02]  /*2b740*/  SHFL.IDX PT, R3, R7, R3, 0x1f ;  /* 0x00001f0307037589 */ /* 0x0002a400000e0000 */
.L_x_2044:
[----:B--2---:R-:W-:-:S07]  /*2b750*/  IMAD.MOV.U32 R8, RZ, RZ, R3 ;  /* 0x000000ffff087224 */ /* 0x004fce00078e0003 */
.L_x_1931:
[----:B------:R-:W-:Y:S01]  /*2b760*/  ISETP.NE.AND P0, PT, R6, 0x1, PT ;  /* 0x000000010600780c */ /* 0x000fe20003f05270 */
[----:B------:R-:W-:-:S05]  /*2b770*/  IMAD R0, R8, R2, R9 ;  /* 0x0000000208007224 */ /* 0x000fca00078e0209 */
[----:B------:R2:W-:Y:S02]  /*2b780*/  STL [R1], R0 ;  /* 0x0000000001007387 */ /* 0x0005e40000100800 */
[----:B--2---:R-:W-:-:S05]  /*2b790*/  IMAD.IADD R0, R5, 0x1, -R0 ;  /* 0x0000000105007824 */ /* 0x004fca00078e0a00 */
[----:B------:R-:W-:Y:S05]  /*2b7a0*/  @!P0 BRA `(.L_x_1933) ;  /* 0x0000000000e48947 */ /* 0x000fea0003800000 */
[----:B------:R-:W-:-:S04]  /*2b7b0*/  IABS R5, R4 ;  /* 0x0000000400057213 */ /* 0x000fc80000000000 */
[----:B------:R-:W2:Y:S08]  /*2b7c0*/  I2F.RP R2, R5 ;  /* 0x0000000500027306 */ /* 0x000eb00000209400 */
[----:B--2---:R-:W2:Y:S02]  /*2b7d0*/  MUFU.RCP R2, R2 ;  /* 0x0000000200027308 */ /* 0x004ea40000001000 */
[----:B--2---:R-:W-:-:S06]  /*2b7e0*/  VIADD R2, R2, 0xffffffe ;  /* 0x0ffffffe02027836 */ /* 0x004fcc0000000000 */
[----:B-1----:R-:W1:Y:S02]  /*2b7f0*/  F2I.FTZ.U32.TRUNC.NTZ R3, R2 ;  /* 0x0000000200037305 */ /* 0x002e64000021f000 */
[----:B-1----:R-:W-:-:S04]  /*2b800*/  IMAD.MOV R2, RZ, RZ, -R3 ;  /* 0x000000ffff027224 */ /* 0x002fc800078e0a03 */
        /* <DEDUP_REMOVED lines=14> */
[----:B------:R-:W1:Y:S07]  /*2b8f0*/  I2F.RP R2, R5 ;  /* 0x0000000500027306 */ /* 0x000e6e0000209400 */
[----:B------:R-:W-:Y:S01]  /*2b900*/  @P0 VIADD R8, R8, 0x1 ;  /* 0x0000000108080836 */ /* 0x000fe20000000000 */
[----:B-1----:R-:W1:Y:S02]  /*2b910*/  MUFU.RCP R2, R2 ;  /* 0x0000000200027308 */ /* 0x002e640000001000 */
[----:B-1----:R-:W-:-:S06]  /*2b920*/  VIADD R2, R2, 0xffffffe ;  /* 0x0ffffffe02027836 */ /* 0x002fcc0000000000 */
[----:B------:R-:W1:Y:S02]  /*2b930*/  F2I.FTZ.U32.TRUNC.NTZ R3, R2 ;  /* 0x0000000200037305 */ /* 0x000e64000021f000 */
[----:B-1----:R-:W-:-:S05]  /*2b940*/  IADD3 R2, RZ, -R3, RZ ;  /* 0x80000003ff027210 */ /* 0x002fca0007ffe0ff */
[----:B0-----:R-:W-:Y:S02]  /*2b950*/  IMAD R7, R2, R5, RZ ;  /* 0x0000000502077224 */ /* 0x001fe400078e02ff */
        /* <DEDUP_REMOVED lines=30> */
.L_x_1933:
[----:B-1----:R-:W2:Y:S01]  /*2bb40*/  LDL R3, [R1+0xc] ;  /* 0x00000c0001037983 */ /* 0x002ea20000100800 */
[----:B0-----:R-:W2:Y:S02]  /*2bb50*/  LDC.64 R6, c[0x0][0xc90] ;  /* 0x00032400ff067b82 */ /* 0x001ea40000000a00 */
[----:B--2---:R-:W-:-:S05]  /*2bb60*/  IMAD.WIDE R6, R3, 0x4, R6 ;  /* 0x0000000403067825 */ /* 0x004fca00078e0206 */
[----:B------:R-:W2:Y:S02]  /*2bb70*/  LDG.E R3, desc[UR46][R6.64] ;  /* 0x0000002e06037981 */ /* 0x000ea4000c1e1900 */
[----:B--2---:R-:W-:-:S05]  /*2bb80*/  IMAD R5, R4, R3, RZ ;  /* 0x0000000304057224 */ /* 0x004fca00078e02ff */
[----:B------:R-:W-:-:S04]  /*2bb90*/  IABS R8, R5 ;  /* 0x0000000500087213 */ /* 0x000fc80000000000 */
[----:B------:R-:W0:Y:S08]  /*2bba0*/  I2F.RP R6, R8 ;  /* 0x0000000800067306 */ /* 0x000e300000209400 */
[----:B0-----:R-:W0:Y:S02]  /*2bbb0*/  MUFU.RCP R6, R6 ;  /* 0x0000000600067308 */ /* 0x001e240000001000 */
[----:B0-----:R-:W-:-:S06]  /*2bbc0*/  IADD3 R6, R6, 0xffffffe, RZ ;  /* 0x0ffffffe06067810 */ /* 0x001fcc0007ffe0ff */
        /* <DEDUP_REMOVED lines=24> */
[----:B------:R-:W-:-:S04]  /*2bd50*/  VIADDMNMX R8, R8, R2, R3, PT ;  /* 0x0000000208087246 */ /* 0x000fc80003800103 */
[----:B------:R-:W-:-:S04]  /*2bd60*/  IABS R9, R8 ;  /* 0x0000000800097213 */ /* 0x000fc80000000000 */
[----:B------:R-:W0:Y:S08]  /*2bd70*/  I2F.RP R2, R9 ;  /* 0x0000000900027306 */ /* 0x000e300000209400 */
[----:B0-----:R-:W0:Y:S02]  /*2bd80*/  MUFU.RCP R2, R2 ;  /* 0x0000000200027308 */ /* 0x001e240000001000 */
[----:B0-----:R-:W-:-:S06]  /*2bd90*/  VIADD R2, R2, 0xffffffe ;  /* 0x0ffffffe02027836 */ /* 0x001fcc0000000000 */
[----:B------:R0:W1:Y:S02]  /*2bda0*/  F2I.FTZ.U32.TRUNC.NTZ R3, R2 ;  /* 0x0000000200037305 */ /* 0x000064000021f000 */
[----:B0-----:R-:W-:Y:S02]  /*2bdb0*/  IMAD.MOV.U32 R2, RZ, RZ, RZ ;  /* 0x000000ffff027224 */ /* 0x001fe400078e00ff */
[----:B-1----:R-:W-:-:S04]  /*2bdc0*/  IMAD.MOV R0, RZ, RZ, -R3 ;  /* 0x000000ffff007224 */ /* 0x002fc800078e0a03 */
[----:B------:R-:W-:-:S04]  /*2bdd0*/  IMAD R0, R0, R9, RZ ;  /* 0x0000000900007224 */ /* 0x000fc800078e02ff */
[----:B------:R-:W-:Y:S01]  /*2bde0*/  IMAD.HI.U32 R2, R3, R0, R2 ;  /* 0x0000000003027227 */ /* 0x000fe200078e0002 */
[----:B------:R-:W-:Y:S02]  /*2bdf0*/  IABS R0, R6 ;  /* 0x0000000600007213 */ /* 0x000fe40000000000 */
[----:B------:R-:W-:-:S03]  /*2be00*/  IABS R3, R8 ;  /* 0x0000000800037213 */ /* 0x000fc60000000000 */
[----:B------:R-:W-:-:S04]  /*2be10*/  IMAD.HI.U32 R2, R2, R0, RZ ;  /* 0x0000000002027227 */ /* 0x000fc800078e00ff */
[----:B------:R-:W-:-:S04]  /*2be20*/  IMAD.MOV R3, RZ, RZ, -R3 ;  /* 0x000000ffff037224 */ /* 0x000fc800078e0a03 */
[----:B------:R-:W-:-:S05]  /*2be30*/  IMAD R0, R2, R3, R0 ;  /* 0x0000000302007224 */ /* 0x000fca00078e0200 */
[----:B------:R-:W-:-:S13]  /*2be40*/  ISETP.GT.U32.AND P1, PT, R9, R0, PT ;  /* 0x000000000900720c */ /* 0x000fda0003f24070 */
[----:B------:R-:W-:Y:S01]  /*2be50*/  @!P1 IMAD.IADD R0, R0, 0x1, -R9 ;  /* 0x0000000100009824 */ /* 0x000fe200078e0a09 */
[----:B------:R-:W-:Y:S02]  /*2be60*/  @!P1 IADD3 R2, R2, 0x1, RZ ;  /* 0x0000000102029810 */ /* 0x000fe40007ffe0ff */
[----:B------:R-:W-:Y:S02]  /*2be70*/  ISETP.NE.AND P1, PT, R8, RZ, PT ;  /* 0x000000ff0800720c */ /* 0x000fe40003f25270 */
[----:B------:R-:W-:Y:S02]  /*2be80*/  ISETP.GE.U32.AND P0, PT, R0, R9, PT ;  /* 0x000000090000720c */ /* 0x000fe40003f06070 */
[----:B------:R-:W-:Y:S02]  /*2be90*/  LOP3.LUT R0, R6, R8, RZ, 0x3c, !PT ;  /* 0x0000000806007212 */ /* 0x000fe400078e3cff */
[----:B------:R-:W-:Y:S02]  /*2bea0*/  IADD3 R6, R7, 0x1000000, R6 ;  /* 0x0100000007067810 */ /* 0x000fe40007ffe006 */
[----:B------:R-:W-:-:S07]  /*2beb0*/  ISETP.GE.AND P2, PT, R0, RZ, PT ;  /* 0x000000ff0000720c */ /* 0x000fce0003f46270 */
[----:B------:R-:W-:-:S04]  /*2bec0*/  @P0 VIADD R2, R2, 0x1 ;  /* 0x0000000102020836 */ /* 0x000fc80000000000 */
[----:B------:R-:W-:-:S04]  /*2bed0*/  IMAD.MOV.U32 R0, RZ, RZ, R2 ;  /* 0x000000ffff007224 */ /* 0x000fc800078e0002 */
[----:B------:R-:W-:Y:S01]  /*2bee0*/  @!P2 IMAD.MOV R0, RZ, RZ, -R0 ;  /* 0x000000ffff00a224 */ /* 0x000fe200078e0a00 */
[----:B------:R-:W-:Y:S01]  /*2bef0*/  @!P1 LOP3.LUT R0, RZ, R8, RZ, 0x33, !PT ;  /* 0x00000008ff009212 */ /* 0x000fe200078e33ff */
[----:B------:R-:W-:-:S04]  /*2bf00*/  IMAD.MOV R8, RZ, RZ, -R8 ;  /* 0x000000ffff087224 */ /* 0x000fc800078e0a08 */
[----:B------:R-:W-:-:S05]  /*2bf10*/  IMAD R2, R0, R8, R6 ;  /* 0x0000000800027224 */ /* 0x000fca00078e0206 */
[----:B------:R1:W-:Y:S02]  /*2bf20*/  STL [R1+0x8], R2 ;  /* 0x0000080201007387 */ /* 0x0003e40000100800 */
.L_x_1934:
[----:B------:R-:W-:-:S05]  /*2bf30*/  LOP3.LUT R0, RZ, R0, RZ, 0x33, !PT ;  /* 0x00000000ff007212 */ /* 0x000fca00078e33ff */
[----:B------:R-:W-:-:S05]  /*2bf40*/  IMAD.IADD R0, R4, 0x1, R0 ;  /* 0x0000000104007824 */ /* 0x000fca00078e0200 */
[----:B------:R2:W-:Y:S01]  /*2bf50*/  STL [R1+0x4], R0 ;  /* 0x0000040001007387 */ /* 0x0005e20000100800 */
[----:B------:R-:W-:Y:S05]  /*2bf60*/  BRA `(.L_x_1935) ;  /* 0x0000000000287947 */ /* 0x000fea0003800000 */
.L_x_1927:
        /* <DEDUP_REMOVED lines=10> */
.L_x_1935:
[----:B01-3--:R-:W3:Y:S04]  /*2c010*/  LDL R2, [R1+0xc] ;  /* 0x00000c0001027983 */ /* 0x00bee80000100800 */
[----:B------:R-:W4:Y:S04]  /*2c020*/  LDL R3, [R1+0x8] ;  /* 0x0000080001037983 */ /* 0x000f280000100800 */
[----:B------:R-:W5:Y:S04]  /*2c030*/  LDL R5, [R1+0x4] ;  /* 0x0000040001057983 */ /* 0x000f680000100800 */
[----:B------:R-:W5:Y:S01]  /*2c040*/  LDL R4, [R1] ;  /* 0x0000000001047983 */ /* 0x000f620000100800 */
[----:B--2---:R-:W0:Y:S01]  /*2c050*/  S2R R0, SR_TID.X ;  /* 0x0000000000007919 */ /* 0x004e220000002100 */
[----:B------:R-:W-:Y:S05]  /*2c060*/  WARPSYNC.ALL ;  /* 0x0000000000007948 */ /* 0x000fea0003800000 */
[----:B0-----:R-:W-:Y:S01]  /*2c070*/  LOP3.LUT R0, R0, 0x1f, RZ, 0xc0, !PT ;  /* 0x0000001f00007812 */ /* 0x001fe200078ec0ff */
[----:B------:R-:W-:Y:S03]  /*2c080*/  BAR.SYNC.DEFER_BLOCKING 0x4, 0x180 ;  /* 0x0106000000007b1d */ /* 0x000fe60000010000 */
[----:B------:R-:W-:-:S13]  /*2c090*/  ISETP.NE.AND P0, PT, R0, RZ, PT ;  /* 0x000000ff0000720c */ /* 0x000fda0003f05270 */
[----:B------:R-:W0:Y:S01]  /*2c0a0*/  @!P0 S2R R0, SR_CgaCtaId ;  /* 0x0000000000008919 */ /* 0x000e220000008800 */
[----:B---3--:R-:W-:Y:S01]  /*2c0b0*/  IMAD.MOV.U32 R7, RZ, RZ, R2 ;  /* 0x000000ffff077224 */ /* 0x008fe200078e0002 */
[----:B------:R-:W-:Y:S01]  /*2c0c0*/  @!P0 MOV R2, 0x400 ;  /* 0x0000040000028802 */ /* 0x000fe20000000f00 */
[----:B----4-:R-:W-:-:S03]  /*2c0d0*/  IMAD.MOV.U32 R6, RZ, RZ, R3 ;  /* 0x000000ffff067224 */ /* 0x010fc600078e0003 */
[----:B0-----:R-:W-:-:S05]  /*2c0e0*/  @!P0 LEA R19, R0, R2, 0x18 ;  /* 0x0000000200138211 */ /* 0x001fca00078ec0ff */
[----:B-----5:R1:W-:Y:S01]  /*2c0f0*/  @!P0 STS.128 [R19+0x308d0], R4 ;  /* 0x0308d00413008388 */ /* 0x0203e20000000c00 */
[----:B------:R-:W-:Y:S06]  /*2c100*/  BAR.ARV 0x5, 0x180 ;  /* 0x0146000000007b1d */ /* 0x000fec0000002000 */
.L_x_1924:
[----:B--2---:R-:W2:Y:S01]  /*2c110*/  LDL R0, [R1+0xc] ;  /* 0x00000c0001007983 */ /* 0x004ea20000100800 */
[----:B------:R-:W-:Y:S02]  /*2c120*/  ULDC UR4, c[0x0][0xc3c] ;  /* 0x00030f0000047ab9 */ /* 0x000fe40000000800 */
[----:B--2---:R-:W-:-:S13]  /*2c130*/  ISETP.GE.AND P0, PT, R0, UR4, PT ;  /* 0x0000000400007c0c */ /* 0x004fda000bf06270 */
[----:B------:R-:W-:Y:S05]  /*2c140*/  @!P0 BRA `(.L_x_1936) ;  /* 0xffffff7c00ec8947 */ /* 0x000fea000383ffff */
[----:B------:R-:W-:Y:S05]  /*2c150*/  BSYNC B8 ;  /* 0x0000000000087941 */ /* 0x000fea0003800000 */
.L_x_1770:
[----:B----4-:R-:W2:Y:S01]  /*2c160*/  LDL.LU R0, [R1+0x58] ;  /* 0x0000580001007983 */ /* 0x010ea20000300800 */
        /* <DEDUP_REMOVED lines=11> */
.L_x_2045:
[----:B------:R-:W-:Y:S05]  /*2c220*/  BSYNC B0 ;  /* 0x0000000000007941 */ /* 0x000fea0003800000 */
.L_x_1937:
[----:B------:R-:W-:-:S03]  /*2c230*/  UMOV UR4, 0xffffffff ;  /* 0xffffffff00047882 */ /* 0x000fc60000000000 */
[----:B------:R-:W-:Y:S05]  /*2c240*/  BRA.DIV UR4, `(.L_x_1939) ;  /* 0x0000002e04347947 */ /* 0x000fea000b800000 */
[----:B------:R-:W1:Y:S02]  /*2c250*/  S2R R2, SR_TID.X ;  /* 0x0000000000027919 */ /* 0x000e640000002100 */
[----:B-1----:R-:W-:-:S04]  /*2c260*/  SHF.R.U32.HI R2, RZ, 0x5, R2 ;  /* 0x00000005ff027819 */ /* 0x002fc80000011602 */
[----:B------:R-:W-:-:S05]  /*2c270*/  LOP3.LUT R2, R2, 0x3, RZ, 0xc0, !PT ;  /* 0x0000000302027812 */ /* 0x000fca00078ec0ff */
[----:B------:R1:W2:Y:S02]  /*2c280*/  SHFL.IDX PT, R14, R2, RZ, 0x1f ;  /* 0x00001fff020e7589 */ /* 0x0002a400000e0000 */
.L_x_2048:
[----:B--2---:R-:W-:-:S13]  /*2c290*/  ISETP.NE.AND P0, PT, R14, RZ, PT ;  /* 0x000000ff0e00720c */ /* 0x004fda0003f05270 */
[----:B------:R-:W-:Y:S05]  /*2c2a0*/  @P0 BRA `(.L_x_1467) ;  /* 0x0000000000940947 */ /* 0x000fea0003800000 */
[----:B------:R-:W-:-:S03]  /*2c2b0*/  UMOV UR4, 0xffffffff ;  /* 0xffffffff00047882 */ /* 0x000fc60000000000 */
[----:B------:R-:W-:Y:S05]  /*2c2c0*/  BRA.DIV UR4, `(.L_x_1940) ;  /* 0x0000002e04487947 */ /* 0x000fea000b800000 */
[----:B------:R-:W-:-:S13]  /*2c2d0*/  ELECT P6, URZ, PT ;  /* 0x00000000003f782f */ /* 0x000fda00038c0000 */
.L_x_2051:
[----:B------:R-:W-:Y:S05]  /*2c2e0*/  @!P6 BRA `(.L_x_1467) ;  /* 0x000000000084e947 */ /* 0x000fea0003800000 */
[----:B-1----:R-:W2:Y:S02]  /*2c2f0*/  LDL.LU R2, [R1+0x64] ;  /* 0x0000640001027983 */ /* 0x002ea40000300800 */
[----:B--2---:R-:W-:-:S04]  /*2c300*/  LOP3.LUT R2, R2, 0x2, RZ, 0xfc, !PT ;  /* 0x0000000202027812 */ /* 0x004fc800078efcff */
[----:B------:R-:W-:-:S13]  /*2c310*/  ISETP.NE.AND P2, PT, R2, 0x3, PT ;  /* 0x000000030200780c */ /* 0x000fda0003f45270 */
[----:B------:R-:W-:Y:S05]  /*2c320*/  @!P2 BRA `(.L_x_1941) ;  /* 0x000000000004a947 */ /* 0x000fea0003800000 */
[----:B------:R-:W-:Y:S01]  /*2c330*/  BPT.TRAP 0x1 ;  /* 0x000000040000795c */ /* 0x000fe20000300000 */
.L_x_1941:
[----:B0-----:R-:W2:Y:S04]  /*2c340*/  LDL R3, [R1+0x10] ;  /* 0x0000100001037983 */ /* 0x001ea80000100800 */
[----:B------:R-:W4:Y:S01]  /*2c350*/  LDL.LU R7, [R1+0x14] ;  /* 0x0000140001077983 */ /* 0x000f220000300800 */
[----:B------:R-:W-:-:S04]  /*2c360*/  VIADD R2, R0, 0x30840 ;  /* 0x0003084000027836 */ /* 0x000fc80000000000 */
[C---:B--2---:R-:W-:Y:S01]  /*2c370*/  IMAD R6, R3.reuse, 0x8, R2 ;  /* 0x0000000803067824 */ /* 0x044fe200078e0202 */
[----:B------:R-:W-:Y:S02]  /*2c380*/  IADD3 R3, R3, 0x1, RZ ;  /* 0x0000000103037810 */ /* 0x000fe40007ffe0ff */
[----:B----4-:R-:W-:Y:S02]  /*2c390*/  SHF.L.U32 R5, R7, 0x1f, RZ ;  /* 0x0000001f07057819 */ /* 0x010fe400000006ff */
[C---:B------:R-:W-:Y:S02]  /*2c3a0*/  ISETP.NE.AND P1, PT, R3.reuse, 0x2, PT ;  /* 0x000000020300780c */ /* 0x040fe40003f25270 */
[----:B------:R-:W0:Y:S02]  /*2c3b0*/  SYNCS.PHASECHK.TRANS64.TRYWAIT P0, [R6+URZ], R5 ;  /* 0x00000005060075a7 */ /* 0x000e24000800017f */
[----:B------:R-:W-:Y:S02]  /*2c3c0*/  SEL R4, RZ, 0x1, P1 ;  /* 0x00000001ff047807 */ /* 0x000fe40000800000 */
[----:B------:R-:W-:-:S02]  /*2c3d0*/  SEL R3, R3, RZ, P1 ;  /* 0x000000ff03037207 */ /* 0x000fc40000800000 */
[----:B------:R-:W-:-:S03]  /*2c3e0*/  LOP3.LUT R4, R7, R4, RZ, 0x3c, !PT ;  /* 0x0000000407047212 */ /* 0x000fc600078e3cff */
[----:B------:R-:W-:Y:S01]  /*2c3f0*/  IMAD R7, R3, 0x8, R2 ;  /* 0x0000000803077824 */ /* 0x000fe200078e0202 */
[----:B------:R-:W-:Y:S01]  /*2c400*/  SHF.L.U32 R2, R4, 0x1f, RZ ;  /* 0x0000001f04027819 */ /* 0x000fe200000006ff */
[----:B0-----:R-:W-:Y:S06]  /*2c410*/  @!P0 BRA `(.L_x_1942) ;  /* 0x0000002c00148947 */ /* 0x001fec0003800000 */
.L_x_2052:
[----:B------:R-:W1:Y:S02]  /*2c420*/  SYNCS.PHASECHK.TRANS64.TRYWAIT P0, [R7+URZ], R2 ;  /* 0x00000002070075a7 */ /* 0x000e64000800017f */
[----:B-1----:R-:W-:Y:S05]  /*2c430*/  @!P0 BRA `(.L_x_1943) ;  /* 0x0000002c00208947 */ /* 0x002fea0003800000 */
.L_x_2053:
[----:B------:R-:W-:Y:S05]  /*2c440*/  @!P2 BRA `(.L_x_1944) ;  /* 0x000000000004a947 */ /* 0x000fea0003800000 */
[----:B------:R-:W-:Y:S01]  /*2c450*/  BPT.TRAP 0x1 ;  /* 0x000000040000795c */ /* 0x000fe20000300000 */
.L_x_1944:
[----:B------:R-:W2:Y:S01]  /*2c460*/  LDL.LU R4, [R1+0x10] ;  /* 0x0000100001047983 */ /* 0x000ea20000300800 */
[----:B------:R-:W-:-:S04]  /*2c470*/  VIADD R0, R0, 0x30860 ;  /* 0x0003086000007836 */ /* 0x000fc80000000000 */
[----:B--2---:R-:W-:-:S04]  /*2c480*/  IMAD R4, R4, 0x8, R0 ;  /* 0x0000000804047824 */ /* 0x004fc800078e0200 */
[----:B------:R-:W2:Y:S02]  /*2c490*/  SYNCS.PHASECHK.TRANS64.TRYWAIT P0, [R4+URZ], R5 ;  /* 0x00000005040075a7 */ /* 0x000ea4000800017f */
[----:B--2---:R-:W-:Y:S05]  /*2c4a0*/  @!P0 BRA `(.L_x_1945) ;  /* 0x0000002c00188947 */ /* 0x004fea0003800000 */
.L_x_2054:
[----:B------:R-:W-:-:S07]  /*2c4b0*/  IMAD R3, R3, 0x8, R0 ;  /* 0x0000000803037824 */ /* 0x000fce00078e0200 */
.L_x_1946:
[----:B----4-:R4:W0:Y:S02]  /*2c4c0*/  SYNCS.PHASECHK.TRANS64.TRYWAIT P0, [R3+URZ], R2 ;  /* 0x00000002030075a7 */ /* 0x010824000800017f */
[----:B0-----:R-:W-:Y:S05]  /*2c4d0*/  @!P0 NANOSLEEP.SYNCS 0x989680 ;  /* 0x009896800000895d */ /* 0x001fea0003900000 */
[----:B------:R-:W0:Y:S02]  /*2c4e0*/  @!P0 SYNCS.PHASECHK.TRANS64 P0, [R3+URZ], R2 ;  /* 0x00000002030085a7 */ /* 0x000e24000800007f */
[----:B0-----:R-:W-:Y:S05]  /*2c4f0*/  @!P0 BRA `(.L_x_1946) ;  /* 0xfffffffc00f08947 */ /* 0x001fea000383ffff */
.L_x_1467:
[----:B------:R-:W-:Y:S05]  /*2c500*/  BSYNC B9 ;  /* 0x0000000000097941 */ /* 0x000fea0003800000 */
.L_x_1464:
[----:B------:R-:W-:Y:S05]  /*2c510*/  EXIT ;  /* 0x000000000000794d */ /* 0x000fea0003800000 */
.L_x_1495:
[----:B0-----:R0:W1:Y:S02]  /*2c520*/  SYNCS.PHASECHK.TRANS64.TRYWAIT P5, [R86+URZ+0x30890], R87 ;  /* 0x03089057560075a7 */ /* 0x00106400080a017f */
[----:B-1----:R-:W-:Y:S05]  /*2c530*/  @!P5 NANOSLEEP.SYNCS 0x989680 ;  /* 0x009896800000d95d */ /* 0x002fea0003900000 */
[----:B------:R-:W1:Y:S02]  /*2c540*/  @!P5 SYNCS.PHASECHK.TRANS64 P5, [R86+URZ+0x30890], R87 ;  /* 0x030890575600d5a7 */ /* 0x000e6400080a007f */
[----:B-1----:R-:W-:Y:S05]  /*2c550*/  @!P5 BRA `(.L_x_1495) ;  /* 0xfffffffc00f0d947 */ /* 0x002fea000383ffff */
[----:B------:R-:W-:Y:S05]  /*2c560*/  BRA `(.L_x_1947) ;  /* 0xfffffd7400bc7947 */ /* 0x000fea000383ffff */
.L_x_1549:
[----:B-1----:R1:W3:Y:S02]  /*2c570*/  SYNCS.PHASECHK.TRANS64.TRYWAIT P5, [R86+URZ+0x30890], R87 ;  /* 0x03089057560075a7 */ /* 0x0022e400080a017f */
[----:B---3--:R-:W-:Y:S05]  /*2c580*/  @!P5 NANOSLEEP.SYNCS 0x989680 ;  /* 0x009896800000d95d */ /* 0x008fea0003900000 */
[----:B------:R-:W3:Y:S02]  /*2c590*/  @!P5 SYNCS.PHASECHK.TRANS64 P5, [R86+URZ+0x30890], R87 ;  /* 0x030890575600d5a7 */ /* 0x000ee400080a007f */
[----:B---3--:R-:W-:Y:S05]  /*2c5a0*/  @!P5 BRA `(.L_x_1549) ;  /* 0xfffffffc00f0d947 */ /* 0x008fea000383ffff */
[----:B------:R-:W-:Y:S05]  /*2c5b0*/  BRA `(.L_x_1948) ;  /* 0xfffffda800847947 */ /* 0x000fea000383ffff */
.L_x_1574:
[----:B0-----:R0:W1:Y:S02]  /*2c5c0*/  SYNCS.PHASECHK.TRANS64.TRYWAIT P3, [R86+URZ+0x30890], R87 ;  /* 0x03089057560075a7 */ /* 0x001064000806017f */
[----:B-1----:R-:W-:Y:S05]  /*2c5d0*/  @!P3 NANOSLEEP.SYNCS 0x989680 ;  /* 0x009896800000b95d */ /* 0x002fea0003900000 */
[----:B------:R-:W1:Y:S02]  /*2c5e0*/  @!P3 SYNCS.PHASECHK.TRANS64 P3, [R86+URZ+0x30890], R87 ;  /* 0x030890575600b5a7 */ /* 0x000e64000806007f */
[----:B-1----:R-:W-:Y:S05]  /*2c5f0*/  @!P3 BRA `(.L_x_1574) ;  /* 0xfffffffc00f0b947 */ /* 0x002fea000383ffff */
[----:B------:R-:W-:Y:S05]  /*2c600*/  BRA `(.L_x_1949) ;  /* 0xfffffdd800987947 */ /* 0x000fea000383ffff */
.L_x_1580:
[----:B-1----:R1:W2:Y:S02]  /*2c610*/  SYNCS.PHASECHK.TRANS64.TRYWAIT P2, [R86+URZ+0x308b0], R87 ;  /* 0x0308b057560075a7 */ /* 0x0022a4000804017f */
[----:B--2---:R-:W-:Y:S05]  /*2c620*/  @!P2 NANOSLEEP.SYNCS 0x989680 ;  /* 0x009896800000a95d */ /* 0x004fea0003900000 */
[----:B------:R-:W2:Y:S02]  /*2c630*/  @!P2 SYNCS.PHASECHK.TRANS64 P2, [R86+URZ+0x308b0], R87 ;  /* 0x0308b0575600a5a7 */ /* 0x000ea4000804007f */
[----:B--2---:R-:W-:Y:S05]  /*2c640*/  @!P2 BRA `(.L_x_1580) ;  /* 0xfffffffc00f0a947 */ /* 0x004fea000383ffff */
[----:B------:R-:W-:Y:S05]  /*2c650*/  BRA `(.L_x_1950) ;  /* 0xfffffddc00907947 */ /* 0x000fea000383ffff */
.L_x_1608:
[----:B------:R-:W-:Y:S01]  /*2c660*/  BSSY B1, `(.L_x_1951) ;  /* 0x0000008000017945 */ /* 0x000fe20003800000 */
[----:B------:R-:W-:Y:S02]  /*2c670*/  IMAD.MOV.U32 R13, RZ, RZ, R4 ;  /* 0x000000ffff0d7224 */ /* 0x000fe400078e0004 */
[----:B------:R-:W-:Y:S02]  /*2c680*/  IMAD.MOV.U32 R12, RZ, RZ, RZ ;  /* 0x000000ffff0c7224 */ /* 0x000fe400078e00ff */
[----:B------:R-:W-:Y:S02]  /*2c690*/  IMAD.MOV.U32 R11, RZ, RZ, 0x1c1f ;  /* 0x00001c1fff0b7424 */ /* 0x000fe400078e00ff */
[----:B------:R-:W-:-:S07]  /*2c6a0*/  IMAD.MOV.U32 R15, RZ, RZ, -0x1 ;  /* 0xffffffffff0f7424 */ /* 0x000fce00078e00ff */
[----:B------:R-:W-:Y:S05]  /*2c6b0*/  WARPSYNC.COLLECTIVE R15, `(.L_x_1952) ;  /* 0x000000000f087348 */ /* 0x000fea0003c00000 */
[----:B------:R0:W1:Y:S02]  /*2c6c0*/  SHFL.IDX P6, R14, R13, R12, R11 ;  /* 0x0000000c0d0e7389 */ /* 0x00006400000c000b */
[----:B01----:R-:W-:Y:S01]  /*2c6d0*/  ENDCOLLECTIVE ;  /* 0x000000000000791b */ /* 0x003fe20003800000 */
.L_x_1952:
[----:B------:R-:W-:Y:S05]  /*2c6e0*/  BSYNC B1 ;  /* 0x0000000000017941 */ /* 0x000fea0003800000 */
.L_x_1951:
[----:B------:R-:W-:Y:S02]  /*2c6f0*/  IMAD.MOV.U32 R13, RZ, RZ, R3 ;  /* 0x000000ffff0d7224 */ /* 0x000fe400078e0003 */
[----:B------:R-:W-:Y:S02]  /*2c700*/  IMAD.MOV.U32 R12, RZ, RZ, RZ ;  /* 0x000000ffff0c7224 */ /* 0x000fe400078e00ff */
[----:B------:R-:W-:Y:S02]  /*2c710*/  IMAD.MOV.U32 R11, RZ, RZ, 0x1c1f ;  /* 0x00001c1fff0b7424 */ /* 0x000fe400078e00ff */
[----:B------:R-:W-:Y:S02]  /*2c720*/  IMAD.MOV.U32 R15, RZ, RZ, -0x1 ;  /* 0xffffffffff0f7424 */ /* 0x000fe400078e00ff */
[----:B------:R-:W-:-:S07]  /*2c730*/  IMAD.MOV.U32 R7, RZ, RZ, R14 ;  /* 0x000000ffff077224 */ /* 0x000fce00078e000e */
[----:B------:R-:W-:Y:S05]  /*2c740*/  WARPSYNC.COLLECTIVE R15, `(.L_x_1953) ;  /* 0x000000000f087348 */ /* 0x000fea0003c00000 */
[----:B------:R0:W1:Y:S02]  /*2c750*/  SHFL.IDX P6, R14, R13, R12, R11 ;  /* 0x0000000c0d0e7389 */ /* 0x00006400000c000b */
[----:B01----:R-:W-:Y:S01]  /*2c760*/  ENDCOLLECTIVE ;  /* 0x000000000000791b */ /* 0x003fe20003800000 */
.L_x_1953:
[----:B------:R-:W-:Y:S01]  /*2c770*/  MOV R13, R5 ;  /* 0x00000005000d7202 */ /* 0x000fe20000000f00 */
[----:B------:R-:W-:-:S07]  /*2c780*/  IMAD.MOV.U32 R6, RZ, RZ, R14 ;  /* 0x000000ffff067224 */ /* 0x000fce00078e000e */
[----:B------:R-:W-:Y:S05]  /*2c790*/  WARPSYNC.COLLECTIVE R15, `(.L_x_1954) ;  /* 0x000000000f087348 */ /* 0x000fea0003c00000 */
[----:B------:R0:W1:Y:S02]  /*2c7a0*/  SHFL.IDX P6, R14, R13, R12, R11 ;  /* 0x0000000c0d0e7389 */ /* 0x00006400000c000b */
[----:B01----:R-:W-:Y:S01]  /*2c7b0*/  ENDCOLLECTIVE ;  /* 0x000000000000791b */ /* 0x003fe20003800000 */
.L_x_1954:
[----:B------:R-:W-:Y:S02]  /*2c7c0*/  IMAD.MOV.U32 R13, RZ, RZ, R0 ;  /* 0x000000ffff0d7224 */ /* 0x000fe400078e0000 */
[----:B------:R-:W-:-:S07]  /*2c7d0*/  IMAD.MOV.U32 R9, RZ, RZ, R14 ;  /* 0x000000ffff097224 */ /* 0x000fce00078e000e */
[----:B------:R-:W-:Y:S05]  /*2c7e0*/  WARPSYNC.COLLECTIVE R15, `(.L_x_1955) ;  /* 0x000000000f087348 */ /* 0x000fea0003c00000 */
[----:B------:R0:W1:Y:S02]  /*2c7f0*/  SHFL.IDX P6, R14, R13, R12, R11 ;  /* 0x0000000c0d0e7389 */ /* 0x00006400000c000b */
[----:B01----:R-:W-:Y:S01]  /*2c800*/  ENDCOLLECTIVE ;  /* 0x000000000000791b */ /* 0x003fe20003800000 */
.L_x_1955:
[----:B------:R-:W-:Y:S05]  /*2c810*/  BRA `(.L_x_1956) ;  /* 0xfffffdf000e87947 */ /* 0x000fea000383ffff */
.L_x_1611:
[----:B------:R-:W-:Y:S01]  /*2c820*/  BSSY B1, `(.L_x_1957) ;  /* 0x0000008000017945 */ /* 0x000fe20003800000 */
[----:B------:R-:W-:Y:S02]  /*2c830*/  IMAD.MOV.U32 R13, RZ, RZ, R4 ;  /* 0x000000ffff0d7224 */ /* 0x000fe400078e0004 */
[----:B------:R-:W-:Y:S02]  /*2c840*/  IMAD.MOV.U32 R12, RZ, RZ, 0x1 ;  /* 0x00000001ff0c7424 */ /* 0x000fe400078e00ff */
[----:B------:R-:W-:Y:S02]  /*2c850*/  IMAD.MOV.U32 R11, RZ, RZ, 0x1c1f ;  /* 0x00001c1fff0b7424 */ /* 0x000fe400078e00ff */
[----:B------:R-:W-:-:S07]  /*2c860*/  IMAD.MOV.U32 R15, RZ, RZ, -0x1 ;  /* 0xffffffffff0f7424 */ /* 0x000fce00078e00ff */
[----:B0---4-:R-:W-:Y:S05]  /*2c870*/  WARPSYNC.COLLECTIVE R15, `(.L_x_1958) ;  /* 0x000000000f087348 */ /* 0x011fea0003c00000 */
[----:B----4-:R1:W2:Y:S02]  /*2c880*/  SHFL.IDX P6, R14, R13, R12, R11 ;  /* 0x0000000c0d0e7389 */ /* 0x0102a400000c000b */
[----:B012---:R-:W-:Y:S01]  /*2c890*/  ENDCOLLECTIVE ;  /* 0x000000000000791b */ /* 0x007fe20003800000 */
.L_x_1958:
[----:B------:R-:W-:Y:S05]  /*2c8a0*/  BSYNC B1 ;  /* 0x0000000000017941 */ /* 0x000fea0003800000 */
.L_x_1957:
[----:B------:R-:W-:Y:S02]  /*2c8b0*/  IMAD.MOV.U32 R13, RZ, RZ, R3 ;  /* 0x000000ffff0d7224 */ /* 0x000fe400078e0003 */
[----:B------:R-:W-:Y:S02]  /*2c8c0*/  IMAD.MOV.U32 R12, RZ, RZ, 0x1 ;  /* 0x00000001ff0c7424 */ /* 0x000fe400078e00ff */
[----:B------:R-:W-:Y:S02]  /*2c8d0*/  IMAD.MOV.U32 R11, RZ, RZ, 0x1c1f ;  /* 0x00001c1fff0b7424 */ /* 0x000fe400078e00ff */
[----:B------:R-:W-:Y:S02]  /*2c8e0*/  IMAD.MOV.U32 R15, RZ, RZ, -0x1 ;  /* 0xffffffffff0f7424 */ /* 0x000fe400078e00ff */
[----:B------:R-:W-:-:S07]  /*2c8f0*/  IMAD.MOV.U32 R7, RZ, RZ, R14 ;  /* 0x000000ffff077224 */ /* 0x000fce00078e000e */
[----:B------:R-:W-:Y:S05]  /*2c900*/  WARPSYNC.COLLECTIVE R15, `(.L_x_1959) ;  /* 0x000000000f087348 */ /* 0x000fea0003c00000 */
[----:B------:R0:W1:Y:S02]  /*2c910*/  SHFL.IDX P6, R14, R13, R12, R11 ;  /* 0x0000000c0d0e7389 */ /* 0x00006400000c000b */
[----:B01----:R-:W-:Y:S01]  /*2c920*/  ENDCOLLECTIVE ;  /* 0x000000000000791b */ /* 0x003fe20003800000 */
.L_x_1959:
[----:B------:R-:W-:Y:S02]  /*2c930*/  IMAD.MOV.U32 R13, RZ, RZ, R5 ;  /* 0x000000ffff0d7224 */ /* 0x000fe400078e0005 */
[----:B------:R-:W-:-:S07]  /*2c940*/  IMAD.MOV.U32 R6, RZ, RZ, R14 ;  /* 0x000000ffff067224 */ /* 0x000fce00078e000e */
[----:B------:R-:W-:Y:S05]  /*2c950*/  WARPSYNC.COLLECTIVE R15, `(.L_x_1960) ;  /* 0x000000000f087348 */ /* 0x000fea0003c00000 */
[----:B------:R0:W1:Y:S02]  /*2c960*/  SHFL.IDX P6, R14, R13, R12, R11 ;  /* 0x0000000c0d0e7389 */ /* 0x00006400000c000b */
[----:B01----:R-:W-:Y:S01]  /*2c970*/  ENDCOLLECTIVE ;  /* 0x000000000000791b */ /* 0x003fe20003800000 */
.L_x_1960:
[----:B------:R-:W-:Y:S01]  /*2c980*/  MOV R13, R0 ;  /* 0x00000000000d7202 */ /* 0x000fe20000000f00 */
[----:B------:R-:W-:-:S07]  /*2c990*/  IMAD.MOV.U32 R5, RZ, RZ, R14 ;  /* 0x000000ffff057224 */ /* 0x000fce00078e000e */
[----:B------:R-:W-:Y:S05]  /*2c9a0*/  WARPSYNC.COLLECTIVE R15, `(.L_x_1961) ;  /* 0x000000000f087348 */ /* 0x000fea0003c00000 */
[----:B------:R0:W1:Y:S02]  /*2c9b0*/  SHFL.IDX P6, R14, R13, R12, R11 ;  /* 0x0000000c0d0e7389 */ /* 0x00006400000c000b */
[----:B01----:R-:W-:Y:S01]  /*2c9c0*/  ENDCOLLECTIVE ;  /* 0x000000000000791b */ /* 0x003fe20003800000 */
.L_x_1961:
[----:B------:R-:W-:Y:S01]  /*2c9d0*/  IMAD.MOV.U32 R0, RZ, RZ, R14 ;  /* 0x000000ffff007224 */ /* 0x000fe200078e000e */
[----:B------:R-:W-:Y:S06]  /*2c9e0*/  BRA `(.L_x_1962) ;  /* 0xfffffdf8006c7947 */ /* 0x000fec000383ffff */
.L_x_1615:
[----:B0-----:R0:W1:Y:S02]  /*2c9f0*/  SYNCS.PHASECHK.TRANS64.TRYWAIT P0, [R16+URZ+0x30800], R5 ;  /* 0x03080005100075a7 */ /* 0x001064000800017f */
[----:B-1----:R-:W-:Y:S05]  /*2ca00*/  @!P0 NANOSLEEP.SYNCS 0x989680 ;  /* 0x009896800000895d */ /* 0x002fea0003900000 */
[----:B------:R-:W1:Y:S02]  /*2ca10*/  @!P0 SYNCS.PHASECHK.TRANS64 P0, [R16+URZ+0x30800], R5 ;  /* 0x03080005100085a7 */ /* 0x000e64000800007f */
[----:B-1----:R-:W-:Y:S05]  /*2ca20*/  @!P0 BRA `(.L_x_1615) ;  /* 0xfffffffc00f08947 */ /* 0x002fea000383ffff */
[----:B------:R-:W-:Y:S05]  /*2ca30*/  BRA `(.L_x_1963) ;  /* 0xfffffe0000847947 */ /* 0x000fea000383ffff */
.L_x_1639:
        /* <DEDUP_REMOVED lines=8> */
.L_x_1965:
[----:B------:R-:W-:Y:S05]  /*2cac0*/  BSYNC B1 ;  /* 0x0000000000017941 */ /* 0x000fea0003800000 */
.L_x_1964:
        /* <DEDUP_REMOVED lines=8> */
.L_x_1966:
[----:B------:R-:W-:Y:S02]  /*2cb50*/  IMAD.MOV.U32 R13, RZ, RZ, R69 ;  /* 0x000000ffff0d7224 */ /* 0x000fe400078e0045 */
[----:B------:R-:W-:-:S07]  /*2cb60*/  IMAD.MOV.U32 R4, RZ, RZ, R14 ;  /* 0x000000ffff047224 */ /* 0x000fce00078e000e */
[----:B------:R-:W-:Y:S05]  /*2cb70*/  WARPSYNC.COLLECTIVE R15, `(.L_x_1967) ;  /* 0x000000000f087348 */ /* 0x000fea0003c00000 */
[----:B------:R0:W1:Y:S02]  /*2cb80*/  SHFL.IDX P6, R14, R13, R12, R11 ;  /* 0x0000000c0d0e7389 */ /* 0x00006400000c000b */
[----:B01----:R-:W-:Y:S01]  /*2cb90*/  ENDCOLLECTIVE ;  /* 0x000000000000791b */ /* 0x003fe20003800000 */
.L_x_1967:
[----:B------:R-:W-:Y:S01]  /*2cba0*/  MOV R10, R4 ;  /* 0x00000004000a7202 */ /* 0x000fe20000000f00 */
[----:B------:R-:W-:Y:S02]  /*2cbb0*/  IMAD.MOV.U32 R13, RZ, RZ, R68 ;  /* 0x000000ffff0d7224 */ /* 0x000fe400078e0044 */
[----:B------:R-:W-:-:S07]  /*2cbc0*/  IMAD.MOV.U32 R7, RZ, RZ, R14 ;  /* 0x000000ffff077224 */ /* 0x000fce00078e000e */
[----:B------:R-:W-:Y:S05]  /*2cbd0*/  WARPSYNC.COLLECTIVE R15, `(.L_x_1968) ;  /* 0x000000000f087348 */ /* 0x000fea0003c00000 */
[----:B------:R0:W1:Y:S02]  /*2cbe0*/  SHFL.IDX P6, R14, R13, R12, R11 ;  /* 0x0000000c0d0e7389 */ /* 0x00006400000c000b */
[----:B01----:R-:W-:Y:S01]  /*2cbf0*/  ENDCOLLECTIVE ;  /* 0x000000000000791b */ /* 0x003fe20003800000 */
.L_x_1968:
[----:B------:R-:W-:Y:S01]  /*2cc00*/  IMAD.MOV.U32 R11, RZ, RZ, R5 ;  /* 0x000000ffff0b7224 */ /* 0x000fe200078e0005 */
[----:B------:R-:W-:Y:S06]  /*2cc10*/  BRA `(.L_x_1969) ;  /* 0xfffffe2400787947 */ /* 0x000fec000383ffff */
.L_x_1642:
[----:B------:R-:W-:Y:S01]  /*2cc20*/  BSSY B1, `(.L_x_1970) ;  /* 0x0000008000017945 */ /* 0x000fe20003800000 */
[----:B------:R-:W-:Y:S02]  /*2cc30*/  IMAD.MOV.U32 R13, RZ, RZ, R63 ;  /* 0x000000ffff0d7224 */ /* 0x000fe400078e003f */
[----:B------:R-:W-:Y:S02]  /*2cc40*/  IMAD.MOV.U32 R12, RZ, RZ, 0x1 ;  /* 0x00000001ff0c7424 */ /* 0x000fe400078e00ff */
[----:B------:R-:W-:Y:S02]  /*2cc50*/  IMAD.MOV.U32 R11, RZ, RZ, 0x1c1f ;  /* 0x00001c1fff0b7424 */ /* 0x000fe400078e00ff */
[----:B------:R-:W-:-:S07]  /*2cc60*/  IMAD.MOV.U32 R15, RZ, RZ, -0x1 ;  /* 0xffffffffff0f7424 */ /* 0x000fce00078e00ff */
[----:B----4-:R-:W-:Y:S05]  /*2cc70*/  WARPSYNC.COLLECTIVE R15, `(.L_x_1971) ;  /* 0x000000000f087348 */ /* 0x010fea0003c00000 */
[----:B----4-:R0:W1:Y:S02]  /*2cc80*/  SHFL.IDX P6, R14, R13, R12, R11 ;  /* 0x0000000c0d0e7389 */ /* 0x01006400000c000b */
[----:B01----:R-:W-:Y:S01]  /*2cc90*/  ENDCOLLECTIVE ;  /* 0x000000000000791b */ /* 0x003fe20003800000 */
.L_x_1971:
[----:B------:R-:W-:Y:S05]  /*2cca0*/  BSYNC B1 ;  /* 0x0000000000017941 */ /* 0x000fea0003800000 */
.L_x_1970:
        /* <DEDUP_REMOVED lines=8> */
.L_x_1972:
[----:B------:R-:W-:Y:S02]  /*2cd30*/  IMAD.MOV.U32 R13, RZ, RZ, R69 ;  /* 0x000000ffff0d7224 */ /* 0x000fe400078e0045 */
[----:B------:R-:W-:-:S07]  /*2cd40*/  IMAD.MOV.U32 R62, RZ, RZ, R14 ;  /* 0x000000ffff3e7224 */ /* 0x000fce00078e000e */
[----:B------:R-:W-:Y:S05]  /*2cd50*/  WARPSYNC.COLLECTIVE R15, `(.L_x_1973) ;  /* 0x000000000f087348 */ /* 0x000fea0003c00000 */
[----:B------:R0:W1:Y:S02]  /*2cd60*/  SHFL.IDX P6, R14, R13, R12, R11 ;  /* 0x0000000c0d0e7389 */ /* 0x00006400000c000b */
[----:B01----:R-:W-:Y:S01]  /*2cd70*/  ENDCOLLECTIVE ;  /* 0x000000000000791b */ /* 0x003fe20003800000 */
.L_x_1973:
[----:B------:R-:W-:Y:S02]  /*2cd80*/  IMAD.MOV.U32 R13, RZ, RZ, R68 ;  /* 0x000000ffff0d7224 */ /* 0x000fe400078e0044 */
[----:B------:R-:W-:-:S07]  /*2cd90*/  IMAD.MOV.U32 R69, RZ, RZ, R14 ;  /* 0x000000ffff457224 */ /* 0x000fce00078e000e */
[----:B------:R-:W-:Y:S05]  /*2cda0*/  WARPSYNC.COLLECTIVE R15, `(.L_x_1974) ;  /* 0x000000000f087348 */ /* 0x000fea0003c00000 */
[----:B------:R0:W1:Y:S02]  /*2cdb0*/  SHFL.IDX P6, R14, R13, R12, R11 ;  /* 0x0000000c0d0e7389 */ /* 0x00006400000c000b */
[----:B01----:R-:W-:Y:S01]  /*2cdc0*/  ENDCOLLECTIVE ;  /* 0x000000000000791b */ /* 0x003fe20003800000 */
.L_x_1974:
[----:B------:R-:W-:Y:S01]  /*2cdd0*/  MOV R68, R14 ;  /* 0x0000000e00447202 */ /* 0x000fe20000000f00 */
[----:B------:R-:W-:Y:S06]  /*2cde0*/  BRA `(.L_x_1975) ;  /* 0xfffffe2800807947 */ /* 0x000fec000383ffff */
.L_x_1646:
[----:B0-----:R0:W1:Y:S02]  /*2cdf0*/  SYNCS.PHASECHK.TRANS64.TRYWAIT P0, [R16+URZ+0x30800], R61 ;  /* 0x0308003d100075a7 */ /* 0x001064000800017f */
[----:B-1----:R-:W-:Y:S05]  /*2ce00*/  @!P0 NANOSLEEP.SYNCS 0x989680 ;  /* 0x009896800000895d */ /* 0x002fea0003900000 */
[----:B------:R-:W1:Y:S02]  /*2ce10*/  @!P0 SYNCS.PHASECHK.TRANS64 P0, [R16+URZ+0x30800], R61 ;  /* 0x0308003d100085a7 */ /* 0x000e64000800007f */
[----:B-1----:R-:W-:Y:S05]  /*2ce20*/  @!P0 BRA `(.L_x_1646) ;  /* 0xfffffffc00f08947 */ /* 0x002fea000383ffff */
[----:B------:R-:W-:Y:S05]  /*2ce30*/  BRA `(.L_x_1976) ;  /* 0xfffffe2c00e07947 */ /* 0x000fea000383ffff */
.L_x_1660:
[----:B-1----:R1:W2:Y:S02]  /*2ce40*/  SYNCS.PHASECHK.TRANS64.TRYWAIT P2, [R5+URZ+0x30830], R0 ;  /* 0x03083000050075a7 */ /* 0x0022a4000804017f */
[----:B--2---:R-:W-:Y:S05]  /*2ce50*/  @!P2 NANOSLEEP.SYNCS 0x989680 ;  /* 0x009896800000a95d */ /* 0x004fea0003900000 */
[----:B------:R-:W2:Y:S02]  /*2ce60*/  @!P2 SYNCS.PHASECHK.TRANS64 P2, [R5+URZ+0x30830], R0 ;  /* 0x030830000500a5a7 */ /* 0x000ea4000804007f */
[----:B--2---:R-:W-:Y:S05]  /*2ce70*/  @!P2 BRA `(.L_x_1660) ;  /* 0xfffffffc00f0a947 */ /* 0x004fea000383ffff */
[----:B------:R-:W-:Y:S05]  /*2ce80*/  BRA `(.L_x_1659) ;  /* 0xfffffe5400fc7947 */ /* 0x000fea000383ffff */
.L_x_1680:
[----:B-1----:R1:W2:Y:S02]  /*2ce90*/  SYNCS.PHASECHK.TRANS64.TRYWAIT P2, [R0+URZ+0x30830], R11 ;  /* 0x0308300b000075a7 */ /* 0x0022a4000804017f */
[----:B--2---:R-:W-:Y:S05]  /*2cea0*/  @!P2 NANOSLEEP.SYNCS 0x989680 ;  /* 0x009896800000a95d */ /* 0x004fea0003900000 */
[----:B------:R-:W2:Y:S02]  /*2ceb0*/  @!P2 SYNCS.PHASECHK.TRANS64 P2, [R0+URZ+0x30830], R11 ;  /* 0x0308300b0000a5a7 */ /* 0x000ea4000804007f */
[----:B--2---:R-:W-:Y:S05]  /*2cec0*/  @!P2 BRA `(.L_x_1680) ;  /* 0xfffffffc00f0a947 */ /* 0x004fea000383ffff */
[----:B------:R-:W-:Y:S05]  /*2ced0*/  BRA `(.L_x_1679) ;  /* 0xfffffe8400dc7947 */ /* 0x000fea000383ffff */
.L_x_1685:
[----:B-1----:R1:W2:Y:S02]  /*2cee0*/  SYNCS.PHASECHK.TRANS64.TRYWAIT P2, [R2+URZ+0x30850], R9 ;  /* 0x03085009020075a7 */ /* 0x0022a4000804017f */
[----:B--2---:R-:W-:Y:S05]  /*2cef0*/  @!P2 NANOSLEEP.SYNCS 0x989680 ;  /* 0x009896800000a95d */ /* 0x004fea0003900000 */
[----:B------:R-:W2:Y:S02]  /*2cf00*/  @!P2 SYNCS.PHASECHK.TRANS64 P2, [R2+URZ+0x30850], R9 ;  /* 0x030850090200a5a7 */ /* 0x000ea4000804007f */
[----:B--2---:R-:W-:Y:S05]  /*2cf10*/  @!P2 BRA `(.L_x_1685) ;  /* 0xfffffffc00f0a947 */ /* 0x004fea000383ffff */
[----:B------:R-:W-:Y:S05]  /*2cf20*/  BRA `(.L_x_1684) ;  /* 0xfffffe9400187947 */ /* 0x000fea000383ffff */
.L_x_1705:
[----:B-1----:R1:W2:Y:S02]  /*2cf30*/  SYNCS.PHASECHK.TRANS64.TRYWAIT P2, [R3+URZ+0x30830], R4 ;  /* 0x03083004030075a7 */ /* 0x0022a4000804017f */
[----:B--2---:R-:W-:Y:S05]  /*2cf40*/  @!P2 NANOSLEEP.SYNCS 0x989680 ;  /* 0x009896800000a95d */ /* 0x004fea0003900000 */
[----:B------:R-:W2:Y:S02]  /*2cf50*/  @!P2 SYNCS.PHASECHK.TRANS64 P2, [R3+URZ+0x30830], R4 ;  /* 0x030830040300a5a7 */ /* 0x000ea4000804007f */
[----:B--2---:R-:W-:Y:S05]  /*2cf60*/  @!P2 BRA `(.L_x_1705) ;  /* 0xfffffffc00f0a947 */ /* 0x004fea000383ffff */
[----:B------:R-:W-:Y:S05]  /*2cf70*/  BRA `(.L_x_1704) ;  /* 0xfffffebc007c7947 */ /* 0x000fea000383ffff */
.L_x_1710:
[----:B-1----:R1:W2:Y:S02]  /*2cf80*/  SYNCS.PHASECHK.TRANS64.TRYWAIT P2, [R15+URZ+0x30850], R0 ;  /* 0x030850000f0075a7 */ /* 0x0022a4000804017f */
[----:B--2---:R-:W-:Y:S05]  /*2cf90*/  @!P2 NANOSLEEP.SYNCS 0x989680 ;  /* 0x009896800000a95d */ /* 0x004fea0003900000 */
[----:B------:R-:W2:Y:S02]  /*2cfa0*/  @!P2 SYNCS.PHASECHK.TRANS64 P2, [R15+URZ+0x30850], R0 ;  /* 0x030850000f00a5a7 */ /* 0x000ea4000804007f */
[----:B--2---:R-:W-:Y:S05]  /*2cfb0*/  @!P2 BRA `(.L_x_1710) ;  /* 0xfffffffc00f0a947 */ /* 0x004fea000383ffff */
[----:B------:R-:W-:Y:S05]  /*2cfc0*/  BRA `(.L_x_1709) ;  /* 0xfffffec800b87947 */ /* 0x000fea000383ffff */
.L_x_1718:
[----:B-1----:R1:W2:Y:S02]  /*2cfd0*/  SYNCS.PHASECHK.TRANS64.TRYWAIT P2, [R4+URZ+0x30830], R15 ;  /* 0x0308300f040075a7 */ /* 0x0022a4000804017f */
[----:B--2---:R-:W-:Y:S05]  /*2cfe0*/  @!P2 NANOSLEEP.SYNCS 0x989680 ;  /* 0x009896800000a95d */ /* 0x004fea0003900000 */
[----:B------:R-:W2:Y:S02]  /*2cff0*/  @!P2 SYNCS.PHASECHK.TRANS64 P2, [R4+URZ+0x30830], R15 ;  /* 0x0308300f0400a5a7 */ /* 0x000ea4000804007f */
[----:B--2---:R-:W-:Y:S05]  /*2d000*/  @!P2 BRA `(.L_x_1718) ;  /* 0xfffffffc00f0a947 */ /* 0x004fea000383ffff */
[----:B------:R-:W-:Y:S05]  /*2d010*/  BRA `(.L_x_1717) ;  /* 0xfffffedc00b47947 */ /* 0x000fea000383ffff */
.L_x_1723:
[----:B-1----:R1:W2:Y:S02]  /*2d020*/  SYNCS.PHASECHK.TRANS64.TRYWAIT P2, [R14+URZ+0x30850], R2 ;  /* 0x030850020e0075a7 */ /* 0x0022a4000804017f */
[----:B--2---:R-:W-:Y:S05]  /*2d030*/  @!P2 NANOSLEEP.SYNCS 0x989680 ;  /* 0x009896800000a95d */ /* 0x004fea0003900000 */
[----:B------:R-:W2:Y:S02]  /*2d040*/  @!P2 SYNCS.PHASECHK.TRANS64 P2, [R14+URZ+0x30850], R2 ;  /* 0x030850020e00a5a7 */ /* 0x000ea4000804007f */
[----:B--2---:R-:W-:Y:S05]  /*2d050*/  @!P2 BRA `(.L_x_1723) ;  /* 0xfffffffc00f0a947 */ /* 0x004fea000383ffff */
[----:B------:R-:W-:Y:S05]  /*2d060*/  BRA `(.L_x_1722) ;  /* 0xfffffee800e87947 */ /* 0x000fea000383ffff */
.L_x_1737:
[----:B-1----:R1:W2:Y:S02]  /*2d070*/  SYNCS.PHASECHK.TRANS64.TRYWAIT P0, [R2+URZ+0x30850], R9 ;  /* 0x03085009020075a7 */ /* 0x0022a4000800017f */
[----:B--2---:R-:W-:Y:S05]  /*2d080*/  @!P0 NANOSLEEP.SYNCS 0x989680 ;  /* 0x009896800000895d */ /* 0x004fea0003900000 */
[----:B------:R-:W2:Y:S02]  /*2d090*/  @!P0 SYNCS.PHASECHK.TRANS64 P0, [R2+URZ+0x30850], R9 ;  /* 0x03085009020085a7 */ /* 0x000ea4000800007f */
[----:B--2---:R-:W-:Y:S05]  /*2d0a0*/  @!P0 BRA `(.L_x_1737) ;  /* 0xfffffffc00f08947 */ /* 0x004fea000383ffff */
[----:B------:R-:W-:Y:S05]  /*2d0b0*/  BRA `(.L_x_1736) ;  /* 0xffffff1400f47947 */ /* 0x000fea000383ffff */
.L_x_1786:
[----:B------:R-:W1:Y:S01]  /*2d0c0*/  S2R R6, SR_TID.X ;  /* 0x0000000000067919 */ /* 0x000e620000002100 */
[----:B------:R-:W-:Y:S01]  /*2d0d0*/  BSSY B1, `(.L_x_1977) ;  /* 0x000000a000017945 */ /* 0x000fe20003800000 */
[----:B------:R-:W-:Y:S02]  /*2d0e0*/  IMAD.MOV.U32 R12, RZ, RZ, RZ ;  /* 0x000000ffff0c7224 */ /* 0x000fe400078e00ff */
[----:B------:R-:W-:Y:S02]  /*2d0f0*/  IMAD.MOV.U32 R11, RZ, RZ, 0x1f ;  /* 0x0000001fff0b7424 */ /* 0x000fe400078e00ff */
[----:B0-----:R-:W-:Y:S01]  /*2d100*/  IMAD.MOV.U32 R15, RZ, RZ, -0x1 ;  /* 0xffffffffff0f7424 */ /* 0x001fe200078e00ff */
[----:B-1----:R-:W-:-:S04]  /*2d110*/  SHF.R.U32.HI R6, RZ, 0x5, R6 ;  /* 0x00000005ff067819 */ /* 0x002fc80000011606 */
[----:B------:R-:W-:-:S05]  /*2d120*/  LOP3.LUT R6, R6, 0x3, RZ, 0xc0, !PT ;  /* 0x0000000306067812 */ /* 0x000fca00078ec0ff */
[----:B------:R-:W-:-:S07]  /*2d130*/  IMAD.MOV.U32 R13, RZ, RZ, R6 ;  /* 0x000000ffff0d7224 */ /* 0x000fce00078e0006 */
[----:B------:R-:W-:Y:S05]  /*2d140*/  WARPSYNC.COLLECTIVE R15, `(.L_x_1978) ;  /* 0x000000000f087348 */ /* 0x000fea0003c00000 */
[----:B------:R0:W1:Y:S02]  /*2d150*/  SHFL.IDX P6, R14, R13, R12, R11 ;  /* 0x0000000c0d0e7389 */ /* 0x00006400000c000b */
[----:B01----:R-:W-:Y:S01]  /*2d160*/  ENDCOLLECTIVE ;  /* 0x000000000000791b */ /* 0x003fe20003800000 */
.L_x_1978:
[----:B------:R-:W-:Y:S05]  /*2d170*/  BSYNC B1 ;  /* 0x0000000000017941 */ /* 0x000fea0003800000 */
.L_x_1977:
[----:B------:R-:W-:Y:S05]  /*2d180*/  BRA `(.L_x_1979) ;  /* 0xffffff7c00487947 */ /* 0x000fea000383ffff */
.L_x_1788:
[----:B------:R-:W-:Y:S01]  /*2d190*/  BSSY B1, `(.L_x_1980) ;  /* 0x0000006000017945 */ /* 0x000fe20003800000 */
[----:B0-----:R-:W-:-:S07]  /*2d1a0*/  IMAD.MOV.U32 R15, RZ, RZ, -0x1 ;  /* 0xffffffffff0f7424 */ /* 0x001fce00078e00ff */
[----:B-1----:R-:W-:Y:S05]  /*2d1b0*/  WARPSYNC.COLLECTIVE R15, `(.L_x_1981) ;  /* 0x000000000f0c7348 */ /* 0x002fea0003c00000 */
[----:B------:R-:W-:Y:S02]  /*2d1c0*/  ELECT P6, UR62, PT ;  /* 0x00000000003e782f */ /* 0x000fe400038c0000 */
[----:B------:R-:W-:Y:S01]  /*2d1d0*/  MOV R14, UR62 ;  /* 0x0000003e000e7c02 */ /* 0x000fe20008000f00 */
[----:B-1----:R-:W-:Y:S10]  /*2d1e0*/  ENDCOLLECTIVE ;  /* 0x000000000000791b */ /* 0x002ff40003800000 */
.L_x_1981:
[----:B------:R-:W-:Y:S05]  /*2d1f0*/  BSYNC B1 ;  /* 0x0000000000017941 */ /* 0x000fea0003800000 */
.L_x_1980:
[----:B------:R-:W-:Y:S05]  /*2d200*/  BRA `(.L_x_1787) ;  /* 0xffffff7c00407947 */ /* 0x000fea000383ffff */
.L_x_1790:
[----:B-1----:R1:W2:Y:S02]  /*2d210*/  SYNCS.PHASECHK.TRANS64.TRYWAIT P0, [R19+URZ+0x30820], R4 ;  /* 0x03082004130075a7 */ /* 0x0022a4000800017f */
[----:B--2---:R-:W-:Y:S05]  /*2d220*/  @!P0 NANOSLEEP.SYNCS 0x989680 ;  /* 0x009896800000895d */ /* 0x004fea0003900000 */
[----:B------:R-:W2:Y:S02]  /*2d230*/  @!P0 SYNCS.PHASECHK.TRANS64 P0, [R19+URZ+0x30820], R4 ;  /* 0x03082004130085a7 */ /* 0x000ea4000800007f */
[----:B--2---:R-:W-:Y:S05]  /*2d240*/  @!P0 BRA `(.L_x_1790) ;  /* 0xfffffffc00f08947 */ /* 0x004fea000383ffff */
[----:B------:R-:W-:Y:S05]  /*2d250*/  BRA `(.L_x_1982) ;  /* 0xffffff7c00507947 */ /* 0x000fea000383ffff */
.L_x_1794:
[----:B--2---:R2:W3:Y:S02]  /*2d260*/  SYNCS.PHASECHK.TRANS64.TRYWAIT P0, [R7+URZ+0x308a0], R10 ;  /* 0x0308a00a070075a7 */ /* 0x0044e4000800017f */
[----:B---3--:R-:W-:Y:S05]  /*2d270*/  @!P0 NANOSLEEP.SYNCS 0x989680 ;  /* 0x009896800000895d */ /* 0x008fea0003900000 */
[----:B------:R-:W3:Y:S02]  /*2d280*/  @!P0 SYNCS.PHASECHK.TRANS64 P0, [R7+URZ+0x308a0], R10 ;  /* 0x0308a00a070085a7 */ /* 0x000ee4000800007f */
[----:B---3--:R-:W-:Y:S05]  /*2d290*/  @!P0 BRA `(.L_x_1794) ;  /* 0xfffffffc00f08947 */ /* 0x008fea000383ffff */
[----:B------:R-:W-:Y:S05]  /*2d2a0*/  BRA `(.L_x_1983) ;  /* 0xffffff7c00707947 */ /* 0x000fea000383ffff */
.L_x_1801:
[----:B-1----:R1:W3:Y:S02]  /*2d2b0*/  SYNCS.PHASECHK.TRANS64.TRYWAIT P0, [R7+URZ+0x308c0], R10 ;  /* 0x0308c00a070075a7 */ /* 0x0022e4000800017f */
[----:B---3--:R-:W-:Y:S05]  /*2d2c0*/  @!P0 NANOSLEEP.SYNCS 0x989680 ;  /* 0x009896800000895d */ /* 0x008fea0003900000 */
[----:B------:R-:W3:Y:S02]  /*2d2d0*/  @!P0 SYNCS.PHASECHK.TRANS64 P0, [R7+URZ+0x308c0], R10 ;  /* 0x0308c00a070085a7 */ /* 0x000ee4000800007f */
[----:B---3--:R-:W-:Y:S05]  /*2d2e0*/  @!P0 BRA `(.L_x_1801) ;  /* 0xfffffffc00f08947 */ /* 0x008fea000383ffff */
[----:B------:R-:W-:Y:S05]  /*2d2f0*/  BRA `(.L_x_1984) ;  /* 0xffffff8000707947 */ /* 0x000fea000383ffff */
.L_x_1810:
[----:B-1----:R1:W2:Y:S02]  /*2d300*/  SYNCS.PHASECHK.TRANS64.TRYWAIT P1, [R8+URZ+0x308a0], R7 ;  /* 0x0308a007080075a7 */ /* 0x0022a4000802017f */
[----:B--2---:R-:W-:Y:S05]  /*2d310*/  @!P1 NANOSLEEP.SYNCS 0x989680 ;  /* 0x009896800000995d */ /* 0x004fea0003900000 */
[----:B------:R-:W2:Y:S02]  /*2d320*/  @!P1 SYNCS.PHASECHK.TRANS64 P1, [R8+URZ+0x308a0], R7 ;  /* 0x0308a007080095a7 */ /* 0x000ea4000802007f */
[----:B--2---:R-:W-:Y:S05]  /*2d330*/  @!P1 BRA `(.L_x_1810) ;  /* 0xfffffffc00f09947 */ /* 0x004fea000383ffff */
[----:B------:R-:W-:Y:S05]  /*2d340*/  BRA `(.L_x_1985) ;  /* 0xffffff8400bc7947 */ /* 0x000fea000383ffff */
.L_x_1817:
[----:B--2---:R2:W3:Y:S02]  /*2d350*/  SYNCS.PHASECHK.TRANS64.TRYWAIT P1, [R8+URZ+0x308c0], R7 ;  /* 0x0308c007080075a7 */ /* 0x0044e4000802017f */
[----:B---3--:R-:W-:Y:S05]  /*2d360*/  @!P1 NANOSLEEP.SYNCS 0x989680 ;  /* 0x009896800000995d */ /* 0x008fea0003900000 */
[----:B------:R-:W3:Y:S02]  /*2d370*/  @!P1 SYNCS.PHASECHK.TRANS64 P1, [R8+URZ+0x308c0], R7 ;  /* 0x0308c007080095a7 */ /* 0x000ee4000802007f */
[----:B---3--:R-:W-:Y:S05]  /*2d380*/  @!P1 BRA `(.L_x_1817) ;  /* 0xfffffffc00f09947 */ /* 0x008fea000383ffff */
[----:B------:R-:W-:Y:S05]  /*2d390*/  BRA `(.L_x_1986) ;  /* 0xffffff8800b87947 */ /* 0x000fea000383ffff */
.L_x_1842:
[----:B------:R-:W2:Y:S01]  /*2d3a0*/  S2R R4, SR_TID.X ;  /* 0x0000000000047919 */ /* 0x000ea20000002100 */
[----:B------:R-:W-:Y:S01]  /*2d3b0*/  BSSY B0, `(.L_x_1987) ;  /* 0x000000a000007945 */ /* 0x000fe20003800000 */
[----:B------:R-:W-:Y:S02]  /*2d3c0*/  IMAD.MOV.U32 R12, RZ, RZ, RZ ;  /* 0x000000ffff0c7224 */ /* 0x000fe400078e00ff */
[----:B------:R-:W-:Y:S02]  /*2d3d0*/  IMAD.MOV.U32 R11, RZ, RZ, 0x1f ;  /* 0x0000001fff0b7424 */ /* 0x000fe400078e00ff */
[----:B0-----:R-:W-:Y:S01]  /*2d3e0*/  IMAD.MOV.U32 R15, RZ, RZ, -0x1 ;  /* 0xffffffffff0f7424 */ /* 0x001fe200078e00ff */
[----:B--2---:R-:W-:-:S04]  /*2d3f0*/  SHF.R.U32.HI R4, RZ, 0x5, R4 ;  /* 0x00000005ff047819 */ /* 0x004fc80000011604 */
[----:B------:R-:W-:-:S05]  /*2d400*/  LOP3.LUT R4, R4, 0x3, RZ, 0xc0, !PT ;  /* 0x0000000304047812 */ /* 0x000fca00078ec0ff */
[----:B------:R-:W-:-:S07]  /*2d410*/  IMAD.MOV.U32 R13, RZ, RZ, R4 ;  /* 0x000000ffff0d7224 */ /* 0x000fce00078e0004 */
[----:B-1----:R-:W-:Y:S05]  /*2d420*/  WARPSYNC.COLLECTIVE R15, `(.L_x_1988) ;  /* 0x000000000f087348 */ /* 0x002fea0003c00000 */
[----:B------:R0:W2:Y:S02]  /*2d430*/  SHFL.IDX P6, R14, R13, R12, R11 ;  /* 0x0000000c0d0e7389 */ /* 0x0000a400000c000b */
[----:B012---:R-:W-:Y:S01]  /*2d440*/  ENDCOLLECTIVE ;  /* 0x000000000000791b */ /* 0x007fe20003800000 */
.L_x_1988:
[----:B------:R-:W-:Y:S05]  /*2d450*/  BSYNC B0 ;  /* 0x0000000000007941 */ /* 0x000fea0003800000 */
.L_x_1987:
[----:B------:R-:W-:Y:S05]  /*2d460*/  BRA `(.L_x_1989) ;  /* 0xffffff9c00087947 */ /* 0x000fea000383ffff */
.L_x_1844:
[----:B------:R-:W-:Y:S01]  /*2d470*/  BSSY B0, `(.L_x_1990) ;  /* 0x0000006000007945 */ /* 0x000fe20003800000 */
[----:B0-----:R-:W-:-:S07]  /*2d480*/  IMAD.MOV.U32 R15, RZ, RZ, -0x1 ;  /* 0xffffffffff0f7424 */ /* 0x001fce00078e00ff */
[----:B-12---:R-:W-:Y:S05]  /*2d490*/  WARPSYNC.COLLECTIVE R15, `(.L_x_1991) ;  /* 0x000000000f0c7348 */ /* 0x006fea0003c00000 */
[----:B------:R-:W-:Y:S02]  /*2d4a0*/  ELECT P6, UR62, PT ;  /* 0x00000000003e782f */ /* 0x000fe400038c0000 */
[----:B------:R-:W-:Y:S01]  /*2d4b0*/  MOV R14, UR62 ;  /* 0x0000003e000e7c02 */ /* 0x000fe20008000f00 */
[----:B-12---:R-:W-:Y:S10]  /*2d4c0*/  ENDCOLLECTIVE ;  /* 0x000000000000791b */ /* 0x006ff40003800000 */
.L_x_1991:
[----:B------:R-:W-:Y:S05]  /*2d4d0*/  BSYNC B0 ;  /* 0x0000000000007941 */ /* 0x000fea0003800000 */
.L_x_1990:
[----:B------:R-:W-:Y:S05]  /*2d4e0*/  BRA `(.L_x_1992) ;  /* 0xffffff9c000c7947 */ /* 0x000fea000383ffff */
.L_x_1846:
[----:B---3--:R3:W4:Y:S02]  /*2d4f0*/  SYNCS.PHASECHK.TRANS64.TRYWAIT P0, [R0+URZ+0x30840], R2 ;  /* 0x03084002000075a7 */ /* 0x008724000800017f */
[----:B----4-:R-:W-:Y:S05]  /*2d500*/  @!P0 NANOSLEEP.SYNCS 0x989680 ;  /* 0x009896800000895d */ /* 0x010fea0003900000 */
[----:B------:R-:W4:Y:S02]  /*2d510*/  @!P0 SYNCS.PHASECHK.TRANS64 P0, [R0+URZ+0x30840], R2 ;  /* 0x03084002000085a7 */ /* 0x000f24000800007f */
[----:B----4-:R-:W-:Y:S05]  /*2d520*/  @!P0 BRA `(.L_x_1846) ;  /* 0xfffffffc00f08947 */ /* 0x010fea000383ffff */
[----:B------:R-:W-:Y:S05]  /*2d530*/  BRA `(.L_x_1993) ;  /* 0xffffff9c00707947 */ /* 0x000fea000383ffff */
.L_x_1850:
        /* <DEDUP_REMOVED lines=15> */
.L_x_1994:
[----:B------:R-:W-:Y:S01]  /*2d630*/  IMAD.MOV.U32 R13, RZ, RZ, R4 ;  /* 0x000000ffff0d7224 */ /* 0x000fe200078e0004 */
[----:B------:R-:W-:-:S07]  /*2d640*/  MOV R6, R14 ;  /* 0x0000000e00067202 */ /* 0x000fce0000000f00 */
[----:B------:R-:W-:Y:S05]  /*2d650*/  WARPSYNC.COLLECTIVE R15, `(.L_x_1995) ;  /* 0x000000000f087348 */ /* 0x000fea0003c00000 */
[----:B------:R0:W1:Y:S02]  /*2d660*/  SHFL.IDX P6, R14, R13, R12, R11 ;  /* 0x0000000c0d0e7389 */ /* 0x00006400000c000b */
[----:B01----:R-:W-:Y:S01]  /*2d670*/  ENDCOLLECTIVE ;  /* 0x000000000000791b */ /* 0x003fe20003800000 */
.L_x_1995:
[----:B------:R-:W-:Y:S02]  /*2d680*/  IMAD.MOV.U32 R13, RZ, RZ, R3 ;  /* 0x000000ffff0d7224 */ /* 0x000fe400078e0003 */
[----:B------:R-:W-:Y:S02]  /*2d690*/  IMAD.MOV.U32 R12, RZ, RZ, 0x1 ;  /* 0x00000001ff0c7424 */ /* 0x000fe400078e00ff */
[----:B------:R-:W-:-:S07]  /*2d6a0*/  IMAD.MOV.U32 R7, RZ, RZ, R14 ;  /* 0x000000ffff077224 */ /* 0x000fce00078e000e */
[----:B------:R-:W-:Y:S05]  /*2d6b0*/  WARPSYNC.COLLECTIVE R15, `(.L_x_1996) ;  /* 0x000000000f087348 */ /* 0x000fea0003c00000 */
[----:B------:R0:W1:Y:S02]  /*2d6c0*/  SHFL.IDX P6, R14, R13, R12, R11 ;  /* 0x0000000c0d0e7389 */ /* 0x00006400000c000b */
[----:B01----:R-:W-:Y:S01]  /*2d6d0*/  ENDCOLLECTIVE ;  /* 0x000000000000791b */ /* 0x003fe20003800000 */
.L_x_1996:
[----:B------:R-:W-:-:S05]  /*2d6e0*/  @!P3 LEA R7, P5, R8, R7, 0x1 ;  /* 0x000000070807b211 */ /* 0x000fca00078a08ff */
[----:B------:R-:W-:-:S05]  /*2d6f0*/  @!P3 IMAD.X R6, RZ, RZ, R6, P5 ;  /* 0x000000ffff06b224 */ /* 0x000fca00028e0606 */
[----:B------:R-:W-:Y:S01]  /*2d700*/  @!P3 LOP3.LUT R7, R7, R6, RZ, 0x3c, !PT ;  /* 0x000000060707b212 */ /* 0x000fe200078e3cff */
[----:B------:R-:W-:-:S03]  /*2d710*/  IMAD.MOV.U32 R13, RZ, RZ, R4 ;  /* 0x000000ffff0d7224 */ /* 0x000fc600078e0004 */
[----:B------:R-:W-:-:S04]  /*2d720*/  @!P3 LOP3.LUT R6, R7, R6, RZ, 0x3c, !PT ;  /* 0x000000060706b212 */ /* 0x000fc800078e3cff */
[----:B------:R-:W-:Y:S01]  /*2d730*/  @!P3 LOP3.LUT R7, R7, R6, RZ, 0x3c, !PT ;  /* 0x000000060707b212 */ /* 0x000fe200078e3cff */
[----:B------:R-:W-:-:S07]  /*2d740*/  IMAD.MOV.U32 R9, RZ, RZ, R14 ;  /* 0x000000ffff097224 */ /* 0x000fce00078e000e */
[----:B------:R-:W-:Y:S05]  /*2d750*/  WARPSYNC.COLLECTIVE R15, `(.L_x_1997) ;  /* 0x000000000f087348 */ /* 0x000fea0003c00000 */
[----:B------:R0:W1:Y:S02]  /*2d760*/  SHFL.IDX P6, R14, R13, R12, R11 ;  /* 0x0000000c0d0e7389 */ /* 0x00006400000c000b */
[----:B01----:R-:W-:Y:S01]  /*2d770*/  ENDCOLLECTIVE ;  /* 0x000000000000791b */ /* 0x003fe20003800000 */
.L_x_1997:
[----:B------:R-:W-:Y:S01]  /*2d780*/  @!PT LDS RZ, [RZ] ;  /* 0x00000000fffff984 */ /* 0x000fe20000000800 */
[----:B------:R-:W-:Y:S01]  /*2d790*/  @!PT LDS RZ, [RZ] ;  /* 0x00000000fffff984 */ /* 0x000fe20000000800 */
[----:B------:R-:W-:Y:S01]  /*2d7a0*/  @!PT LDS RZ, [RZ] ;  /* 0x00000000fffff984 */ /* 0x000fe20000000800 */
[----:B------:R0:W-:Y:S04]  /*2d7b0*/  @!P3 LDGSTS.E.BYPASS.LTC128B.128 [R10+0x12400], desc[UR46][R6.64], !P2 ;  /* 0x12400000060abfae */ /* 0x0001e8000d101d6e */
[----:B------:R0:W-:Y:S04]  /*2d7c0*/  @!P3 LDGSTS.E.BYPASS.LTC128B.128 [R10+0x16400], desc[UR46][R6.64+0x80], !P1 ;  /* 0x16400080060abfae */ /* 0x0001e8000c901d6e */
[----:B------:R0:W-:Y:S01]  /*2d7d0*/  @!P3 LDGSTS.E.BYPASS.LTC128B.128 [R10+0x1a400], desc[UR46][R6.64+0x100], !P0 ;  /* 0x1a400100060abfae */ /* 0x0001e2000c101d6e */
[----:B------:R-:W-:Y:S01]  /*2d7e0*/  ISETP.GE.AND P3, PT, R5, R2, PT ;  /* 0x000000020500720c */ /* 0x000fe20003f66270 */
[----:B------:R-:W-:-:S02]  /*2d7f0*/  IMAD.MOV.U32 R13, RZ, RZ, R3 ;  /* 0x000000ffff0d7224 */ /* 0x000fc400078e0003 */
[----:B------:R-:W-:Y:S02]  /*2d800*/  IMAD.MOV.U32 R12, RZ, RZ, 0x2 ;  /* 0x00000002ff0c7424 */ /* 0x000fe400078e00ff */
[----:B------:R-:W-:-:S08]  /*2d810*/  IMAD.MOV.U32 R5, RZ, RZ, R14 ;  /* 0x000000ffff057224 */ /* 0x000fd000078e000e */
[----:B0-----:R-:W-:Y:S05]  /*2d820*/  WARPSYNC.COLLECTIVE R15, `(.L_x_1998) ;  /* 0x000000000f087348 */ /* 0x001fea0003c00000 */
[----:B------:R1:W2:Y:S02]  /*2d830*/  SHFL.IDX P6, R14, R13, R12, R11 ;  /* 0x0000000c0d0e7389 */ /* 0x0002a400000c000b */
[----:B012---:R-:W-:Y:S01]  /*2d840*/  ENDCOLLECTIVE ;  /* 0x000000000000791b */ /* 0x007fe20003800000 */
.L_x_1998:
[----:B------:R-:W-:-:S05]  /*2d850*/  @!P3 LEA R8, P5, R8, R5, 0x1 ;  /* 0x000000050808b211 */ /* 0x000fca00078a08ff */
[----:B------:R-:W-:Y:S02]  /*2d860*/  @!P3 IMAD.X R5, RZ, RZ, R9, P5 ;  /* 0x000000ffff05b224 */ /* 0x000fe400028e0609 */
[----:B------:R-:W0:Y:S01]  /*2d870*/  S2R R9, SR_TID.X ;  /* 0x0000000000097919 */ /* 0x000e220000002100 */
[----:B------:R-:W-:Y:S02]  /*2d880*/  @!P3 IMAD.MOV.U32 R6, RZ, RZ, R8 ;  /* 0x000000ffff06b224 */ /* 0x000fe400078e0008 */
[----:B------:R-:W-:Y:S01]  /*2d890*/  @!P3 IMAD.MOV.U32 R7, RZ, RZ, R5 ;  /* 0x000000ffff07b224 */ /* 0x000fe200078e0005 */
[----:B------:R-:W-:Y:S01]  /*2d8a0*/  IADD3 R5, R0, 0x20, RZ ;  /* 0x0000002000057810 */ /* 0x000fe20007ffe0ff */
[----:B------:R-:W-:-:S03]  /*2d8b0*/  IMAD.MOV.U32 R13, RZ, RZ, R4 ;  /* 0x000000ffff0d7224 */ /* 0x000fc600078e0004 */
[----:B------:R-:W-:Y:S01]  /*2d8c0*/  @!PT LDS RZ, [RZ] ;  /* 0x00000000fffff984 */ /* 0x000fe20000000800 */
[----:B------:R-:W-:Y:S01]  /*2d8d0*/  @!PT LDS RZ, [RZ] ;  /* 0x00000000fffff984 */ /* 0x000fe20000000800 */
[----:B------:R-:W-:Y:S01]  /*2d8e0*/  @!PT LDS RZ, [RZ] ;  /* 0x00000000fffff984 */ /* 0x000fe20000000800 */
[----:B------:R1:W-:Y:S04]  /*2d8f0*/  @!P3 LDGSTS.E.BYPASS.LTC128B.128 [R10+0x12c00], desc[UR46][R6.64], !P2 ;  /* 0x12c00000060abfae */ /* 0x0003e8000d101d6e */
[----:B------:R1:W-:Y:S01]  /*2d900*/  @!P3 LDGSTS.E.BYPASS.LTC128B.128 [R10+0x16c00], desc[UR46][R6.64+0x80], !P1 ;  /* 0x16c00080060abfae */ /* 0x0003e2000c901d6e */
[----:B------:R-:W-:-:S07]  /*2d910*/  IMAD.MOV.U32 R8, RZ, RZ, R14 ;  /* 0x000000ffff087224 */ /* 0x000fce00078e000e */
[----:B01----:R-:W-:Y:S05]  /*2d920*/  WARPSYNC.COLLECTIVE R15, `(.L_x_1999) ;  /* 0x000000000f087348 */ /* 0x003fea0003c00000 */
[----:B------:R2:W3:Y:S02]  /*2d930*/  SHFL.IDX P6, R14, R13, R12, R11 ;  /* 0x0000000c0d0e7389 */ /* 0x0004e400000c000b */
[----:B0123--:R-:W-:Y:S01]  /*2d940*/  ENDCOLLECTIVE ;  /* 0x000000000000791b */ /* 0x00ffe20003800000 */
.L_x_1999:
[----:B------:R-:W-:Y:S01]  /*2d950*/  @!PT LDS RZ, [RZ] ;  /* 0x00000000fffff984 */ /* 0x000fe20000000800 */
[----:B------:R-:W-:Y:S01]  /*2d960*/  @!PT LDS RZ, [RZ] ;  /* 0x00000000fffff984 */ /* 0x000fe20000000800 */
[----:B------:R-:W-:Y:S01]  /*2d970*/  @!PT LDS RZ, [RZ] ;  /* 0x00000000fffff984 */ /* 0x000fe20000000800 */
[----:B------:R0:W-:Y:S01]  /*2d980*/  @!P3 LDGSTS.E.BYPASS.LTC128B.128 [R10+0x1ac00], desc[UR46][R6.64+0x100], !P0 ;  /* 0x1ac00100060abfae */ /* 0x0001e2000c101d6e */
[----:B------:R-:W-:Y:S01]  /*2d990*/  ISETP.GE.AND P3, PT, R5, R2, PT ;  /* 0x000000020500720c */ /* 0x000fe20003f66270 */
[----:B------:R-:W-:Y:S02]  /*2d9a0*/  IMAD.MOV.U32 R13, RZ, RZ, R3 ;  /* 0x000000ffff0d7224 */ /* 0x000fe400078e0003 */
[----:B------:R-:W-:Y:S02]  /*2d9b0*/  IMAD.MOV.U32 R12, RZ, RZ, 0x3 ;  /* 0x00000003ff0c7424 */ /* 0x000fe400078e00ff */
[----:B------:R-:W-:-:S05]  /*2d9c0*/  IMAD.SHL.U32 R9, R9, 0x8, RZ ;  /* 0x0000000809097824 */ /* 0x000fca00078e00ff */
[----:B------:R-:W-:Y:S01]  /*2d9d0*/  LOP3.LUT R9, R9, 0x38, RZ, 0xc0, !PT ;  /* 0x0000003809097812 */ /* 0x000fe200078ec0ff */
[----:B0-----:R-:W-:-:S07]  /*2d9e0*/  IMAD.MOV.U32 R5, RZ, RZ, R14 ;  /* 0x000000ffff057224 */ /* 0x001fce00078e000e */
[----:B------:R-:W-:Y:S05]  /*2d9f0*/  WARPSYNC.COLLECTIVE R15, `(.L_x_2000) ;  /* 0x000000000f087348 */ /* 0x000fea0003c00000 */
[----:B------:R0:W1:Y:S02]  /*2da00*/  SHFL.IDX P6, R14, R13, R12, R11 ;  /* 0x0000000c0d0e7389 */ /* 0x00006400000c000b */
[----:B01----:R-:W-:Y:S01]  /*2da10*/  ENDCOLLECTIVE ;  /* 0x000000000000791b */ /* 0x003fe20003800000 */
.L_x_2000:
[----:B------:R-:W-:-:S05]  /*2da20*/  @!P3 LEA R5, P4, R9, R5, 0x1 ;  /* 0x000000050905b211 */ /* 0x000fca00078808ff */
[----:B------:R-:W-:-:S04]  /*2da30*/  @!P3 IMAD.X R6, RZ, RZ, R8, P4 ;  /* 0x000000ffff06b224 */ /* 0x000fc800020e0608 */
[----:B------:R-:W-:Y:S02]  /*2da40*/  @!P3 IMAD.MOV.U32 R7, RZ, RZ, R6 ;  /* 0x000000ffff07b224 */ /* 0x000fe400078e0006 */
[----:B------:R-:W-:Y:S01]  /*2da50*/  @!P3 IMAD.MOV.U32 R6, RZ, RZ, R5 ;  /* 0x000000ffff06b224 */ /* 0x000fe200078e0005 */
[----:B------:R-:W-:Y:S01]  /*2da60*/  MOV R13, R4 ;  /* 0x00000004000d7202 */ /* 0x000fe20000000f00 */
[----:B------:R-:W-:-:S03]  /*2da70*/  VIADD R5, R0, 0x30 ;  /* 0x0000003000057836 */ /* 0x000fc60000000000 */
        /* <DEDUP_REMOVED lines=11> */
.L_x_2001:
[----:B------:R-:W-:Y:S02]  /*2db30*/  IMAD.MOV.U32 R13, RZ, RZ, R3 ;  /* 0x000000ffff0d7224 */ /* 0x000fe400078e0003 */
[----:B------:R-:W-:Y:S02]  /*2db40*/  IMAD.MOV.U32 R12, RZ, RZ, 0x4 ;  /* 0x00000004ff0c7424 */ /* 0x000fe400078e00ff */
[----:B------:R-:W-:-:S07]  /*2db50*/  IMAD.MOV.U32 R5, RZ, RZ, R14 ;  /* 0x000000ffff057224 */ /* 0x000fce00078e000e */
[----:B------:R-:W-:Y:S05]  /*2db60*/  WARPSYNC.COLLECTIVE R15, `(.L_x_2002) ;  /* 0x000000000f087348 */ /* 0x000fea0003c00000 */
[----:B------:R0:W1:Y:S02]  /*2db70*/  SHFL.IDX P6, R14, R13, R12, R11 ;  /* 0x0000000c0d0e7389 */ /* 0x00006400000c000b */
[----:B01----:R-:W-:Y:S01]  /*2db80*/  ENDCOLLECTIVE ;  /* 0x000000000000791b */ /* 0x003fe20003800000 */
.L_x_2002:
        /* <DEDUP_REMOVED lines=17> */
.L_x_2003:
[----:B------:R-:W-:Y:S02]  /*2dca0*/  IMAD.MOV.U32 R13, RZ, RZ, R3 ;  /* 0x000000ffff0d7224 */ /* 0x000fe400078e0003 */
[----:B------:R-:W-:Y:S02]  /*2dcb0*/  IMAD.MOV.U32 R12, RZ, RZ, 0x5 ;  /* 0x00000005ff0c7424 */ /* 0x000fe400078e00ff */
[----:B------:R-:W-:-:S07]  /*2dcc0*/  IMAD.MOV.U32 R5, RZ, RZ, R14 ;  /* 0x000000ffff057224 */ /* 0x000fce00078e000e */
[----:B------:R-:W-:Y:S05]  /*2dcd0*/  WARPSYNC.COLLECTIVE R15, `(.L_x_2004) ;  /* 0x000000000f087348 */ /* 0x000fea0003c00000 */
[----:B------:R0:W1:Y:S02]  /*2dce0*/  SHFL.IDX P6, R14, R13, R12, R11 ;  /* 0x0000000c0d0e7389 */ /* 0x00006400000c000b */
[----:B01----:R-:W-:Y:S01]  /*2dcf0*/  ENDCOLLECTIVE ;  /* 0x000000000000791b */ /* 0x003fe20003800000 */
.L_x_2004:
[----:B------:R-:W-:-:S05]  /*2dd00*/  @!P3 LEA R5, P4, R9, R5, 0x1 ;  /* 0x000000050905b211 */ /* 0x000fca00078808ff */
[----:B------:R-:W-:-:S04]  /*2dd10*/  @!P3 IMAD.X R6, RZ, RZ, R6, P4 ;  /* 0x000000ffff06b224 */ /* 0x000fc800020e0606 */
[----:B------:R-:W-:Y:S02]  /*2dd20*/  @!P3 IMAD.MOV.U32 R7, RZ, RZ, R6 ;  /* 0x000000ffff07b224 */ /* 0x000fe400078e0006 */
[----:B------:R-:W-:Y:S01]  /*2dd30*/  @!P3 IMAD.MOV.U32 R6, RZ, RZ, R5 ;  /* 0x000000ffff06b224 */ /* 0x000fe200078e0005 */
[----:B------:R-:W-:Y:S01]  /*2dd40*/  IADD3 R5, R0, 0x50, RZ ;  /* 0x0000005000057810 */ /* 0x000fe20007ffe0ff */
[----:B------:R-:W-:-:S03]  /*2dd50*/  IMAD.MOV.U32 R13, RZ, RZ, R4 ;  /* 0x000000ffff0d7224 */ /* 0x000fc600078e0004 */
        /* <DEDUP_REMOVED lines=11> */
.L_x_2005:
[----:B------:R-:W-:Y:S02]  /*2de10*/  IMAD.MOV.U32 R13, RZ, RZ, R3 ;  /* 0x000000ffff0d7224 */ /* 0x000fe400078e0003 */
[----:B------:R-:W-:Y:S02]  /*2de20*/  IMAD.MOV.U32 R12, RZ, RZ, 0x6 ;  /* 0x00000006ff0c7424 */ /* 0x000fe400078e00ff */
[----:B------:R-:W-:-:S07]  /*2de30*/  IMAD.MOV.U32 R5, RZ, RZ, R14 ;  /* 0x000000ffff057224 */ /* 0x000fce00078e000e */
[----:B------:R-:W-:Y:S05]  /*2de40*/  WARPSYNC.COLLECTIVE R15, `(.L_x_2006) ;  /* 0x000000000f087348 */ /* 0x000fea0003c00000 */
[----:B------:R0:W1:Y:S02]  /*2de50*/  SHFL.IDX P6, R14, R13, R12, R11 ;  /* 0x0000000c0d0e7389 */ /* 0x00006400000c000b */
[----:B01----:R-:W-:Y:S01]  /*2de60*/  ENDCOLLECTIVE ;  /* 0x000000000000791b */ /* 0x003fe20003800000 */
.L_x_2006:
        /* <DEDUP_REMOVED lines=8> */
[----:B------:R-:W-:Y:S04]  /*2def0*/  @!P3 LDGSTS.E.BYPASS.LTC128B.128 [R10+0x14c00], desc[UR46][R6.64], !P2 ;  /* 0x14c00000060abfae */ /* 0x000fe8000d101d6e */
[----:B------:R-:W-:Y:S04]  /*2df00*/  @!P3 LDGSTS.E.BYPASS.LTC128B.128 [R10+0x18c00], desc[UR46][R6.64+0x80], !P1 ;  /* 0x18c00080060abfae */ /* 0x000fe8000c901d6e */
[----:B------:R0:W-:Y:S02]  /*2df10*/  @!P3 LDGSTS.E.BYPASS.LTC128B.128 [R10+0x1cc00], desc[UR46][R6.64+0x100], !P0 ;  /* 0x1cc00100060abfae */ /* 0x0001e4000c101d6e */
[----:B0-----:R-:W-:Y:S01]  /*2df20*/  IMAD.MOV.U32 R6, RZ, RZ, R14 ;  /* 0x000000ffff067224 */ /* 0x001fe200078e000e */
[----:B------:R-:W-:-:S07]  /*2df30*/  IADD3 R7, R0, 0x60, RZ ;  /* 0x0000006000077810 */ /* 0x000fce0007ffe0ff */
[----:B------:R-:W-:Y:S05]  /*2df40*/  WARPSYNC.COLLECTIVE R15, `(.L_x_2007) ;  /* 0x000000000f087348 */ /* 0x000fea0003c00000 */
[----:B------:R0:W1:Y:S02]  /*2df50*/  SHFL.IDX P6, R14, R13, R12, R11 ;  /* 0x0000000c0d0e7389 */ /* 0x00006400000c000b */
[----:B01----:R-:W-:Y:S01]  /*2df60*/  ENDCOLLECTIVE ;  /* 0x000000000000791b */ /* 0x003fe20003800000 */
.L_x_2007:
[----:B------:R-:W-:Y:S01]  /*2df70*/  ISETP.GE.AND P4, PT, R7, R2, PT ;  /* 0x000000020700720c */ /* 0x000fe20003f86270 */
[----:B------:R-:W-:Y:S02]  /*2df80*/  IMAD.MOV.U32 R13, RZ, RZ, R3 ;  /* 0x000000ffff0d7224 */ /* 0x000fe400078e0003 */
[----:B------:R-:W-:Y:S02]  /*2df90*/  IMAD.MOV.U32 R12, RZ, RZ, 0x7 ;  /* 0x00000007ff0c7424 */ /* 0x000fe400078e00ff */
[----:B------:R-:W-:-:S08]  /*2dfa0*/  IMAD.MOV.U32 R5, RZ, RZ, R14 ;  /* 0x000000ffff057224 */ /* 0x000fd000078e000e */
[----:B------:R-:W-:Y:S05]  /*2dfb0*/  WARPSYNC.COLLECTIVE R15, `(.L_x_2008) ;  /* 0x000000000f087348 */ /* 0x000fea0003c00000 */
[----:B------:R0:W1:Y:S02]  /*2dfc0*/  SHFL.IDX P6, R14, R13, R12, R11 ;  /* 0x0000000c0d0e7389 */ /* 0x00006400000c000b */
[----:B01----:R-:W-:Y:S01]  /*2dfd0*/  ENDCOLLECTIVE ;  /* 0x000000000000791b */ /* 0x003fe20003800000 */
.L_x_2008:
[----:B------:R-:W-:-:S05]  /*2dfe0*/  @!P4 LEA R5, P3, R9, R5, 0x1 ;  /* 0x000000050905c211 */ /* 0x000fca00078608ff */
[----:B------:R-:W-:-:S04]  /*2dff0*/  @!P4 IMAD.X R6, RZ, RZ, R6, P3 ;  /* 0x000000ffff06c224 */ /* 0x000fc800018e0606 */
[----:B------:R-:W-:Y:S02]  /*2e000*/  @!P4 IMAD.MOV.U32 R7, RZ, RZ, R6 ;  /* 0x000000ffff07c224 */ /* 0x000fe400078e0006 */
[----:B------:R-:W-:Y:S02]  /*2e010*/  IMAD.MOV.U32 R13, RZ, RZ, R4 ;  /* 0x000000ffff0d7224 */ /* 0x000fe400078e0004 */
[----:B------:R-:W-:-:S05]  /*2e020*/  @!P4 IMAD.MOV.U32 R6, RZ, RZ, R5 ;  /* 0x000000ffff06c224 */ /* 0x000fca00078e0005 */
[----:B------:R-:W-:Y:S01]  /*2e030*/  @!PT LDS RZ, [RZ] ;  /* 0x00000000fffff984 */ /* 0x000fe20000000800 */
[----:B------:R-:W-:Y:S01]  /*2e040*/  @!PT LDS RZ, [RZ] ;  /* 0x00000000fffff984 */ /* 0x000fe20000000800 */
[----:B------:R-:W-:Y:S01]  /*2e050*/  @!PT LDS RZ, [RZ] ;  /* 0x00000000fffff984 */ /* 0x000fe20000000800 */
[----:B------:R0:W-:Y:S01]  /*2e060*/  @!P4 LDGSTS.E.BYPASS.LTC128B.128 [R10+0x15400], desc[UR46][R6.64], !P2 ;  /* 0x15400000060acfae */ /* 0x0001e2000d101d6e */
[----:B------:R-:W-:-:S03]  /*2e070*/  IMAD.MOV.U32 R5, RZ, RZ, R14 ;  /* 0x000000ffff057224 */ /* 0x000fc600078e000e */
[----:B------:R0:W-:Y:S04]  /*2e080*/  @!P4 LDGSTS.E.BYPASS.LTC128B.128 [R10+0x19400], desc[UR46][R6.64+0x80], !P1 ;  /* 0x19400080060acfae */ /* 0x0001e8000c901d6e */
[----:B0-----:R-:W-:Y:S05]  /*2e090*/  WARPSYNC.COLLECTIVE R15, `(.L_x_2009) ;  /* 0x000000000f087348 */ /* 0x001fea0003c00000 */
[----:B------:R1:W2:Y:S02]  /*2e0a0*/  SHFL.IDX P6, R14, R13, R12, R11 ;  /* 0x0000000c0d0e7389 */ /* 0x0002a400000c000b */
[----:B012---:R-:W-:Y:S01]  /*2e0b0*/  ENDCOLLECTIVE ;  /* 0x000000000000791b */ /* 0x007fe20003800000 */
.L_x_2009:
[----:B------:R-:W-:Y:S01]  /*2e0c0*/  @!PT LDS RZ, [RZ] ;  /* 0x00000000fffff984 */ /* 0x000fe20000000800 */
[----:B------:R-:W-:Y:S01]  /*2e0d0*/  @!PT LDS RZ, [RZ] ;  /* 0x00000000fffff984 */ /* 0x000fe20000000800 */
[----:B------:R-:W-:Y:S01]  /*2e0e0*/  @!PT LDS RZ, [RZ] ;  /* 0x00000000fffff984 */ /* 0x000fe20000000800 */
[----:B------:R0:W-:Y:S01]  /*2e0f0*/  @!P4 LDGSTS.E.BYPASS.LTC128B.128 [R10+0x1d400], desc[UR46][R6.64+0x100], !P0 ;  /* 0x1d400100060acfae */ /* 0x0001e2000c101d6e */
[----:B------:R-:W-:Y:S01]  /*2e100*/  IMAD.MOV.U32 R3, RZ, RZ, R14 ;  /* 0x000000ffff037224 */ /* 0x000fe200078e000e */
[----:B------:R-:W-:Y:S06]  /*2e110*/  BRA `(.L_x_2010) ;  /* 0xffffffa000147947 */ /* 0x000fec000383ffff */
.L_x_1855:
[----:B----4-:R4:W0:Y:S02]  /*2e120*/  SYNCS.PHASECHK.TRANS64.TRYWAIT P0, [R19+URZ+0x30820], R0 ;  /* 0x03082000130075a7 */ /* 0x010824000800017f */
[----:B0-----:R-:W-:Y:S05]  /*2e130*/  @!P0 NANOSLEEP.SYNCS 0x989680 ;  /* 0x009896800000895d */ /* 0x001fea0003900000 */
[----:B------:R-:W0:Y:S02]  /*2e140*/  @!P0 SYNCS.PHASECHK.TRANS64 P0, [R19+URZ+0x30820], R0 ;  /* 0x03082000130085a7 */ /* 0x000e24000800007f */
[----:B0-----:R-:W-:Y:S05]  /*2e150*/  @!P0 BRA `(.L_x_1855) ;  /* 0xfffffffc00f08947 */ /* 0x001fea000383ffff */
[----:B------:R-:W-:Y:S05]  /*2e160*/  BRA `(.L_x_2011) ;  /* 0xffffffa000947947 */ /* 0x000fea000383ffff */
.L_x_1864:
[----:B-1----:R1:W2:Y:S02]  /*2e170*/  SYNCS.PHASECHK.TRANS64.TRYWAIT P0, [R3+URZ+0x30840], R2 ;  /* 0x03084002030075a7 */ /* 0x0022a4000800017f */
[----:B--2---:R-:W-:Y:S05]  /*2e180*/  @!P0 NANOSLEEP.SYNCS 0x989680 ;  /* 0x009896800000895d */ /* 0x004fea0003900000 */
[----:B------:R-:W2:Y:S02]  /*2e190*/  @!P0 SYNCS.PHASECHK.TRANS64 P0, [R3+URZ+0x30840], R2 ;  /* 0x03084002030085a7 */ /* 0x000ea4000800007f */
[----:B--2---:R-:W-:Y:S05]  /*2e1a0*/  @!P0 BRA `(.L_x_1864) ;  /* 0xfffffffc00f08947 */ /* 0x004fea000383ffff */
[----:B------:R-:W-:Y:S05]  /*2e1b0*/  BRA `(.L_x_2012) ;  /* 0xffffffa400887947 */ /* 0x000fea000383ffff */
.L_x_1871:
[----:B0-----:R0:W1:Y:S02]  /*2e1c0*/  SYNCS.PHASECHK.TRANS64.TRYWAIT P0, [R3+URZ+0x60], R2 ;  /* 0x00006002030075a7 */ /* 0x001064000800017f */
[----:B-1----:R-:W-:Y:S05]  /*2e1d0*/  @!P0 NANOSLEEP.SYNCS 0x989680 ;  /* 0x009896800000895d */ /* 0x002fea0003900000 */
[----:B------:R-:W1:Y:S02]  /*2e1e0*/  @!P0 SYNCS.PHASECHK.TRANS64 P0, [R3+URZ+0x60], R2 ;  /* 0x00006002030085a7 */ /* 0x000e64000800007f */
[----:B-1----:R-:W-:Y:S05]  /*2e1f0*/  @!P0 BRA `(.L_x_1871) ;  /* 0xfffffffc00f08947 */ /* 0x002fea000383ffff */
[----:B------:R-:W-:Y:S05]  /*2e200*/  BRA `(.L_x_2013) ;  /* 0xffffffa800a07947 */ /* 0x000fea000383ffff */
.L_x_1881:
[----:B-1----:R1:W2:Y:S02]  /*2e210*/  SYNCS.PHASECHK.TRANS64.TRYWAIT P0, [R3+URZ+0x30840], R2 ;  /* 0x03084002030075a7 */ /* 0x0022a4000800017f */
[----:B--2---:R-:W-:Y:S05]  /*2e220*/  @!P0 NANOSLEEP.SYNCS 0x989680 ;  /* 0x009896800000895d */ /* 0x004fea0003900000 */
[----:B------:R-:W2:Y:S02]  /*2e230*/  @!P0 SYNCS.PHASECHK.TRANS64 P0, [R3+URZ+0x30840], R2 ;  /* 0x03084002030085a7 */ /* 0x000ea4000800007f */
[----:B--2---:R-:W-:Y:S05]  /*2e240*/  @!P0 BRA `(.L_x_1881) ;  /* 0xfffffffc00f08947 */ /* 0x004fea000383ffff */
[----:B------:R-:W-:Y:S05]  /*2e250*/  BRA `(.L_x_2014) ;  /* 0xffffffb000707947 */ /* 0x000fea000383ffff */
.L_x_1888:
[----:B0-----:R0:W1:Y:S02]  /*2e260*/  SYNCS.PHASECHK.TRANS64.TRYWAIT P0, [R2+URZ+0x60], R3 ;  /* 0x00006003020075a7 */ /* 0x001064000800017f */
[----:B-1----:R-:W-:Y:S05]  /*2e270*/  @!P0 NANOSLEEP.SYNCS 0x989680 ;  /* 0x009896800000895d */ /* 0x002fea0003900000 */
[----:B------:R-:W1:Y:S02]  /*2e280*/  @!P0 SYNCS.PHASECHK.TRANS64 P0, [R2+URZ+0x60], R3 ;  /* 0x00006003020085a7 */ /* 0x000e64000800007f */
[----:B-1----:R-:W-:Y:S05]  /*2e290*/  @!P0 BRA `(.L_x_1888) ;  /* 0xfffffffc00f08947 */ /* 0x002fea000383ffff */
[----:B------:R-:W-:Y:S05]  /*2e2a0*/  BRA `(.L_x_2015) ;  /* 0xffffffb400887947 */ /* 0x000fea000383ffff */
.L_x_1898:
[----:B--2---:R2:W3:Y:S02]  /*2e2b0*/  SYNCS.PHASECHK.TRANS64.TRYWAIT P0, [R2+URZ+0x30840], R3 ;  /* 0x03084003020075a7 */ /* 0x0044e4000800017f */
[----:B---3--:R-:W-:Y:S05]  /*2e2c0*/  @!P0 NANOSLEEP.SYNCS 0x989680 ;  /* 0x009896800000895d */ /* 0x008fea0003900000 */
[----:B------:R-:W3:Y:S02]  /*2e2d0*/  @!P0 SYNCS.PHASECHK.TRANS64 P0, [R2+URZ+0x30840], R3 ;  /* 0x03084003020085a7 */ /* 0x000ee4000800007f */
[----:B---3--:R-:W-:Y:S05]  /*2e2e0*/  @!P0 BRA `(.L_x_1898) ;  /* 0xfffffffc00f08947 */ /* 0x008fea000383ffff */
[----:B------:R-:W-:Y:S05]  /*2e2f0*/  BRA `(.L_x_2016) ;  /* 0xffffffbc00287947 */ /* 0x000fea000383ffff */
.L_x_1905:
[----:B0-----:R0:W1:Y:S02]  /*2e300*/  SYNCS.PHASECHK.TRANS64.TRYWAIT P0, [R2+URZ+0x60], R5 ;  /* 0x00006005020075a7 */ /* 0x001064000800017f */
[----:B-1----:R-:W-:Y:S05]  /*2e310*/  @!P0 NANOSLEEP.SYNCS 0x989680 ;  /* 0x009896800000895d */ /* 0x002fea0003900000 */
[----:B------:R-:W1:Y:S02]  /*2e320*/  @!P0 SYNCS.PHASECHK.TRANS64 P0, [R2+URZ+0x60], R5 ;  /* 0x00006005020085a7 */ /* 0x000e64000800007f */
[----:B-1----:R-:W-:Y:S05]  /*2e330*/  @!P0 BRA `(.L_x_1905) ;  /* 0xfffffffc00f08947 */ /* 0x002fea000383ffff */
[----:B------:R-:W-:Y:S05]  /*2e340*/  BRA `(.L_x_2017) ;  /* 0xffffffc000407947 */ /* 0x000fea000383ffff */
.L_x_1917:
[----:B---3--:R3:W4:Y:S02]  /*2e350*/  SYNCS.PHASECHK.TRANS64.TRYWAIT P0, [R0+URZ+0x30860], R2 ;  /* 0x03086002000075a7 */ /* 0x008724000800017f */
[----:B----4-:R-:W-:Y:S05]  /*2e360*/  @!P0 NANOSLEEP.SYNCS 0x989680 ;  /* 0x009896800000895d */ /* 0x010fea0003900000 */
[----:B------:R-:W4:Y:S02]  /*2e370*/  @!P0 SYNCS.PHASECHK.TRANS64 P0, [R0+URZ+0x30860], R2 ;  /* 0x03086002000085a7 */ /* 0x000f24000800007f */
[----:B----4-:R-:W-:Y:S05]  /*2e380*/  @!P0 BRA `(.L_x_1917) ;  /* 0xfffffffc00f08947 */ /* 0x010fea000383ffff */
[----:B------:R-:W-:Y:S05]  /*2e390*/  BRA `(.L_x_2018) ;  /* 0xffffffc400c87947 */ /* 0x000fea000383ffff */
.L_x_1925:
[----:B--23--:R-:W2:Y:S01]  /*2e3a0*/  LDL R0, [R1] ;  /* 0x0000000001007983 */ /* 0x00cea20000100800 */
[----:B------:R-:W-:Y:S01]  /*2e3b0*/  BSSY B0, `(.L_x_2019) ;  /* 0x0000008000007945 */ /* 0x000fe20003800000 */
[----:B0-----:R-:W-:Y:S02]  /*2e3c0*/  IMAD.MOV.U32 R12, RZ, RZ, RZ ;  /* 0x000000ffff0c7224 */ /* 0x001fe400078e00ff */
[----:B------:R-:W-:Y:S02]  /*2e3d0*/  IMAD.MOV.U32 R11, RZ, RZ, 0x1f ;  /* 0x0000001fff0b7424 */ /* 0x000fe400078e00ff */
[----:B------:R-:W-:Y:S02]  /*2e3e0*/  IMAD.MOV.U32 R15, RZ, RZ, -0x1 ;  /* 0xffffffffff0f7424 */ /* 0x000fe400078e00ff */
[----:B--2---:R-:W-:-:S07]  /*2e3f0*/  IMAD.MOV.U32 R13, RZ, RZ, R0 ;  /* 0x000000ffff0d7224 */ /* 0x004fce00078e0000 */
[----:B-1----:R-:W-:Y:S05]  /*2e400*/  WARPSYNC.COLLECTIVE R15, `(.L_x_2020) ;  /* 0x000000000f087348 */ /* 0x002fea0003c00000 */
[----:B------:R0:W2:Y:S02]  /*2e410*/  SHFL.IDX P6, R14, R13, R12, R11 ;  /* 0x0000000c0d0e7389 */ /* 0x0000a400000c000b */
[----:B012---:R-:W-:Y:S01]  /*2e420*/  ENDCOLLECTIVE ;  /* 0x000000000000791b */ /* 0x007fe20003800000 */
.L_x_2020:
[----:B------:R-:W-:Y:S05]  /*2e430*/  BSYNC B0 ;  /* 0x0000000000007941 */ /* 0x000fea0003800000 */
.L_x_2019:
        /* <DEDUP_REMOVED lines=9> */
.L_x_2021:
[----:B------:R-:W-:Y:S01]  /*2e4d0*/  ULDC UR4, c[0x0][0xc3c] ;  /* 0x00030f0000047ab9 */ /* 0x000fe20000000800 */
        /* <DEDUP_REMOVED lines=20> */
[----:B------:R-:W-:-:S04]  /*2e620*/  IMAD R2, R6, R4, RZ ;  /* 0x0000000406027224 */ /* 0x000fc800078e02ff */
[----:B------:R-:W-:-:S07]  /*2e630*/  IMAD.MOV.U32 R13, RZ, RZ, R2 ;  /* 0x000000ffff0d7224 */ /* 0x000fce00078e0002 */
[----:B------:R-:W-:Y:S05]  /*2e640*/  WARPSYNC.COLLECTIVE R15, `(.L_x_2022) ;  /* 0x000000000f087348 */ /* 0x000fea0003c00000 */
[----:B------:R0:W1:Y:S02]  /*2e650*/  SHFL.UP P6, R14, R13, R12, R11 ;  /* 0x0400000c0d0e7389 */ /* 0x00006400000c000b */
[----:B01----:R-:W-:Y:S01]  /*2e660*/  ENDCOLLECTIVE ;  /* 0x000000000000791b */ /* 0x003fe20003800000 */
.L_x_2022:
        /* <DEDUP_REMOVED lines=8> */
.L_x_2023:
        /* <DEDUP_REMOVED lines=8> */
.L_x_2024:
        /* <DEDUP_REMOVED lines=8> */
.L_x_2025:
        /* <DEDUP_REMOVED lines=8> */
.L_x_2026:
[----:B------:R-:W-:Y:S02]  /*2e870*/  IMAD.MOV.U32 R12, RZ, RZ, 0x1f ;  /* 0x0000001fff0c7424 */ /* 0x000fe400078e00ff */
[----:B------:R-:W-:Y:S01]  /*2e880*/  IMAD.MOV.U32 R11, RZ, RZ, 0x1f ;  /* 0x0000001fff0b7424 */ /* 0x000fe200078e00ff */
[----:B------:R-:W-:-:S04]  /*2e890*/  MOV R3, R14 ;  /* 0x0000000e00037202 */ /* 0x000fc80000000f00 */
[----:B------:R-:W-:-:S05]  /*2e8a0*/  SEL R3, R3, RZ, P5 ;  /* 0x000000ff03037207 */ /* 0x000fca0002800000 */
[----:B------:R-:W-:-:S04]  /*2e8b0*/  IMAD.IADD R7, R2, 0x1, R3 ;  /* 0x0000000102077824 */ /* 0x000fc800078e0203 */
[----:B------:R-:W-:-:S07]  /*2e8c0*/  IMAD.MOV.U32 R13, RZ, RZ, R7 ;  /* 0x000000ffff0d7224 */ /* 0x000fce00078e0007 */
[----:B------:R-:W-:Y:S05]  /*2e8d0*/  WARPSYNC.COLLECTIVE R15, `(.L_x_2027) ;  /* 0x000000000f087348 */ /* 0x000fea0003c00000 */
[----:B------:R0:W1:Y:S02]  /*2e8e0*/  SHFL.IDX P6, R14, R13, R12, R11 ;  /* 0x0000000c0d0e7389 */ /* 0x00006400000c000b */
[----:B01----:R-:W-:Y:S01]  /*2e8f0*/  ENDCOLLECTIVE ;  /* 0x000000000000791b */ /* 0x003fe20003800000 */
.L_x_2027:
[----:B------:R-:W-:Y:S01]  /*2e900*/  IMAD.MOV.U32 R9, RZ, RZ, R14 ;  /* 0x000000ffff097224 */ /* 0x000fe200078e000e */
[----:B------:R-:W-:Y:S06]  /*2e910*/  BRA `(.L_x_2028) ;  /* 0xffffffc800807947 */ /* 0x000fec000383ffff */
.L_x_1928:
[----:B------:R-:W-:Y:S01]  /*2e920*/  BSSY B0, `(.L_x_2029) ;  /* 0x0000008000007945 */ /* 0x000fe20003800000 */
[----:B------:R-:W-:Y:S02]  /*2e930*/  IMAD.MOV.U32 R13, RZ, RZ, R2 ;  /* 0x000000ffff0d7224 */ /* 0x000fe400078e0002 */
[----:B------:R-:W-:Y:S02]  /*2e940*/  IMAD.MOV.U32 R12, RZ, RZ, 0x1 ;  /* 0x00000001ff0c7424 */ /* 0x000fe400078e00ff */
[----:B------:R-:W-:Y:S02]  /*2e950*/  IMAD.MOV.U32 R11, RZ, RZ, RZ ;  /* 0x000000ffff0b7224 */ /* 0x000fe400078e00ff */
[----:B------:R-:W-:-:S07]  /*2e960*/  IMAD.MOV.U32 R15, RZ, RZ, -0x1 ;  /* 0xffffffffff0f7424 */ /* 0x000fce00078e00ff */
[----:B0-----:R-:W-:Y:S05]  /*2e970*/  WARPSYNC.COLLECTIVE R15, `(.L_x_2030) ;  /* 0x000000000f087348 */ /* 0x001fea0003c00000 */
[----:B------:R1:W2:Y:S02]  /*2e980*/  SHFL.UP P6, R14, R13, R12, R11 ;  /* 0x0400000c0d0e7389 */ /* 0x0002a400000c000b */
[----:B012---:R-:W-:Y:S01]  /*2e990*/  ENDCOLLECTIVE ;  /* 0x000000000000791b */ /* 0x007fe20003800000 */
.L_x_2030:
[----:B------:R-:W-:Y:S05]  /*2e9a0*/  BSYNC B0 ;  /* 0x0000000000007941 */ /* 0x000fea0003800000 */
.L_x_2029:
[----:B------:R-:W-:Y:S01]  /*2e9b0*/  IMAD.MOV.U32 R3, RZ, RZ, R14 ;  /* 0x000000ffff037224 */ /* 0x000fe200078e000e */
[----:B------:R-:W-:Y:S01]  /*2e9c0*/  MOV R12, 0x2 ;  /* 0x00000002000c7802 */ /* 0x000fe20000000f00 */
[----:B------:R-:W-:Y:S02]  /*2e9d0*/  IMAD.MOV.U32 R11, RZ, RZ, RZ ;  /* 0x000000ffff0b7224 */ /* 0x000fe400078e00ff */
[----:B------:R-:W-:Y:S01]  /*2e9e0*/  IMAD.MOV.U32 R15, RZ, RZ, -0x1 ;  /* 0xffffffffff0f7424 */ /* 0x000fe200078e00ff */
[----:B------:R-:W-:-:S05]  /*2e9f0*/  SEL R3, R3, RZ, P1 ;  /* 0x000000ff03037207 */ /* 0x000fca0000800000 */
[----:B------:R-:W-:-:S04]  /*2ea00*/  IMAD.IADD R2, R2, 0x1, R3 ;  /* 0x0000000102027824 */ /* 0x000fc800078e0203 */
[----:B------:R-:W-:-:S07]  /*2ea10*/  IMAD.MOV.U32 R13, RZ, RZ, R2 ;  /* 0x000000ffff0d7224 */ /* 0x000fce00078e0002 */
[----:B------:R-:W-:Y:S05]  /*2ea20*/  WARPSYNC.COLLECTIVE R15, `(.L_x_2031) ;  /* 0x000000000f087348 */ /* 0x000fea0003c00000 */
[----:B------:R0:W1:Y:S02]  /*2ea30*/  SHFL.UP P6, R14, R13, R12, R11 ;  /* 0x0400000c0d0e7389 */ /* 0x00006400000c000b */
[----:B01----:R-:W-:Y:S01]  /*2ea40*/  ENDCOLLECTIVE ;  /* 0x000000000000791b */ /* 0x003fe20003800000 */
.L_x_2031:
        /* <DEDUP_REMOVED lines=8> */
.L_x_2032:
        /* <DEDUP_REMOVED lines=8> */
.L_x_2033:
        /* <DEDUP_REMOVED lines=8> */
.L_x_2034:
        /* <DEDUP_REMOVED lines=9> */
.L_x_2035:
[----:B------:R-:W-:Y:S01]  /*2ec60*/  IMAD.MOV.U32 R9, RZ, RZ, R14 ;  /* 0x000000ffff097224 */ /* 0x000fe200078e000e */
[----:B------:R-:W-:Y:S06]  /*2ec70*/  BRA `(.L_x_2036) ;  /* 0xffffffc800547947 */ /* 0x000fec000383ffff */
.L_x_1930:
[----:B------:R-:W-:Y:S01]  /*2ec80*/  BSSY B0, `(.L_x_2037) ;  /* 0x0000006000007945 */ /* 0x000fe20003800000 */
[----:B------:R-:W-:Y:S01]  /*2ec90*/  PLOP3.LUT P6, PT, P6, PT, PT, 0x8, 0x0 ;  /* 0x000000000000781c */ /* 0x000fe200037ce170 */
[----:B------:R-:W-:-:S12]  /*2eca0*/  IMAD.MOV.U32 R15, RZ, RZ, -0x1 ;  /* 0xffffffffff0f7424 */ /* 0x000fd800078e00ff */
[----:B0-----:R-:W-:Y:S05]  /*2ecb0*/  WARPSYNC.COLLECTIVE R15, `(.L_x_2038) ;  /* 0x000000000f087348 */ /* 0x001fea0003c00000 */
[----:B------:R-:W-:Y:S01]  /*2ecc0*/  VOTE.ANY R14, PT, P6 ;  /* 0x00000000000e7806 */ /* 0x000fe200030e0100 */
[----:B0-----:R-:W-:Y:S06]  /*2ecd0*/  ENDCOLLECTIVE ;  /* 0x000000000000791b */ /* 0x001fec0003800000 */
.L_x_2038:
[----:B------:R-:W-:Y:S05]  /*2ece0*/  BSYNC B0 ;  /* 0x0000000000007941 */ /* 0x000fea0003800000 */
.L_x_2037:
        /* <DEDUP_REMOVED lines=10> */
.L_x_2039:
[----:B------:R-:W-:Y:S01]  /*2ed90*/  MOV R13, R6 ;  /* 0x00000006000d7202 */ /* 0x000fe20000000f00 */
[----:B------:R-:W-:-:S07]  /*2eda0*/  IMAD.MOV.U32 R4, RZ, RZ, R14 ;  /* 0x000000ffff047224 */ /* 0x000fce00078e000e */
[----:B------:R-:W-:Y:S05]  /*2edb0*/  WARPSYNC.COLLECTIVE R15, `(.L_x_2040) ;  /* 0x000000000f087348 */ /* 0x000fea0003c00000 */
[----:B------:R0:W1:Y:S02]  /*2edc0*/  SHFL.IDX P6, R14, R13, R12, R11 ;  /* 0x0000000c0d0e7389 */ /* 0x00006400000c000b */
[----:B01----:R-:W-:Y:S01]  /*2edd0*/  ENDCOLLECTIVE ;  /* 0x000000000000791b */ /* 0x003fe20003800000 */
.L_x_2040:
[----:B------:R-:W-:Y:S02]  /*2ede0*/  IMAD.MOV.U32 R6, RZ, RZ, R14 ;  /* 0x000000ffff067224 */ /* 0x000fe400078e000e */
[----:B------:R-:W-:-:S05]  /*2edf0*/  IMAD.IADD R10, R3, 0x1, R10 ;  /* 0x00000001030a7824 */ /* 0x000fca00078e020a */
[----:B------:R0:W-:Y:S01]  /*2ee00*/  STL [R1+0xc], R10 ;  /* 0x00000c0a01007387 */ /* 0x0001e20000100800 */
[----:B------:R-:W-:Y:S05]  /*2ee10*/  BRA `(.L_x_2041) ;  /* 0xffffffc800347947 */ /* 0x000fea000383ffff */
.L_x_1932:
        /* <DEDUP_REMOVED lines=8> */
.L_x_2043:
[----:B------:R-:W-:Y:S05]  /*2eea0*/  BSYNC B0 ;  /* 0x0000000000007941 */ /* 0x000fea0003800000 */
.L_x_2042:
[----:B------:R-:W-:Y:S01]  /*2eeb0*/  IMAD.MOV.U32 R3, RZ, RZ, R14 ;  /* 0x000000ffff037224 */ /* 0x000fe200078e000e */
[----:B------:R-:W-:Y:S06]  /*2eec0*/  BRA `(.L_x_2044) ;  /* 0xffffffc800207947 */ /* 0x000fec000383ffff */
.L_x_1938:
[----:B0-----:R0:W1:Y:S02]  /*2eed0*/  SYNCS.PHASECHK.TRANS64.TRYWAIT P0, [R0+URZ+0x30820], R3 ;  /* 0x03082003000075a7 */ /* 0x001064000800017f */
[----:B-1----:R-:W-:Y:S05]  /*2eee0*/  @!P0 NANOSLEEP.SYNCS 0x989680 ;  /* 0x009896800000895d */ /* 0x002fea0003900000 */
[----:B------:R-:W1:Y:S02]  /*2eef0*/  @!P0 SYNCS.PHASECHK.TRANS64 P0, [R0+URZ+0x30820], R3 ;  /* 0x03082003000085a7 */ /* 0x000e64000800007f */
[----:B-1----:R-:W-:Y:S05]  /*2ef00*/  @!P0 BRA `(.L_x_1938) ;  /* 0xfffffffc00f08947 */ /* 0x002fea000383ffff */
[----:B------:R-:W-:Y:S05]  /*2ef10*/  BRA `(.L_x_2045) ;  /* 0xffffffd000c07947 */ /* 0x000fea000383ffff */
.L_x_1939:
        /* <DEDUP_REMOVED lines=8> */
[----:B0-----:R-:W-:Y:S05]  /*2efa0*/  WARPSYNC.COLLECTIVE R15, `(.L_x_2047) ;  /* 0x000000000f087348 */ /* 0x001fea0003c00000 */
[----:B------:R1:W2:Y:S02]  /*2efb0*/  SHFL.IDX P6, R14, R13, R12, R11 ;  /* 0x0000000c0d0e7389 */ /* 0x0002a400000c000b */
[----:B012---:R-:W-:Y:S01]  /*2efc0*/  ENDCOLLECTIVE ;  /* 0x000000000000791b */ /* 0x007fe20003800000 */
.L_x_2047:
[----:B------:R-:W-:Y:S05]  /*2efd0*/  BSYNC B0 ;  /* 0x0000000000007941 */ /* 0x000fea0003800000 */
.L_x_2046:
[----:B------:R-:W-:Y:S05]  /*2efe0*/  BRA `(.L_x_2048) ;  /* 0xffffffd000a87947 */ /* 0x000fea000383ffff */
.L_x_1940:
[----:B------:R-:W-:Y:S01]  /*2eff0*/  BSSY B0, `(.L_x_2049) ;  /* 0x0000006000007945 */ /* 0x000fe20003800000 */
[----:B------:R-:W-:-:S07]  /*2f000*/  IMAD.MOV.U32 R15, RZ, RZ, -0x1 ;  /* 0xffffffffff0f7424 */ /* 0x000fce00078e00ff */
[----:B01-3--:R-:W-:Y:S05]  /*2f010*/  WARPSYNC.COLLECTIVE R15, `(.L_x_2050) ;  /* 0x000000000f0c7348 */ /* 0x00bfea0003c00000 */
[----:B------:R-:W-:Y:S02]  /*2f020*/  ELECT P6, UR62, PT ;  /* 0x00000000003e782f */ /* 0x000fe400038c0000 */
[----:B------:R-:W-:Y:S01]  /*2f030*/  MOV R14, UR62 ;  /* 0x0000003e000e7c02 */ /* 0x000fe20008000f00 */
[----:B01-3--:R-:W-:Y:S10]  /*2f040*/  ENDCOLLECTIVE ;  /* 0x000000000000791b */ /* 0x00bff40003800000 */
.L_x_2050:
[----:B------:R-:W-:Y:S05]  /*2f050*/  BSYNC B0 ;  /* 0x0000000000007941 */ /* 0x000fea0003800000 */
.L_x_2049:
[----:B------:R-:W-:Y:S05]  /*2f060*/  BRA `(.L_x_2051) ;  /* 0xffffffd0009c7947 */ /* 0x000fea000383ffff */
.L_x_1942:
[----:B0-----:R0:W1:Y:S02]  /*2f070*/  SYNCS.PHASECHK.TRANS64.TRYWAIT P0, [R6+URZ], R5 ;  /* 0x00000005060075a7 */ /* 0x001064000800017f */
[----:B-1----:R-:W-:Y:S05]  /*2f080*/  @!P0 NANOSLEEP.SYNCS 0x989680 ;  /* 0x009896800000895d */ /* 0x002fea0003900000 */
[----:B------:R-:W1:Y:S02]  /*2f090*/  @!P0 SYNCS.PHASECHK.TRANS64 P0, [R6+URZ], R5 ;  /* 0x00000005060085a7 */ /* 0x000e64000800007f */
[----:B-1----:R-:W-:Y:S05]  /*2f0a0*/  @!P0 BRA `(.L_x_1942) ;  /* 0xfffffffc00f08947 */ /* 0x002fea000383ffff */
[----:B------:R-:W-:Y:S05]  /*2f0b0*/  BRA `(.L_x_2052) ;  /* 0xffffffd000d87947 */ /* 0x000fea000383ffff */
.L_x_1943:
[----:B-1----:R1:W2:Y:S02]  /*2f0c0*/  SYNCS.PHASECHK.TRANS64.TRYWAIT P0, [R7+URZ], R2 ;  /* 0x00000002070075a7 */ /* 0x0022a4000800017f */
[----:B--2---:R-:W-:Y:S05]  /*2f0d0*/  @!P0 NANOSLEEP.SYNCS 0x989680 ;  /* 0x009896800000895d */ /* 0x004fea0003900000 */
[----:B------:R-:W2:Y:S02]  /*2f0e0*/  @!P0 SYNCS.PHASECHK.TRANS64 P0, [R7+URZ], R2 ;  /* 0x00000002070085a7 */ /* 0x000ea4000800007f */
[----:B--2---:R-:W-:Y:S05]  /*2f0f0*/  @!P0 BRA `(.L_x_1943) ;  /* 0xfffffffc00f08947 */ /* 0x004fea000383ffff */
[----:B------:R-:W-:Y:S05]  /*2f100*/  BRA `(.L_x_2053) ;  /* 0xffffffd000cc7947 */ /* 0x000fea000383ffff */
.L_x_1945:
[----:B--2---:R2:W4:Y:S02]  /*2f110*/  SYNCS.PHASECHK.TRANS64.TRYWAIT P0, [R4+URZ], R5 ;  /* 0x00000005040075a7 */ /* 0x004524000800017f */
[----:B----4-:R-:W-:Y:S05]  /*2f120*/  @!P0 NANOSLEEP.SYNCS 0x989680 ;  /* 0x009896800000895d */ /* 0x010fea0003900000 */
[----:B------:R-:W4:Y:S02]  /*2f130*/  @!P0 SYNCS.PHASECHK.TRANS64 P0, [R4+URZ], R5 ;  /* 0x00000005040085a7 */ /* 0x000f24000800007f */
[----:B----4-:R-:W-:Y:S05]  /*2f140*/  @!P0 BRA `(.L_x_1945) ;  /* 0xfffffffc00f08947 */ /* 0x010fea000383ffff */
[----:B------:R-:W-:Y:S05]  /*2f150*/  BRA `(.L_x_2054) ;  /* 0xffffffd000d47947 */ /* 0x000fea000383ffff */
.L_x_2055:
        /* <DEDUP_REMOVED lines=10> */
.L_x_3027:


//--------------------- .text._ZN7cutlass13device_kernelIN5flash11enable_sm90INS1_16FlashAttnFwdSm90INS1_25CollectiveMainloopFwdSm90ILi2EN4cute5tupleIJNS5_1CILi1EEES8_S8_EEENS6_IJNS7_ILi128EEENS7_ILi112EEENS7_ILi192EEEEEELi192ENS_6half_tEfNS_4arch4Sm90ELb1ELb0ELb0ELb0ELb0ELb0ELb0ELb1ELb1ELb1ELb1ELb0EEENS1_21CollectiveEpilogueFwdINS6_IJSA_SC_SB_EEES9_SE_SG_Li256ELb0ELb1ELb1ELb0EEENS1_19SingleTileSchedulerILb0ELb1ELb1ELi128EEEEEEEEEvNT_6ParamsE --------------------------
	.section	.text._ZN7cutlass13device_kernelIN5flash11enable_sm90INS1_16FlashAttnFwdSm90INS1_25CollectiveMainloopFwdSm90ILi2EN4cute5tupleIJNS5_1CILi1EEES8_S8_EEENS6_IJNS7_ILi128EEENS7_ILi112EEENS7_ILi192EEEEEELi192ENS_6half_tEfNS_4arch4Sm90ELb1ELb0ELb0ELb0ELb0ELb0ELb0ELb1ELb1ELb1ELb1ELb0EEENS1_21CollectiveEpilogueFwdINS6_IJSA_SC_SB_EEES9_SE_SG_Li256ELb0ELb1ELb1ELb0EEENS1_19SingleTileSchedulerILb0ELb1ELb1ELi128EEEEEEEEEvNT_6ParamsE,"ax",@progbits
	.align	128
.text._ZN7cutlass13device_kernelIN5flash11enable_sm90INS1_16FlashAttnFwdSm90INS1_25CollectiveMainloopFwdSm90ILi2EN4cute5tupleIJNS5_1CILi1EEES8_S8_EEENS6_IJNS7_ILi128EEENS7_ILi112EEENS7_ILi192EEEEEELi192ENS_6half_tEfNS_4arch4Sm90ELb1ELb0ELb0ELb0ELb0ELb0ELb0ELb1ELb1ELb1ELb1ELb0EEENS1_21CollectiveEpilogueFwdINS6_IJSA_SC_SB_EEES9_SE_SG_Li256ELb0ELb1ELb1ELb0EEENS1_19SingleTileSchedulerILb0ELb1ELb1ELi128EEEEEEEEEvNT_6ParamsE:
        .type           _ZN7cutlass13device_kernelIN5flash11enable_sm90INS1_16FlashAttnFwdSm90INS1_25CollectiveMainloopFwdSm90ILi2EN4cute5tupleIJNS5_1CILi1EEES8_S8_EEENS6_IJNS7_ILi128EEENS7_ILi112EEENS7_ILi192EEEEEELi192ENS_6half_tEfNS_4arch4Sm90ELb1ELb0ELb0ELb0ELb0ELb0ELb0ELb1ELb1ELb1ELb1ELb0EEENS1_21CollectiveEpilogueFwdINS6_IJSA_SC_SB_EEES9_SE_SG_Li256ELb0ELb1ELb1ELb0EEENS1_19SingleTileSchedulerILb0ELb1ELb1ELi128EEEEEEEEEvNT_6ParamsE,@function
        .size           _ZN7cutlass13device_kernelIN5flash11enable_sm90INS1_16FlashAttnFwdSm90INS1_25CollectiveMainloopFwdSm90ILi2EN4cute5tupleIJNS5_1CILi1EEES8_S8_EEENS6_IJNS7_ILi128EEENS7_ILi112EEENS7_ILi192EEEEEELi192ENS_6half_tEfNS_4arch4Sm90ELb1ELb0ELb0ELb0ELb0ELb0ELb0ELb1ELb1ELb1ELb1ELb0EEENS1_21CollectiveEpilogueFwdINS6_IJSA_SC_SB_EEES9_SE_SG_Li256ELb0ELb1ELb1ELb0EEENS1_19SingleTileSchedulerILb0ELb1ELb1ELi128EEEEEEEEEvNT_6ParamsE,(.L_x_3028 - _ZN7cutlass13device_kernelIN5flash11enable_sm90INS1_16FlashAttnFwdSm90INS1_25CollectiveMainloopFwdSm90ILi2EN4cute5tupleIJNS5_1CILi1EEES8_S8_EEENS6_IJNS7_ILi128EEENS7_ILi112EEENS7_ILi192EEEEEELi192ENS_6half_tEfNS_4arch4Sm90ELb1ELb0ELb0ELb0ELb0ELb0ELb0ELb1ELb1ELb1ELb1ELb0EEENS1_21CollectiveEpilogueFwdINS6_IJSA_SC_SB_EEES9_SE_SG_Li256ELb0ELb1ELb1ELb0EEENS1_19SingleTileSchedulerILb0ELb1ELb1ELi128EEEEEEEEEvNT_6ParamsE)
        .other          _ZN7cutlass13device_kernelIN5flash11enable_sm90INS1_16FlashAttnFwdSm90INS1_25CollectiveMainloopFwdSm90ILi2EN4cute5tupleIJNS5_1CILi1EEES8_S8_EEENS6_IJNS7_ILi128EEENS7_ILi112EEENS7_ILi192EEEEEELi192ENS_6half_tEfNS_4arch4Sm90ELb1ELb0ELb0ELb0ELb0ELb0ELb0ELb1ELb1ELb1ELb1ELb0EEENS1_21CollectiveEpilogueFwdINS6_IJSA_SC_SB_EEES9_SE_SG_Li256ELb0ELb1ELb1ELb0EEENS1_19SingleTileSchedulerILb0ELb1ELb1ELi128EEEEEEEEEvNT_6ParamsE,@"STO_CUDA_ENTRY STV_DEFAULT"
_ZN7cutlass13device_kernelIN5flash11enable_sm90INS1_16FlashAttnFwdSm90INS1_25CollectiveMainloopFwdSm90ILi2EN4cute5tupleIJNS5_1CILi1EEES8_S8_EEENS6_IJNS7_ILi128EEENS7_ILi112EEENS7_ILi192EEEEEELi192ENS_6half_tEfNS_4arch4Sm90ELb1ELb0ELb0ELb0ELb0ELb0ELb0ELb1ELb1ELb1ELb1ELb0EEENS1_21CollectiveEpilogueFwdINS6_IJSA_SC_SB_EEES9_SE_SG_Li256ELb0ELb1ELb1ELb0EEENS1_19SingleTileSchedulerILb0ELb1ELb1ELi128EEEEEEEEEvNT_6ParamsE:
        /* <DEDUP_REMOVED lines=18> */
.L_x_2057:
[----:B------:R-:W-:Y:S05]  /*0120*/  BSYNC B0 ;  /* 0x0000000000007941 */ /* 0x000fea0003800000 */
.L_x_2056:
        /* <DEDUP_REMOVED lines=41> */
.L_x_2058:
        /* <DEDUP_REMOVED lines=22> */
.L_x_2059:
        /* <DEDUP_REMOVED lines=18> */
.L_x_2060:
        /* <DEDUP_REMOVED lines=22> */
.L_x_2061:
        /* <DEDUP_REMOVED lines=22> */
.L_x_2062:
        /* <DEDUP_REMOVED lines=9> */
.L_x_2065:
        /* <DEDUP_REMOVED lines=19> */
[----:B------:R-:W1:Y:S01]  /*0ac0*/  S2UR UR38, SR_CTAID.X ;  /* 0x00000000002679c3 */ /* 0x000e620000002500 */
[----:B------:R-:W-:Y:S01]  /*0ad0*/  ULDC UR4, c[0x0][0x448] ;  /* 0x0001120000047ab9 */ /* 0x000fe20000000800 */
[----:B------:R-:W-:Y:S01]  /*0ae0*/  ULDC UR6, c[0x0][0x424] ;  /* 0x0001090000067ab9 */ /* 0x000fe20000000800 */
[----:B------:R-:W-:Y:S01]  /*0af0*/  UISETP.NE.AND UP1, UPT, UR4, 0x1, UPT ;  /* 0x000000010400788c */ /* 0x000fe2000bf25270 */
[----:B------:R-:W-:Y:S02]  /*0b00*/  ULDC UR7, c[0x0][0x288] ;  /* 0x0000a20000077ab9 */ /* 0x000fe40000000800 */
[----:B------:R-:W-:Y:S01]  /*0b10*/  ULDC.64 UR4, c[0x0][0x418] ;  /* 0x0001060000047ab9 */ /* 0x000fe20000000a00 */
[----:B------:R-:W-:Y:S02]  /*0b20*/  UIADD3 UR7, -UR7, 0x70, URZ ;  /* 0x0000007007077890 */ /* 0x000fe4000fffe13f */
[----:B------:R-:W-:Y:S01]  /*0b30*/  UISETP.NE.U32.AND UP0, UPT, UR4, URZ, UPT ;  /* 0x0000003f0400728c */ /* 0x000fe2000bf05070 */
[----:B------:R-:W-:Y:S01]  /*0b40*/  ULDC UR48, c[0x0][0x2f0] ;  /* 0x0000bc0000307ab9 */ /* 0x000fe20000000800 */
[----:B------:R-:W-:-:S02]  /*0b50*/  USHF.R.U32.HI UR11, URZ, 0x10, UR8 ;  /* 0x000000103f0b7899 */ /* 0x000fc40008011608 */
[----:B------:R-:W-:Y:S01]  /*0b60*/  UISETP.NE.AND.EX UP0, UPT, UR5, URZ, UPT, UP0 ;  /* 0x0000003f0500728c */ /* 0x000fe2000bf05300 */
[----:B------:R-:W-:Y:S02]  /*0b70*/  @UP1 ULDC UR9, c[0x0][0x450] ;  /* 0x0001140000091ab9 */ /* 0x000fe40000000800 */
[----:B------:R-:W-:Y:S01]  /*0b80*/  @UP1 ULDC UR5, c[0x0][0x44c] ;  /* 0x0001130000051ab9 */ /* 0x000fe20000000800 */
[----:B------:R-:W-:-:S04]  /*0b90*/  USEL UR10, UR6, 0x1, UP0 ;  /* 0x00000001060a7887 */ /* 0x000fc80008000000 */
[----:B------:R-:W-:Y:S02]  /*0ba0*/  UIMAD UR7, UR10, UR48, UR7 ;  /* 0x000000300a0772a4 */ /* 0x000fe4000f8e0207 */
[----:B-1----:R-:W-:Y:S01]  /*0bb0*/  USHF.L.U32 UR38, UR38, 0x7, URZ ;  /* 0x0000000726267899 */ /* 0x002fe2000800063f */
[----:B------:R-:W-:-:S03]  /*0bc0*/  IMAD.U32 R17, RZ, RZ, UR10 ;  /* 0x0000000aff117e24 */ /* 0x000fc6000f8e00ff */
[----:B------:R-:W-:Y:S02]  /*0bd0*/  @UP1 UIADD3 UR4, UR38, 0x7f, URZ ;  /* 0x0000007f26041890 */ /* 0x000fe4000fffe03f */
[----:B------:R-:W-:Y:S02]  /*0be0*/  UIADD3 UR6, UR38, 0x7f, URZ ;  /* 0x0000007f26067890 */ /* 0x000fe4000fffe03f */
[----:B------:R-:W-:-:S04]  /*0bf0*/  UIMAD.WIDE.U32 UR4, UR4, UR5, URZ ;  /* 0x00000005040472a5 */ /* 0x000fc8000f8e003f */
[----:B------:R-:W-:Y:S02]  /*0c00*/  @UP1 USHF.R.U32.HI UR6, URZ, UR9, UR5 ;  /* 0x000000093f061299 */ /* 0x000fe40008011605 */
[----:B------:R-:W-:Y:S02]  /*0c10*/  UIMAD UR5, UR10, UR48, 0x6f ;  /* 0x0000006f0a0574a4 */ /* 0x000fe4000f8e0230 */
[----:B------:R-:W-:Y:S01]  /*0c20*/  UIADD3 UR7, UR7, UR6, URZ ;  /* 0x0000000607077290 */ /* 0x000fe2000fffe03f */
[----:B------:R-:W-:Y:S02]  /*0c30*/  UMOV UR4, URZ ;  /* 0x0000003f00047c82 */ /* 0x000fe40008000000 */
[----:B------:R-:W-:Y:S01]  /*0c40*/  UMOV UR6, URZ ;  /* 0x0000003f00067c82 */ /* 0x000fe20008000000 */
[----:B------:R-:W-:Y:S02]  /*0c50*/  UIMAD.WIDE UR4, UR5, -0x6db6db6d, UR4 ;  /* 0x92492493050478a5 */ /* 0x000fe4000f8e0204 */
[----:B------:R-:W-:-:S02]  /*0c60*/  UIMAD.WIDE UR6, UR7, -0x6db6db6d, UR6 ;  /* 0x92492493070678a5 */ /* 0x000fc4000f8e0206 */
[----:B------:R-:W-:Y:S02]  /*0c70*/  USHF.R.U32.HI UR4, URZ, 0x1f, UR5 ;  /* 0x0000001f3f047899 */ /* 0x000fe40008011605 */
[----:B------:R-:W-:Y:S02]  /*0c80*/  USHF.R.U32.HI UR6, URZ, 0x1f, UR7 ;  /* 0x0000001f3f067899 */ /* 0x000fe40008011607 */
[----:B------:R-:W-:Y:S02]  /*0c90*/  ULEA.HI.SX32 UR4, UR5, UR4, 0x1a ;  /* 0x0000000405047291 */ /* 0x000fe4000f8fd23f */
[----:B------:R-:W-:Y:S02]  /*0ca0*/  ULEA.HI.SX32 UR6, UR7, UR6, 0x1a ;  /* 0x0000000607067291 */ /* 0x000fe4000f8fd23f */
[----:B------:R-:W-:Y:S02]  /*0cb0*/  ULOP3.LUT UR7, UR8, 0xffff, URZ, 0xc0, !UPT ;  /* 0x0000ffff08077892 */ /* 0x000fe4000f8ec03f */
[----:B------:R-:W-:-:S04]  /*0cc0*/  UISETP.LT.AND UP0, UPT, UR4, UR6, UPT ;  /* 0x000000060400728c */ /* 0x000fc8000bf01270 */
[----:B------:R-:W-:Y:S02]  /*0cd0*/  USEL UR10, UR4, UR6, UP0 ;  /* 0x00000006040a7287 */ /* 0x000fe40008000000 */
[----:B------:R-:W-:Y:S02]  /*0ce0*/  UISETP.NE.AND UP0, UPT, UR11, URZ, UPT ;  /* 0x0000003f0b00728c */ /* 0x000fe4000bf05270 */
[----:B------:R-:W-:Y:S01]  /*0cf0*/  UISETP.GE.AND UP1, UPT, UR10, 0x1, UPT ;  /* 0x000000010a00788c */ /* 0x000fe2000bf26270 */
[----:B------:R-:W-:-:S05]  /*0d00*/  UMOV UR4, URZ ;  /* 0x0000003f00047c82 */ /* 0x000fca0008000000 */
[----:B------:R-:W-:-:S03]  /*0d10*/  PLOP3.LUT P0, PT, PT, PT, UP1, 0x80, 0x0 ;  /* 0x000000000000781c */ /* 0x000fc60003f0f018 */
[----:B------:R-:W-:-:S10]  /*0d20*/  @!UP0 ULDC UR11, c[0x0][0x9f0] ;  /* 0x00027c00000b8ab9 */ /* 0x000fd40000000800 */
[----:B------:R-:W-:Y:S05]  /*0d30*/  @!P0 BRA `(.L_x_2067) ;  /* 0x0000000000848947 */ /* 0x000fea0003800000 */
[----:B------:R-:W-:Y:S01]  /*0d40*/  IMAD.U32 R3, RZ, RZ, UR11 ;  /* 0x0000000bff037e24 */ /* 0x000fe2000f8e00ff */
[----:B------:R-:W-:Y:S01]  /*0d50*/  UIADD3 UR6, UR11, -0x1, UR10 ;  /* 0xffffffff0b067890 */ /* 0x000fe2000fffe00a */
[----:B------:R-:W-:-:S03]  /*0d60*/  UMOV UR4, URZ ;  /* 0x0000003f00047c82 */ /* 0x000fc60008000000 */
        /* <DEDUP_REMOVED lines=30> */
.L_x_2067:
[----:B------:R-:W-:Y:S01]  /*0f50*/  UIMAD UR6, UR7, UR4, URZ ;  /* 0x00000004070672a4 */ /* 0x000fe2000f8e023f */
[----:B------:R-:W-:Y:S01]  /*0f60*/  IMAD.U32 R0, RZ, RZ, UR10 ;  /* 0x0000000aff007e24 */ /* 0x000fe2000f8e00ff */
[----:B0-----:R-:W0:Y:S01]  /*0f70*/  S2R R2, SR_TID.X ;  /* 0x0000000000027919 */ /* 0x001e220000002100 */
[----:B------:R-:W-:Y:S01]  /*0f80*/  IMAD.U32 R3, RZ, RZ, UR4 ;  /* 0x00000004ff037e24 */ /* 0x000fe2000f8e00ff */
[----:B------:R-:W-:Y:S02]  /*0f90*/  R2UR UR5, R17 ;  /* 0x00000000110572ca */ /* 0x000fe400000e0000 */
[----:B------:R-:W-:Y:S01]  /*0fa0*/  CS2R R118, SRZ ;  /* 0x0000000000767805 */ /* 0x000fe2000001ff00 */
[----:B------:R-:W-:Y:S01]  /*0fb0*/  IMAD.U32 R18, RZ, RZ, UR6 ;  /* 0x00000006ff127e24 */ /* 0x000fe2000f8e00ff */
[----:B------:R-:W-:Y:S02]  /*0fc0*/  PLOP3.LUT P0, PT, PT, PT, PT, 0x80, 0x0 ;  /* 0x000000000000781c */ /* 0x000fe40003f0f070 */
[----:B------:R-:W-:-:S02]  /*0fd0*/  CS2R R116, SRZ ;  /* 0x0000000000747805 */ /* 0x000fc4000001ff00 */
[----:B------:R-:W-:Y:S02]  /*0fe0*/  VIADDMNMX R0, R3, UR6, R0, PT ;  /* 0x0000000603007c46 */ /* 0x000fe4000b800100 */
[----:B------:R-:W-:Y:S02]  /*0ff0*/  CS2R R114, SRZ ;  /* 0x0000000000727805 */ /* 0x000fe4000001ff00 */
[----:B------:R-:W-:Y:S02]  /*1000*/  CS2R R112, SRZ ;  /* 0x0000000000707805 */ /* 0x000fe4000001ff00 */
[----:B------:R-:W-:Y:S02]  /*1010*/  CS2R R110, SRZ ;  /* 0x00000000006e7805 */ /* 0x000fe4000001ff00 */
[----:B------:R-:W-:Y:S02]  /*1020*/  R2UR UR39, R0 ;  /* 0x00000000002772ca */ /* 0x000fe400000e0000 */
[----:B------:R-:W-:-:S02]  /*1030*/  CS2R R108, SRZ ;  /* 0x00000000006c7805 */ /* 0x000fc4000001ff00 */
[----:B------:R-:W-:Y:S02]  /*1040*/  CS2R R106, SRZ ;  /* 0x00000000006a7805 */ /* 0x000fe4000001ff00 */
[----:B------:R-:W-:Y:S01]  /*1050*/  CS2R R104, SRZ ;  /* 0x0000000000687805 */ /* 0x000fe2000001ff00 */
[----:B------:R-:W-:Y:S01]  /*1060*/  UIMAD UR48, UR5, UR48, URZ ;  /* 0x00000030053072a4 */ /* 0x000fe2000f8e023f */
        /* <DEDUP_REMOVED lines=8> */
[----:B------:R-:W-:Y:S01]  /*10f0*/  UISETP.GT.AND UP0, UPT, UR39, UR6, UPT ;  /* 0x000000062700728c */ /* 0x000fe2000bf04270 */
[----:B------:R-:W-:Y:S02]  /*1100*/  CS2R R86, SRZ ;  /* 0x0000000000567805 */ /* 0x000fe4000001ff00 */
[----:B------:R-:W-:-:S02]  /*1110*/  CS2R R84, SRZ ;  /* 0x0000000000547805 */ /* 0x000fc4000001ff00 */
[----:B------:R-:W-:Y:S02]  /*1120*/  CS2R R82, SRZ ;  /* 0x0000000000527805 */ /* 0x000fe4000001ff00 */
[----:B------:R-:W-:Y:S02]  /*1130*/  CS2R R80, SRZ ;  /* 0x0000000000507805 */ /* 0x000fe4000001ff00 */
[----:B------:R-:W-:Y:S02]  /*1140*/  CS2R R78, SRZ ;  /* 0x00000000004e7805 */ /* 0x000fe4000001ff00 */
[----:B------:R-:W-:Y:S02]  /*1150*/  PLOP3.LUT P1, PT, PT, PT, UP0, 0x80, 0x0 ;  /* 0x000000000000781c */ /* 0x000fe40003f2f008 */
[----:B------:R-:W-:Y:S01]  /*1160*/  CS2R R76, SRZ ;  /* 0x00000000004c7805 */ /* 0x000fe2000001ff00 */
[----:B0-----:R-:W-:Y:S01]  /*1170*/  VIADD R22, R2, 0xffffff80 ;  /* 0xffffff8002167836 */ /* 0x001fe20000000000 */
        /* <DEDUP_REMOVED lines=63> */
.L_x_2069:
[----:B------:R-:W-:Y:S02]  /*1570*/  R2UR UR4, R16 ;  /* 0x00000000100472ca */ /* 0x000fe400000e0000 */
[----:B------:R-:W-:-:S11]  /*1580*/  SHF.L.U32 R0, RZ, 0x1f, RZ ;  /* 0x0000001fff007819 */ /* 0x000fd600000006ff */
[----:B------:R-:W0:Y:S02]  /*1590*/  SYNCS.PHASECHK.TRANS64.TRYWAIT P0, [UR4+0x36800], R0 ;  /* 0x03680000ff0075a7 */ /* 0x000e240008000144 */
[----:B0-----:R-:W-:Y:S05]  /*15a0*/  @!P0 BRA `(.L_x_2070) ;  /* 0x0000013800648947 */ /* 0x001fea0003800000 */
.L_x_2191:
[----:B------:R-:W2:Y:S02]  /*15b0*/  LDL R2, [R1+0xc] ;  /* 0x00000c0001027983 */ /* 0x000ea40000100800 */
[----:B--2---:R-:W-:-:S13]  /*15c0*/  R2UR UR4, R2 ;  /* 0x00000000020472ca */ /* 0x004fda00000e0000 */
[----:B------:R-:W-:-:S06]  /*15d0*/  ULOP3.LUT UR4, UR4, 0x1, URZ, 0xfc, !UPT ;  /* 0x0000000104047892 */ /* 0x000fcc000f8efc3f */
[----:B------:R-:W-:-:S05]  /*15e0*/  IMAD.U32 R2, RZ, RZ, UR4 ;  /* 0x00000004ff027e24 */ /* 0x000fca000f8e00ff */
[----:B------:R-:W-:-:S13]  /*15f0*/  ISETP.NE.AND P0, PT, R2, 0x3, PT ;  /* 0x000000030200780c */ /* 0x000fda0003f05270 */
[----:B------:R-:W-:Y:S05]  /*1600*/  @!P0 BRA `(.L_x_2071) ;  /* 0x0000000000048947 */ /* 0x000fea0003800000 */
[----:B------:R-:W-:Y:S01]  /*1610*/  BPT.TRAP 0x1 ;  /* 0x000000040000795c */ /* 0x000fe20000300000 */
.L_x_2071:
[----:B------:R-:W-:-:S13]  /*1620*/  R2UR UR4, R16 ;  /* 0x00000000100472ca */ /* 0x000fda00000e0000 */
[----:B------:R1:W2:Y:S01]  /*1630*/  SYNCS.PHASECHK.TRANS64.TRYWAIT P2, [UR4+0x36830], R0 ;  /* 0x03683000ff0075a7 */ /* 0x0002a20008040144 */
[----:B------:R-:W-:Y:S05]  /*1640*/  @!P0 BRA `(.L_x_2072) ;  /* 0x0000000000048947 */ /* 0x000fea0003800000 */
[----:B------:R-:W-:Y:S01]  /*1650*/  BPT.TRAP 0x1 ;  /* 0x000000040000795c */ /* 0x000fe20000300000 */
.L_x_2072:
[----:B------:R-:W3:Y:S01]  /*1660*/  S2R R2, SR_TID.X ;  /* 0x0000000000027919 */ /* 0x000ee20000002100 */
[----:B------:R-:W-:-:S05]  /*1670*/  IMAD.U32 R4, RZ, RZ, UR36 ;  /* 0x00000024ff047e24 */ /* 0x000fca000f8e00ff */
[----:B------:R-:W-:Y:S02]  /*1680*/  LOP3.LUT R4, R4, 0x10000, RZ, 0xfc, !PT ;  /* 0x0001000004047812 */ /* 0x000fe400078efcff */
[----:B---3--:R-:W-:-:S04]  /*1690*/  LOP3.LUT R2, R2, 0x7f, RZ, 0xc0, !PT ;  /* 0x0000007f02027812 */ /* 0x008fc800078ec0ff */
[----:B------:R-:W-:Y:S01]  /*16a0*/  ISETP.NE.AND P1, PT, R2, RZ, PT ;  /* 0x000000ff0200720c */ /* 0x000fe20003f25270 */
[----:B--2---:R-:W-:-:S12]  /*16b0*/  @P2 BRA `(.L_x_2073) ;  /* 0x00000000000c2947 */ /* 0x004fd80003800000 */
[----:B------:R-:W-:-:S13]  /*16c0*/  R2UR UR4, R16 ;  /* 0x00000000100472ca */ /* 0x000fda00000e0000 */
[----:B------:R-:W2:Y:S02]  /*16d0*/  SYNCS.PHASECHK.TRANS64.TRYWAIT P2, [UR4+0x36830], R0 ;  /* 0x03683000ff0075a7 */ /* 0x000ea40008040144 */
[----:B--2---:R-:W-:Y:S05]  /*16e0*/  @!P2 BRA `(.L_x_2074) ;  /* 0x000001380030a947 */ /* 0x004fea0003800000 */
.L_x_2073:
[----:B------:R-:W-:Y:S05]  /*16f0*/  WARPSYNC.ALL ;  /* 0x0000000000007948 */ /* 0x000fea0003800000 */
        /* <DEDUP_REMOVED lines=17> */
[----:B------:R-:W-:Y:S01]  /*1810*/  R2UR UR21, R5 ;  /* 0x00000000051572ca */ /* 0x000fe200000e0000 */
[----:B------:R-:W-:Y:S01]  /*1820*/  USHF.R.U32.HI UR4, URZ, 0x4, UR4 ;  /* 0x000000043f047899 */ /* 0x000fe20008011604 */
[----:B------:R-:W-:Y:S01]  /*1830*/  R2UR UR6, R4 ;  /* 0x00000000040672ca */ /* 0x000fe200000e0000 */
[----:B------:R-:W-:Y:S01]  /*1840*/  UMOV UR27, 0x40000040 ;  /* 0x40000040001b7882 */ /* 0x000fe20000000000 */
[----:B------:R-:W-:Y:S01]  /*1850*/  UMOV UR29, 0x40000040 ;  /* 0x40000040001d7882 */ /* 0x000fe20000000000 */
[----:B------:R-:W-:Y:S01]  /*1860*/  ULOP3.LUT UR4, UR4, 0x3fff, URZ, 0xc0, !UPT ;  /* 0x00003fff04047892 */ /* 0x000fe2000f8ec03f */
[----:B0-----:R-:W-:Y:S01]  /*1870*/  LOP3.LUT R3, R80, 0xffffff80, RZ, 0xc0, !PT ;  /* 0xffffff8050037812 */ /* 0x001fe200078ec0ff */
[----:B------:R-:W-:Y:S01]  /*1880*/  UMOV UR31, 0x40000040 ;  /* 0x40000040001f7882 */ /* 0x000fe20000000000 */
[----:B------:R-:W-:Y:S01]  /*1890*/  UMOV UR33, 0x40000040 ;  /* 0x4000004000217882 */ /* 0x000fe20000000000 */
[----:B------:R-:W-:Y:S01]  /*18a0*/  ULOP3.LUT UR50, UR4, 0x10000, URZ, 0xfc, !UPT ;  /* 0x0001000004327892 */ /* 0x000fe2000f8efc3f */
[----:B------:R-:W-:Y:S01]  /*18b0*/  LEA.HI R23, R23, R22, RZ, 0x2 ;  /* 0x0000001617177211 */ /* 0x000fe200078f10ff */
[----:B------:R-:W-:Y:S01]  /*18c0*/  UMOV UR35, 0x40000040 ;  /* 0x4000004000237882 */ /* 0x000fe20000000000 */
[----:B------:R-:W-:Y:S01]  /*18d0*/  UMOV UR37, 0x40000040 ;  /* 0x4000004000257882 */ /* 0x000fe20000000000 */
[----:B------:R-:W-:Y:S01]  /*18e0*/  UIADD3 UR4, UR50, 0x80, URZ ;  /* 0x0000008032047890 */ /* 0x000fe2000fffe03f */
[----:B------:R-:W-:Y:S01]  /*18f0*/  IMAD.IADD R3, R22, 0x1, -R3 ;  /* 0x0000000116037824 */ /* 0x000fe200078e0a03 */
[----:B------:R-:W-:Y:S01]  /*1900*/  UIADD3 UR18, UR50, 0x100, URZ ;  /* 0x0000010032127890 */ /* 0x000fe2000fffe03f */
[----:B------:R-:W-:Y:S01]  /*1910*/  LOP3.LUT R23, R23, 0xfffffffc, RZ, 0xc0, !PT ;  /* 0xfffffffc17177812 */ /* 0x000fe200078ec0ff */
[----:B------:R-:W-:Y:S01]  /*1920*/  UMOV UR10, UR50 ;  /* 0x00000032000a7c82 */ /* 0x000fe20008000000 */
[----:B------:R-:W-:Y:S01]  /*1930*/  UIADD3 UR22, UR50, 0x300, URZ ;  /* 0x0000030032167890 */ /* 0x000fe2000fffe03f */
[----:B------:R-:W-:Y:S01]  /*1940*/  HGMMA.64x16x16.F32 R72, gdesc[UR8], RZ, !UPT, gsb0 ;  /* 0x00200000084879f0 */ /* 0x000fe2000c0008ff */
[----:B------:R-:W-:Y:S01]  /*1950*/  UMOV UR14, UR4 ;  /* 0x00000004000e7c82 */ /* 0x000fe20008000000 */
[----:B------:R-:W-:Y:S01]  /*1960*/  R2UR UR8, R4 ;  /* 0x00000000040872ca */ /* 0x000fe200000e0000 */
[----:B------:R-:W-:Y:S01]  /*1970*/  UIADD3 UR10, UR50, 0x180, URZ ;  /* 0x00000180320a7890 */ /* 0x000fe2000fffe03f */
[----:B------:R-:W-:Y:S01]  /*1980*/  R2UR UR9, R5 ;  /* 0x00000000050972ca */ /* 0x000fe200000e0000 */
[----:B------:R-:W-:Y:S01]  /*1990*/  UMOV UR11, 0x40000040 ;  /* 0x40000040000b7882 */ /* 0x000fe20000000000 */
[----:B------:R-:W-:Y:S01]  /*19a0*/  UIADD3 UR4, UR6, 0x2, URZ ;  /* 0x0000000206047890 */ /* 0x000fe2000fffe03f */
[----:B-1----:R-:W-:Y:S01]  /*19b0*/  SHF.R.S32.HI R0, RZ, 0x1f, R3 ;  /* 0x0000001fff007819 */ /* 0x002fe20000011403 */
[----:B------:R-:W-:Y:S01]  /*19c0*/  UIADD3 UR7, UR50, 0x202, URZ ;  /* 0x0000020232077890 */ /* 0x000fe2000fffe03f */
[----:B------:R-:W-:Y:S01]  /*19d0*/  IMAD.IADD R23, R22, 0x1, -R23 ;  /* 0x0000000116177824 */ /* 0x000fe200078e0a17 */
[----:B------:R-:W-:Y:S01]  /*19e0*/  UIADD3 UR24, UR6, 0x404, URZ ;  /* 0x0000040406187890 */ /* 0x000fe2000fffe03f */
[CC--:B------:R-:W-:Y:S01]  /*19f0*/  LEA.HI R2, R0.reuse, R3.reuse, RZ, 0x2 ;  /* 0x0000000300027211 */ /* 0x0c0fe200078f10ff */
[----:B------:R-:W-:Y:S01]  /*1a00*/  UIADD3 UR26, UR50, 0x384, URZ ;  /* 0x00000384321a7890 */ /* 0x000fe2000fffe03f */
[----:B------:R-:W-:Y:S01]  /*1a10*/  LEA.HI R6, R0, R3, RZ, 0x5 ;  /* 0x0000000300067211 */ /* 0x000fe200078f28ff */
[----:B------:R-:W-:Y:S01]  /*1a20*/  UIADD3 UR28, UR6, 0x406, URZ ;  /* 0x00000406061c7890 */ /* 0x000fe2000fffe03f */
[--C-:B------:R-:W-:Y:S01]  /*1a30*/  SHF.R.S32.HI R0, RZ, 0x2, R2.reuse ;  /* 0x00000002ff007819 */ /* 0x100fe20000011402 */
[----:B------:R-:W-:Y:S01]  /*1a40*/  UIADD3 UR30, UR50, 0x386, URZ ;  /* 0x00000386321e7890 */ /* 0x000fe2000fffe03f */
[----:B------:R-:W-:Y:S01]  /*1a50*/  SHF.R.S32.HI R7, RZ, 0x1f, R2 ;  /* 0x0000001fff077819 */ /* 0x000fe20000011402 */
[----:B------:R-:W-:Y:S01]  /*1a60*/  UIADD3 UR32, UR6, 0x800, URZ ;  /* 0x0000080006207890 */ /* 0x000fe2000fffe03f */
[----:B------:R-:W-:Y:S01]  /*1a70*/  LEA.HI R8, R81, R81, RZ, 0x1 ;  /* 0x0000005151087211 */ /* 0x000fe200078f08ff */
[----:B------:R-:W-:Y:S01]  /*1a80*/  UIADD3 UR34, UR50, 0x700, URZ ;  /* 0x0000070032227890 */ /* 0x000fe2000fffe03f */
[----:B------:R-:W-:Y:S01]  /*1a90*/  SHF.R.S32.HI R6, RZ, 0x5, R6 ;  /* 0x00000005ff067819 */ /* 0x000fe20000011406 */
[----:B------:R-:W-:Y:S01]  /*1aa0*/  UIADD3 UR36, UR6, 0x802, URZ ;  /* 0x0000080206247890 */ /* 0x000fe2000fffe03f */
[-C--:B------:R-:W-:Y:S01]  /*1ab0*/  LEA.HI R7, R7, R0.reuse, RZ, 0x3 ;  /* 0x0000000007077211 */ /* 0x080fe200078f18ff */
[----:B------:R-:W-:Y:S01]  /*1ac0*/  UIADD3 UR42, UR50, 0x702, URZ ;  /* 0x00000702322a7890 */ /* 0x000fe2000fffe03f */
[----:B------:R-:W-:Y:S01]  /*1ad0*/  LOP3.LUT R8, R8, 0x3fffffe, RZ, 0xc0, !PT ;  /* 0x03fffffe08087812 */ /* 0x000fe200078ec0ff */
[----:B------:R-:W-:Y:S01]  /*1ae0*/  UMOV UR41, UR37 ;  /* 0x0000002500297c82 */ /* 0x000fe20008000000 */
[----:B------:R-:W-:Y:S01]  /*1af0*/  UMOV UR43, 0x40000040 ;  /* 0x40000040002b7882 */ /* 0x000fe20000000000 */
[----:B------:R-:W-:Y:S01]  /*1b00*/  UIADD3 UR44, UR6, 0x806, URZ ;  /* 0x00000806062c7890 */ /* 0x000fe2000fffe03f */
[----:B------:R-:W-:Y:S01]  /*1b10*/  LEA.HI R9, R23, R23, RZ, 0x1 ;  /* 0x0000001717097211 */ /* 0x000fe200078f08ff */
[----:B------:R-:W-:Y:S01]  /*1b20*/  UMOV UR40, UR36 ;  /* 0x0000002400287c82 */ /* 0x000fe20008000000 */
[----:B------:R-:W-:Y:S01]  /*1b30*/  UIADD3 UR46, UR50, 0x706, URZ ;  /* 0x00000706322e7890 */ /* 0x000fe2000fffe03f */
[----:B------:R-:W-:Y:S01]  /*1b40*/  LEA R6, R6, UR38, 0x4 ;  /* 0x0000002606067c11 */ /* 0x000fe2000f8e20ff */
[----:B------:R-:W-:Y:S01]  /*1b50*/  UMOV UR45, 0x40000040 ;  /* 0x40000040002d7882 */ /* 0x000fe20000000000 */
[----:B------:R-:W-:Y:S01]  /*1b60*/  UMOV UR47, 0x40000040 ;  /* 0x40000040002f7882 */ /* 0x000fe20000000000 */
[----:B------:R-:W-:Y:S01]  /*1b70*/  LOP3.LUT R7, R7, 0xfffffff8, RZ, 0xc0, !PT ;  /* 0xfffffff807077812 */ /* 0x000fe200078ec0ff */
[----:B------:R-:W-:Y:S01]  /*1b80*/  IMAD.IADD R8, R81, 0x1, -R8 ;  /* 0x0000000151087824 */ /* 0x000fe200078e0a08 */
[----:B------:R-:W-:Y:S01]  /*1b90*/  LOP3.LUT R10, R9, 0x1ffffffe, RZ, 0xc0, !PT ;  /* 0x1ffffffe090a7812 */ /* 0x000fe200078ec0ff */
[----:B------:R-:W-:Y:S01]  /*1ba0*/  IMAD.U32 R12, RZ, RZ, UR50 ;  /* 0x00000032ff0c7e24 */ /* 0x000fe2000f8e00ff */
[----:B------:R-:W-:Y:S01]  /*1bb0*/  IADD3 R7, R6, R0, -R7 ;  /* 0x0000000006077210 */ /* 0x000fe20007ffe807 */
[----:B------:R-:W-:Y:S01]  /*1bc0*/  UMOV UR60, URZ ;  /* 0x0000003f003c7c82 */ /* 0x000fe20008000000 */
[----:B------:R-:W-:Y:S01]  /*1bd0*/  LOP3.LUT R2, R2, 0x7ffffffc, RZ, 0xc0, !PT ;  /* 0x7ffffffc02027812 */ /* 0x000fe200078ec0ff */
[----:B------:R-:W-:-:S02]  /*1be0*/  IMAD.IADD R10, R23, 0x1, -R10 ;  /* 0x00000001170a7824 */ /* 0x000fc400078e0a0a */
[----:B------:R-:W-:Y:S02]  /*1bf0*/  IMAD R7, R8, 0x40, R7 ;  /* 0x0000004008077824 */ /* 0x000fe400078e0207 */
[----:B------:R-:W-:Y:S02]  /*1c00*/  IMAD.IADD R13, R3, 0x1, -R2 ;  /* 0x00000001030d7824 */ /* 0x000fe400078e0a02 */
[----:B------:R-:W-:Y:S02]  /*1c10*/  IMAD R11, R10, 0x8, R7 ;  /* 0x000000080a0b7824 */ /* 0x000fe400078e0207 */
[----:B------:R-:W-:Y:S01]  /*1c20*/  IMAD.U32 R3, RZ, RZ, UR48 ;  /* 0x00000030ff037e24 */ /* 0x000fe2000f8e00ff */
[----:B------:R-:W-:Y:S02]  /*1c30*/  WARPGROUP.DEPBAR.LE gsb0, 0x0 ;  /* 0x00008000000079c5 */ /* 0x000fe40000010000 */
[----:B------:R-:W-:Y:S01]  /*1c40*/  WARPGROUP.ARRIVE ;  /* 0x00000000000079c5 */ /* 0x000fe20000000000 */
[----:B------:R-:W-:-:S05]  /*1c50*/  IMAD.MOV.U32 R6, RZ, RZ, R11 ;  /* 0x000000ffff067224 */ /* 0x000fca00078e000b */
        /* <DEDUP_REMOVED lines=91> */
[----:B------:R-:W-:Y:S01]  /*2210*/  UMOV UR11, 0x40000040 ;  /* 0x40000040000b7882 */ /* 0x000fe20000000000 */
        /* <DEDUP_REMOVED lines=29> */
[----:B------:R-:W-:Y:S01]  /*23f0*/  UMOV UR14, UR16 ;  /* 0x00000010000e7c82 */ /* 0x000fe20008000000 */
        /* <DEDUP_REMOVED lines=10> */
[----:B------:R-:W-:Y:S02]  /*24a0*/  UIADD3 UR10, UR50, 0x286, URZ ;  /* 0x00000286320a7890 */ /* 0x000fe4000fffe03f */
[----:B------:R-:W-:Y:S02]  /*24b0*/  UIADD3 UR11, UR6, 0x804, URZ ;  /* 0x00000804060b7890 */ /* 0x000fe4000fffe03f */
[----:B------:R-:W-:Y:S01]  /*24c0*/  UIADD3 UR6, UR50, 0x904, URZ ;  /* 0x0000090432067890 */ /* 0x000fe2000fffe03f */
        /* <DEDUP_REMOVED lines=36> */
[----:B------:R-:W-:Y:S01]  /*2710*/  UIADD3 UR14, UR39, -0x2, URZ ;  /* 0xfffffffe270e7890 */ /* 0x000fe2000fffe03f */
[----:B------:R-:W-:Y:S01]  /*2720*/  R2UR UR15, R18 ;  /* 0x00000000120f72ca */ /* 0x000fe200000e0000 */
        /* <DEDUP_REMOVED lines=229> */
[----:B------:R-:W-:Y:S01]  /*3580*/  UMOV UR41, 0x40000040 ;  /* 0x4000004000297882 */ /* 0x000fe20000000000 */
[----:B------:R-:W-:Y:S01]  /*3590*/  UMOV UR42, UR7 ;  /* 0x00000007002a7c82 */ /* 0x000fe20008000000 */
[----:B------:R-:W-:Y:S01]  /*35a0*/  UMOV UR43, 0x40000040 ;  /* 0x40000040002b7882 */ /* 0x000fe20000000000 */
[----:B------:R-:W-:Y:S02]  /*35b0*/  ULDC UR7, c[0x0][0x448] ;  /* 0x0001120000077ab9 */ /* 0x000fe40000000800 */
[----:B------:R-:W-:Y:S02]  /*35c0*/  UISETP.NE.AND UP0, UPT, UR7, 0x1, UPT ;  /* 0x000000010700788c */ /* 0x000fe4000bf05270 */
[----:B------:R-:W-:-:S04]  /*35d0*/  UIADD3 UR7, UR50, 0x984, URZ ;  /* 0x0000098432077890 */ /* 0x000fc8000fffe03f */
[----:B------:R-:W-:-:S05]  /*35e0*/  PLOP3.LUT P2, PT, PT, PT, UP0, 0x80, 0x0 ;  /* 0x000000000000781c */ /* 0x000fca0003f4f008 */
[----:B------:R-:W-:Y:S02]  /*35f0*/  @UP0 ULDC UR10, c[0x0][0x44c] ;  /* 0x00011300000a0ab9 */ /* 0x000fe40000000800 */
[----:B------:R-:W-:Y:S01]  /*3600*/  UIMAD.WIDE.U32 UR10, UR38, UR10, URZ ;  /* 0x0000000a260a72a5 */ /* 0x000fe2000f8e003f */
        /* <DEDUP_REMOVED lines=26> */
[----:B------:R-:W-:Y:S01]  /*37b0*/  @UP0 ULDC UR7, c[0x0][0x450] ;  /* 0x0001140000070ab9 */ /* 0x000fe20000000800 */
[----:B------:R-:W-:Y:S02]  /*37c0*/  WARPGROUP.DEPBAR.LE gsb0, 0x0 ;  /* 0x00008000000079c5 */ /* 0x000fe40000010000 */
[----:B------:R-:W-:-:S06]  /*37d0*/  WARPGROUP.ARRIVE ;  /* 0x00000000000079c5 */ /* 0x000fcc0000000000 */
[----:B------:R-:W-:Y:S01]  /*37e0*/  HGMMA.64x16x16.F32 R32, gdesc[UR40], R32, gsb0 ;  /* 0x00200000282079f0 */ /* 0x000fe20008000820 */
[----:B------:R-:W-:Y:S01]  /*37f0*/  UMOV UR42, UR6 ;  /* 0x00000006002a7c82 */ /* 0x000fe20008000000 */
[----:B------:R-:W-:Y:S01]  /*3800*/  UMOV UR43, 0x40000040 ;  /* 0x40000040002b7882 */ /* 0x000fe20000000000 */
[----:B------:R-:W-:Y:S02]  /*3810*/  @UP0 ULDC UR6, c[0x0][0x44c] ;  /* 0x0001130000060ab9 */ /* 0x000fe40000000800 */
[----:B------:R-:W-:Y:S01]  /*3820*/  @P2 IMAD.HI.U32 R0, R11, UR6, RZ ;  /* 0x000000060b002c27 */ /* 0x000fe2000f8e00ff */
[----:B------:R-:W-:-:S04]  /*3830*/  UIMAD UR6, UR39, -0x70, UR48 ;  /* 0xffffff90270678a4 */ /* 0x000fc8000f8e0230 */
[----:B------:R-:W-:Y:S01]  /*3840*/  @P2 SHF.R.U32.HI R6, RZ, UR7, R0 ;  /* 0x00000007ff062c19 */ /* 0x000fe20008011600 */
[----:B------:R-:W-:Y:S01]  /*3850*/  UMOV UR7, 0xffffff90 ;  /* 0xffffff9000077882 */ /* 0x000fe20000000000 */
[----:B------:R-:W-:Y:S02]  /*3860*/  UIADD3 UR6, UR6, 0x70, URZ ;  /* 0x0000007006067890 */ /* 0x000fe4000fffe03f */
[----:B------:R-:W-:Y:S01]  /*3870*/  UIMAD UR7, UR39, UR7, 0x71 ;  /* 0x00000071270774a4 */ /* 0x000fe2000f8e0207 */
[----:B------:R-:W0:Y:S03]  /*3880*/  SHFL.IDX PT, R7, R6, 0x1, 0x1c1f ;  /* 0x003c1f0006077f89 */ /* 0x000e2600000e0000 */
[----:B------:R-:W-:Y:S01]  /*3890*/  IMAD.U32 R2, RZ, RZ, UR6 ;  /* 0x00000006ff027e24 */ /* 0x000fe2000f8e00ff */
[----:B------:R-:W-:Y:S01]  /*38a0*/  ULDC UR6, c[0x0][0x288] ;  /* 0x0000a20000067ab9 */ /* 0x000fe20000000800 */
[----:B------:R-:W-:Y:S01]  /*38b0*/  IMAD.U32 R0, RZ, RZ, UR7 ;  /* 0x00000007ff007e24 */ /* 0x000fe2000f8e00ff */
[----:B------:R-:W1:Y:S01]  /*38c0*/  SHFL.IDX PT, R6, R6, RZ, 0x1c1f ;  /* 0x001c1fff06067589 */ /* 0x000e6200000e0000 */
[C---:B------:R-:W-:Y:S01]  /*38d0*/  IMAD R2, R13.reuse, -0x2, R2 ;  /* 0xfffffffe0d027824 */ /* 0x040fe200078e0202 */
[----:B------:R-:W-:Y:S01]  /*38e0*/  ULDC UR7, c[0x0][0x988] ;  /* 0x0002620000077ab9 */ /* 0x000fe20000000800 */
[----:B------:R-:W-:-:S05]  /*38f0*/  IMAD R0, R13, -0x2, R0 ;  /* 0xfffffffe0d007824 */ /* 0x000fca00078e0200 */
[----:B------:R-:W-:-:S04]  /*3900*/  IADD3 R3, R0, -UR6, R3 ;  /* 0x8000000600037c10 */ /* 0x000fc8000fffe003 */
[----:B0-----:R-:W-:-:S04]  /*3910*/  VIADDMNMX R7, R7, R3, R2, PT ;  /* 0x0000000307077246 */ /* 0x001fc80003800102 */
[C---:B------:R-:W-:Y:S02]  /*3920*/  ISETP.GT.AND P3, PT, R7.reuse, RZ, PT ;  /* 0x000000ff0700720c */ /* 0x040fe40003f64270 */
[C---:B------:R-:W-:Y:S02]  /*3930*/  ISETP.GT.AND P4, PT, R7.reuse, 0x1, PT ;  /* 0x000000010700780c */ /* 0x040fe40003f84270 */
[----:B------:R-:W-:Y:S02]  /*3940*/  ISETP.GT.AND P5, PT, R7, 0x8, PT ;  /* 0x000000080700780c */ /* 0x000fe40003fa4270 */
[----:B-1----:R-:W-:Y:S01]  /*3950*/  VIADDMNMX R3, R6, R3, R2, PT ;  /* 0x0000000306037246 */ /* 0x002fe20003800102 */
        /* <DEDUP_REMOVED lines=12> */
[----:B------:R-:W-:Y:S01]  /*3a20*/  ISETP.GT.AND P3, PT, R7, 0x9, PT ;  /* 0x000000090700780c */ /* 0x000fe20003f64270 */
[----:B------:R-:W-:Y:S01]  /*3a30*/  HGMMA.64x16x16.F32 R64, gdesc[UR44], R64, gsb0 ;  /* 0x002000002c4079f0 */ /* 0x000fe20008000840 */
[----:B------:R-:W-:Y:S01]  /*3a40*/  UIADD3 UR46, UR50, 0x806, URZ ;  /* 0x00000806322e7890 */ /* 0x000fe2000fffe03f */
[----:B------:R-:W-:Y:S01]  /*3a50*/  FSEL R23, R78, -INF , P5 ;  /* 0xff8000004e177808 */ /* 0x000fe20002800000 */
[----:B------:R-:W-:Y:S01]  /*3a60*/  UMOV UR47, 0x40000040 ;  /* 0x40000040002f7882 */ /* 0x000fe20000000000 */
[----:B------:R-:W-:-:S02]  /*3a70*/  FMNMX.FTZ R0, R9, R75, !PT ;  /* 0x0000004b09007209 */ /* 0x000fc40007810000 */
[----:B------:R-:W-:Y:S02]  /*3a80*/  ISETP.GT.AND P4, PT, R7, 0x10, PT ;  /* 0x000000100700780c */ /* 0x000fe40003f84270 */
[----:B------:R-:W-:Y:S02]  /*3a90*/  FSEL R79, R79, -INF , P3 ;  /* 0xff8000004f4f7808 */ /* 0x000fe40001800000 */
[----:B------:R-:W-:Y:S02]  /*3aa0*/  FMNMX.FTZ R0, R23, R0, !PT ;  /* 0x0000000017007209 */ /* 0x000fe40007810000 */
[----:B------:R-:W-:Y:S02]  /*3ab0*/  ISETP.GT.AND P3, PT, R7, 0x11, PT ;  /* 0x000000110700780c */ /* 0x000fe40003f64270 */
[----:B------:R-:W-:Y:S02]  /*3ac0*/  FMNMX.FTZ R0, R79, R0, !PT ;  /* 0x000000004f007209 */ /* 0x000fe40007810000 */
[----:B------:R-:W-:-:S04]  /*3ad0*/  ISETP.GT.AND P5, PT, R3, 0x8, PT ;  /* 0x000000080300780c */ /* 0x000fc80003fa4270 */
[----:B------:R-:W-:Y:S01]  /*3ae0*/  FSEL R15, R76, -INF , P5 ;  /* 0xff8000004c0f7808 */ /* 0x000fe20002800000 */
[----:B------:R-:W-:Y:S02]  /*3af0*/  WARPGROUP.DEPBAR.LE gsb0, 0x0 ;  /* 0x00008000000079c5 */ /* 0x000fe40000010000 */
[----:B------:R-:W-:Y:S01]  /*3b00*/  WARPGROUP.ARRIVE ;  /* 0x00000000000079c5 */ /* 0x000fe20000000000 */
[----:B------:R-:W-:Y:S02]  /*3b10*/  FSEL R81, R66, -INF , P4 ;  /* 0xff80000042517808 */ /* 0x000fe40002000000 */
[----:B------:R-:W-:Y:S02]  /*3b20*/  ISETP.GT.AND P4, PT, R7, 0x18, PT ;  /* 0x000000180700780c */ /* 0x000fe40003f84270 */
[----:B------:R-:W-:Y:S01]  /*3b30*/  FSEL R67, R67, -INF , P3 ;  /* 0xff80000043437808 */ /* 0x000fe20001800000 */
[----:B------:R-:W-:Y:S01]  /*3b40*/  HGMMA.64x16x16.F32 R56, gdesc[UR44], R56, gsb0 ;  /* 0x002000002c3879f0 */ /* 0x000fe20008000838 */
[----:B------:R-:W-:Y:S01]  /*3b50*/  UIADD3 UR46, UR50, 0x886, URZ ;  /* 0x00000886322e7890 */ /* 0x000fe2000fffe03f */
[----:B------:R-:W-:Y:S01]  /*3b60*/  FMNMX.FTZ R0, R81, R0, !PT ;  /* 0x0000000051007209 */ /* 0x000fe20007810000 */
[----:B------:R-:W-:Y:S01]  /*3b70*/  UMOV UR47, 0x40000040 ;  /* 0x40000040002f7882 */ /* 0x000fe20000000000 */
[----:B------:R-:W-:-:S02]  /*3b80*/  ISETP.GT.AND P3, PT, R7, 0x19, PT ;  /* 0x000000190700780c */ /* 0x000fc40003f64270 */
[----:B------:R-:W-:Y:S02]  /*3b90*/  FSEL R83, R70, -INF , P4 ;  /* 0xff80000046537808 */ /* 0x000fe40002000000 */
[----:B------:R-:W-:Y:S02]  /*3ba0*/  FMNMX.FTZ R0, R67, R0, !PT ;  /* 0x0000000043007209 */ /* 0x000fe40007810000 */
[----:B------:R-:W-:Y:S02]  /*3bb0*/  ISETP.GT.AND P4, PT, R7, 0x20, PT ;  /* 0x000000200700780c */ /* 0x000fe40003f84270 */
[----:B------:R-:W-:Y:S02]  /*3bc0*/  FSEL R71, R71, -INF , P3 ;  /* 0xff80000047477808 */ /* 0x000fe40001800000 */
[----:B------:R-:W-:Y:S02]  /*3bd0*/  FMNMX.FTZ R0, R83, R0, !PT ;  /* 0x0000000053007209 */ /* 0x000fe40007810000 */
[----:B------:R-:W-:-:S02]  /*3be0*/  ISETP.GT.AND P3, PT, R7, 0x21, PT ;  /* 0x000000210700780c */ /* 0x000fc40003f64270 */
[----:B------:R-:W-:Y:S01]  /*3bf0*/  FMNMX.FTZ R0, R71, R0, !PT ;  /* 0x0000000047007209 */ /* 0x000fe20007810000 */
        /* <DEDUP_REMOVED lines=44> */
[----:B------:R-:W-:Y:S01]  /*3ec0*/  FSEL R101, R46, -INF , P4 ;  /* 0xff8000002e657808 */ /* 0x000fe20002000000 */
[----:B------:R-:W-:Y:S01]  /*3ed0*/  IMAD.U32 R46, RZ, RZ, UR49 ;  /* 0x00000031ff2e7e24 */ /* 0x000fe2000f8e00ff */
        /* <DEDUP_REMOVED lines=12> */
[----:B------:R-:W-:-:S02]  /*3fa0*/  FMNMX.FTZ R0, R105, R0, !PT ;  /* 0x0000000069007209 */ /* 0x000fc40007810000 */
[----:B------:R-:W-:Y:S02]  /*3fb0*/  ISETP.GT.AND P3, PT, R7, 0x59, PT ;  /* 0x000000590700780c */ /* 0x000fe40003f64270 */
[----:B------:R-:W-:Y:S02]  /*3fc0*/  FSEL R109, R38, -INF , P4 ;  /* 0xff800000266d7808 */ /* 0x000fe40002000000 */
[----:B------:R-:W-:Y:S02]  /*3fd0*/  FMNMX.FTZ R0, R107, R0, !PT ;  /* 0x000000006b007209 */ /* 0x000fe40007810000 */
[----:B------:R-:W-:Y:S02]  /*3fe0*/  ISETP.GT.AND P4, PT, R7, 0x60, PT ;  /* 0x000000600700780c */ /* 0x000fe40003f84270 */
[----:B------:R-:W-:Y:S02]  /*3ff0*/  FSEL R111, R39, -INF , P3 ;  /* 0xff800000276f7808 */ /* 0x000fe40001800000 */
[----:B------:R-:W-:-:S02]  /*4000*/  FMNMX.FTZ R0, R109, R0, !PT ;  /* 0x000000006d007209 */ /* 0x000fc40007810000 */
[----:B------:R-:W-:Y:S02]  /*4010*/  ISETP.GT.AND P3, PT, R7, 0x61, PT ;  /* 0x000000610700780c */ /* 0x000fe40003f64270 */
[----:B------:R-:W-:Y:S01]  /*4020*/  FMNMX.FTZ R0, R111, R0, !PT ;  /* 0x000000006f007209 */ /* 0x000fe20007810000 */
[----:B------:R-:W-:Y:S02]  /*4030*/  WARPGROUP.DEPBAR.LE gsb0, 0x0 ;  /* 0x00008000000079c5 */ /* 0x000fe40000010000 */
[----:B------:R-:W-:Y:S02]  /*4040*/  FSEL R113, R26, -INF , P4 ;  /* 0xff8000001a717808 */ /* 0x000fe40002000000 */
[----:B------:R-:W-:Y:S02]  /*4050*/  ISETP.GT.AND P4, PT, R7, 0x68, PT ;  /* 0x000000680700780c */ /* 0x000fe40003f84270 */
[----:B------:R-:W-:Y:S02]  /*4060*/  FSEL R115, R27, -INF , P3 ;  /* 0xff8000001b737808 */ /* 0x000fe40001800000 */
[----:B------:R-:W-:-:S02]  /*4070*/  FMNMX.FTZ R0, R113, R0, !PT ;  /* 0x0000000071007209 */ /* 0x000fc40007810000 */
[----:B------:R-:W-:Y:S02]  /*4080*/  ISETP.GT.AND P3, PT, R7, 0x69, PT ;  /* 0x000000690700780c */ /* 0x000fe40003f64270 */
[----:B------:R-:W-:Y:S02]  /*4090*/  FSEL R117, R30, -INF , P4 ;  /* 0xff8000001e757808 */ /* 0x000fe40002000000 */
[----:B------:R-:W-:Y:S02]  /*40a0*/  FMNMX.FTZ R0, R115, R0, !PT ;  /* 0x0000000073007209 */ /* 0x000fe40007810000 */
[----:B------:R-:W-:Y:S02]  /*40b0*/  FSEL R119, R31, -INF , P3 ;  /* 0xff8000001f777808 */ /* 0x000fe40001800000 */
[----:B------:R-:W-:Y:S02]  /*40c0*/  FMNMX.FTZ R0, R117, R0, !PT ;  /* 0x0000000075007209 */ /* 0x000fe40007810000 */
[----:B------:R-:W-:-:S02]  /*40d0*/  ISETP.GT.AND P4, PT, R3, 0x1, PT ;  /* 0x000000010300780c */ /* 0x000fc40003f84270 */
[----:B------:R-:W-:Y:S01]  /*40e0*/  FMNMX.FTZ R8, R119, R0, !PT ;  /* 0x0000000077087209 */ /* 0x000fe20007810000 */
[----:B------:R-:W-:Y:S01]  /*40f0*/  IMAD.U32 R0, RZ, RZ, UR7 ;  /* 0x00000007ff007e24 */ /* 0x000fe2000f8e00ff */
[----:B------:R-:W-:Y:S01]  /*4100*/  FSEL R73, R73, -INF , P4 ;  /* 0xff80000049497808 */ /* 0x000fe20002000000 */
[----:B------:R-:W-:Y:S01]  /*4110*/  @UP0 ULDC UR7, c[0x0][0x450] ;  /* 0x0001140000070ab9 */ /* 0x000fe20000000800 */
[----:B------:R-:W-:Y:S01]  /*4120*/  ISETP.GT.AND P4, PT, R3, 0x11, PT ;  /* 0x000000110300780c */ /* 0x000fe20003f84270 */
[----:B------:R-:W0:Y:S01]  /*4130*/  SHFL.BFLY PT, R7, R8, 0x2, 0x1f ;  /* 0x0c401f0008077f89 */ /* 0x000e2200000e0000 */
[----:B------:R-:W-:Y:S02]  /*4140*/  @UP0 USHF.R.U32.HI UR38, URZ, UR7, UR11 ;  /* 0x000000073f260299 */ /* 0x000fe4000801160b */
[----:B------:R-:W-:Y:S02]  /*4150*/  FSEL R65, R65, -INF , P4 ;  /* 0xff80000041417808 */ /* 0x000fe40002000000 */
[----:B------:R-:W-:Y:S01]  /*4160*/  ISETP.GT.AND P4, PT, R3, 0x19, PT ;  /* 0x000000190300780c */ /* 0x000fe20003f84270 */
[----:B------:R-:W-:-:S03]  /*4170*/  UIADD3 UR39, UR38, -UR6, UR48 ;  /* 0x8000000626277290 */ /* 0x000fc6000fffe030 */
[----:B------:R-:W-:Y:S01]  /*4180*/  FSEL R69, R69, -INF , P4 ;  /* 0xff80000045457808 */ /* 0x000fe20002000000 */
[----:B------:R-:W-:Y:S01]  /*4190*/  UMOV UR38, URZ ;  /* 0x0000003f00267c82 */ /* 0x000fe20008000000 */
[----:B------:R-:W-:Y:S01]  /*41a0*/  ISETP.GT.AND P4, PT, R3, 0x21, PT ;  /* 0x000000210300780c */ /* 0x000fe20003f84270 */
[----:B------:R-:W-:-:S03]  /*41b0*/  UIMAD.WIDE UR38, UR39, -0x6db6db6d, UR38 ;  /* 0x92492493272678a5 */ /* 0x000fc6000f8e0226 */
[----:B------:R-:W-:Y:S01]  /*41c0*/  FSEL R57, R57, -INF , P4 ;  /* 0xff80000039397808 */ /* 0x000fe20002000000 */
[----:B------:R-:W-:Y:S01]  /*41d0*/  USHF.R.U32.HI UR6, URZ, 0x1f, UR39 ;  /* 0x0000001f3f067899 */ /* 0x000fe20008011627 */
[----:B------:R-:W-:-:S03]  /*41e0*/  ISETP.GT.AND P4, PT, R3, 0x29, PT ;  /* 0x000000290300780c */ /* 0x000fc60003f84270 */
[----:B------:R-:W-:Y:S01]  /*41f0*/  ULEA.HI.SX32 UR6, UR39, UR6, 0x1a ;  /* 0x0000000627067291 */ /* 0x000fe2000f8fd23f */
[----:B------:R-:W-:Y:S02]  /*4200*/  FSEL R61, R61, -INF , P4 ;  /* 0xff8000003d3d7808 */ /* 0x000fe40002000000 */
[----:B------:R-:W-:Y:S01]  /*4210*/  ISETP.GT.AND P4, PT, R3, 0x31, PT ;  /* 0x000000310300780c */ /* 0x000fe20003f84270 */
[----:B------:R-:W-:Y:S01]  /*4220*/  UISETP.LT.AND UP1, UPT, UR15, UR6, UPT ;  /* 0x000000060f00728c */ /* 0x000fe2000bf21270 */
[----:B0-----:R-:W-:Y:S02]  /*4230*/  FMNMX.FTZ R10, R8, R7, !PT ;  /* 0x00000007080a7209 */ /* 0x001fe40007810000 */
[----:B------:R-:W-:Y:S01]  /*4240*/  FSEL R49, R49, -INF , P4 ;  /* 0xff80000031317808 */ /* 0x000fe20002000000 */
[----:B------:R-:W-:Y:S01]  /*4250*/  USEL UR7, UR15, UR6, !UP1 ;  /* 0x000000060f077287 */ /* 0x000fe2000c800000 */
[----:B------:R-:W-:Y:S01]  /*4260*/  ISETP.GT.AND P4, PT, R3, 0x39, PT ;  /* 0x000000390300780c */ /* 0x000fe20003f84270 */
[----:B------:R-:W0:Y:S01]  /*4270*/  SHFL.BFLY PT, R7, R10, 0x1, 0x1f ;  /* 0x0c201f000a077f89 */ /* 0x000e2200000e0000 */
[----:B------:R-:W-:Y:S01]  /*4280*/  UMOV UR6, URZ ;  /* 0x0000003f00067c82 */ /* 0x000fe20008000000 */
[----:B------:R-:W-:Y:S01]  /*4290*/  UISETP.GE.AND UP1, UPT, UR14, UR7, UPT ;  /* 0x000000070e00728c */ /* 0x000fe2000bf26270 */
[----:B------:R-:W-:Y:S01]  /*42a0*/  FSEL R53, R53, -INF , P4 ;  /* 0xff80000035357808 */ /* 0x000fe20002000000 */
[----:B------:R-:W-:Y:S01]  /*42b0*/  IMAD.U32 R204, RZ, RZ, UR7 ;  /* 0x00000007ffcc7e24 */ /* 0x000fe2000f8e00ff */
[----:B------:R-:W-:-:S04]  /*42c0*/  ISETP.GT.AND P4, PT, R3, 0x41, PT ;  /* 0x000000410300780c */ /* 0x000fc80003f84270 */
[----:B------:R-:W-:Y:S02]  /*42d0*/  FSEL R41, R41, -INF , P4 ;  /* 0xff80000029297808 */ /* 0x000fe40002000000 */
[----:B------:R-:W-:-:S04]  /*42e0*/  ISETP.GT.AND P4, PT, R3, 0x49, PT ;  /* 0x000000490300780c */ /* 0x000fc80003f84270 */
[----:B------:R-:W-:Y:S02]  /*42f0*/  FSEL R45, R45, -INF , P4 ;  /* 0xff8000002d2d7808 */ /* 0x000fe40002000000 */
[----:B------:R-:W-:-:S04]  /*4300*/  ISETP.GT.AND P4, PT, R3, 0x51, PT ;  /* 0x000000510300780c */ /* 0x000fc80003f84270 */
[----:B------:R-:W-:Y:S02]  /*4310*/  FSEL R33, R33, -INF , P4 ;  /* 0xff80000021217808 */ /* 0x000fe40002000000 */
[----:B------:R-:W-:Y:S02]  /*4320*/  ISETP.GT.AND P4, PT, R3, 0x59, PT ;  /* 0x000000590300780c */ /* 0x000fe40003f84270 */
[----:B0-----:R-:W-:Y:S02]  /*4330*/  FMNMX.FTZ R7, R10, R7, !PT ;  /* 0x000000070a077209 */ /* 0x001fe40007810000 */
[----:B------:R-:W-:Y:S02]  /*4340*/  FSEL R37, R37, -INF , P4 ;  /* 0xff80000025257808 */ /* 0x000fe40002000000 */
[C---:B------:R-:W-:Y:S01]  /*4350*/  FSETP.NEU.FTZ.AND P3, PT, R7.reuse, -INF , PT ;  /* 0xff8000000700780b */ /* 0x040fe20003f7d000 */
[----:B------:R-:W-:Y:S01]  /*4360*/  FMUL.FTZ R14, R7, R0 ;  /* 0x00000000070e7220 */ /* 0x000fe20000410000 */
[----:B------:R-:W-:-:S04]  /*4370*/  ISETP.GT.AND P4, PT, R3, 0x61, PT ;  /* 0x000000610300780c */ /* 0x000fc80003f84270 */
[----:B------:R-:W-:Y:S02]  /*4380*/  FSEL R14, R14, RZ, P3 ;  /* 0x000000ff0e0e7208 */ /* 0x000fe40001800000 */
[----:B------:R-:W-:Y:S02]  /*4390*/  ISETP.GT.AND P3, PT, R3, RZ, PT ;  /* 0x000000ff0300720c */ /* 0x000fe40003f64270 */
[----:B------:R-:W-:Y:S01]  /*43a0*/  FSEL R25, R25, -INF , P4 ;  /* 0xff80000019197808 */ /* 0x000fe20002000000 */
[-CC-:B------:R-:W-:Y:S01]  /*43b0*/  FFMA.FTZ R201, R9, R0.reuse, -R14.reuse ;  /* 0x0000000009c97223 */ /* 0x180fe2000001080e */
[----:B------:R-:W-:Y:S01]  /*43c0*/  FSEL R9, R72, -INF , P3 ;  /* 0xff80000048097808 */ /* 0x000fe20001800000 */
[-CC-:B------:R-:W-:Y:S01]  /*43d0*/  FFMA.FTZ R203, R23, R0.reuse, -R14.reuse ;  /* 0x0000000017cb7223 */ /* 0x180fe2000001080e */
[----:B------:R-:W-:Y:S01]  /*43e0*/  ISETP.GT.AND P3, PT, R3, 0x9, PT ;  /* 0x000000090300780c */ /* 0x000fe20003f64270 */
[-CC-:B------:R-:W-:Y:S01]  /*43f0*/  FFMA.FTZ R59, R59, R0.reuse, -R14.reuse ;  /* 0x000000003b3b7223 */ /* 0x180fe2000001080e */
[----:B------:R-:W-:Y:S01]  /*4400*/  FMNMX.FTZ R6, R9, R73, !PT ;  /* 0x0000004909067209 */ /* 0x000fe20007810000 */
[-CC-:B------:R-:W-:Y:S01]  /*4410*/  FFMA.FTZ R63, R63, R0.reuse, -R14.reuse ;  /* 0x000000003f3f7223 */ /* 0x180fe2000001080e */
[----:B------:R-:W-:Y:S01]  /*4420*/  FSEL R77, R77, -INF , P3 ;  /* 0xff8000004d4d7808 */ /* 0x000fe20001800000 */
[----:B------:R-:W-:Y:S01]  /*4430*/  MUFU.EX2 R22, R59 ;  /* 0x0000003b00167308 */ /* 0x000fe20000000800 */
[----:B------:R-:W-:Y:S01]  /*4440*/  ISETP.GT.AND P3, PT, R3, 0x10, PT ;  /* 0x000000100300780c */ /* 0x000fe20003f64270 */
[--C-:B------:R-:W-:Y:S01]  /*4450*/  FFMA.FTZ R2, R75, R0, -R14.reuse ;  /* 0x000000004b027223 */ /* 0x100fe2000001080e */
[----:B------:R-:W-:Y:S01]  /*4460*/  FMNMX.FTZ R6, R15, R6, !PT ;  /* 0x000000060f067209 */ /* 0x000fe20007810000 */
[-CC-:B------:R-:W-:Y:S01]  /*4470*/  FFMA.FTZ R8, R79, R0.reuse, -R14.reuse ;  /* 0x000000004f087223 */ /* 0x180fe2000001080e */
[----:B------:R-:W-:Y:S01]  /*4480*/  FSEL R21, R64, -INF , P3 ;  /* 0xff80000040157808 */ /* 0x000fe20001800000 */
[--C-:B------:R-:W-:Y:S01]  /*4490*/  FFMA.FTZ R197, R81, R0, -R14.reuse ;  /* 0x0000000051c57223 */ /* 0x100fe2000001080e */
[----:B------:R-:W-:Y:S01]  /*44a0*/  FMNMX.FTZ R6, R77, R6, !PT ;  /* 0x000000064d067209 */ /* 0x000fe20007810000 */
        /* <DEDUP_REMOVED lines=16> */
[----:B------:R-:W0:Y:S01]  /*45b0*/  MUFU.EX2 R2, R2 ;  /* 0x0000000200027308 */ /* 0x000e220000000800 */
[----:B------:R-:W-:Y:S01]  /*45c0*/  ISETP.GT.AND P3, PT, R3, 0x28, PT ;  /* 0x000000280300780c */ /* 0x000fe20003f64270 */
[--C-:B------:R-:W-:Y:S01]  /*45d0*/  FFMA.FTZ R91, R91, R0, -R14.reuse ;  /* 0x000000005b5b7223 */ /* 0x100fe2000001080e */
[----:B------:R-:W-:Y:S01]  /*45e0*/  FMNMX.FTZ R6, R27, R6, !PT ;  /* 0x000000061b067209 */ /* 0x000fe20007810000 */
[-CC-:B------:R-:W-:Y:S01]  /*45f0*/  FFMA.FTZ R93, R93, R0.reuse, -R14.reuse ;  /* 0x000000005d5d7223 */ /* 0x180fe2000001080e */
[----:B------:R-:W-:Y:S01]  /*4600*/  FSEL R31, R60, -INF , P3 ;  /* 0xff8000003c1f7808 */ /* 0x000fe20001800000 */
[--C-:B------:R-:W-:Y:S01]  /*4610*/  FFMA.FTZ R95, R95, R0, -R14.reuse ;  /* 0x000000005f5f7223 */ /* 0x100fe2000001080e */
[----:B------:R-:W-:Y:S01]  /*4620*/  FMNMX.FTZ R6, R57, R6, !PT ;  /* 0x0000000639067209 */ /* 0x000fe20007810000 */
[-CC-:B------:R-:W-:Y:S01]  /*4630*/  FFMA.FTZ R97, R97, R0.reuse, -R14.reuse ;  /* 0x0000000061617223 */ /* 0x180fe2000001080e */
        /* <DEDUP_REMOVED lines=21> */
[----:B------:R-:W-:Y:S01]  /*4790*/  FFMA.FTZ R119, R119, R0, -R14 ;  /* 0x0000000077777223 */ /* 0x000fe2000001080e */
[----:B------:R-:W-:Y:S01]  /*47a0*/  FMNMX.FTZ R6, R53, R6, !PT ;  /* 0x0000000635067209 */ /* 0x000fe20007810000 */
[----:B------:R-:W-:Y:S01]  /*47b0*/  MUFU.EX2 R203, R203 ;  /* 0x000000cb00cb7308 */ /* 0x000fe20000000800 */
[----:B------:R-:W-:Y:S01]  /*47c0*/  ISETP.GT.AND P3, PT, R3, 0x48, PT ;  /* 0x000000480300780c */ /* 0x000fe20003f64270 */
[----:B0-----:R-:W-:Y:S01]  /*47d0*/  FADD.FTZ R42, R201, R2 ;  /* 0x00000002c92a7221 */ /* 0x001fe20000010000 */
[----:B------:R-:W-:-:S02]  /*47e0*/  FMNMX.FTZ R6, R43, R6, !PT ;  /* 0x000000062b067209 */ /* 0x000fc40007810000 */
[----:B------:R-:W-:Y:S02]  /*47f0*/  CS2R R82, SRZ ;  /* 0x0000000000527805 */ /* 0x000fe4000001ff00 */
[----:B------:R-:W-:Y:S02]  /*4800*/  FSEL R47, R44, -INF , P3 ;  /* 0xff8000002c2f7808 */ /* 0x000fe40001800000 */
[----:B------:R-:W-:Y:S02]  /*4810*/  CS2R R80, SRZ ;  /* 0x0000000000507805 */ /* 0x000fe4000001ff00 */
[----:B------:R-:W-:Y:S01]  /*4820*/  FMNMX.FTZ R6, R41, R6, !PT ;  /* 0x0000000629067209 */ /* 0x000fe20007810000 */
[----:B------:R-:W-:Y:S01]  /*4830*/  MUFU.EX2 R8, R8 ;  /* 0x0000000800087308 */ /* 0x000fe20000000800 */
[----:B------:R-:W-:Y:S02]  /*4840*/  ISETP.GT.AND P3, PT, R3, 0x50, PT ;  /* 0x000000500300780c */ /* 0x000fe40003f64270 */
[----:B------:R-:W-:-:S02]  /*4850*/  CS2R R78, SRZ ;  /* 0x00000000004e7805 */ /* 0x000fc4000001ff00 */
[----:B------:R-:W-:Y:S02]  /*4860*/  FMNMX.FTZ R6, R47, R6, !PT ;  /* 0x000000062f067209 */ /* 0x000fe40007810000 */
[----:B------:R-:W-:Y:S02]  /*4870*/  CS2R R74, SRZ ;  /* 0x00000000004a7805 */ /* 0x000fe4000001ff00 */
[----:B------:R-:W-:Y:S02]  /*4880*/  FSEL R51, R32, -INF , P3 ;  /* 0xff80000020337808 */ /* 0x000fe40001800000 */
[----:B------:R-:W-:Y:S02]  /*4890*/  CS2R R66, SRZ ;  /* 0x0000000000427805 */ /* 0x000fe4000001ff00 */
[----:B------:R-:W-:Y:S01]  /*48a0*/  FMNMX.FTZ R6, R45, R6, !PT ;  /* 0x000000062d067209 */ /* 0x000fe20007810000 */
[----:B------:R-:W-:Y:S01]  /*48b0*/  MUFU.EX2 R197, R197 ;  /* 0x000000c500c57308 */ /* 0x000fe20000000800 */
[----:B------:R-:W-:-:S02]  /*48c0*/  ISETP.GT.AND P3, PT, R3, 0x58, PT ;  /* 0x000000580300780c */ /* 0x000fc40003f64270 */
[----:B------:R-:W-:Y:S02]  /*48d0*/  FMNMX.FTZ R6, R51, R6, !PT ;  /* 0x0000000633067209 */ /* 0x000fe40007810000 */
[----:B------:R-:W-:Y:S02]  /*48e0*/  FSEL R55, R36, -INF , P3 ;  /* 0xff80000024377808 */ /* 0x000fe40001800000 */
[----:B------:R-:W-:Y:S01]  /*48f0*/  FMNMX.FTZ R6, R33, R6, !PT ;  /* 0x0000000621067209 */ /* 0x000fe20007810000 */
[----:B------:R-:W-:Y:S01]  /*4900*/  MUFU.EX2 R10, R10 ;  /* 0x0000000a000a7308 */ /* 0x000fe20000000800 */
[----:B------:R-:W-:Y:S02]  /*4910*/  ISETP.GT.AND P3, PT, R3, 0x60, PT ;  /* 0x000000600300780c */ /* 0x000fe40003f64270 */
[----:B------:R-:W-:Y:S02]  /*4920*/  FMNMX.FTZ R6, R55, R6, !PT ;  /* 0x0000000637067209 */ /* 0x000fe40007810000 */
[----:B------:R-:W-:-:S02]  /*4930*/  FSEL R59, R24, -INF , P3 ;  /* 0xff800000183b7808 */ /* 0x000fc40001800000 */
[----:B------:R-:W-:Y:S01]  /*4940*/  FMNMX.FTZ R6, R37, R6, !PT ;  /* 0x0000000625067209 */ /* 0x000fe20007810000 */
[----:B------:R-:W-:Y:S01]  /*4950*/  MUFU.EX2 R199, R199 ;  /* 0x000000c700c77308 */ /* 0x000fe20000000800 */
[----:B------:R-:W-:Y:S02]  /*4960*/  ISETP.GT.AND P3, PT, R3, 0x68, PT ;  /* 0x000000680300780c */ /* 0x000fe40003f64270 */
[----:B------:R-:W-:Y:S02]  /*4970*/  FMNMX.FTZ R6, R59, R6, !PT ;  /* 0x000000063b067209 */ /* 0x000fe40007810000 */
[----:B------:R-:W-:Y:S02]  /*4980*/  ISETP.GT.AND P4, PT, R3, 0x69, PT ;  /* 0x000000690300780c */ /* 0x000fe40003f84270 */
[----:B------:R-:W-:Y:S01]  /*4990*/  FSEL R63, R28, -INF , P3 ;  /* 0xff8000001c3f7808 */ /* 0x000fe20001800000 */
[----:B------:R0:W-:Y:S01]  /*49a0*/  MUFU.EX2 R20, R71 ;  /* 0x0000004700147308 */ /* 0x0001e20000000800 */
[----:B------:R-:W-:-:S02]  /*49b0*/  FMNMX.FTZ R6, R25, R6, !PT ;  /* 0x0000000619067209 */ /* 0x000fc40007810000 */
[----:B------:R-:W-:Y:S02]  /*49c0*/  FSEL R29, R29, -INF , P4 ;  /* 0xff8000001d1d7808 */ /* 0x000fe40002000000 */
[----:B------:R-:W-:Y:S02]  /*49d0*/  FMNMX.FTZ R6, R63, R6, !PT ;  /* 0x000000063f067209 */ /* 0x000fe40007810000 */
[----:B------:R-:W-:Y:S01]  /*49e0*/  F2FP.F16.F32.PACK_AB R201, R2, R201 ;  /* 0x000000c902c9723e */ /* 0x000fe200000000ff */
[----:B------:R-:W1:Y:S01]  /*49f0*/  MUFU.EX2 R85, R85 ;  /* 0x0000005500557308 */ /* 0x000e620000000800 */
[----:B------:R-:W-:Y:S02]  /*4a00*/  FMNMX.FTZ R6, R29, R6, !PT ;  /* 0x000000061d067209 */ /* 0x000fe40007810000 */
[----:B0-----:R-:W-:-:S03]  /*4a10*/  CS2R R70, SRZ ;  /* 0x0000000000467805 */ /* 0x001fc6000001ff00 */
[----:B------:R-:W0:Y:S02]  /*4a20*/  SHFL.BFLY PT, R3, R6, 0x2, 0x1f ;  /* 0x0c401f0006037f89 */ /* 0x000e2400000e0000 */
[----:B------:R-:W2:Y:S08]  /*4a30*/  MUFU.EX2 R87, R87 ;  /* 0x0000005700577308 */ /* 0x000eb00000000800 */
[----:B------:R-:W-:Y:S01]  /*4a40*/  MUFU.EX2 R89, R89 ;  /* 0x0000005900597308 */ /* 0x000fe20000000800 */
[----:B-1----:R-:W-:-:S07]  /*4a50*/  F2FP.F16.F32.PACK_AB R193, R22, R85 ;  /* 0x0000005516c1723e */ /* 0x002fce00000000ff */
[----:B------:R1:W3:Y:S01]  /*4a60*/  MUFU.EX2 R24, R91 ;  /* 0x0000005b00187308 */ /* 0x0002e20000000800 */
[----:B--2---:R-:W-:Y:S02]  /*4a70*/  F2FP.F16.F32.PACK_AB R195, R26, R87 ;  /* 0x000000571ac3723e */ /* 0x004fe400000000ff */
[----:B0-----:R-:W-:-:S05]  /*4a80*/  FMNMX.FTZ R3, R6, R3, !PT ;  /* 0x0000000306037209 */ /* 0x001fca0007810000 */
[----:B------:R-:W-:Y:S01]  /*4a90*/  MUFU.EX2 R93, R93 ;  /* 0x0000005d005d7308 */ /* 0x000fe20000000800 */
[----:B-1----:R-:W-:Y:S01]  /*4aa0*/  CS2R R90, SRZ ;  /* 0x00000000005a7805 */ /* 0x002fe2000001ff00 */
[----:B------:R-:W0:Y:S06]  /*4ab0*/  SHFL.BFLY PT, R6, R3, 0x1, 0x1f ;  /* 0x0c201f0003067f89 */ /* 0x000e2c00000e0000 */
[----:B------:R1:W2:Y:S01]  /*4ac0*/  MUFU.EX2 R28, R95 ;  /* 0x0000005f001c7308 */ /* 0x0002a20000000800 */
[----:B---3--:R-:W-:-:S07]  /*4ad0*/  F2FP.F16.F32.PACK_AB R189, R24, R89 ;  /* 0x0000005918bd723e */ /* 0x008fce00000000ff */
[----:B------:R-:W-:Y:S01]  /*4ae0*/  MUFU.EX2 R97, R97 ;  /* 0x0000006100617308 */ /* 0x000fe20000000800 */
[----:B-1----:R-:W-:-:S07]  /*4af0*/  CS2R R94, SRZ ;  /* 0x00000000005e7805 */ /* 0x002fce000001ff00 */
[----:B------:R1:W-:Y:S01]  /*4b00*/  MUFU.EX2 R30, R99 ;  /* 0x00000063001e7308 */ /* 0x0003e20000000800 */
[----:B--2---:R-:W-:Y:S02]  /*4b10*/  F2FP.F16.F32.PACK_AB R191, R28, R93 ;  /* 0x0000005d1cbf723e */ /* 0x004fe400000000ff */
[----:B0-----:R-:W-:-:S04]  /*4b20*/  FMNMX.FTZ R6, R3, R6, !PT ;  /* 0x0000000603067209 */ /* 0x001fc80007810000 */
[C---:B------:R-:W-:Y:S01]  /*4b30*/  FSETP.NEU.FTZ.AND P3, PT, R6.reuse, -INF , PT ;  /* 0xff8000000600780b */ /* 0x040fe20003f7d000 */
[----:B------:R-:W-:Y:S01]  /*4b40*/  FMUL.FTZ R3, R6, R0 ;  /* 0x0000000006037220 */ /* 0x000fe20000410000 */
[----:B------:R-:W-:Y:S01]  /*4b50*/  MUFU.EX2 R101, R101 ;  /* 0x0000006500657308 */ /* 0x000fe20000000800 */
[----:B-1----:R-:W-:-:S03]  /*4b60*/  CS2R R98, SRZ ;  /* 0x0000000000627805 */ /* 0x002fc6000001ff00 */
[----:B------:R-:W-:Y:S01]  /*4b70*/  FSEL R14, R3, RZ, P3 ;  /* 0x000000ff030e7208 */ /* 0x000fe20001800000 */
[----:B------:R-:W-:Y:S01]  /*4b80*/  FADD.FTZ R3, R203, R42 ;  /* 0x0000002acb037221 */ /* 0x000fe20000010000 */
[C---:B------:R-:W-:Y:S02]  /*4b90*/  F2FP.F16.F32.PACK_AB R203, R8.reuse, R203 ;  /* 0x000000cb08cb723e */ /* 0x040fe400000000ff */
[----:B------:R-:W-:Y:S01]  /*4ba0*/  MUFU.EX2 R32, R103 ;  /* 0x0000006700207308 */ /* 0x000fe20000000800 */
[-CC-:B------:R-:W-:Y:S01]  /*4bb0*/  FFMA.FTZ R73, R73, R0.reuse, -R14.reuse ;  /* 0x0000000049497223 */ /* 0x180fe2000001080e */
[-CC-:B------:R-:W-:Y:S01]  /*4bc0*/  FFMA.FTZ R9, R9, R0.reuse, -R14.reuse ;  /* 0x0000000009097223 */ /* 0x180fe2000001080e */
[-CC-:B------:R-:W-:Y:S01]  /*4bd0*/  FFMA.FTZ R15, R15, R0.reuse, -R14.reuse ;  /* 0x000000000f0f7223 */ /* 0x180fe2000001080e */
[-CC-:B------:R-:W-:Y:S01]  /*4be0*/  FFMA.FTZ R77, R77, R0.reuse, -R14.reuse ;  /* 0x000000004d4d7223 */ /* 0x180fe2000001080e */
[-CC-:B------:R-:W-:Y:S01]  /*4bf0*/  FFMA.FTZ R21, R21, R0.reuse, -R14.reuse ;  /* 0x0000000015157223 */ /* 0x180fe2000001080e */
[----:B------:R-:W-:Y:S01]  /*4c00*/  FADD.FTZ R42, R8, R3 ;  /* 0x00000003082a7221 */ /* 0x000fe20000010000 */
[-CC-:B------:R-:W-:Y:S01]  /*4c10*/  FFMA.FTZ R65, R65, R0.reuse, -R14.reuse ;  /* 0x0000000041417223 */ /* 0x180fe2000001080e */
[----:B------:R0:W-:Y:S01]  /*4c20*/  MUFU.EX2 R200, R9 ;  /* 0x0000000900c87308 */ /* 0x0001e20000000800 */
[-C--:B------:R-:W-:Y:S01]  /*4c30*/  FFMA.FTZ R23, R23, R0.reuse, -R14 ;  /* 0x0000000017177223 */ /* 0x080fe2000001080e */
[----:B------:R-:W-:Y:S01]  /*4c40*/  FADD.FTZ R3, R197, R42 ;  /* 0x0000002ac5037221 */ /* 0x000fe20000010000 */
[-CC-:B------:R-:W-:Y:S01]  /*4c50*/  FFMA.FTZ R69, R69, R0.reuse, -R14.reuse ;  /* 0x0000000045457223 */ /* 0x180fe2000001080e */
[-CC-:B------:R-:W-:Y:S01]  /*4c60*/  FFMA.FTZ R27, R27, R0.reuse, -R14.reuse ;  /* 0x000000001b1b7223 */ /* 0x180fe2000001080e */
[-CC-:B------:R-:W-:Y:S01]  /*4c70*/  FFMA.FTZ R57, R57, R0.reuse, -R14.reuse ;  /* 0x0000000039397223 */ /* 0x180fe2000001080e */
[----:B------:R-:W-:Y:S01]  /*4c80*/  FADD.FTZ R44, R10, R3 ;  /* 0x000000030a2c7221 */ /* 0x000fe20000010000 */
[-CC-:B------:R-:W-:Y:S01]  /*4c90*/  FFMA.FTZ R31, R31, R0.reuse, -R14.reuse ;  /* 0x000000001f1f7223 */ /* 0x180fe2000001080e */
[----:B------:R-:W1:Y:S01]  /*4ca0*/  MUFU.EX2 R73, R73 ;  /* 0x0000004900497308 */ /* 0x000e620000000800 */
[-C--:B------:R-:W-:Y:S01]  /*4cb0*/  FFMA.FTZ R61, R61, R0.reuse, -R14 ;  /* 0x000000003d3d7223 */ /* 0x080fe2000001080e */
[----:B0-----:R-:W-:Y:S01]  /*4cc0*/  FADD.FTZ R9, R199, R44 ;  /* 0x0000002cc7097221 */ /* 0x001fe20000010000 */
[-CC-:B------:R-:W-:Y:S01]  /*4cd0*/  FFMA.FTZ R35, R35, R0.reuse, -R14.reuse ;  /* 0x0000000023237223 */ /* 0x180fe2000001080e */
[-CC-:B------:R-:W-:Y:S01]  /*4ce0*/  FFMA.FTZ R49, R49, R0.reuse, -R14.reuse ;  /* 0x0000000031317223 */ /* 0x180fe2000001080e */
[-CC-:B------:R-:W-:Y:S01]  /*4cf0*/  FFMA.FTZ R39, R39, R0.reuse, -R14.reuse ;  /* 0x0000000027277223 */ /* 0x180fe2000001080e */
[----:B------:R-:W-:Y:S01]  /*4d00*/  FADD.FTZ R44, R20, R9 ;  /* 0x00000009142c7221 */ /* 0x000fe20000010000 */
[-CC-:B------:R-:W-:Y:S01]  /*4d10*/  FFMA.FTZ R53, R53, R0.reuse, -R14.reuse ;  /* 0x0000000035357223 */ /* 0x180fe2000001080e */
[----:B------:R-:W0:Y:S01]  /*4d20*/  MUFU.EX2 R15, R15 ;  /* 0x0000000f000f7308 */ /* 0x000e220000000800 */
[-C--:B------:R-:W-:Y:S01]  /*4d30*/  FFMA.FTZ R43, R43, R0.reuse, -R14 ;  /* 0x000000002b2b7223 */ /* 0x080fe2000001080e */
[----:B------:R-:W-:Y:S01]  /*4d40*/  FADD.FTZ R9, R85, R44 ;  /* 0x0000002c55097221 */ /* 0x000fe20000010000 */
[-CC-:B------:R-:W-:Y:S01]  /*4d50*/  FFMA.FTZ R41, R41, R0.reuse, -R14.reuse ;  /* 0x0000000029297223 */ /* 0x180fe2000001080e */
[-CC-:B------:R-:W-:Y:S01]  /*4d60*/  FFMA.FTZ R47, R47, R0.reuse, -R14.reuse ;  /* 0x000000002f2f7223 */ /* 0x180fe2000001080e */
[-CC-:B------:R-:W-:Y:S01]  /*4d70*/  FFMA.FTZ R45, R45, R0.reuse, -R14.reuse ;  /* 0x000000002d2d7223 */ /* 0x180fe2000001080e */
[----:B------:R-:W-:Y:S01]  /*4d80*/  FADD.FTZ R44, R22, R9 ;  /* 0x00000009162c7221 */ /* 0x000fe20000010000 */
[-CC-:B------:R-:W-:Y:S01]  /*4d90*/  FFMA.FTZ R51, R51, R0.reuse, -R14.reuse ;  /* 0x0000000033337223 */ /* 0x180fe2000001080e */
[----:B------:R-:W2:Y:S01]  /*4da0*/  MUFU.EX2 R202, R77 ;  /* 0x0000004d00ca7308 */ /* 0x000ea20000000800 */
[----:B-1----:R-:W-:Y:S01]  /*4db0*/  FADD.FTZ R42, R200, R73 ;  /* 0x00000049c82a7221 */ /* 0x002fe20000010000 */
        /* <DEDUP_REMOVED lines=8> */
[----:B------:R-:W-:Y:S01]  /*4e40*/  FFMA.FTZ R14, R29, R0, -R14 ;  /* 0x000000001d0e7223 */ /* 0x000fe2000001080e */
[----:B------:R-:W-:-:S02]  /*4e50*/  PLOP3.LUT P3, PT, PT, PT, UP1, 0x80, 0x0 ;  /* 0x000000000000781c */ /* 0x000fc40003f6f018 */
[----:B------:R-:W-:Y:S02]  /*4e60*/  CS2R R102, SRZ ;  /* 0x0000000000667805 */ /* 0x000fe4000001ff00 */
[----:B------:R-:W-:Y:S01]  /*4e70*/  F2FP.F16.F32.PACK_AB R199, R20, R199 ;  /* 0x000000c714c7723e */ /* 0x000fe200000000ff */
[----:B------:R-:W-:Y:S01]  /*4e80*/  IMAD.U32 R20, RZ, RZ, UR14 ;  /* 0x0000000eff147e24 */ /* 0x000fe2000f8e00ff */
[----:B------:R-:W-:Y:S01]  /*4e90*/  F2FP.F16.F32.PACK_AB R197, R10, R197 ;  /* 0x000000c50ac5723e */ /* 0x000fe200000000ff */
[----:B------:R0:W3:Y:S01]  /*4ea0*/  MUFU.EX2 R196, R65 ;  /* 0x0000004100c47308 */ /* 0x0000e20000000800 */
[----:B--2---:R-:W-:Y:S01]  /*4eb0*/  FADD.FTZ R42, R202, R3 ;  /* 0x00000003ca2a7221 */ /* 0x004fe20000010000 */
[----:B------:R-:W-:Y:S02]  /*4ec0*/  F2FP.F16.F32.PACK_AB R185, R30, R97 ;  /* 0x000000611eb9723e */ /* 0x000fe400000000ff */
[----:B------:R-:W-:Y:S02]  /*4ed0*/  CS2R R84, SRZ ;  /* 0x0000000000547805 */ /* 0x000fe4000001ff00 */
[----:B------:R-:W-:-:S02]  /*4ee0*/  F2FP.F16.F32.PACK_AB R187, R32, R101 ;  /* 0x0000006520bb723e */ /* 0x000fc400000000ff */
[----:B------:R-:W-:Y:S02]  /*4ef0*/  CS2R R76, SRZ ;  /* 0x00000000004c7805 */ /* 0x000fe4000001ff00 */
[----:B------:R-:W-:Y:S02]  /*4f00*/  F2FP.F16.F32.PACK_AB R200, R73, R200 ;  /* 0x000000c849c8723e */ /* 0x000fe400000000ff */
[----:B------:R-:W-:Y:S01]  /*4f10*/  CS2R R72, SRZ ;  /* 0x0000000000487805 */ /* 0x000fe2000001ff00 */
[----:B------:R-:W2:Y:S01]  /*4f20*/  MUFU.EX2 R23, R23 ;  /* 0x0000001700177308 */ /* 0x000ea20000000800 */
[----:B-1----:R-:W-:Y:S01]  /*4f30*/  FADD.FTZ R3, R21, R42 ;  /* 0x0000002a15037221 */ /* 0x002fe20000010000 */
[----:B------:R-:W-:Y:S02]  /*4f40*/  F2FP.F16.F32.PACK_AB R202, R202, R15 ;  /* 0x0000000fcaca723e */ /* 0x000fe400000000ff */
[----:B0-----:R-:W-:-:S04]  /*4f50*/  CS2R R64, SRZ ;  /* 0x0000000000407805 */ /* 0x001fc8000001ff00 */
[----:B------:R0:W1:Y:S01]  /*4f60*/  MUFU.EX2 R198, R69 ;  /* 0x0000004500c67308 */ /* 0x0000620000000800 */
[C---:B---3--:R-:W-:Y:S01]  /*4f70*/  FADD.FTZ R42, R196.reuse, R3 ;  /* 0x00000003c42a7221 */ /* 0x048fe20000010000 */
[----:B------:R-:W-:Y:S01]  /*4f80*/  FADD.FTZ R3, R87, R44 ;  /* 0x0000002c57037221 */ /* 0x000fe20000010000 */
[----:B------:R-:W-:Y:S02]  /*4f90*/  F2FP.F16.F32.PACK_AB R196, R196, R21 ;  /* 0x00000015c4c4723e */ /* 0x000fe400000000ff */
[----:B------:R-:W-:Y:S01]  /*4fa0*/  CS2R R86, SRZ ;  /* 0x0000000000567805 */ /* 0x000fe2000001ff00 */
[----:B------:R-:W-:Y:S01]  /*4fb0*/  FADD.FTZ R44, R26, R3 ;  /* 0x000000031a2c7221 */ /* 0x000fe20000010000 */
[----:B------:R-:W-:Y:S01]  /*4fc0*/  @!P1 VIADD R3, R46, 0x36840 ;  /* 0x000368402e039836 */ /* 0x000fe20000000000 */
[----:B------:R-:W3:Y:S01]  /*4fd0*/  MUFU.EX2 R27, R27 ;  /* 0x0000001b001b7308 */ /* 0x000ee20000000800 */
[----:B--2---:R-:W-:Y:S01]  /*4fe0*/  FADD.FTZ R9, R23, R42 ;  /* 0x0000002a17097221 */ /* 0x004fe20000010000 */
[----:B0-----:R-:W-:-:S02]  /*4ff0*/  CS2R R68, SRZ ;  /* 0x0000000000447805 */ /* 0x001fc4000001ff00 */
[----:B------:R-:W-:-:S04]  /*5000*/  @!P1 PRMT R3, RZ, 0x654, R3 ;  /* 0x00000654ff039816 */ /* 0x000fc80000000003 */
[----:B------:R0:W2:Y:S01]  /*5010*/  MUFU.EX2 R192, R57 ;  /* 0x0000003900c07308 */ /* 0x0000a20000000800 */
[C---:B-1----:R-:W-:Y:S01]  /*5020*/  FADD.FTZ R42, R198.reuse, R9 ;  /* 0x00000009c62a7221 */ /* 0x042fe20000010000 */
[----:B------:R1:W-:Y:S01]  /*5030*/  @!P1 SYNCS.ARRIVE.TRANS64.RED.A1T0 RZ, [R3+URZ], RZ ;  /* 0x000000ff03ff99a7 */ /* 0x0003e2000810043f */
[----:B------:R-:W-:-:S05]  /*5040*/  F2FP.F16.F32.PACK_AB R198, R198, R23 ;  /* 0x00000017c6c6723e */ /* 0x000fca00000000ff */
[----:B------:R-:W1:Y:S01]  /*5050*/  MUFU.EX2 R31, R31 ;  /* 0x0000001f001f7308 */ /* 0x000e620000000800 */
[----:B---3--:R-:W-:Y:S01]  /*5060*/  FADD.FTZ R9, R27, R42 ;  /* 0x0000002a1b097221 */ /* 0x008fe20000010000 */
[----:B0-----:R-:W-:-:S06]  /*5070*/  CS2R R56, SRZ ;  /* 0x0000000000387805 */ /* 0x001fcc000001ff00 */
[----:B------:R0:W3:Y:S01]  /*5080*/  MUFU.EX2 R194, R61 ;  /* 0x0000003d00c27308 */ /* 0x0000e20000000800 */
[C---:B--2---:R-:W-:Y:S01]  /*5090*/  FADD.FTZ R42, R192.reuse, R9 ;  /* 0x00000009c02a7221 */ /* 0x044fe20000010000 */
[----:B------:R-:W-:Y:S02]  /*50a0*/  F2FP.F16.F32.PACK_AB R192, R192, R27 ;  /* 0x0000001bc0c0723e */ /* 0x000fe400000000ff */
[----:B------:R-:W-:-:S04]  /*50b0*/  CS2R R26, SRZ ;  /* 0x00000000001a7805 */ /* 0x000fc8000001ff00 */
[----:B------:R-:W2:Y:S01]  /*50c0*/  MUFU.EX2 R35, R35 ;  /* 0x0000002300237308 */ /* 0x000ea20000000800 */
[----:B-1----:R-:W-:Y:S01]  /*50d0*/  FADD.FTZ R3, R31, R42 ;  /* 0x0000002a1f037221 */ /* 0x002fe20000010000 */
[----:B0-----:R-:W-:-:S06]  /*50e0*/  CS2R R60, SRZ ;  /* 0x00000000003c7805 */ /* 0x001fcc000001ff00 */
[----:B------:R0:W1:Y:S01]  /*50f0*/  MUFU.EX2 R188, R49 ;  /* 0x0000003100bc7308 */ /* 0x0000620000000800 */
[C---:B---3--:R-:W-:Y:S01]  /*5100*/  FADD.FTZ R42, R194.reuse, R3 ;  /* 0x00000003c22a7221 */ /* 0x048fe20000010000 */
[----:B------:R-:W-:-:S06]  /*5110*/  F2FP.F16.F32.PACK_AB R194, R194, R31 ;  /* 0x0000001fc2c2723e */ /* 0x000fcc00000000ff */
[----:B------:R-:W3:Y:S01]  /*5120*/  MUFU.EX2 R39, R39 ;  /* 0x0000002700277308 */ /* 0x000ee20000000800 */
[----:B--2---:R-:W-:Y:S01]  /*5130*/  FADD.FTZ R3, R35, R42 ;  /* 0x0000002a23037221 */ /* 0x004fe20000010000 */
[----:B0-----:R-:W-:-:S06]  /*5140*/  CS2R R48, SRZ ;  /* 0x0000000000307805 */ /* 0x001fcc000001ff00 */
[----:B------:R0:W2:Y:S01]  /*5150*/  MUFU.EX2 R190, R53 ;  /* 0x0000003500be7308 */ /* 0x0000a20000000800 */
[C---:B-1----:R-:W-:Y:S01]  /*5160*/  FADD.FTZ R42, R188.reuse, R3 ;  /* 0x00000003bc2a7221 */ /* 0x042fe20000010000 */
[----:B------:R-:W-:-:S06]  /*5170*/  F2FP.F16.F32.PACK_AB R188, R188, R35 ;  /* 0x00000023bcbc723e */ /* 0x000fcc00000000ff */
[----:B------:R-:W1:Y:S01]  /*5180*/  MUFU.EX2 R43, R43 ;  /* 0x0000002b002b7308 */ /* 0x000e620000000800 */
[----:B---3--:R-:W-:Y:S01]  /*5190*/  FADD.FTZ R3, R39, R42 ;  /* 0x0000002a27037221 */ /* 0x008fe20000010000 */
[----:B0-----:R-:W-:-:S06]  /*51a0*/  CS2R R52, SRZ ;  /* 0x0000000000347805 */ /* 0x001fcc000001ff00 */
[----:B------:R0:W3:Y:S01]  /*51b0*/  MUFU.EX2 R184, R41 ;  /* 0x0000002900b87308 */ /* 0x0000e20000000800 */
[C---:B--2---:R-:W-:Y:S01]  /*51c0*/  FADD.FTZ R2, R190.reuse, R3 ;  /* 0x00000003be027221 */ /* 0x044fe20000010000 */
[----:B------:R-:W-:-:S06]  /*51d0*/  F2FP.F16.F32.PACK_AB R190, R190, R39 ;  /* 0x00000027bebe723e */ /* 0x000fcc00000000ff */
[----:B------:R-:W2:Y:S01]  /*51e0*/  MUFU.EX2 R47, R47 ;  /* 0x0000002f002f7308 */ /* 0x000ea20000000800 */
[----:B0-----:R-:W-:Y:S01]  /*51f0*/  FADD.FTZ R41, R89, R44 ;  /* 0x0000002c59297221 */ /* 0x001fe20000010000 */
[----:B-1----:R-:W-:Y:S01]  /*5200*/  FADD.FTZ R3, R43, R2 ;  /* 0x000000022b037221 */ /* 0x002fe20000010000 */
[----:B------:R-:W-:Y:S02]  /*5210*/  CS2R R88, SRZ ;  /* 0x0000000000587805 */ /* 0x000fe4000001ff00 */
[----:B------:R-:W-:-:S03]  /*5220*/  FADD.FTZ R44, R24, R41 ;  /* 0x00000029182c7221 */ /* 0x000fc60000010000 */
[----:B------:R-:W0:Y:S01]  /*5230*/  MUFU.EX2 R186, R45 ;  /* 0x0000002d00ba7308 */ /* 0x000e220000000800 */
[----:B------:R-:W-:Y:S01]  /*5240*/  FADD.FTZ R9, R93, R44 ;  /* 0x0000002c5d097221 */ /* 0x000fe20000010000 */
[C---:B---3--:R-:W-:Y:S01]  /*5250*/  FADD.FTZ R2, R184.reuse, R3 ;  /* 0x00000003b8027221 */ /* 0x048fe20000010000 */
[----:B------:R-:W-:Y:S02]  /*5260*/  F2FP.F16.F32.PACK_AB R184, R184, R43 ;  /* 0x0000002bb8b8723e */ /* 0x000fe400000000ff */
[----:B------:R-:W-:Y:S01]  /*5270*/  CS2R R92, SRZ ;  /* 0x00000000005c7805 */ /* 0x000fe2000001ff00 */
[----:B------:R-:W-:Y:S01]  /*5280*/  FADD.FTZ R44, R28, R9 ;  /* 0x000000091c2c7221 */ /* 0x000fe20000010000 */
[----:B------:R-:W-:Y:S01]  /*5290*/  CS2R R28, SRZ ;  /* 0x00000000001c7805 */ /* 0x000fe2000001ff00 */
[----:B------:R-:W1:Y:S02]  /*52a0*/  MUFU.EX2 R105, R105 ;  /* 0x0000006900697308 */ /* 0x000e640000000800 */
[----:B------:R-:W-:Y:S01]  /*52b0*/  FADD.FTZ R9, R97, R44 ;  /* 0x0000002c61097221 */ /* 0x000fe20000010000 */
[----:B--2---:R-:W-:Y:S01]  /*52c0*/  FADD.FTZ R3, R47, R2 ;  /* 0x000000022f037221 */ /* 0x004fe20000010000 */
[----:B------:R-:W-:-:S02]  /*52d0*/  CS2R R96, SRZ ;  /* 0x0000000000607805 */ /* 0x000fc4000001ff00 */
[----:B------:R-:W-:Y:S01]  /*52e0*/  FADD.FTZ R44, R30, R9 ;  /* 0x000000091e2c7221 */ /* 0x000fe20000010000 */
[----:B------:R-:W-:Y:S01]  /*52f0*/  CS2R R30, SRZ ;  /* 0x00000000001e7805 */ /* 0x000fe2000001ff00 */
[----:B------:R-:W2:Y:S02]  /*5300*/  MUFU.EX2 R51, R51 ;  /* 0x0000003300337308 */ /* 0x000ea40000000800 */
[----:B------:R-:W-:Y:S01]  /*5310*/  FADD.FTZ R9, R101, R44 ;  /* 0x0000002c65097221 */ /* 0x000fe20000010000 */
[C---:B0-----:R-:W-:Y:S01]  /*5320*/  FADD.FTZ R2, R186.reuse, R3 ;  /* 0x00000003ba027221 */ /* 0x041fe20000010000 */
[----:B------:R-:W-:Y:S02]  /*5330*/  F2FP.F16.F32.PACK_AB R186, R186, R47 ;  /* 0x0000002fbaba723e */ /* 0x000fe400000000ff */
[----:B------:R-:W-:Y:S01]  /*5340*/  CS2R R100, SRZ ;  /* 0x0000000000647805 */ /* 0x000fe2000001ff00 */
[----:B------:R-:W-:Y:S01]  /*5350*/  FADD.FTZ R42, R32, R9 ;  /* 0x00000009202a7221 */ /* 0x000fe20000010000 */
[----:B------:R-:W-:-:S02]  /*5360*/  CS2R R46, SRZ ;  /* 0x00000000002e7805 */ /* 0x000fc4000001ff00 */
[----:B------:R-:W-:Y:S01]  /*5370*/  CS2R R44, SRZ ;  /* 0x00000000002c7805 */ /* 0x000fe2000001ff00 */
[----:B------:R0:W3:Y:S01]  /*5380*/  MUFU.EX2 R34, R107 ;  /* 0x0000006b00227308 */ /* 0x0000e20000000800 */
[----:B-1----:R-:W-:Y:S01]  /*5390*/  FADD.FTZ R9, R105, R42 ;  /* 0x0000002a69097221 */ /* 0x002fe20000010000 */
[----:B------:R-:W-:-:S06]  /*53a0*/  CS2R R42, SRZ ;  /* 0x00000000002a7805 */ /* 0x000fcc000001ff00 */
[----:B------:R1:W4:Y:S01]  /*53b0*/  MUFU.EX2 R180, R33 ;  /* 0x0000002100b47308 */ /* 0x0003220000000800 */
[----:B--2---:R-:W-:Y:S01]  /*53c0*/  FADD.FTZ R3, R51, R2 ;  /* 0x0000000233037221 */ /* 0x004fe20000010000 */
[----:B0-----:R-:W-:-:S06]  /*53d0*/  CS2R R106, SRZ ;  /* 0x00000000006a7805 */ /* 0x001fcc000001ff00 */
[----:B------:R-:W0:Y:S01]  /*53e0*/  MUFU.EX2 R109, R109 ;  /* 0x0000006d006d7308 */ /* 0x000e220000000800 */
[C---:B---3--:R-:W-:Y:S01]  /*53f0*/  FADD.FTZ R8, R34.reuse, R9 ;  /* 0x0000000922087221 */ /* 0x048fe20000010000 */
[----:B------:R-:W-:Y:S02]  /*5400*/  F2FP.F16.F32.PACK_AB R181, R34, R105 ;  /* 0x0000006922b5723e */ /* 0x000fe400000000ff */
[----:B------:R-:W-:Y:S02]  /*5410*/  CS2R R104, SRZ ;  /* 0x0000000000687805 */ /* 0x000fe4000001ff00 */
[----:B------:R-:W-:Y:S02]  /*5420*/  CS2R R34, SRZ ;  /* 0x0000000000227805 */ /* 0x000fe4000001ff00 */
[----:B-1----:R-:W-:Y:S01]  /*5430*/  CS2R R32, SRZ ;  /* 0x0000000000207805 */ /* 0x002fe2000001ff00 */
[----:B------:R-:W1:Y:S01]  /*5440*/  MUFU.EX2 R55, R55 ;  /* 0x0000003700377308 */ /* 0x000e620000000800 */
[C---:B----4-:R-:W-:Y:S01]  /*5450*/  FADD.FTZ R2, R180.reuse, R3 ;  /* 0x00000003b4027221 */ /* 0x050fe20000010000 */
[----:B------:R-:W-:-:S02]  /*5460*/  F2FP.F16.F32.PACK_AB R180, R180, R51 ;  /* 0x00000033b4b4723e */ /* 0x000fc400000000ff */
[----:B------:R-:W-:-:S04]  /*5470*/  CS2R R50, SRZ ;  /* 0x0000000000327805 */ /* 0x000fc8000001ff00 */
[----:B------:R2:W3:Y:S01]  /*5480*/  MUFU.EX2 R36, R111 ;  /* 0x0000006f00247308 */ /* 0x0004e20000000800 */
[----:B0-----:R-:W-:-:S07]  /*5490*/  FADD.FTZ R9, R109, R8 ;  /* 0x000000086d097221 */ /* 0x001fce0000010000 */
[----:B------:R0:W4:Y:S01]  /*54a0*/  MUFU.EX2 R182, R37 ;  /* 0x0000002500b67308 */ /* 0x0001220000000800 */
[----:B-1----:R-:W-:Y:S01]  /*54b0*/  FADD.FTZ R3, R55, R2 ;  /* 0x0000000237037221 */ /* 0x002fe20000010000 */
[----:B--2---:R-:W-:-:S06]  /*54c0*/  CS2R R110, SRZ ;  /* 0x00000000006e7805 */ /* 0x004fcc000001ff00 */
[----:B------:R-:W1:Y:S01]  /*54d0*/  MUFU.EX2 R113, R113 ;  /* 0x0000007100717308 */ /* 0x000e620000000800 */
[C---:B---3--:R-:W-:Y:S01]  /*54e0*/  FADD.FTZ R8, R36.reuse, R9 ;  /* 0x0000000924087221 */ /* 0x048fe20000010000 */
[----:B------:R-:W-:Y:S02]  /*54f0*/  F2FP.F16.F32.PACK_AB R183, R36, R109 ;  /* 0x0000006d24b7723e */ /* 0x000fe400000000ff */
[----:B------:R-:W-:Y:S02]  /*5500*/  CS2R R108, SRZ ;  /* 0x00000000006c7805 */ /* 0x000fe4000001ff00 */
[----:B0-----:R-:W-:Y:S02]  /*5510*/  CS2R R36, SRZ ;  /* 0x0000000000247805 */ /* 0x001fe4000001ff00 */
[----:B------:R-:W0:Y:S01]  /*5520*/  MUFU.EX2 R59, R59 ;  /* 0x0000003b003b7308 */ /* 0x000e220000000800 */
[C---:B----4-:R-:W-:Y:S01]  /*5530*/  FADD.FTZ R2, R182.reuse, R3 ;  /* 0x00000003b6027221 */ /* 0x050fe20000010000 */
[----:B------:R-:W-:-:S02]  /*5540*/  F2FP.F16.F32.PACK_AB R182, R182, R55 ;  /* 0x00000037b6b6723e */ /* 0x000fc400000000ff */
[----:B------:R-:W-:-:S04]  /*5550*/  CS2R R54, SRZ ;  /* 0x0000000000367805 */ /* 0x000fc8000001ff00 */
[----:B------:R2:W3:Y:S01]  /*5560*/  MUFU.EX2 R38, R115 ;  /* 0x0000007300267308 */ /* 0x0004e20000000800 */
[----:B-1----:R-:W-:-:S07]  /*5570*/  FADD.FTZ R9, R113, R8 ;  /* 0x0000000871097221 */ /* 0x002fce0000010000 */
[----:B------:R1:W4:Y:S01]  /*5580*/  MUFU.EX2 R176, R25 ;  /* 0x0000001900b07308 */ /* 0x0003220000000800 */
[----:B0-----:R-:W-:Y:S01]  /*5590*/  FADD.FTZ R3, R59, R2 ;  /* 0x000000023b037221 */ /* 0x001fe20000010000 */
[----:B--2---:R-:W-:-:S06]  /*55a0*/  CS2R R114, SRZ ;  /* 0x0000000000727805 */ /* 0x004fcc000001ff00 */
        /* <DEDUP_REMOVED lines=11> */
[----:B0-----:R-:W-:Y:S01]  /*5660*/  FADD.FTZ R9, R117, R8 ;  /* 0x0000000875097221 */ /* 0x001fe20000010000 */
[----:B------:R-:W-:-:S06]  /*5670*/  IMAD.U32 R8, RZ, RZ, UR6 ;  /* 0x00000006ff087e24 */ /* 0x000fcc000f8e00ff */
[----:B------:R-:W0:Y:S01]  /*5680*/  MUFU.EX2 R14, R14 ;  /* 0x0000000e000e7308 */ /* 0x000e220000000800 */
[----:B-1----:R-:W-:Y:S01]  /*5690*/  FADD.FTZ R3, R63, R2 ;  /* 0x000000023f037221 */ /* 0x002fe20000010000 */
[----:B------:R-:W-:Y:S01]  /*56a0*/  IMAD.MOV.U32 R2, RZ, RZ, 0x3f800000 ;  /* 0x3f800000ff027424 */ /* 0x000fe200078e00ff */
[----:B--2---:R-:W-:Y:S01]  /*56b0*/  CS2R R118, SRZ ;  /* 0x0000000000767805 */ /* 0x004fe2000001ff00 */
[C---:B---3--:R-:W-:Y:S01]  /*56c0*/  FADD.FTZ R9, R40.reuse, R9 ;  /* 0x0000000928097221 */ /* 0x048fe20000010000 */
[----:B------:R-:W-:Y:S02]  /*56d0*/  F2FP.F16.F32.PACK_AB R179, R40, R117 ;  /* 0x0000007528b3723e */ /* 0x000fe400000000ff */
[----:B------:R-:W-:Y:S02]  /*56e0*/  CS2R R116, SRZ ;  /* 0x0000000000747805 */ /* 0x000fe4000001ff00 */
[----:B------:R-:W-:Y:S01]  /*56f0*/  CS2R R40, SRZ ;  /* 0x0000000000287805 */ /* 0x000fe2000001ff00 */
[C---:B0-----:R-:W-:Y:S01]  /*5700*/  FADD.FTZ R10, R14.reuse, R3 ;  /* 0x000000030e0a7221 */ /* 0x041fe20000010000 */
[----:B------:R-:W-:Y:S01]  /*5710*/  F2FP.F16.F32.PACK_AB R178, R14, R63 ;  /* 0x0000003f0eb2723e */ /* 0x000fe200000000ff */
[----:B------:R-:W-:Y:S01]  /*5720*/  IMAD.MOV.U32 R3, RZ, RZ, 0x3f800000 ;  /* 0x3f800000ff037424 */ /* 0x000fe200078e00ff */
[----:B------:R-:W-:Y:S01]  /*5730*/  CS2R R62, SRZ ;  /* 0x00000000003e7805 */ /* 0x000fe2000001ff00 */
[----:B------:R-:W-:Y:S06]  /*5740*/  @!P3 BRA `(.L_x_2075) ;  /* 0x00000044005cb947 */ /* 0x000fec0003800000 */
[----:B------:R-:W-:Y:S01]  /*5750*/  R2UR UR58, R20 ;  /* 0x00000000143a72ca */ /* 0x000fe200000e0000 */
[----:B------:R-:W-:Y:S01]  /*5760*/  IMAD.MOV.U32 R14, RZ, RZ, R7 ;  /* 0x000000ffff0e7224 */ /* 0x000fe200078e0007 */
[----:B------:R-:W-:Y:S01]  /*5770*/  UMOV UR61, URZ ;  /* 0x0000003f003d7c82 */ /* 0x000fe20008000000 */
[----:B------:R-:W-:Y:S01]  /*5780*/  IMAD.MOV.U32 R15, RZ, RZ, R6 ;  /* 0x000000ffff0f7224 */ /* 0x000fe200078e0006 */
[----:B------:R-:W-:Y:S01]  /*5790*/  UMOV UR57, URZ ;  /* 0x0000003f00397c82 */ /* 0x000fe20008000000 */
[----:B------:R-:W-:Y:S02]  /*57a0*/  IMAD.MOV.U32 R3, RZ, RZ, 0x3f800000 ;  /* 0x3f800000ff037424 */ /* 0x000fe400078e00ff */
[----:B------:R-:W-:-:S08]  /*57b0*/  IMAD.MOV.U32 R119, RZ, RZ, RZ ;  /* 0x000000ffff777224 */ /* 0x000fd000078e00ff */
.L_x_2084:
[----:B------:R-:W-:-:S04]  /*57c0*/  UIADD3 UR6, UR57, 0x1, URZ ;  /* 0x0000000139067890 */ /* 0x000fc8000fffe03f */
[----:B------:R-:W-:-:S04]  /*57d0*/  UISETP.NE.AND UP1, UPT, UR6, 0x2, UPT ;  /* 0x000000020600788c */ /* 0x000fc8000bf25270 */
[----:B------:R-:W-:Y:S02]  /*57e0*/  USEL UR7, URZ, 0x1, UP1 ;  /* 0x000000013f077887 */ /* 0x000fe40008800000 */
[----:B------:R-:W-:Y:S02]  /*57f0*/  USEL UR60, UR6, URZ, UP1 ;  /* 0x0000003f063c7287 */ /* 0x000fe40008800000 */
[----:B------:R-:W-:-:S06]  /*5800*/  ULOP3.LUT UR6, UR61, UR7, URZ, 0x3c, !UPT ;  /* 0x000000073d067292 */ /* 0x000fcc000f8e3c3f */
[----:B------:R-:W-:Y:S01]  /*5810*/  IMAD.U32 R8, RZ, RZ, UR6 ;  /* 0x00000006ff087e24 */ /* 0x000fe2000f8e00ff */
[----:B------:R-:W-:Y:S06]  /*5820*/  @!P0 BRA `(.L_x_2076) ;  /* 0x0000000000048947 */ /* 0x000fec0003800000 */
[----:B------:R-:W-:Y:S01]  /*5830*/  BPT.TRAP 0x1 ;  /* 0x000000040000795c */ /* 0x000fe20000300000 */
.L_x_2076:
        /* <DEDUP_REMOVED lines=8> */
.L_x_2077:
[----:B-1----:R-:W-:Y:S05]  /*58c0*/  @P3 BRA `(.L_x_2078) ;  /* 0x0000000000083947 */ /* 0x002fea0003800000 */
[----:B------:R-:W1:Y:S02]  /*58d0*/  SYNCS.PHASECHK.TRANS64.TRYWAIT P3, [UR59+0x36830], R0 ;  /* 0x03683000ff0075a7 */ /* 0x000e64000806017b */
[----:B-1----:R-:W-:Y:S05]  /*58e0*/  @!P3 BRA `(.L_x_2079) ;  /* 0x000000f400ccb947 */ /* 0x002fea0003800000 */
.L_x_2078:
        /* <DEDUP_REMOVED lines=10> */
[----:B01----:R-:W-:Y:S01]  /*5990*/  MOV R0, UR41 ;  /* 0x0000002900007c02 */ /* 0x003fe20008000f00 */
[----:B------:R-:W-:Y:S01]  /*59a0*/  UMOV UR15, 0x40000040 ;  /* 0x40000040000f7882 */ /* 0x000fe20000000000 */
[----:B------:R-:W-:Y:S01]  /*59b0*/  MOV R6, UR40 ;  /* 0x0000002800067c02 */ /* 0x000fe20008000f00 */
[----:B------:R-:W-:Y:S01]  /*59c0*/  UIMAD UR56, UR60, 0xa80, UR6 ;  /* 0x00000a803c3878a4 */ /* 0x000fe2000f8e0206 */
[C---:B------:R-:W-:Y:S01]  /*59d0*/  R2UR UR40, R4.reuse ;  /* 0x00000000042872ca */ /* 0x040fe200000e0000 */
[----:B------:R-:W-:Y:S01]  /*59e0*/  UMOV UR19, 0x40000040 ;  /* 0x4000004000137882 */ /* 0x000fe20000000000 */
[C---:B------:R-:W-:Y:S01]  /*59f0*/  R2UR UR41, R5.reuse ;  /* 0x00000000052972ca */ /* 0x040fe200000e0000 */
[----:B------:R-:W-:Y:S01]  /*5a00*/  UIADD3 UR50, UR56, 0x80, URZ ;  /* 0x0000008038327890 */ /* 0x000fe2000fffe03f */
[----:B------:R-:W-:Y:S01]  /*5a10*/  MOV R7, UR45 ;  /* 0x0000002d00077c02 */ /* 0x000fe20008000f00 */
[----:B------:R-:W-:Y:S01]  /*5a20*/  UIADD3 UR6, UR56, 0x100, URZ ;  /* 0x0000010038067890 */ /* 0x000fe2000fffe03f */
[----:B------:R-:W-:Y:S01]  /*5a30*/  MOV R20, UR44 ;  /* 0x0000002c00147c02 */ /* 0x000fe20008000f00 */
[----:B------:R-:W-:Y:S01]  /*5a40*/  UMOV UR54, UR56 ;  /* 0x0000003800367c82 */ /* 0x000fe20008000000 */
[----:B------:R-:W-:Y:S01]  /*5a50*/  UIADD3 UR7, UR56, 0x180, URZ ;  /* 0x0000018038077890 */ /* 0x000fe2000fffe03f */
[----:B------:R-:W-:Y:S01]  /*5a60*/  HGMMA.64x16x16.F32 R168, gdesc[UR52], RZ, !UPT, gsb0 ;  /* 0x0020000034a879f0 */ /* 0x000fe2000c0008ff */
[C---:B------:R-:W-:Y:S01]  /*5a70*/  R2UR UR52, R4.reuse ;  /* 0x00000000043472ca */ /* 0x040fe200000e0000 */
[----:B------:R-:W-:Y:S01]  /*5a80*/  UMOV UR55, 0x40000040 ;  /* 0x4000004000377882 */ /* 0x000fe20000000000 */
[C---:B------:R-:W-:Y:S01]  /*5a90*/  R2UR UR53, R5.reuse ;  /* 0x00000000053572ca */ /* 0x040fe200000e0000 */
[----:B------:R-:W-:Y:S01]  /*5aa0*/  UMOV UR54, UR6 ;  /* 0x0000000600367c82 */ /* 0x000fe20008000000 */
[----:B------:R-:W-:Y:S01]  /*5ab0*/  R2UR UR44, R4 ;  /* 0x00000000042c72ca */ /* 0x000fe200000e0000 */
[----:B------:R-:W-:Y:S01]  /*5ac0*/  UMOV UR42, UR7 ;  /* 0x00000007002a7c82 */ /* 0x000fe20008000000 */
[----:B------:R-:W-:Y:S01]  /*5ad0*/  R2UR UR45, R5 ;  /* 0x00000000052d72ca */ /* 0x000fe200000e0000 */
[----:B------:R-:W-:Y:S01]  /*5ae0*/  UIADD3 UR6, UR56, 0x200, URZ ;  /* 0x0000020038067890 */ /* 0x000fe2000fffe03f */
[-C--:B------:R-:W-:Y:S01]  /*5af0*/  FMUL.FTZ R24, R24, R2.reuse ;  /* 0x0000000218187220 */ /* 0x080fe20000410000 */
[----:B------:R-:W-:Y:S01]  /*5b00*/  UMOV UR7, 0x40000040 ;  /* 0x4000004000077882 */ /* 0x000fe20000000000 */
[----:B------:R-:W-:Y:S01]  /*5b10*/  UIADD3 UR10, UR56, 0x82, URZ ;  /* 0x00000082380a7890 */ /* 0x000fe2000fffe03f */
[-C--:B------:R-:W-:Y:S01]  /*5b20*/  FMUL.FTZ R25, R25, R2.reuse ;  /* 0x0000000219197220 */ /* 0x080fe20000410000 */
[----:B------:R-:W-:Y:S01]  /*5b30*/  UIADD3 UR11, UR56, 0x102, URZ ;  /* 0x00000102380b7890 */ /* 0x000fe2000fffe03f */
[-C--:B------:R-:W-:Y:S01]  /*5b40*/  FMUL.FTZ R28, R28, R2.reuse ;  /* 0x000000021c1c7220 */ /* 0x080fe20000410000 */
[----:B------:R-:W-:Y:S01]  /*5b50*/  UMOV UR46, UR6 ;  /* 0x00000006002e7c82 */ /* 0x000fe20008000000 */
        /* <DEDUP_REMOVED lines=572> */
.L_x_2080:
[----:B------:R-:W-:Y:S01]  /*7f20*/  R2UR UR6, R16 ;  /* 0x00000000100672ca */ /* 0x000fe200000e0000 */
[----:B------:R-:W-:-:S05]  /*7f30*/  IMAD.U32 R0, RZ, RZ, UR61 ;  /* 0x0000003dff007e24 */ /* 0x000fca000f8e00ff */
[----:B------:R-:W-:-:S07]  /*7f40*/  SHF.L.U32 R0, R0, 0x1f, RZ ;  /* 0x0000001f00007819 */ /* 0x000fce00000006ff */
[----:B------:R-:W-:-:S09]  /*7f50*/  ULEA UR11, UR57, UR6, 0x3 ;  /* 0x00000006390b7291 */ /* 0x000fd2000f8e183f */
[----:B------:R0:W1:Y:S01]  /*7f60*/  SYNCS.PHASECHK.TRANS64.TRYWAIT P3, [UR11+0x36850], R0 ;  /* 0x03685000ff0075a7 */ /* 0x000062000806014b */
[----:B------:R-:W-:Y:S05]  /*7f70*/  @!P0 BRA `(.L_x_2081) ;  /* 0x0000000000048947 */ /* 0x000fea0003800000 */
[----:B------:R-:W-:Y:S01]  /*7f80*/  BPT.TRAP 0x1 ;  /* 0x000000040000795c */ /* 0x000fe20000300000 */
.L_x_2081:
[----:B-1----:R-:W-:Y:S05]  /*7f90*/  @P3 BRA `(.L_x_2082) ;  /* 0x0000000000083947 */ /* 0x002fea0003800000 */
[----:B------:R-:W1:Y:S02]  /*7fa0*/  SYNCS.PHASECHK.TRANS64.TRYWAIT P3, [UR11+0x36850], R0 ;  /* 0x03685000ff0075a7 */ /* 0x000e64000806014b */
[----:B-1----:R-:W-:Y:S05]  /*7fb0*/  @!P3 BRA `(.L_x_2083) ;  /* 0x000000d00030b947 */ /* 0x002fea0003800000 */
.L_x_2082:
[----:B------:R-:W-:Y:S01]  /*7fc0*/  R2UR UR6, R16 ;  /* 0x00000000100672ca */ /* 0x000fe200000e0000 */
[----:B------:R-:W-:Y:S01]  /*7fd0*/  WARPGROUP.ARRIVE ;  /* 0x00000000000079c5 */ /* 0x000fe20000000000 */
[----:B------:R-:W-:Y:S01]  /*7fe0*/  UMOV UR7, 0x40000040 ;  /* 0x4000004000077882 */ /* 0x000fe20000000000 */
[----:B------:R-:W-:Y:S01]  /*7ff0*/  IMAD.MOV.U32 R6, RZ, RZ, R11 ;  /* 0x000000ffff067224 */ /* 0x000fe200078e000b */
[----:B------:R-:W-:Y:S01]  /*8000*/  R2UR UR15, R17 ;  /* 0x00000000110f72ca */ /* 0x000fe200000e0000 */
[----:B------:R-:W-:Y:S01]  /*8010*/  ULDC UR18, c[0x0][0x2f0] ;  /* 0x0000bc0000127ab9 */ /* 0x000fe20000000800 */
[----:B------:R-:W-:Y:S01]  /*8020*/  ULDC UR14, c[0x0][0x288] ;  /* 0x0000a200000e7ab9 */ /* 0x000fe20000000800 */
[----:B------:R-:W-:Y:S01]  /*8030*/  IMAD.U32 R7, RZ, RZ, UR18 ;  /* 0x00000012ff077e24 */ /* 0x000fe2000f8e00ff */
[----:B------:R-:W-:-:S05]  /*8040*/  R2UR UR61, R8 ;  /* 0x00000000083d72ca */ /* 0x000fca00000e0000 */
[----:B------:R-:W-:-:S04]  /*8050*/  UIADD3 UR6, UR6, 0x400, URZ ;  /* 0x0000040006067890 */ /* 0x000fc8000fffe03f */
[----:B------:R-:W-:-:S04]  /*8060*/  USHF.R.U32.HI UR6, URZ, 0x4, UR6 ;  /* 0x000000043f067899 */ /* 0x000fc80008011606 */
[----:B------:R-:W-:-:S04]  /*8070*/  ULOP3.LUT UR6, UR6, 0x3fff, URZ, 0xc0, !UPT ;  /* 0x00003fff06067892 */ /* 0x000fc8000f8ec03f */
[----:B------:R-:W-:-:S04]  /*8080*/  ULOP3.LUT UR6, UR6, 0x3800000, URZ, 0xfc, !UPT ;  /* 0x0380000006067892 */ /* 0x000fc8000f8efc3f */
[----:B------:R-:W-:-:S03]  /*8090*/  UIMAD UR10, UR57, 0xa80, UR6 ;  /* 0x00000a80390a78a4 */ /* 0x000fc6000f8e0206 */
[----:B------:R-:W-:-:S04]  /*80a0*/  UMOV UR57, UR60 ;  /* 0x0000003c00397c82 */ /* 0x000fc80008000000 */
        /* <DEDUP_REMOVED lines=12> */
[----:B------:R-:W-:Y:S01]  /*8170*/  @UP0 ULDC UR6, c[0x0][0x44c] ;  /* 0x0001130000060ab9 */ /* 0x000fe20000000800 */
[----:B------:R-:W-:Y:S01]  /*8180*/  UMOV UR7, 0x40000040 ;  /* 0x4000004000077882 */ /* 0x000fe20000000000 */
[----:B01----:R-:W-:Y:S01]  /*8190*/  @P2 IMAD.HI.U32 R0, R11, UR6, RZ ;  /* 0x000000060b002c27 */ /* 0x003fe2000f8e00ff */
[----:B------:R-:W-:-:S04]  /*81a0*/  @UP0 ULDC UR6, c[0x0][0x450] ;  /* 0x0001140000060ab9 */ /* 0x000fc80000000800 */
[----:B------:R-:W-:Y:S01]  /*81b0*/  @P2 SHF.R.U32.HI R6, RZ, UR6, R0 ;  /* 0x00000006ff062c19 */ /* 0x000fe20008011600 */
[----:B------:R-:W-:Y:S02]  /*81c0*/  UMOV UR6, 0x1 ;  /* 0x0000000100067882 */ /* 0x000fe40000000000 */
[----:B------:R-:W-:Y:S02]  /*81d0*/  UIMAD UR6, UR58, -0x70, UR6 ;  /* 0xffffff903a0678a4 */ /* 0x000fe4000f8e0206 */
[----:B------:R-:W0:Y:S04]  /*81e0*/  SHFL.IDX PT, R3, R6, 0x1, 0x1c1f ;  /* 0x003c1f0006037f89 */ /* 0x000e2800000e0000 */
[----:B------:R-:W-:Y:S01]  /*81f0*/  IMAD.U32 R2, RZ, RZ, UR6 ;  /* 0x00000006ff027e24 */ /* 0x000fe2000f8e00ff */
[----:B------:R-:W-:Y:S01]  /*8200*/  UIADD3 UR6, UR10, 0x180, URZ ;  /* 0x000001800a067890 */ /* 0x000fe2000fffe03f */
[----:B------:R-:W1:Y:S02]  /*8210*/  SHFL.IDX PT, R211, R6, RZ, 0x1c1f ;  /* 0x001c1fff06d37589 */ /* 0x000e6400000e0000 */
[----:B------:R-:W-:-:S04]  /*8220*/  IMAD R2, R13, -0x2, R2 ;  /* 0xfffffffe0d027824 */ /* 0x000fc800078e0202 */
[----:B------:R-:W-:-:S05]  /*8230*/  IMAD R2, R7, UR15, R2 ;  /* 0x0000000f07027c24 */ /* 0x000fca000f8e0202 */
[----:B0-----:R-:W-:-:S04]  /*8240*/  IADD3 R0, R3, -UR14, R2 ;  /* 0x8000000e03007c10 */ /* 0x001fc8000fffe002 */
[C---:B------:R-:W-:Y:S02]  /*8250*/  ISETP.GT.AND P3, PT, R0.reuse, RZ, PT ;  /* 0x000000ff0000720c */ /* 0x040fe40003f64270 */
[----:B------:R-:W-:Y:S02]  /*8260*/  ISETP.GT.AND P4, PT, R0, 0x1, PT ;  /* 0x000000010000780c */ /* 0x000fe40003f84270 */
[----:B------:R-:W-:Y:S02]  /*8270*/  FSEL R209, R170, -INF , P3 ;  /* 0xff800000aad17808 */ /* 0x000fe40001800000 */
[----:B------:R-:W-:Y:S02]  /*8280*/  ISETP.GT.AND P3, PT, R0, 0x8, PT ;  /* 0x000000080000780c */ /* 0x000fe40003f64270 */
[----:B------:R-:W-:Y:S02]  /*8290*/  FSEL R201, R171, -INF , P4 ;  /* 0xff800000abc97808 */ /* 0x000fe40002000000 */
        /* <DEDUP_REMOVED lines=17> */
[----:B------:R-:W-:Y:S02]  /*83b0*/  FMNMX.FTZ R20, R199, R20, !PT ;  /* 0x00000014c7147209 */ /* 0x000fe40007810000 */
[----:B-1----:R-:W-:-:S02]  /*83c0*/  IADD3 R2, R211, -UR14, R2 ;  /* 0x8000000ed3027c10 */ /* 0x002fc4000fffe002 */
[----:B------:R-:W-:Y:S02]  /*83d0*/  R2UR UR14, R204 ;  /* 0x00000000cc0e72ca */ /* 0x000fe400000e0000 */
[----:B------:R-:W-:-:S04]  /*83e0*/  ISETP.GT.AND P5, PT, R2, 0x1, PT ;  /* 0x000000010200780c */ /* 0x000fc80003fa4270 */
[----:B------:R-:W-:Y:S02]  /*83f0*/  FSEL R169, R169, -INF , P5 ;  /* 0xff800000a9a97808 */ /* 0x000fe40002800000 */
[----:B------:R-:W-:-:S04]  /*8400*/  ISETP.GT.AND P5, PT, R2, 0x9, PT ;  /* 0x000000090200780c */ /* 0x000fc80003fa4270 */
[----:B------:R-:W-:Y:S01]  /*8410*/  FSEL R173, R173, -INF , P5 ;  /* 0xff800000adad7808 */ /* 0x000fe20002800000 */
[----:B------:R-:W-:Y:S01]  /*8420*/  UISETP.GT.AND UP1, UPT, UR58, UR14, UPT ;  /* 0x0000000e3a00728c */ /* 0x000fe2000bf24270 */
[----:B------:R-:W-:Y:S01]  /*8430*/  ISETP.GT.AND P5, PT, R2, 0x11, PT ;  /* 0x000000110200780c */ /* 0x000fe20003fa4270 */
[----:B------:R-:W-:-:S03]  /*8440*/  UIADD3 UR58, UR58, -0x1, URZ ;  /* 0xffffffff3a3a7890 */ /* 0x000fc6000fffe03f */
[----:B------:R-:W-:Y:S02]  /*8450*/  FSEL R161, R161, -INF , P5 ;  /* 0xff800000a1a17808 */ /* 0x000fe40002800000 */
[----:B------:R-:W-:-:S04]  /*8460*/  ISETP.GT.AND P5, PT, R2, 0x19, PT ;  /* 0x000000190200780c */ /* 0x000fc80003fa4270 */
        /* <DEDUP_REMOVED lines=20> */
[----:B------:R-:W-:Y:S01]  /*85b0*/  FSEL R225, R125, -INF , P5 ;  /* 0xff8000007de17808 */ /* 0x000fe20002800000 */
[----:B------:R-:W-:Y:S02]  /*85c0*/  WARPGROUP.DEPBAR.LE gsb0, 0x0 ;  /* 0x00008000000079c5 */ /* 0x000fe40000010000 */
[----:B------:R-:W-:Y:S01]  /*85d0*/  WARPGROUP.ARRIVE ;  /* 0x00000000000079c5 */ /* 0x000fe20000000000 */
[----:B------:R-:W-:Y:S02]  /*85e0*/  FSEL R195, R167, -INF , P4 ;  /* 0xff800000a7c37808 */ /* 0x000fe40002000000 */
[----:B------:R-:W-:Y:S02]  /*85f0*/  ISETP.GT.AND P4, PT, R0, 0x21, PT ;  /* 0x000000210000780c */ /* 0x000fe40003f84270 */
[----:B------:R-:W-:Y:S01]  /*8600*/  FSEL R193, R154, -INF , P3 ;  /* 0xff8000009ac17808 */ /* 0x000fe20001800000 */
[----:B------:R-:W-:Y:S01]  /*8610*/  HGMMA.64x192x16.F32 R24, R188, gdesc[UR4].tnspB, R24, gsb0 ;  /* 0x42e00004bc187df0 */ /* 0x000fe20008000818 */
        /* <DEDUP_REMOVED lines=10> */
[----:B------:R-:W-:Y:S02]  /*86c0*/  FSEL R159, R159, -INF , P4 ;  /* 0xff8000009f9f7808 */ /* 0x000fe40002000000 */
[----:B------:R-:W-:Y:S02]  /*86d0*/  FMNMX.FTZ R20, R3, R20, !PT ;  /* 0x0000001403147209 */ /* 0x000fe40007810000 */
[----:B------:R-:W-:Y:S02]  /*86e0*/  ISETP.GT.AND P4, PT, R0, 0x31, PT ;  /* 0x000000310000780c */ /* 0x000fe40003f84270 */
[----:B------:R-:W-:Y:S01]  /*86f0*/  FSEL R21, R146, -INF , P3 ;  /* 0xff80000092157808 */ /* 0x000fe20001800000 */
[----:B------:R-:W-:Y:S01]  /*8700*/  IMAD.U32 R146, RZ, RZ, UR11 ;  /* 0x0000000bff927e24 */ /* 0x000fe2000f8e00ff */
[----:B------:R-:W-:Y:S02]  /*8710*/  FMNMX.FTZ R20, R159, R20, !PT ;  /* 0x000000149f147209 */ /* 0x000fe40007810000 */
[----:B------:R-:W-:Y:S01]  /*8720*/  ISETP.GT.AND P3, PT, R0, 0x38, PT ;  /* 0x000000380000780c */ /* 0x000fe20003f64270 */
[----:B------:R-:W-:Y:S01]  /*8730*/  @!P1 VIADD R146, R146, 0x36860 ;  /* 0x0003686092929836 */ /* 0x000fe20000000000 */
[----:B------:R-:W-:-:S02]  /*8740*/  FSEL R147, R147, -INF , P4 ;  /* 0xff80000093937808 */ /* 0x000fc40002000000 */
[----:B------:R-:W-:Y:S02]  /*8750*/  FMNMX.FTZ R20, R21, R20, !PT ;  /* 0x0000001415147209 */ /* 0x000fe40007810000 */
[----:B------:R-:W-:Y:S02]  /*8760*/  ISETP.GT.AND P4, PT, R0, 0x39, PT ;  /* 0x000000390000780c */ /* 0x000fe40003f84270 */
[----:B------:R-:W-:Y:S02]  /*8770*/  FSEL R23, R150, -INF , P3 ;  /* 0xff80000096177808 */ /* 0x000fe40001800000 */
[----:B------:R-:W-:Y:S02]  /*8780*/  FMNMX.FTZ R20, R147, R20, !PT ;  /* 0x0000001493147209 */ /* 0x000fe40007810000 */
[----:B------:R-:W-:Y:S02]  /*8790*/  ISETP.GT.AND P3, PT, R0, 0x40, PT ;  /* 0x000000400000780c */ /* 0x000fe40003f64270 */
        /* <DEDUP_REMOVED lines=24> */
[----:B------:R-:W-:-:S02]  /*8920*/  FMNMX.FTZ R20, R175, R20, !PT ;  /* 0x00000014af147209 */ /* 0x000fc40007810000 */
[----:B------:R-:W-:Y:S01]  /*8930*/  @!P1 PRMT R146, RZ, 0x654, R146 ;  /* 0x00000654ff929816 */ /* 0x000fe20000000092 */
[----:B------:R-:W-:Y:S02]  /*8940*/  WARPGROUP.DEPBAR.LE gsb0, 0x0 ;  /* 0x00008000000079c5 */ /* 0x000fe40000010000 */
[----:B------:R-:W-:Y:S01]  /*8950*/  WARPGROUP.ARRIVE ;  /* 0x00000000000079c5 */ /* 0x000fe20000000000 */
[----:B------:R-:W-:Y:S02]  /*8960*/  FSEL R189, R135, -INF , P4 ;  /* 0xff80000087bd7808 */ /* 0x000fe40002000000 */
[----:B------:R-:W-:Y:S02]  /*8970*/  ISETP.GT.AND P4, PT, R0, 0x61, PT ;  /* 0x000000610000780c */ /* 0x000fe40003f84270 */
[----:B------:R-:W-:Y:S01]  /*8980*/  FSEL R135, R122, -INF , P3 ;  /* 0xff8000007a877808 */ /* 0x000fe20001800000 */
[----:B------:R-:W-:Y:S01]  /*8990*/  HGMMA.64x192x16.F32 R24, R184, gdesc[UR4].tnspB, R24, gsb0 ;  /* 0x42e00004b8187df0 */ /* 0x000fe20008000818 */
[----:B------:R-:W-:Y:S01]  /*89a0*/  FMNMX.FTZ R20, R189, R20, !PT ;  /* 0x00000014bd147209 */ /* 0x000fe20007810000 */
[----:B------:R-:W-:Y:S01]  /*89b0*/  UIADD3 UR6, UR10, 0x280, URZ ;  /* 0x000002800a067890 */ /* 0x000fe2000fffe03f */
[----:B------:R-:W-:Y:S01]  /*89c0*/  ISETP.GT.AND P3, PT, R0, 0x68, PT ;  /* 0x000000680000780c */ /* 0x000fe20003f64270 */
[----:B------:R-:W-:Y:S01]  /*89d0*/  UMOV UR7, 0x40000040 ;  /* 0x4000004000077882 */ /* 0x000fe20000000000 */
[----:B------:R-:W-:-:S02]  /*89e0*/  FSEL R123, R123, -INF , P4 ;  /* 0xff8000007b7b7808 */ /* 0x000fc40002000000 */
[----:B------:R-:W-:Y:S02]  /*89f0*/  FMNMX.FTZ R20, R135, R20, !PT ;  /* 0x0000001487147209 */ /* 0x000fe40007810000 */
[----:B------:R-:W-:Y:S02]  /*8a00*/  ISETP.GT.AND P4, PT, R0, 0x69, PT ;  /* 0x000000690000780c */ /* 0x000fe40003f84270 */
[----:B------:R-:W-:Y:S01]  /*8a10*/  FSEL R191, R126, -INF , P3 ;  /* 0xff8000007ebf7808 */ /* 0x000fe20001800000 */
[----:B------:R-:W0:Y:S01]  /*8a20*/  LDC R0, c[0x0][0x988] ;  /* 0x00026200ff007b82 */ /* 0x000e220000000800 */
[----:B------:R-:W-:Y:S02]  /*8a30*/  FMNMX.FTZ R20, R123, R20, !PT ;  /* 0x000000147b147209 */ /* 0x000fe40007810000 */
[----:B------:R-:W-:Y:S02]  /*8a40*/  FSEL R127, R127, -INF , P4 ;  /* 0xff8000007f7f7808 */ /* 0x000fe40002000000 */
[----:B------:R-:W-:-:S02]  /*8a50*/  FMNMX.FTZ R20, R191, R20, !PT ;  /* 0x00000014bf147209 */ /* 0x000fc40007810000 */
[----:B------:R-:W-:Y:S02]  /*8a60*/  ISETP.GT.AND P4, PT, R2, RZ, PT ;  /* 0x000000ff0200720c */ /* 0x000fe40003f84270 */
[----:B------:R-:W-:Y:S02]  /*8a70*/  FMNMX.FTZ R20, R127, R20, !PT ;  /* 0x000000147f147209 */ /* 0x000fe40007810000 */
[----:B------:R-:W-:Y:S02]  /*8a80*/  FSEL R168, R168, -INF , P4 ;  /* 0xff800000a8a87808 */ /* 0x000fe40002000000 */
[----:B------:R-:W-:Y:S01]  /*8a90*/  ISETP.GT.AND P4, PT, R2, 0x8, PT ;  /* 0x000000080200780c */ /* 0x000fe20003f84270 */
[----:B------:R-:W1:Y:S01]  /*8aa0*/  SHFL.BFLY PT, R7, R20, 0x2, 0x1f ;  /* 0x0c401f0014077f89 */ /* 0x000e6200000e0000 */
[----:B------:R-:W-:-:S04]  /*8ab0*/  FMNMX.FTZ R6, R168, R15, !PT ;  /* 0x0000000fa8067209 */ /* 0x000fc80007810000 */
[----:B------:R-:W-:Y:S02]  /*8ac0*/  FMNMX.FTZ R6, R169, R6, !PT ;  /* 0x00000006a9067209 */ /* 0x000fe40007810000 */
[----:B-1----:R-:W-:-:S05]  /*8ad0*/  FMNMX.FTZ R22, R20, R7, !PT ;  /* 0x0000000714167209 */ /* 0x002fca0007810000 */
[----:B------:R-:W1:Y:S02]  /*8ae0*/  SHFL.BFLY PT, R7, R22, 0x1, 0x1f ;  /* 0x0c201f0016077f89 */ /* 0x000e6400000e0000 */
[----:B-1----:R-:W-:-:S04]  /*8af0*/  FMNMX.FTZ R7, R22, R7, !PT ;  /* 0x0000000716077209 */ /* 0x002fc80007810000 */
[C---:B------:R-:W-:Y:S01]  /*8b00*/  FSETP.NEU.FTZ.AND P3, PT, R7.reuse, -INF , PT ;  /* 0xff8000000700780b */ /* 0x040fe20003f7d000 */
[----:B0-----:R-:W-:-:S05]  /*8b10*/  FMUL.FTZ R122, R7, R0 ;  /* 0x00000000077a7220 */ /* 0x001fca0000410000 */
[----:B------:R-:W-:-:S05]  /*8b20*/  FSEL R20, R122, RZ, P3 ;  /* 0x000000ff7a147208 */ /* 0x000fca0001800000 */
[-CC-:B------:R-:W-:Y:S01]  /*8b30*/  FFMA.FTZ R22, R209, R0.reuse, -R20.reuse ;  /* 0x00000000d1167223 */ /* 0x180fe20000010814 */
        /* <DEDUP_REMOVED lines=18> */
[----:B------:R-:W-:-:S05]  /*8c60*/  FFMA.FTZ R123, R191, R0, -R20 ;  /* 0x00000000bf7b7223 */ /* 0x000fca0000010814 */
        /* <DEDUP_REMOVED lines=13> */
[----:B------:R-:W-:-:S04]  /*8d40*/  FSEL R185, R172, -INF , P4 ;  /* 0xff800000acb97808 */ /* 0x000fc80002000000 */
[----:B------:R-:W-:Y:S01]  /*8d50*/  MUFU.EX2 R138, R138 ;  /* 0x0000008a008a7308 */ /* 0x000fe20000000800 */
[----:B------:R-:W-:Y:S02]  /*8d60*/  ISETP.GT.AND P4, PT, R2, 0x10, PT ;  /* 0x000000100200780c */ /* 0x000fe40003f84270 */
[----:B------:R-:W-:Y:S01]  /*8d70*/  FMNMX.FTZ R6, R185, R6, !PT ;  /* 0x00000006b9067209 */ /* 0x000fe20007810000 */
[----:B------:R-:W-:Y:S01]  /*8d80*/  HGMMA.64x192x16.F32 R24, R180, gdesc[UR4].tnspB, R24, gsb0 ;  /* 0x42e00004b4187df0 */ /* 0x000fe20008000818 */
[----:B------:R-:W-:Y:S01]  /*8d90*/  FSEL R187, R160, -INF , P4 ;  /* 0xff800000a0bb7808 */ /* 0x000fe20002000000 */
[----:B------:R-:W-:Y:S01]  /*8da0*/  UIADD3 UR6, UR10, 0x300, URZ ;  /* 0x000003000a067890 */ /* 0x000fe2000fffe03f */
[----:B------:R-:W-:Y:S01]  /*8db0*/  FMNMX.FTZ R6, R173, R6, !PT ;  /* 0x00000006ad067209 */ /* 0x000fe20007810000 */
[----:B------:R-:W-:Y:S01]  /*8dc0*/  UMOV UR7, 0x40000040 ;  /* 0x4000004000077882 */ /* 0x000fe20000000000 */
[----:B------:R-:W-:Y:S01]  /*8dd0*/  ISETP.GT.AND P4, PT, R2, 0x18, PT ;  /* 0x000000180200780c */ /* 0x000fe20003f84270 */
[----:B------:R-:W-:Y:S01]  /*8de0*/  MUFU.EX2 R142, R142 ;  /* 0x0000008e008e7308 */ /* 0x000fe20000000800 */
[----:B------:R-:W-:-:S02]  /*8df0*/  FMNMX.FTZ R6, R187, R6, !PT ;  /* 0x00000006bb067209 */ /* 0x000fc40007810000 */
[----:B------:R-:W-:Y:S02]  /*8e00*/  FSEL R209, R164, -INF , P4 ;  /* 0xff800000a4d17808 */ /* 0x000fe40002000000 */
[----:B------:R-:W-:Y:S02]  /*8e10*/  FMNMX.FTZ R6, R161, R6, !PT ;  /* 0x00000006a1067209 */ /* 0x000fe40007810000 */
[----:B------:R-:W-:Y:S01]  /*8e20*/  ISETP.GT.AND P4, PT, R2, 0x20, PT ;  /* 0x000000200200780c */ /* 0x000fe20003f84270 */
[----:B------:R-:W-:Y:S01]  /*8e30*/  MUFU.EX2 R123, R123 ;  /* 0x0000007b007b7308 */ /* 0x000fe20000000800 */
[----:B------:R-:W-:Y:S02]  /*8e40*/  FMNMX.FTZ R6, R209, R6, !PT ;  /* 0x00000006d1067209 */ /* 0x000fe40007810000 */
[----:B------:R-:W-:Y:S02]  /*8e50*/  FSEL R207, R152, -INF , P4 ;  /* 0xff80000098cf7808 */ /* 0x000fe40002000000 */
[----:B------:R-:W-:-:S02]  /*8e60*/  FMNMX.FTZ R6, R165, R6, !PT ;  /* 0x00000006a5067209 */ /* 0x000fc40007810000 */
[----:B------:R-:W-:Y:S02]  /*8e70*/  ISETP.GT.AND P4, PT, R2, 0x28, PT ;  /* 0x000000280200780c */ /* 0x000fe40003f84270 */
[----:B------:R-:W-:Y:S02]  /*8e80*/  FMNMX.FTZ R6, R207, R6, !PT ;  /* 0x00000006cf067209 */ /* 0x000fe40007810000 */
[----:B------:R-:W-:Y:S02]  /*8e90*/  FSEL R211, R156, -INF , P4 ;  /* 0xff8000009cd37808 */ /* 0x000fe40002000000 */
[----:B------:R-:W-:Y:S02]  /*8ea0*/  FMNMX.FTZ R6, R153, R6, !PT ;  /* 0x0000000699067209 */ /* 0x000fe40007810000 */
[----:B------:R-:W-:Y:S02]  /*8eb0*/  ISETP.GT.AND P4, PT, R2, 0x30, PT ;  /* 0x000000300200780c */ /* 0x000fe40003f84270 */
[----:B------:R-:W-:-:S02]  /*8ec0*/  FMNMX.FTZ R6, R211, R6, !PT ;  /* 0x00000006d3067209 */ /* 0x000fc40007810000 */
[----:B------:R-:W-:Y:S02]  /*8ed0*/  FSEL R205, R144, -INF , P4 ;  /* 0xff80000090cd7808 */ /* 0x000fe40002000000 */
[----:B------:R-:W-:Y:S02]  /*8ee0*/  FMNMX.FTZ R6, R157, R6, !PT ;  /* 0x000000069d067209 */ /* 0x000fe40007810000 */
[----:B------:R-:W-:Y:S02]  /*8ef0*/  ISETP.GT.AND P4, PT, R2, 0x38, PT ;  /* 0x000000380200780c */ /* 0x000fe40003f84270 */
[----:B------:R-:W-:Y:S02]  /*8f00*/  FMNMX.FTZ R6, R205, R6, !PT ;  /* 0x00000006cd067209 */ /* 0x000fe40007810000 */
[----:B------:R-:W-:Y:S02]  /*8f10*/  FSEL R215, R148, -INF , P4 ;  /* 0xff80000094d77808 */ /* 0x000fe40002000000 */
[----:B------:R-:W-:-:S02]  /*8f20*/  FMNMX.FTZ R6, R145, R6, !PT ;  /* 0x0000000691067209 */ /* 0x000fc40007810000 */
[----:B------:R-:W-:Y:S02]  /*8f30*/  ISETP.GT.AND P4, PT, R2, 0x40, PT ;  /* 0x000000400200780c */ /* 0x000fe40003f84270 */
[----:B------:R-:W-:Y:S02]  /*8f40*/  FMNMX.FTZ R6, R215, R6, !PT ;  /* 0x00000006d7067209 */ /* 0x000fe40007810000 */
[----:B------:R-:W-:Y:S01]  /*8f50*/  FSEL R213, R136, -INF , P4 ;  /* 0xff80000088d57808 */ /* 0x000fe20002000000 */
[--C-:B------:R-:W-:Y:S01]  /*8f60*/  FFMA.FTZ R136, R143, R0, -R20.reuse ;  /* 0x000000008f887223 */ /* 0x100fe20000010814 */
[----:B------:R-:W-:Y:S02]  /*8f70*/  FMNMX.FTZ R6, R149, R6, !PT ;  /* 0x0000000695067209 */ /* 0x000fe40007810000 */
[----:B------:R-:W-:Y:S02]  /*8f80*/  ISETP.GT.AND P4, PT, R2, 0x48, PT ;  /* 0x000000480200780c */ /* 0x000fe40003f84270 */
[----:B------:R-:W-:Y:S01]  /*8f90*/  FMNMX.FTZ R6, R213, R6, !PT ;  /* 0x00000006d5067209 */ /* 0x000fe20007810000 */
[----:B------:R-:W-:Y:S01]  /*8fa0*/  MUFU.EX2 R136, R136 ;  /* 0x0000008800887308 */ /* 0x000fe20000000800 */
[----:B------:R-:W-:Y:S01]  /*8fb0*/  FSEL R217, R140, -INF , P4 ;  /* 0xff8000008cd97808 */ /* 0x000fe20002000000 */
[----:B------:R-:W-:Y:S01]  /*8fc0*/  FFMA.FTZ R140, R189, R0, -R20 ;  /* 0x00000000bd8c7223 */ /* 0x000fe20000010814 */
[----:B------:R-:W-:-:S02]  /*8fd0*/  FMNMX.FTZ R6, R137, R6, !PT ;  /* 0x0000000689067209 */ /* 0x000fc40007810000 */
[----:B------:R-:W-:Y:S02]  /*8fe0*/  ISETP.GT.AND P4, PT, R2, 0x50, PT ;  /* 0x000000500200780c */ /* 0x000fe40003f84270 */
[----:B------:R-:W-:Y:S01]  /*8ff0*/  FMNMX.FTZ R6, R217, R6, !PT ;  /* 0x00000006d9067209 */ /* 0x000fe20007810000 */
[----:B------:R-:W-:Y:S01]  /*9000*/  MUFU.EX2 R140, R140 ;  /* 0x0000008c008c7308 */ /* 0x000fe20000000800 */
[----:B------:R-:W-:Y:S02]  /*9010*/  FSEL R155, R128, -INF , P4 ;  /* 0xff800000809b7808 */ /* 0x000fe40002000000 */
[----:B------:R-:W-:Y:S02]  /*9020*/  FMNMX.FTZ R6, R141, R6, !PT ;  /* 0x000000068d067209 */ /* 0x000fe40007810000 */
[----:B------:R-:W-:Y:S02]  /*9030*/  ISETP.GT.AND P4, PT, R2, 0x58, PT ;  /* 0x000000580200780c */ /* 0x000fe40003f84270 */
[----:B------:R-:W-:Y:S01]  /*9040*/  FMNMX.FTZ R6, R155, R6, !PT ;  /* 0x000000069b067209 */ /* 0x000fe20007810000 */
[----:B------:R0:W-:Y:S01]  /*9050*/  MUFU.EX2 R128, R134 ;  /* 0x0000008600807308 */ /* 0x0001e20000000800 */
[----:B------:R-:W-:Y:S01]  /*9060*/  FSEL R219, R132, -INF , P4 ;  /* 0xff80000084db7808 */ /* 0x000fe20002000000 */
[----:B------:R-:W-:Y:S01]  /*9070*/  FFMA.FTZ R132, R147, R0, -R20 ;  /* 0x0000000093847223 */ /* 0x000fe20000010814 */
[----:B------:R-:W-:-:S02]  /*9080*/  FMNMX.FTZ R6, R129, R6, !PT ;  /* 0x0000000681067209 */ /* 0x000fc40007810000 */
[----:B------:R-:W-:Y:S02]  /*9090*/  ISETP.GT.AND P4, PT, R2, 0x60, PT ;  /* 0x000000600200780c */ /* 0x000fe40003f84270 */
[----:B------:R-:W-:Y:S01]  /*90a0*/  FMNMX.FTZ R6, R219, R6, !PT ;  /* 0x00000006db067209 */ /* 0x000fe20007810000 */
[----:B------:R-:W1:Y:S01]  /*90b0*/  MUFU.EX2 R132, R132 ;  /* 0x0000008400847308 */ /* 0x000e620000000800 */
[----:B------:R-:W-:Y:S01]  /*90c0*/  FSEL R159, R120, -INF , P4 ;  /* 0xff800000789f7808 */ /* 0x000fe20002000000 */
[--C-:B0-----:R-:W-:Y:S01]  /*90d0*/  FFMA.FTZ R134, R139, R0, -R20.reuse ;  /* 0x000000008b867223 */ /* 0x101fe20000010814 */
[----:B------:R-:W-:Y:S02]  /*90e0*/  FMNMX.FTZ R6, R133, R6, !PT ;  /* 0x0000000685067209 */ /* 0x000fe40007810000 */
[----:B------:R-:W-:Y:S02]  /*90f0*/  ISETP.GT.AND P4, PT, R2, 0x68, PT ;  /* 0x000000680200780c */ /* 0x000fe40003f84270 */
[----:B------:R-:W-:Y:S01]  /*9100*/  FMNMX.FTZ R6, R159, R6, !PT ;  /* 0x000000069f067209 */ /* 0x000fe20007810000 */
[----:B------:R0:W-:Y:S01]  /*9110*/  MUFU.EX2 R120, R3 ;  /* 0x0000000300787308 */ /* 0x0001e20000000800 */
[----:B------:R-:W-:Y:S01]  /*9120*/  FSEL R223, R124, -INF , P4 ;  /* 0xff8000007cdf7808 */ /* 0x000fe20002000000 */
[--C-:B------:R-:W-:Y:S01]  /*9130*/  FFMA.FTZ R124, R23, R0, -R20.reuse ;  /* 0x00000000177c7223 */ /* 0x100fe20000010814 */
[----:B------:R-:W-:Y:S01]  /*9140*/  FMNMX.FTZ R6, R221, R6, !PT ;  /* 0x00000006dd067209 */ /* 0x000fe20007810000 */
[----:B------:R-:W-:-:S03]  /*9150*/  FFMA.FTZ R23, R167, R0, -R20 ;  /* 0x00000000a7177223 */ /* 0x000fc60000010814 */
[----:B------:R-:W-:Y:S01]  /*9160*/  FMNMX.FTZ R6, R223, R6, !PT ;  /* 0x00000006df067209 */ /* 0x000fe20007810000 */
[----:B------:R-:W2:Y:S01]  /*9170*/  MUFU.EX2 R124, R124 ;  /* 0x0000007c007c7308 */ /* 0x000ea20000000800 */
[----:B-1----:R-:W-:Y:S02]  /*9180*/  F2FP.F16.F32.PACK_AB R189, R132, R21 ;  /* 0x0000001584bd723e */ /* 0x002fe400000000ff */
[----:B------:R-:W-:-:S05]  /*9190*/  FMNMX.FTZ R6, R225, R6, !PT ;  /* 0x00000006e1067209 */ /* 0x000fca0007810000 */
[----:B0-----:R-:W0:Y:S01]  /*91a0*/  SHFL.BFLY PT, R3, R6, 0x2, 0x1f ;  /* 0x0c401f0006037f89 */ /* 0x001e2200000e0000 */
[----:B------:R-:W1:Y:S08]  /*91b0*/  MUFU.EX2 R134, R134 ;  /* 0x0000008600867308 */ /* 0x000e700000000800 */
[----:B------:R-:W3:Y:S01]  /*91c0*/  MUFU.EX2 R23, R23 ;  /* 0x0000001700177308 */ /* 0x000ee20000000800 */
[----:B--2---:R-:W-:-:S02]  /*91d0*/  F2FP.F16.F32.PACK_AB R191, R125, R124 ;  /* 0x0000007c7dbf723e */ /* 0x004fc400000000ff */
[----:B0-----:R-:W-:-:S05]  /*91e0*/  FMNMX.FTZ R3, R6, R3, !PT ;  /* 0x0000000306037209 */ /* 0x001fca0007810000 */
[----:B------:R-:W0:Y:S02]  /*91f0*/  SHFL.BFLY PT, R6, R3, 0x1, 0x1f ;  /* 0x0c201f0003067f89 */ /* 0x000e2400000e0000 */
[----:B0-----:R-:W-:Y:S02]  /*9200*/  FMNMX.FTZ R6, R3, R6, !PT ;  /* 0x0000000603067209 */ /* 0x001fe40007810000 */
[----:B------:R-:W-:Y:S02]  /*9210*/  FSEL R3, R7, RZ, P3 ;  /* 0x000000ff07037208 */ /* 0x000fe40001800000 */
[C---:B------:R-:W-:Y:S01]  /*9220*/  FSETP.NEU.FTZ.AND P4, PT, R6.reuse, -INF , PT ;  /* 0xff8000000600780b */ /* 0x040fe20003f9d000 */
[CC--:B------:R-:W-:Y:S01]  /*9230*/  FMUL.FTZ R144, R6.reuse, R0.reuse ;  /* 0x0000000006907220 */ /* 0x0c0fe20000410000 */
[----:B------:R-:W-:Y:S01]  /*9240*/  PLOP3.LUT P3, PT, PT, PT, UP1, 0x80, 0x0 ;  /* 0x000000000000781c */ /* 0x000fe20003f6f018 */
[----:B------:R-:W-:Y:S01]  /*9250*/  FADD.FTZ R3, -R3, R14 ;  /* 0x0000000e03037221 */ /* 0x000fe20000010100 */
[----:B------:R-:W-:Y:S01]  /*9260*/  FSEL R2, R6, RZ, P4 ;  /* 0x000000ff06027208 */ /* 0x000fe20002000000 */
[----:B------:R-:W-:Y:S01]  /*9270*/  IMAD.U32 R14, RZ, RZ, UR59 ;  /* 0x0000003bff0e7e24 */ /* 0x000fe2000f8e00ff */
[----:B------:R-:W-:Y:S01]  /*9280*/  FSEL R144, R144, RZ, P4 ;  /* 0x000000ff90907208 */ /* 0x000fe20002000000 */
[----:B------:R-:W-:-:S02]  /*9290*/  FMUL.FTZ R3, R3, R0 ;  /* 0x0000000003037220 */ /* 0x000fc40000410000 */
[----:B------:R-:W-:Y:S01]  /*92a0*/  FADD.FTZ R15, -R2, R15 ;  /* 0x0000000f020f7221 */ /* 0x000fe20000010100 */
[----:B------:R-:W-:Y:S02]  /*92b0*/  @!P1 VIADD R14, R14, 0x36840 ;  /* 0x000368400e0e9836 */ /* 0x000fe40000000000 */
[-CC-:B------:R-:W-:Y:S01]  /*92c0*/  FFMA.FTZ R200, R169, R0.reuse, -R144.reuse ;  /* 0x00000000a9c87223 */ /* 0x180fe20000010890 */
[-CC-:B------:R-:W-:Y:S01]  /*92d0*/  FFMA.FTZ R202, R185, R0.reuse, -R144.reuse ;  /* 0x00000000b9ca7223 */ /* 0x180fe20000010890 */
[-C--:B------:R-:W-:Y:S01]  /*92e0*/  FMUL.FTZ R2, R15, R0.reuse ;  /* 0x000000000f027220 */ /* 0x080fe20000410000 */
[----:B------:R-:W-:Y:S01]  /*92f0*/  MUFU.EX2 R3, R3 ;  /* 0x0000000300037308 */ /* 0x000fe20000000800 */
[-CC-:B------:R-:W-:Y:S01]  /*9300*/  FFMA.FTZ R139, R173, R0.reuse, -R144.reuse ;  /* 0x00000000ad8b7223 */ /* 0x180fe20000010890 */
[-CC-:B------:R-:W-:Y:S01]  /*9310*/  FFMA.FTZ R196, R187, R0.reuse, -R144.reuse ;  /* 0x00000000bbc47223 */ /* 0x180fe20000010890 */
[-CC-:B------:R-:W-:Y:S01]  /*9320*/  FFMA.FTZ R143, R161, R0.reuse, -R144.reuse ;  /* 0x00000000a18f7223 */ /* 0x180fe20000010890 */
[-CC-:B------:R-:W-:Y:S01]  /*9330*/  FFMA.FTZ R15, R149, R0.reuse, -R144.reuse ;  /* 0x00000000950f7223 */ /* 0x180fe20000010890 */
[-C--:B------:R-:W-:Y:S01]  /*9340*/  FFMA.FTZ R198, R209, R0.reuse, -R144 ;  /* 0x00000000d1c67223 */ /* 0x080fe20000010890 */
[----:B------:R-:W-:Y:S01]  /*9350*/  @!P1 PRMT R14, RZ, 0x654, R14 ;  /* 0x00000654ff0e9816 */ /* 0x000fe2000000000e */
        /* <DEDUP_REMOVED lines=21> */
[----:B------:R-:W-:Y:S01]  /*94b0*/  FFMA.FTZ R223, R223, R0, -R144 ;  /* 0x00000000dfdf7223 */ /* 0x000fe20000010890 */
[----:B-1----:R-:W-:Y:S01]  /*94c0*/  F2FP.F16.F32.PACK_AB R185, R134, R121 ;  /* 0x0000007986b9723e */ /* 0x002fe200000000ff */
[----:B------:R-:W-:-:S02]  /*94d0*/  WARPGROUP.DEPBAR.LE gsb0, 0x0 ;  /* 0x00008000000079c5 */ /* 0x000fc40000010000 */
[----:B------:R-:W-:Y:S01]  /*94e0*/  WARPGROUP.ARRIVE ;  /* 0x00000000000079c5 */ /* 0x000fe20000000000 */
[-CC-:B------:R-:W-:Y:S01]  /*94f0*/  FFMA.FTZ R181, R131, R0.reuse, -R20.reuse ;  /* 0x0000000083b57223 */ /* 0x180fe20000010814 */
[-C--:B------:R-:W-:Y:S01]  /*9500*/  FFMA.FTZ R131, R135, R0.reuse, -R20 ;  /* 0x0000000087837223 */ /* 0x080fe20000010814 */
[-C--:B------:R-:W-:Y:S01]  /*9510*/  FFMA.FTZ R135, R168, R0.reuse, -R144 ;  /* 0x00000000a8877223 */ /* 0x080fe20000010890 */
[----:B------:R-:W-:Y:S01]  /*9520*/  MUFU.EX2 R139, R139 ;  /* 0x0000008b008b7308 */ /* 0x000fe20000000800 */
[-CC-:B------:R-:W-:Y:S01]  /*9530*/  FFMA.FTZ R183, R175, R0.reuse, -R20.reuse ;  /* 0x00000000afb77223 */ /* 0x180fe20000010814 */
[----:B------:R-:W-:Y:S01]  /*9540*/  HGMMA.64x192x16.F32 R24, R176, gdesc[UR4].tnspB, R24, gsb0 ;  /* 0x42e00004b0187df0 */ /* 0x000fe20008000818 */
[-C--:B------:R-:W-:Y:S01]  /*9550*/  FFMA.FTZ R20, R127, R0.reuse, -R20 ;  /* 0x000000007f147223 */ /* 0x080fe20000010814 */
[----:B------:R-:W-:Y:S01]  /*9560*/  FFMA.FTZ R144, R225, R0, -R144 ;  /* 0x00000000e1907223 */ /* 0x000fe20000010890 */
[----:B---3--:R-:W-:-:S03]  /*9570*/  F2FP.F16.F32.PACK_AB R187, R136, R23 ;  /* 0x0000001788bb723e */ /* 0x008fc600000000ff */
[----:B------:R-:W0:Y:S08]  /*9580*/  MUFU.EX2 R135, R135 ;  /* 0x0000008700877308 */ /* 0x000e300000000800 */
[----:B------:R-:W-:Y:S08]  /*9590*/  MUFU.EX2 R196, R196 ;  /* 0x000000c400c47308 */ /* 0x000ff00000000800 */
[----:B------:R-:W-:Y:S01]  /*95a0*/  MUFU.EX2 R143, R143 ;  /* 0x0000008f008f7308 */ /* 0x000fe20000000800 */
[----:B0-----:R-:W-:Y:S01]  /*95b0*/  FFMA.FTZ R149, R2, R10, R135 ;  /* 0x0000000a02957223 */ /* 0x001fe20000010087 */
[----:B------:R-:W-:-:S03]  /*95c0*/  FFMA.FTZ R10, R3, R9, R22 ;  /* 0x00000009030a7223 */ /* 0x000fc60000010016 */
[C---:B------:R-:W-:Y:S01]  /*95d0*/  FADD.FTZ R149, R200.reuse, R149 ;  /* 0x00000095c8957221 */ /* 0x040fe20000010000 */
[C---:B------:R-:W-:Y:S01]  /*95e0*/  FADD.FTZ R10, R201.reuse, R10 ;  /* 0x0000000ac90a7221 */ /* 0x040fe20000010000 */
[----:B------:R-:W-:Y:S01]  /*95f0*/  F2FP.F16.F32.PACK_AB R201, R201, R22 ;  /* 0x00000016c9c9723e */ /* 0x000fe200000000ff */
[----:B------:R-:W-:Y:S01]  /*9600*/  MUFU.EX2 R198, R198 ;  /* 0x000000c600c67308 */ /* 0x000fe20000000800 */
[----:B------:R-:W-:Y:S01]  /*9610*/  F2FP.F16.F32.PACK_AB R200, R200, R135 ;  /* 0x00000087c8c8723e */ /* 0x000fe200000000ff */
[----:B------:R-:W-:Y:S01]  /*9620*/  FADD.FTZ R127, R203, R10 ;  /* 0x0000000acb7f7221 */ /* 0x000fe20000010000 */
[----:B------:R-:W-:-:S03]  /*9630*/  F2FP.F16.F32.PACK_AB R203, R122, R203 ;  /* 0x000000cb7acb723e */ /* 0x000fc600000000ff */
[----:B------:R-:W-:Y:S02]  /*9640*/  FADD.FTZ R10, R122, R127 ;  /* 0x0000007f7a0a7221 */ /* 0x000fe40000010000 */
[----:B------:R-:W-:Y:S02]  /*9650*/  MUFU.EX2 R147, R147 ;  /* 0x0000009300937308 */ /* 0x000fe40000000800 */
        /* <DEDUP_REMOVED lines=16> */
[----:B------:R-:W-:-:S04]  /*9760*/  FADD.FTZ R127, R21, R10 ;  /* 0x0000000a157f7221 */ /* 0x000fc80000010000 */
[----:B------:R-:W-:Y:S02]  /*9770*/  FADD.FTZ R127, R132, R127 ;  /* 0x0000007f847f7221 */ /* 0x000fe40000010000 */
        /* <DEDUP_REMOVED lines=15> */
[----:B------:R-:W-:Y:S01]  /*9870*/  MUFU.EX2 R221, R221 ;  /* 0x000000dd00dd7308 */ /* 0x000fe20000000800 */
[----:B------:R-:W-:-:S02]  /*9880*/  WARPGROUP.DEPBAR.LE gsb0, 0x0 ;  /* 0x00008000000079c5 */ /* 0x000fc40000010000 */
[----:B------:R1:W-:Y:S05]  /*9890*/  @!P1 SYNCS.ARRIVE.TRANS64.RED.A1T0 RZ, [R14+URZ], RZ ;  /* 0x000000ff0eff99a7 */ /* 0x0003ea000810043f */
[----:B------:R-:W-:Y:S01]  /*98a0*/  MUFU.EX2 R176, R159 ;  /* 0x0000009f00b07308 */ /* 0x000fe20000000800 */
[----:B0-----:R-:W-:Y:S01]  /*98b0*/  F2FP.F16.F32.PACK_AB R177, R142, R131 ;  /* 0x000000838eb1723e */ /* 0x001fe200000000ff */
[----:B-1----:R-:W-:-:S06]  /*98c0*/  FADD.FTZ R14, R202, R149 ;  /* 0x00000095ca0e7221 */ /* 0x002fcc0000010000 */
[----:B------:R-:W-:Y:S01]  /*98d0*/  MUFU.EX2 R178, R223 ;  /* 0x000000df00b27308 */ /* 0x000fe20000000800 */
[----:B------:R0:W-:Y:S01]  /*98e0*/  @!P1 SYNCS.ARRIVE.TRANS64.RED.A1T0 RZ, [R146+URZ], RZ ;  /* 0x000000ff92ff99a7 */ /* 0x0001e2000810043f */
[C---:B------:R-:W-:Y:S01]  /*98f0*/  F2FP.F16.F32.PACK_AB R202, R139.reuse, R202 ;  /* 0x000000ca8bca723e */ /* 0x040fe200000000ff */
[----:B------:R-:W-:-:S04]  /*9900*/  FADD.FTZ R149, R139, R14 ;  /* 0x0000000e8b957221 */ /* 0x000fc80000010000 */
[----:B------:R-:W-:Y:S01]  /*9910*/  FADD.FTZ R14, R196, R149 ;  /* 0x00000095c40e7221 */ /* 0x000fe20000010000 */
[----:B------:R-:W-:Y:S01]  /*9920*/  MUFU.EX2 R144, R144 ;  /* 0x0000009000907308 */ /* 0x000fe20000000800 */
[C---:B------:R-:W-:Y:S02]  /*9930*/  F2FP.F16.F32.PACK_AB R196, R143.reuse, R196 ;  /* 0x000000c48fc4723e */ /* 0x040fe400000000ff */
[----:B------:R-:W-:-:S04]  /*9940*/  FADD.FTZ R137, R143, R14 ;  /* 0x0000000e8f897221 */ /* 0x000fc80000010000 */
[----:B------:R-:W-:Y:S01]  /*9950*/  FADD.FTZ R14, R198, R137 ;  /* 0x00000089c60e7221 */ /* 0x000fe20000010000 */
[----:B------:R-:W1:Y:S01]  /*9960*/  MUFU.EX2 R20, R20 ;  /* 0x0000001400147308 */ /* 0x000e620000000800 */
[C---:B------:R-:W-:Y:S02]  /*9970*/  F2FP.F16.F32.PACK_AB R198, R147.reuse, R198 ;  /* 0x000000c693c6723e */ /* 0x040fe400000000ff */
[----:B------:R-:W-:-:S04]  /*9980*/  FADD.FTZ R137, R147, R14 ;  /* 0x0000000e93897221 */ /* 0x000fc80000010000 */
[----:B------:R-:W-:Y:S01]  /*9990*/  FADD.FTZ R14, R192, R137 ;  /* 0x00000089c00e7221 */ /* 0x000fe20000010000 */
[----:B------:R-:W-:-:S03]  /*99a0*/  F2FP.F16.F32.PACK_AB R192, R151, R192 ;  /* 0x000000c097c0723e */ /* 0x000fc600000000ff */
[----:B------:R-:W-:-:S04]  /*99b0*/  FADD.FTZ R137, R151, R14 ;  /* 0x0000000e97897221 */ /* 0x000fc80000010000 */
[----:B------:R-:W-:Y:S01]  /*99c0*/  FADD.FTZ R14, R194, R137 ;  /* 0x00000089c20e7221 */ /* 0x000fe20000010000 */
[C---:B------:R-:W-:Y:S02]  /*99d0*/  F2FP.F16.F32.PACK_AB R194, R153.reuse, R194 ;  /* 0x000000c299c2723e */ /* 0x040fe400000000ff */
[----:B-1----:R-:W-:Y:S01]  /*99e0*/  F2FP.F16.F32.PACK_AB R179, R20, R123 ;  /* 0x0000007b14b3723e */ /* 0x002fe200000000ff */
[----:B------:R-:W-:-:S04]  /*99f0*/  FADD.FTZ R137, R153, R14 ;  /* 0x0000000e99897221 */ /* 0x000fc80000010000 */
[----:B------:R-:W-:Y:S01]  /*9a00*/  FADD.FTZ R14, R188, R137 ;  /* 0x00000089bc0e7221 */ /* 0x000fe20000010000 */
[----:B------:R-:W-:-:S03]  /*9a10*/  F2FP.F16.F32.PACK_AB R188, R145, R188 ;  /* 0x000000bc91bc723e */ /* 0x000fc600000000ff */
[----:B------:R-:W-:Y:S01]  /*9a20*/  FADD.FTZ R129, R145, R14 ;  /* 0x0000000e91817221 */ /* 0x000fe20000010000 */
[----:B------:R-:W-:-:S03]  /*9a30*/  FADD.FTZ R14, R124, R127 ;  /* 0x0000007f7c0e7221 */ /* 0x000fc60000010000 */
[----:B------:R-:W-:Y:S01]  /*9a40*/  FADD.FTZ R10, R190, R129 ;  /* 0x00000081be0a7221 */ /* 0x000fe20000010000 */
[----:B------:R-:W-:Y:S01]  /*9a50*/  FADD.FTZ R14, R125, R14 ;  /* 0x0000000e7d0e7221 */ /* 0x000fe20000010000 */
[C---:B------:R-:W-:Y:S02]  /*9a60*/  F2FP.F16.F32.PACK_AB R190, R15.reuse, R190 ;  /* 0x000000be0fbe723e */ /* 0x040fe400000000ff */
[----:B------:R-:W-:-:S04]  /*9a70*/  FADD.FTZ R127, R15, R10 ;  /* 0x0000000a0f7f7221 */ /* 0x000fc80000010000 */
[----:B------:R-:W-:Y:S01]  /*9a80*/  FADD.FTZ R10, R184, R127 ;  /* 0x0000007fb80a7221 */ /* 0x000fe20000010000 */
[----:B------:R-:W-:Y:S01]  /*9a90*/  FADD.FTZ R127, R121, R14 ;  /* 0x0000000e797f7221 */ /* 0x000fe20000010000 */
[C---:B------:R-:W-:Y:S01]  /*9aa0*/  F2FP.F16.F32.PACK_AB R184, R9.reuse, R184 ;  /* 0x000000b809b8723e */ /* 0x040fe200000000ff */
[----:B------:R-:W-:Y:S02]  /*9ab0*/  IMAD.MOV.U32 R14, RZ, RZ, R7 ;  /* 0x000000ffff0e7224 */ /* 0x000fe400078e0007 */
[----:B------:R-:W-:Y:S01]  /*9ac0*/  FADD.FTZ R129, R9, R10 ;  /* 0x0000000a09817221 */ /* 0x000fe20000010000 */
[----:B------:R-:W-:-:S03]  /*9ad0*/  FADD.FTZ R10, R134, R127 ;  /* 0x0000007f860a7221 */ /* 0x000fc60000010000 */
[----:B------:R-:W-:Y:S01]  /*9ae0*/  FADD.FTZ R129, R186, R129 ;  /* 0x00000081ba817221 */ /* 0x000fe20000010000 */
[----:B------:R-:W-:Y:S01]  /*9af0*/  FADD.FTZ R15, R23, R10 ;  /* 0x0000000a170f7221 */ /* 0x000fe20000010000 */
[C---:B------:R-:W-:Y:S02]  /*9b00*/  F2FP.F16.F32.PACK_AB R186, R141.reuse, R186 ;  /* 0x000000ba8dba723e */ /* 0x040fe400000000ff */
[----:B------:R-:W-:Y:S01]  /*9b10*/  FADD.FTZ R129, R141, R129 ;  /* 0x000000818d817221 */ /* 0x000fe20000010000 */
[----:B------:R-:W-:-:S03]  /*9b20*/  FADD.FTZ R15, R136, R15 ;  /* 0x0000000f880f7221 */ /* 0x000fc60000010000 */
[----:B------:R-:W-:Y:S01]  /*9b30*/  FADD.FTZ R129, R180, R129 ;  /* 0x00000081b4817221 */ /* 0x000fe20000010000 */
[----:B------:R-:W-:Y:S01]  /*9b40*/  FADD.FTZ R10, R138, R15 ;  /* 0x0000000f8a0a7221 */ /* 0x000fe20000010000 */
[C---:B------:R-:W-:Y:S01]  /*9b50*/  F2FP.F16.F32.PACK_AB R180, R22.reuse, R180 ;  /* 0x000000b416b4723e */ /* 0x040fe200000000ff */
[----:B------:R-:W-:Y:S02]  /*9b60*/  IMAD.MOV.U32 R15, RZ, RZ, R6 ;  /* 0x000000ffff0f7224 */ /* 0x000fe400078e0006 */
        /* <DEDUP_REMOVED lines=13> */
[----:B------:R-:W-:-:S03]  /*9c40*/  FADD.FTZ R10, R142, R9 ;  /* 0x000000098e0a7221 */ /* 0x000fc60000010000 */
[----:B------:R-:W-:Y:S01]  /*9c50*/  FADD.FTZ R129, R178, R129 ;  /* 0x00000081b2817221 */ /* 0x000fe20000010000 */
[----:B------:R-:W-:Y:S01]  /*9c60*/  FADD.FTZ R9, R123, R10 ;  /* 0x0000000a7b097221 */ /* 0x000fe20000010000 */
[C---:B------:R-:W-:Y:S02]  /*9c70*/  F2FP.F16.F32.PACK_AB R178, R144.reuse, R178 ;  /* 0x000000b290b2723e */ /* 0x040fe400000000ff */
[----:B------:R-:W-:Y:S01]  /*9c80*/  FADD.FTZ R10, R144, R129 ;  /* 0x00000081900a7221 */ /* 0x000fe20000010000 */
[----:B------:R-:W-:Y:S01]  /*9c90*/  FADD.FTZ R9, R20, R9 ;  /* 0x0000000914097221 */ /* 0x000fe20000010000 */
[----:B0-----:R-:W-:Y:S06]  /*9ca0*/  @P3 BRA `(.L_x_2084) ;  /* 0xffffffb800c43947 */ /* 0x001fec000383ffff */
[----:B------:R-:W-:-:S07]  /*9cb0*/  IMAD.U32 R20, RZ, RZ, UR58 ;  /* 0x0000003aff147e24 */ /* 0x000fce000f8e00ff */
.L_x_2075:
[----:B------:R-:W-:Y:S02]  /*9cc0*/  R2UR UR7, R18 ;  /* 0x00000000120772ca */ /* 0x000fe400000e0000 */
[----:B------:R-:W-:-:S13]  /*9cd0*/  R2UR UR6, R20 ;  /* 0x00000000140672ca */ /* 0x000fda00000e0000 */
[----:B------:R-:W-:-:S06]  /*9ce0*/  UISETP.GE.AND UP0, UPT, UR6, UR7, UPT ;  /* 0x000000070600728c */ /* 0x000fcc000bf06270 */
[----:B------:R-:W-:-:S13]  /*9cf0*/  PLOP3.LUT P2, PT, PT, PT, UP0, 0x80, 0x0 ;  /* 0x000000000000781c */ /* 0x000fda0003f4f008 */
[----:B------:R-:W-:Y:S05]  /*9d00*/  @!P2 BRA `(.L_x_2085) ;  /* 0x0000003c0074a947 */ /* 0x000fea0003800000 */
[----:B------:R-:W-:Y:S01]  /*9d10*/  R2UR UR7, R8 ;  /* 0x00000000080772ca */ /* 0x000fe200000e0000 */
[----:B------:R-:W-:Y:S01]  /*9d20*/  IMAD.MOV.U32 R11, RZ, RZ, R7 ;  /* 0x000000ffff0b7224 */ /* 0x000fe200078e0007 */
[----:B------:R-:W-:Y:S01]  /*9d30*/  UMOV UR6, UR60 ;  /* 0x0000003c00067c82 */ /* 0x000fe20008000000 */
[----:B------:R-:W-:-:S10]  /*9d40*/  IMAD.MOV.U32 R13, RZ, RZ, R6 ;  /* 0x000000ffff0d7224 */ /* 0x000fd400078e0006 */
[----:B------:R-:W-:-:S07]  /*9d50*/  IMAD.U32 R14, RZ, RZ, UR7 ;  /* 0x00000007ff0e7e24 */ /* 0x000fce000f8e00ff */
.L_x_2094:
[----:B------:R-:W-:Y:S01]  /*9d60*/  R2UR UR10, R14 ;  /* 0x000000000e0a72ca */ /* 0x000fe200000e0000 */
        /* <DEDUP_REMOVED lines=8> */
.L_x_2086:
        /* <DEDUP_REMOVED lines=8> */
.L_x_2087:
[----:B-1----:R-:W-:Y:S05]  /*9e70*/  @P2 BRA `(.L_x_2088) ;  /* 0x0000000000082947 */ /* 0x002fea0003800000 */
[----:B------:R-:W1:Y:S02]  /*9e80*/  SYNCS.PHASECHK.TRANS64.TRYWAIT P2, [UR61+0x36830], R0 ;  /* 0x03683000ff0075a7 */ /* 0x000e64000804017d */
[----:B-1----:R-:W-:Y:S05]  /*9e90*/  @!P2 BRA `(.L_x_2089) ;  /* 0x000000b00090a947 */ /* 0x002fea0003800000 */
.L_x_2088:
        /* <DEDUP_REMOVED lines=24> */
[----:B------:R-:W-:Y:S01]  /*a020*/  R2UR UR48, R4 ;  /* 0x00000000043072ca */ /* 0x000fe200000e0000 */
[----:B------:R-:W-:Y:S01]  /*a030*/  UIADD3 UR50, UR7, 0x200, URZ ;  /* 0x0000020007327890 */ /* 0x000fe2000fffe03f */
[----:B------:R-:W-:Y:S01]  /*a040*/  R2UR UR49, R5 ;  /* 0x00000000053172ca */ /* 0x000fe200000e0000 */
[----:B------:R-:W-:Y:S01]  /*a050*/  UMOV UR51, 0x40000040 ;  /* 0x4000004000337882 */ /* 0x000fe20000000000 */
        /* <DEDUP_REMOVED lines=591> */
.L_x_2090:
        /* <DEDUP_REMOVED lines=8> */
.L_x_2091:
[----:B-1----:R-:W-:Y:S05]  /*c5d0*/  @P2 BRA `(.L_x_2092) ;  /* 0x0000000000082947 */ /* 0x002fea0003800000 */
[----:B------:R-:W1:Y:S02]  /*c5e0*/  SYNCS.PHASECHK.TRANS64.TRYWAIT P2, [UR11+0x36850], R0 ;  /* 0x03685000ff0075a7 */ /* 0x000e64000804014b */
[----:B-1----:R-:W-:Y:S05]  /*c5f0*/  @!P2 BRA `(.L_x_2093) ;  /* 0x0000008800d0a947 */ /* 0x002fea0003800000 */
.L_x_2092:
[----:B------:R-:W-:Y:S01]  /*c600*/  R2UR UR7, R16 ;  /* 0x00000000100772ca */ /* 0x000fe200000e0000 */
[----:B------:R-:W-:Y:S01]  /*c610*/  WARPGROUP.ARRIVE ;  /* 0x00000000000079c5 */ /* 0x000fe20000000000 */
[----:B------:R-:W-:Y:S01]  /*c620*/  UMOV UR15, 0x40000040 ;  /* 0x40000040000f7882 */ /* 0x000fe20000000000 */
[----:B01----:R-:W-:Y:S02]  /*c630*/  FMNMX.FTZ R0, R168, R13, !PT ;  /* 0x0000000da8007209 */ /* 0x003fe40007810000 */
[----:B------:R-:W-:Y:S02]  /*c640*/  R2UR UR18, R20 ;  /* 0x00000000141272ca */ /* 0x000fe400000e0000 */
[----:B------:R-:W-:Y:S02]  /*c650*/  FMNMX.FTZ R3, R169, R0, !PT ;  /* 0x00000000a9037209 */ /* 0x000fe40007810000 */
[----:B------:R-:W-:Y:S02]  /*c660*/  R2UR UR19, R18 ;  /* 0x00000000121372ca */ /* 0x000fe400000e0000 */
[----:B------:R-:W-:-:S02]  /*c670*/  FMNMX.FTZ R0, R172, R3, !PT ;  /* 0x00000003ac007209 */ /* 0x000fc40007810000 */
[----:B------:R-:W-:Y:S02]  /*c680*/  UIADD3 UR7, UR7, 0x400, URZ ;  /* 0x0000040007077890 */ /* 0x000fe4000fffe03f */
[----:B------:R-:W-:Y:S02]  /*c690*/  FMNMX.FTZ R3, R173, R0, !PT ;  /* 0x00000000ad037209 */ /* 0x000fe40007810000 */
[----:B------:R-:W-:Y:S02]  /*c6a0*/  USHF.R.U32.HI UR7, URZ, 0x4, UR7 ;  /* 0x000000043f077899 */ /* 0x000fe40008011607 */
[----:B------:R-:W-:Y:S02]  /*c6b0*/  FMNMX.FTZ R0, R160, R3, !PT ;  /* 0x00000003a0007209 */ /* 0x000fe40007810000 */
[----:B------:R-:W-:Y:S02]  /*c6c0*/  ULOP3.LUT UR7, UR7, 0x3fff, URZ, 0xc0, !UPT ;  /* 0x00003fff07077892 */ /* 0x000fe4000f8ec03f */
[----:B------:R-:W-:Y:S01]  /*c6d0*/  FMNMX.FTZ R3, R161, R0, !PT ;  /* 0x00000000a1037209 */ /* 0x000fe20007810000 */
[----:B------:R-:W-:-:S02]  /*c6e0*/  UISETP.GT.AND UP0, UPT, UR18, UR19, UPT ;  /* 0x000000131200728c */ /* 0x000fc4000bf04270 */
[----:B------:R-:W-:Y:S01]  /*c6f0*/  ULOP3.LUT UR7, UR7, 0x3800000, URZ, 0xfc, !UPT ;  /* 0x0380000007077892 */ /* 0x000fe2000f8efc3f */
[----:B------:R-:W-:-:S03]  /*c700*/  FMNMX.FTZ R0, R164, R3, !PT ;  /* 0x00000003a4007209 */ /* 0x000fc60007810000 */
[----:B------:R-:W-:Y:S01]  /*c710*/  UIMAD UR6, UR6, 0xa80, UR7 ;  /* 0x00000a80060678a4 */ /* 0x000fe2000f8e0207 */
[----:B------:R-:W-:Y:S02]  /*c720*/  FMNMX.FTZ R3, R165, R0, !PT ;  /* 0x00000000a5037209 */ /* 0x000fe40007810000 */
[----:B------:R-:W-:Y:S01]  /*c730*/  UMOV UR7, 0x40000040 ;  /* 0x4000004000077882 */ /* 0x000fe20000000000 */
[----:B------:R-:W-:Y:S01]  /*c740*/  UIADD3 UR10, UR6, 0x80, URZ ;  /* 0x00000080060a7890 */ /* 0x000fe2000fffe03f */
[----:B------:R-:W-:Y:S02]  /*c750*/  FMNMX.FTZ R0, R152, R3, !PT ;  /* 0x0000000398007209 */ /* 0x000fe40007810000 */
[----:B------:R-:W-:Y:S02]  /*c760*/  PLOP3.LUT P2, PT, PT, PT, UP0, 0x80, 0x0 ;  /* 0x000000000000781c */ /* 0x000fe40003f4f008 */
[----:B------:R-:W-:Y:S01]  /*c770*/  HGMMA.64x192x16.F32 R24, R200, gdesc[UR4].tnspB, R24, gsb0 ;  /* 0x42e00004c8187df0 */ /* 0x000fe20008000818 */
[----:B------:R-:W-:Y:S01]  /*c780*/  FMNMX.FTZ R3, R153, R0, !PT ;  /* 0x0000000099037209 */ /* 0x000fe20007810000 */
[----:B------:R-:W-:Y:S01]  /*c790*/  UMOV UR14, UR10 ;  /* 0x0000000a000e7c82 */ /* 0x000fe20008000000 */
[----:B------:R-:W-:-:S02]  /*c7a0*/  UIADD3 UR10, UR6, 0x100, URZ ;  /* 0x00000100060a7890 */ /* 0x000fc4000fffe03f */
        /* <DEDUP_REMOVED lines=21> */
[----:B------:R-:W0:Y:S03]  /*c900*/  LDC R0, c[0x0][0x988] ;  /* 0x00026200ff007b82 */ /* 0x000e260000000800 */
[----:B------:R-:W1:Y:S02]  /*c910*/  SHFL.BFLY PT, R3, R14, 0x1, 0x1f ;  /* 0x0c201f000e037f89 */ /* 0x000e6400000e0000 */
[----:B-1----:R-:W-:Y:S02]  /*c920*/  FMNMX.FTZ R6, R14, R3, !PT ;  /* 0x000000030e067209 */ /* 0x002fe40007810000 */
[----:B------:R-:W-:-:S03]  /*c930*/  FMNMX.FTZ R14, R170, R11, !PT ;  /* 0x0000000baa0e7209 */ /* 0x000fc60007810000 */
[----:B------:R-:W-:Y:S01]  /*c940*/  FADD.FTZ R3, -R6, R13 ;  /* 0x0000000d06037221 */ /* 0x000fe20000010100 */
[----:B------:R-:W-:-:S03]  /*c950*/  FMNMX.FTZ R7, R171, R14, !PT ;  /* 0x0000000eab077209 */ /* 0x000fc60007810000 */
[-C--:B0-----:R-:W-:Y:S01]  /*c960*/  FMUL.FTZ R2, R3, R0.reuse ;  /* 0x0000000003027220 */ /* 0x081fe20000410000 */
[----:B------:R-:W-:Y:S01]  /*c970*/  FMNMX.FTZ R14, R174, R7, !PT ;  /* 0x00000007ae0e7209 */ /* 0x000fe20007810000 */
[----:B------:R-:W-:-:S03]  /*c980*/  FMUL.FTZ R3, R6, R0 ;  /* 0x0000000006037220 */ /* 0x000fc60000410000 */
[----:B------:R-:W-:Y:S01]  /*c990*/  FMNMX.FTZ R7, R175, R14, !PT ;  /* 0x0000000eaf077209 */ /* 0x000fe20007810000 */
[-CC-:B------:R-:W-:Y:S01]  /*c9a0*/  FFMA.FTZ R23, R153, R0.reuse, -R3.reuse ;  /* 0x0000000099177223 */ /* 0x180fe20000010803 */
[-CC-:B------:R-:W-:Y:S01]  /*c9b0*/  FFMA.FTZ R13, R168, R0.reuse, -R3.reuse ;  /* 0x00000000a80d7223 */ /* 0x180fe20000010803 */
[-CC-:B------:R-:W-:Y:S01]  /*c9c0*/  FFMA.FTZ R15, R173, R0.reuse, -R3.reuse ;  /* 0x00000000ad0f7223 */ /* 0x180fe20000010803 */
[----:B------:R-:W-:Y:S01]  /*c9d0*/  FMNMX.FTZ R14, R162, R7, !PT ;  /* 0x00000007a20e7209 */ /* 0x000fe20007810000 */
[-CC-:B------:R-:W-:Y:S01]  /*c9e0*/  FFMA.FTZ R17, R161, R0.reuse, -R3.reuse ;  /* 0x00000000a1117223 */ /* 0x180fe20000010803 */
[-CC-:B------:R-:W-:Y:S01]  /*c9f0*/  FFMA.FTZ R21, R165, R0.reuse, -R3.reuse ;  /* 0x00000000a5157223 */ /* 0x180fe20000010803 */
[--C-:B------:R-:W-:Y:S01]  /*ca00*/  FFMA.FTZ R153, R157, R0, -R3.reuse ;  /* 0x000000009d997223 */ /* 0x100fe20000010803 */
        /* <DEDUP_REMOVED lines=14> */
[----:B------:R-:W0:Y:S01]  /*caf0*/  MUFU.EX2 R13, R13 ;  /* 0x0000000d000d7308 */ /* 0x000e220000000800 */
        /* <DEDUP_REMOVED lines=16> */
[-CC-:B------:R-:W-:Y:S01]  /*cc00*/  FFMA.FTZ R200, R169, R0.reuse, -R3.reuse ;  /* 0x00000000a9c87223 */ /* 0x180fe20000010803 */
[----:B------:R-:W-:Y:S01]  /*cc10*/  FFMA.FTZ R202, R172, R0, -R3 ;  /* 0x00000000acca7223 */ /* 0x000fe20000010803 */
[----:B------:R-:W-:Y:S01]  /*cc20*/  MUFU.EX2 R153, R153 ;  /* 0x0000009900997308 */ /* 0x000fe20000000800 */
[----:B------:R-:W-:Y:S01]  /*cc30*/  FMNMX.FTZ R14, R130, R7, !PT ;  /* 0x00000007820e7209 */ /* 0x000fe20007810000 */
[----:B------:R-:W-:Y:S01]  /*cc40*/  HGMMA.64x192x16.F32 R24, R196, gdesc[UR12].tnspB, R24, gsb0 ;  /* 0x42e0000cc4187df0 */ /* 0x000fe20008000818 */
[----:B------:R-:W-:Y:S01]  /*cc50*/  UMOV UR14, UR10 ;  /* 0x0000000a000e7c82 */ /* 0x000fe20008000000 */
[----:B------:R-:W-:Y:S01]  /*cc60*/  UMOV UR15, 0x40000040 ;  /* 0x40000040000f7882 */ /* 0x000fe20000000000 */
[----:B------:R-:W-:Y:S01]  /*cc70*/  UIADD3 UR10, UR6, 0x180, URZ ;  /* 0x00000180060a7890 */ /* 0x000fe2000fffe03f */
[----:B------:R-:W-:-:S02]  /*cc80*/  FMNMX.FTZ R7, R131, R14, !PT ;  /* 0x0000000e83077209 */ /* 0x000fc40007810000 */
[----:B------:R-:W1:Y:S02]  /*cc90*/  MUFU.EX2 R200, R200 ;  /* 0x000000c800c87308 */ /* 0x000e640000000800 */
[----:B------:R-:W-:-:S04]  /*cca0*/  FMNMX.FTZ R14, R134, R7, !PT ;  /* 0x00000007860e7209 */ /* 0x000fc80007810000 */
[----:B------:R-:W-:Y:S02]  /*ccb0*/  FMNMX.FTZ R7, R135, R14, !PT ;  /* 0x0000000e87077209 */ /* 0x000fe40007810000 */
[----:B------:R-:W2:Y:S02]  /*ccc0*/  MUFU.EX2 R202, R202 ;  /* 0x000000ca00ca7308 */ /* 0x000ea40000000800 */
[----:B------:R-:W-:-:S04]  /*ccd0*/  FMNMX.FTZ R14, R122, R7, !PT ;  /* 0x000000077a0e7209 */ /* 0x000fc80007810000 */
[----:B------:R-:W-:Y:S02]  /*cce0*/  FMNMX.FTZ R7, R123, R14, !PT ;  /* 0x0000000e7b077209 */ /* 0x000fe40007810000 */
[----:B------:R-:W-:Y:S02]  /*ccf0*/  MUFU.EX2 R145, R145 ;  /* 0x0000009100917308 */ /* 0x000fe40000000800 */
[----:B------:R-:W-:-:S04]  /*cd00*/  FMNMX.FTZ R14, R126, R7, !PT ;  /* 0x000000077e0e7209 */ /* 0x000fc80007810000 */
[----:B------:R-:W-:Y:S02]  /*cd10*/  FMNMX.FTZ R14, R127, R14, !PT ;  /* 0x0000000e7f0e7209 */ /* 0x000fe40007810000 */
[----:B------:R-:W-:Y:S03]  /*cd20*/  MUFU.EX2 R149, R149 ;  /* 0x0000009500957308 */ /* 0x000fe60000000800 */
[----:B------:R-:W3:Y:S05]  /*cd30*/  SHFL.BFLY PT, R7, R14, 0x2, 0x1f ;  /* 0x0c401f000e077f89 */ /* 0x000eea00000e0000 */
[----:B------:R-:W-:Y:S08]  /*cd40*/  MUFU.EX2 R137, R137 ;  /* 0x0000008900897308 */ /* 0x000ff00000000800 */
[----:B------:R-:W-:Y:S08]  /*cd50*/  MUFU.EX2 R141, R141 ;  /* 0x0000008d008d7308 */ /* 0x000ff00000000800 */
[----:B------:R-:W-:Y:S01]  /*cd60*/  MUFU.EX2 R129, R129 ;  /* 0x0000008100817308 */ /* 0x000fe20000000800 */
[----:B---3--:R-:W-:Y:S01]  /*cd70*/  FMNMX.FTZ R20, R14, R7, !PT ;  /* 0x000000070e147209 */ /* 0x008fe20007810000 */
[-CC-:B------:R-:W-:Y:S01]  /*cd80*/  FFMA.FTZ R14, R120, R0.reuse, -R3.reuse ;  /* 0x00000000780e7223 */ /* 0x180fe20000010803 */
[----:B------:R-:W-:-:S03]  /*cd90*/  FFMA.FTZ R120, R125, R0, -R3 ;  /* 0x000000007d787223 */ /* 0x000fc60000010803 */
[----:B------:R-:W3:Y:S02]  /*cda0*/  SHFL.BFLY PT, R7, R20, 0x1, 0x1f ;  /* 0x0c201f0014077f89 */ /* 0x000ee400000e0000 */
[----:B------:R-:W-:Y:S08]  /*cdb0*/  MUFU.EX2 R133, R133 ;  /* 0x0000008500857308 */ /* 0x000ff00000000800 */
[----:B------:R-:W-:Y:S08]  /*cdc0*/  MUFU.EX2 R14, R14 ;  /* 0x0000000e000e7308 */ /* 0x000ff00000000800 */
[----:B------:R-:W-:Y:S01]  /*cdd0*/  MUFU.EX2 R121, R121 ;  /* 0x0000007900797308 */ /* 0x000fe20000000800 */
[----:B---3--:R-:W-:-:S07]  /*cde0*/  FMNMX.FTZ R7, R20, R7, !PT ;  /* 0x0000000714077209 */ /* 0x008fce0007810000 */
[----:B------:R3:W-:Y:S01]  /*cdf0*/  MUFU.EX2 R20, R124 ;  /* 0x0000007c00147308 */ /* 0x0007e20000000800 */
[----:B------:R-:W-:-:S04]  /*ce00*/  FMUL.FTZ R125, R7, R0 ;  /* 0x00000000077d7220 */ /* 0x000fc80000410000 */
[-CC-:B------:R-:W-:Y:S01]  /*ce10*/  FFMA.FTZ R22, R170, R0.reuse, -R125.reuse ;  /* 0x00000000aa167223 */ /* 0x180fe2000001087d */
[-CC-:B------:R-:W-:Y:S01]  /*ce20*/  FFMA.FTZ R201, R171, R0.reuse, -R125.reuse ;  /* 0x00000000abc97223 */ /* 0x180fe2000001087d */
[-CC-:B------:R-:W-:Y:S01]  /*ce30*/  FFMA.FTZ R203, R174, R0.reuse, -R125.reuse ;  /* 0x00000000aecb7223 */ /* 0x180fe2000001087d */
[-CC-:B------:R-:W-:Y:S01]  /*ce40*/  FFMA.FTZ R175, R175, R0.reuse, -R125.reuse ;  /* 0x00000000afaf7223 */ /* 0x180fe2000001087d */
[-CC-:B---3--:R-:W-:Y:S01]  /*ce50*/  FFMA.FTZ R124, R167, R0.reuse, -R125.reuse ;  /* 0x00000000a77c7223 */ /* 0x188fe2000001087d */
        /* <DEDUP_REMOVED lines=22> */
[-C--:B------:R-:W-:Y:S01]  /*cfc0*/  FFMA.FTZ R198, R164, R0.reuse, -R3 ;  /* 0x00000000a4c67223 */ /* 0x080fe20000010803 */
[-CC-:B------:R-:W-:Y:S01]  /*cfd0*/  FFMA.FTZ R197, R162, R0.reuse, -R125.reuse ;  /* 0x00000000a2c57223 */ /* 0x180fe2000001087d */
[----:B------:R-:W-:Y:S02]  /*cfe0*/  FFMA.FTZ R199, R166, R0, -R125 ;  /* 0x00000000a6c77223 */ /* 0x000fe4000001087d */
[----:B------:R-:W-:Y:S01]  /*cff0*/  HGMMA.64x192x16.F32 R24, R192, gdesc[UR12].tnspB, R24, gsb0 ;  /* 0x42e0000cc0187df0 */ /* 0x000fe20008000818 */
[----:B------:R-:W-:Y:S01]  /*d000*/  UMOV UR14, UR10 ;  /* 0x0000000a000e7c82 */ /* 0x000fe20008000000 */
[----:B------:R-:W-:Y:S01]  /*d010*/  UMOV UR15, 0x40000040 ;  /* 0x40000040000f7882 */ /* 0x000fe20000000000 */
[----:B------:R-:W-:Y:S01]  /*d020*/  UIADD3 UR10, UR6, 0x200, URZ ;  /* 0x00000200060a7890 */ /* 0x000fe2000fffe03f */
[----:B------:R-:W3:Y:S08]  /*d030*/  MUFU.EX2 R196, R196 ;  /* 0x000000c400c47308 */ /* 0x000ef00000000800 */
[----:B------:R-:W-:Y:S08]  /*d040*/  MUFU.EX2 R197, R197 ;  /* 0x000000c500c57308 */ /* 0x000ff00000000800 */
[----:B------:R-:W4:Y:S08]  /*d050*/  MUFU.EX2 R198, R198 ;  /* 0x000000c600c67308 */ /* 0x000f300000000800 */
        /* <DEDUP_REMOVED lines=11> */
[----:B------:R-:W-:Y:S01]  /*d110*/  MUFU.EX2 R192, R192 ;  /* 0x000000c000c07308 */ /* 0x000fe20000000800 */
[----:B------:R-:W-:-:S07]  /*d120*/  UIADD3 UR6, UR6, 0x300, URZ ;  /* 0x0000030006067890 */ /* 0x000fce000fffe03f */
[----:B------:R-:W-:Y:S08]  /*d130*/  MUFU.EX2 R193, R193 ;  /* 0x000000c100c17308 */ /* 0x000ff00000000800 */
[----:B------:R-:W-:Y:S08]  /*d140*/  MUFU.EX2 R194, R194 ;  /* 0x000000c200c27308 */ /* 0x000ff00000000800 */
[----:B------:R-:W-:Y:S01]  /*d150*/  MUFU.EX2 R195, R195 ;  /* 0x000000c300c37308 */ /* 0x000fe20000000800 */
[----:B------:R-:W-:-:S02]  /*d160*/  WARPGROUP.DEPBAR.LE gsb0, 0x0 ;  /* 0x00008000000079c5 */ /* 0x000fc40000010000 */
[----:B------:R-:W-:Y:S01]  /*d170*/  WARPGROUP.ARRIVE ;  /* 0x00000000000079c5 */ /* 0x000fe20000000000 */
[-CC-:B------:R-:W-:Y:S01]  /*d180*/  FFMA.FTZ R188, R144, R0.reuse, -R3.reuse ;  /* 0x0000000090bc7223 */ /* 0x180fe20000010803 */
[-C--:B------:R-:W-:Y:S01]  /*d190*/  FFMA.FTZ R190, R148, R0.reuse, -R3 ;  /* 0x0000000094be7223 */ /* 0x080fe20000010803 */
[----:B------:R-:W-:Y:S02]  /*d1a0*/  IMAD.U32 R144, RZ, RZ, UR61 ;  /* 0x0000003dff907e24 */ /* 0x000fe4000f8e00ff */
[-CC-:B------:R-:W-:Y:S01]  /*d1b0*/  FFMA.FTZ R189, R146, R0.reuse, -R125.reuse ;  /* 0x0000000092bd7223 */ /* 0x180fe2000001087d */
[----:B------:R-:W-:Y:S01]  /*d1c0*/  FFMA.FTZ R191, R150, R0, -R125 ;  /* 0x0000000096bf7223 */ /* 0x000fe2000001087d */
[----:B------:R-:W-:Y:S01]  /*d1d0*/  HGMMA.64x192x16.F32 R24, R184, gdesc[UR12].tnspB, R24, gsb0 ;  /* 0x42e0000cb8187df0 */ /* 0x000fe20008000818 */
[----:B------:R-:W-:Y:S01]  /*d1e0*/  UMOV UR14, UR10 ;  /* 0x0000000a000e7c82 */ /* 0x000fe20008000000 */
[----:B------:R-:W-:Y:S01]  /*d1f0*/  UMOV UR15, 0x40000040 ;  /* 0x40000040000f7882 */ /* 0x000fe20000000000 */
[----:B------:R-:W-:Y:S01]  /*d200*/  @!P1 VIADD R144, R144, 0x36840 ;  /* 0x0003684090909836 */ /* 0x000fe20000000000 */
[----:B------:R-:W-:Y:S01]  /*d210*/  MUFU.EX2 R188, R188 ;  /* 0x000000bc00bc7308 */ /* 0x000fe20000000800 */
[----:B------:R-:W-:-:S03]  /*d220*/  IMAD.U32 R148, RZ, RZ, UR11 ;  /* 0x0000000bff947e24 */ /* 0x000fc6000f8e00ff */
[----:B------:R-:W-:Y:S01]  /*d230*/  @!P1 PRMT R146, RZ, 0x654, R144 ;  /* 0x00000654ff929816 */ /* 0x000fe20000000090 */
[----:B------:R-:W-:-:S03]  /*d240*/  @!P1 VIADD R148, R148, 0x36860 ;  /* 0x0003686094949836 */ /* 0x000fc60000000000 */
[----:B------:R-:W-:Y:S02]  /*d250*/  MUFU.EX2 R189, R189 ;  /* 0x000000bd00bd7308 */ /* 0x000fe40000000800 */
[----:B------:R-:W-:-:S06]  /*d260*/  @!P1 PRMT R148, RZ, 0x654, R148 ;  /* 0x00000654ff949816 */ /* 0x000fcc0000000094 */
        /* <DEDUP_REMOVED lines=8> */
[----:B------:R-:W-:Y:S01]  /*d2f0*/  FFMA.FTZ R140, R163, R0, -R125 ;  /* 0x00000000a38c7223 */ /* 0x000fe2000001087d */
[----:B0-----:R-:W-:Y:S01]  /*d300*/  FFMA.FTZ R147, R2, R10, R13 ;  /* 0x0000000a02937223 */ /* 0x001fe2000001000d */
[----:B------:R-:W-:Y:S01]  /*d310*/  HGMMA.64x192x16.F32 R24, R180, gdesc[UR12].tnspB, R24, gsb0 ;  /* 0x42e0000cb4187df0 */ /* 0x000fe20008000818 */
[----:B------:R-:W-:Y:S01]  /*d320*/  FFMA.FTZ R185, R138, R0, -R125 ;  /* 0x000000008ab97223 */ /* 0x000fe2000001087d */
[----:B------:R-:W-:Y:S01]  /*d330*/  MUFU.EX2 R184, R184 ;  /* 0x000000b800b87308 */ /* 0x000fe20000000800 */
[C---:B-1----:R-:W-:Y:S01]  /*d340*/  FADD.FTZ R147, R200.reuse, R147 ;  /* 0x00000093c8937221 */ /* 0x042fe20000010000 */
[----:B------:R-:W-:-:S03]  /*d350*/  F2FP.F16.F32.PACK_AB R200, R200, R13 ;  /* 0x0000000dc8c8723e */ /* 0x000fc600000000ff */
[----:B--2---:R-:W-:Y:S01]  /*d360*/  FADD.FTZ R138, R202, R147 ;  /* 0x00000093ca8a7221 */ /* 0x004fe20000010000 */
[C---:B------:R-:W-:Y:S02]  /*d370*/  F2FP.F16.F32.PACK_AB R202, R15.reuse, R202 ;  /* 0x000000ca0fca723e */ /* 0x040fe400000000ff */
[----:B------:R-:W-:Y:S01]  /*d380*/  MUFU.EX2 R140, R140 ;  /* 0x0000008c008c7308 */ /* 0x000fe20000000800 */
[----:B------:R-:W-:-:S04]  /*d390*/  FADD.FTZ R147, R15, R138 ;  /* 0x0000008a0f937221 */ /* 0x000fc80000010000 */
[----:B---3--:R-:W-:Y:S01]  /*d3a0*/  FADD.FTZ R138, R196, R147 ;  /* 0x00000093c48a7221 */ /* 0x008fe20000010000 */
[C---:B------:R-:W-:Y:S02]  /*d3b0*/  F2FP.F16.F32.PACK_AB R196, R17.reuse, R196 ;  /* 0x000000c411c4723e */ /* 0x040fe400000000ff */
[----:B------:R-:W-:Y:S01]  /*d3c0*/  MUFU.EX2 R136, R136 ;  /* 0x0000008800887308 */ /* 0x000fe20000000800 */
[----:B------:R-:W-:-:S04]  /*d3d0*/  FADD.FTZ R147, R17, R138 ;  /* 0x0000008a11937221 */ /* 0x000fc80000010000 */
[----:B----4-:R-:W-:Y:S01]  /*d3e0*/  FADD.FTZ R138, R198, R147 ;  /* 0x00000093c68a7221 */ /* 0x010fe20000010000 */
[----:B------:R-:W-:Y:S02]  /*d3f0*/  F2FP.F16.F32.PACK_AB R198, R21, R198 ;  /* 0x000000c615c6723e */ /* 0x000fe400000000ff */
[----:B------:R-:W-:Y:S08]  /*d400*/  MUFU.EX2 R185, R185 ;  /* 0x000000b900b97308 */ /* 0x000ff00000000800 */
[----:B------:R-:W-:Y:S08]  /*d410*/  MUFU.EX2 R186, R186 ;  /* 0x000000ba00ba7308 */ /* 0x000ff00000000800 */
[----:B------:R-:W-:Y:S01]  /*d420*/  MUFU.EX2 R187, R142 ;  /* 0x0000008e00bb7308 */ /* 0x000fe20000000800 */
[----:B------:R-:W-:-:S02]  /*d430*/  WARPGROUP.DEPBAR.LE gsb0, 0x0 ;  /* 0x00008000000079c5 */ /* 0x000fc40000010000 */
[----:B------:R-:W-:Y:S01]  /*d440*/  WARPGROUP.ARRIVE ;  /* 0x00000000000079c5 */ /* 0x000fe20000000000 */
[-CC-:B------:R-:W-:Y:S01]  /*d450*/  FFMA.FTZ R180, R128, R0.reuse, -R3.reuse ;  /* 0x0000000080b47223 */ /* 0x180fe20000010803 */
[-C--:B------:R-:W-:Y:S01]  /*d460*/  FFMA.FTZ R182, R132, R0.reuse, -R3 ;  /* 0x0000000084b67223 */ /* 0x080fe20000010803 */
[----:B------:R-:W-:Y:S01]  /*d470*/  FADD.FTZ R3, -R7, R11 ;  /* 0x0000000b07037221 */ /* 0x000fe20000010100 */
[-CC-:B------:R-:W-:Y:S01]  /*d480*/  FFMA.FTZ R128, R155, R0.reuse, -R125.reuse ;  /* 0x000000009b807223 */ /* 0x180fe2000001087d */
[----:B------:R-:W-:Y:S01]  /*d490*/  MUFU.EX2 R11, R120 ;  /* 0x00000078000b7308 */ /* 0x000fe20000000800 */
[----:B------:R-:W-:Y:S01]  /*d4a0*/  HGMMA.64x192x16.F32 R24, R176, gdesc[UR4].tnspB, R24, gsb0 ;  /* 0x42e00004b0187df0 */ /* 0x000fe20008000818 */
[-C--:B------:R-:W-:Y:S01]  /*d4b0*/  FMUL.FTZ R3, R3, R0.reuse ;  /* 0x0000000003037220 */ /* 0x080fe20000410000 */
[-CC-:B------:R-:W-:Y:S01]  /*d4c0*/  FFMA.FTZ R132, R159, R0.reuse, -R125.reuse ;  /* 0x000000009f847223 */ /* 0x180fe2000001087d */
[----:B------:R-:W-:Y:S01]  /*d4d0*/  FFMA.FTZ R125, R127, R0, -R125 ;  /* 0x000000007f7d7223 */ /* 0x000fe2000001087d */
[----:B------:R-:W-:Y:S01]  /*d4e0*/  R2UR UR7, R8 ;  /* 0x00000000080772ca */ /* 0x000fe200000e0000 */
[----:B------:R-:W-:-:S02]  /*d4f0*/  UIADD3 UR6, UR18, -0x1, URZ ;  /* 0xffffffff12067890 */ /* 0x000fc4000fffe03f */
[----:B------:R-:W0:Y:S08]  /*d500*/  MUFU.EX2 R3, R3 ;  /* 0x0000000300037308 */ /* 0x000e300000000800 */
[----:B------:R-:W1:Y:S08]  /*d510*/  MUFU.EX2 R120, R175 ;  /* 0x000000af00787308 */ /* 0x000e700000000800 */
[----:B------:R-:W2:Y:S01]  /*d520*/  MUFU.EX2 R128, R128 ;  /* 0x0000008000807308 */ /* 0x000ea20000000800 */
[----:B0-----:R-:W-:-:S04]  /*d530*/  FFMA.FTZ R10, R3, R9, R22 ;  /* 0x00000009030a7223 */ /* 0x001fc80000010016 */
[C---:B------:R-:W-:Y:S01]  /*d540*/  FADD.FTZ R10, R201.reuse, R10 ;  /* 0x0000000ac90a7221 */ /* 0x040fe20000010000 */
[----:B------:R-:W-:Y:S02]  /*d550*/  F2FP.F16.F32.PACK_AB R201, R201, R22 ;  /* 0x00000016c9c9723e */ /* 0x000fe400000000ff */
[----:B------:R-:W0:Y:S01]  /*d560*/  MUFU.EX2 R132, R132 ;  /* 0x0000008400847308 */ /* 0x000e220000000800 */
[----:B------:R-:W-:Y:S01]  /*d570*/  FADD.FTZ R9, R203, R10 ;  /* 0x0000000acb097221 */ /* 0x000fe20000010000 */
[----:B-1----:R-:W-:-:S03]  /*d580*/  F2FP.F16.F32.PACK_AB R203, R120, R203 ;  /* 0x000000cb78cb723e */ /* 0x002fc600000000ff */
[----:B------:R-:W-:-:S03]  /*d590*/  FADD.FTZ R10, R120, R9 ;  /* 0x00000009780a7221 */ /* 0x000fc60000010000 */
[----:B------:R-:W-:Y:S01]  /*d5a0*/  MUFU.EX2 R180, R180 ;  /* 0x000000b400b47308 */ /* 0x000fe20000000800 */
[----:B------:R-:W-:Y:S01]  /*d5b0*/  FADD.FTZ R9, R197, R10 ;  /* 0x0000000ac5097221 */ /* 0x000fe20000010000 */
[----:B------:R-:W-:-:S03]  /*d5c0*/  F2FP.F16.F32.PACK_AB R197, R140, R197 ;  /* 0x000000c58cc5723e */ /* 0x000fc600000000ff */
[----:B------:R-:W-:-:S03]  /*d5d0*/  FADD.FTZ R10, R140, R9 ;  /* 0x000000098c0a7221 */ /* 0x000fc60000010000 */
[----:B------:R-:W-:Y:S01]  /*d5e0*/  MUFU.EX2 R181, R130 ;  /* 0x0000008200b57308 */ /* 0x000fe20000000800 */
[----:B------:R-:W-:Y:S01]  /*d5f0*/  FADD.FTZ R9, R199, R10 ;  /* 0x0000000ac7097221 */ /* 0x000fe20000010000 */
[----:B------:R-:W-:-:S03]  /*d600*/  F2FP.F16.F32.PACK_AB R199, R124, R199 ;  /* 0x000000c77cc7723e */ /* 0x000fc600000000ff */
[----:B------:R-:W-:-:S03]  /*d610*/  FADD.FTZ R10, R124, R9 ;  /* 0x000000097c0a7221 */ /* 0x000fc60000010000 */
[----:B------:R-:W-:Y:S01]  /*d620*/  MUFU.EX2 R182, R182 ;  /* 0x000000b600b67308 */ /* 0x000fe20000000800 */
[----:B------:R-:W-:Y:S01]  /*d630*/  FADD.FTZ R9, R193, R10 ;  /* 0x0000000ac1097221 */ /* 0x000fe20000010000 */
[----:B--2---:R-:W-:-:S03]  /*d640*/  F2FP.F16.F32.PACK_AB R193, R128, R193 ;  /* 0x000000c180c1723e */ /* 0x004fc600000000ff */
[----:B------:R-:W-:-:S03]  /*d650*/  FADD.FTZ R10, R128, R9 ;  /* 0x00000009800a7221 */ /* 0x000fc60000010000 */
[----:B------:R-:W-:Y:S01]  /*d660*/  MUFU.EX2 R183, R134 ;  /* 0x0000008600b77308 */ /* 0x000fe20000000800 */
[----:B------:R-:W-:Y:S01]  /*d670*/  FADD.FTZ R9, R195, R10 ;  /* 0x0000000ac3097221 */ /* 0x000fe20000010000 */
[----:B0-----:R-:W-:-:S03]  /*d680*/  F2FP.F16.F32.PACK_AB R195, R132, R195 ;  /* 0x000000c384c3723e */ /* 0x001fc600000000ff */
[----:B------:R-:W-:-:S03]  /*d690*/  FADD.FTZ R10, R132, R9 ;  /* 0x00000009840a7221 */ /* 0x000fc60000010000 */
[----:B------:R-:W-:Y:S01]  /*d6a0*/  MUFU.EX2 R120, R125 ;  /* 0x0000007d00787308 */ /* 0x000fe20000000800 */
[----:B------:R-:W-:Y:S01]  /*d6b0*/  FADD.FTZ R9, R189, R10 ;  /* 0x0000000abd097221 */ /* 0x000fe20000010000 */
[----:B------:R-:W-:-:S03]  /*d6c0*/  F2FP.F16.F32.PACK_AB R189, R136, R189 ;  /* 0x000000bd88bd723e */ /* 0x000fc600000000ff */
[----:B------:R-:W-:-:S04]  /*d6d0*/  FADD.FTZ R10, R136, R9 ;  /* 0x00000009880a7221 */ /* 0x000fc80000010000 */
[----:B------:R-:W-:Y:S01]  /*d6e0*/  FADD.FTZ R9, R191, R10 ;  /* 0x0000000abf097221 */ /* 0x000fe20000010000 */
[----:B------:R-:W-:-:S03]  /*d6f0*/  F2FP.F16.F32.PACK_AB R191, R144, R191 ;  /* 0x000000bf90bf723e */ /* 0x000fc600000000ff */
[----:B------:R-:W-:-:S04]  /*d700*/  FADD.FTZ R10, R144, R9 ;  /* 0x00000009900a7221 */ /* 0x000fc80000010000 */
[----:B------:R-:W-:Y:S01]  /*d710*/  FADD.FTZ R10, R185, R10 ;  /* 0x0000000ab90a7221 */ /* 0x000fe20000010000 */
[----:B------:R-:W-:Y:S02]  /*d720*/  WARPGROUP.DEPBAR.LE gsb0, 0x0 ;  /* 0x00008000000079c5 */ /* 0x000fe40000010000 */
[----:B------:R0:W-:Y:S01]  /*d730*/  @!P1 SYNCS.ARRIVE.TRANS64.RED.A1T0 RZ, [R146+URZ], RZ ;  /* 0x000000ff92ff99a7 */ /* 0x0001e2000810043f */
[----:B------:R-:W-:Y:S01]  /*d740*/  MUFU.EX2 R177, R122 ;  /* 0x0000007a00b17308 */ /* 0x000fe20000000800 */
[----:B------:R-:W-:Y:S02]  /*d750*/  F2FP.F16.F32.PACK_AB R176, R121, R14 ;  /* 0x0000000e79b0723e */ /* 0x000fe400000000ff */
[----:B------:R-:W-:Y:S01]  /*d760*/  F2FP.F16.F32.PACK_AB R178, R11, R20 ;  /* 0x000000140bb2723e */ /* 0x000fe200000000ff */
[----:B------:R1:W-:Y:S04]  /*d770*/  @!P1 SYNCS.ARRIVE.TRANS64.RED.A1T0 RZ, [R148+URZ], RZ ;  /* 0x000000ff94ff99a7 */ /* 0x0003e8000810043f */
[----:B0-----:R0:W2:Y:S08]  /*d780*/  MUFU.EX2 R146, R139 ;  /* 0x0000008b00927308 */ /* 0x0010b00000000800 */
[----:B------:R-:W3:Y:S01]  /*d790*/  MUFU.EX2 R179, R126 ;  /* 0x0000007e00b37308 */ /* 0x000ee20000000800 */
[----:B0-----:R-:W-:-:S04]  /*d7a0*/  FADD.FTZ R139, R21, R138 ;  /* 0x0000008a158b7221 */ /* 0x001fc80000010000 */
[----:B------:R-:W-:Y:S01]  /*d7b0*/  FADD.FTZ R138, R192, R139 ;  /* 0x0000008bc08a7221 */ /* 0x000fe20000010000 */
[----:B------:R-:W-:-:S03]  /*d7c0*/  F2FP.F16.F32.PACK_AB R192, R23, R192 ;  /* 0x000000c017c0723e */ /* 0x000fc600000000ff */
[----:B------:R-:W-:Y:S01]  /*d7d0*/  FADD.FTZ R127, R23, R138 ;  /* 0x0000008a177f7221 */ /* 0x000fe20000010000 */
[C---:B--2---:R-:W-:Y:S01]  /*d7e0*/  FADD.FTZ R10, R146.reuse, R10 ;  /* 0x0000000a920a7221 */ /* 0x044fe20000010000 */
        /* <DEDUP_REMOVED lines=9> */
[C---:B------:R-:W-:Y:S02]  /*d880*/  F2FP.F16.F32.PACK_AB R188, R145.reuse, R188 ;  /* 0x000000bc91bc723e */ /* 0x040fe400000000ff */
        /* <DEDUP_REMOVED lines=11> */
[C---:B------:R-:W-:Y:S01]  /*d940*/  F2FP.F16.F32.PACK_AB R184, R137.reuse, R184 ;  /* 0x000000b889b8723e */ /* 0x040fe200000000ff */
[----:B------:R-:W-:Y:S02]  /*d950*/  IMAD.MOV.U32 R13, RZ, RZ, R6 ;  /* 0x000000ffff0d7224 */ /* 0x000fe400078e0006 */
[----:B------:R-:W-:Y:S01]  /*d960*/  FADD.FTZ R9, R137, R22 ;  /* 0x0000001689097221 */ /* 0x000fe20000010000 */
[C---:B------:R-:W-:Y:S01]  /*d970*/  FADD.FTZ R10, R123.reuse, R10 ;  /* 0x0000000a7b0a7221 */ /* 0x040fe20000010000 */
[----:B------:R-:W-:-:S02]  /*d980*/  F2FP.F16.F32.PACK_AB R177, R123, R177 ;  /* 0x000000b17bb1723e */ /* 0x000fc400000000ff */
        /* <DEDUP_REMOVED lines=11> */
[----:B------:R-:W-:Y:S01]  /*da40*/  FADD.FTZ R14, R20, R9 ;  /* 0x00000009140e7221 */ /* 0x000fe20000010000 */
[----:B---3--:R-:W-:Y:S01]  /*da50*/  FADD.FTZ R9, R179, R10 ;  /* 0x0000000ab3097221 */ /* 0x008fe20000010000 */
[----:B------:R-:W-:Y:S01]  /*da60*/  IMAD.U32 R20, RZ, RZ, UR6 ;  /* 0x00000006ff147e24 */ /* 0x000fe2000f8e00ff */
[----:B------:R-:W-:Y:S01]  /*da70*/  UMOV UR6, UR60 ;  /* 0x0000003c00067c82 */ /* 0x000fe20008000000 */
[----:B------:R-:W-:Y:S01]  /*da80*/  FADD.FTZ R10, R11, R14 ;  /* 0x0000000e0b0a7221 */ /* 0x000fe20000010000 */
[----:B------:R-:W-:Y:S02]  /*da90*/  IMAD.U32 R14, RZ, RZ, UR7 ;  /* 0x00000007ff0e7e24 */ /* 0x000fe4000f8e00ff */
[C---:B------:R-:W-:Y:S01]  /*daa0*/  FADD.FTZ R9, R120.reuse, R9 ;  /* 0x0000000978097221 */ /* 0x040fe20000010000 */
[----:B------:R-:W-:Y:S01]  /*dab0*/  F2FP.F16.F32.PACK_AB R179, R120, R179 ;  /* 0x000000b378b3723e */ /* 0x000fe200000000ff */
[----:B------:R-:W-:Y:S01]  /*dac0*/  IMAD.MOV.U32 R11, RZ, RZ, R7 ;  /* 0x000000ffff0b7224 */ /* 0x000fe200078e0007 */
[----:B-1----:R-:W-:Y:S06]  /*dad0*/  @P2 BRA `(.L_x_2094) ;  /* 0xffffffc000a02947 */ /* 0x002fec000383ffff */
.L_x_2085:
        /* <DEDUP_REMOVED lines=99> */
.L_x_2095:
        /* <DEDUP_REMOVED lines=8> */
.L_x_2096:
[----:B-1----:R-:W-:Y:S05]  /*e190*/  @P2 BRA `(.L_x_2097) ;  /* 0x0000000000082947 */ /* 0x002fea0003800000 */
[----:B------:R-:W1:Y:S02]  /*e1a0*/  SYNCS.PHASECHK.TRANS64.TRYWAIT P0, [UR5+0x36850], R2 ;  /* 0x03685002ff0075a7 */ /* 0x000e640008000145 */
[----:B-1----:R-:W-:Y:S05]  /*e1b0*/  @!P0 BRA `(.L_x_2098) ;  /* 0x0000006c00f88947 */ /* 0x002fea0003800000 */
.L_x_2097:
[----:B------:R-:W-:Y:S01]  /*e1c0*/  R2UR UR4, R16 ;  /* 0x00000000100472ca */ /* 0x000fe200000e0000 */
[----:B------:R-:W-:Y:S01]  /*e1d0*/  WARPGROUP.ARRIVE ;  /* 0x00000000000079c5 */ /* 0x000fe20000000000 */
[----:B------:R-:W-:Y:S01]  /*e1e0*/  UMOV UR7, 0x40000040 ;  /* 0x4000004000077882 */ /* 0x000fe20000000000 */
[----:B-1----:R-:W1:Y:S01]  /*e1f0*/  SHFL.BFLY PT, R3, R10, 0x2, 0x1f ;  /* 0x0c401f000a037f89 */ /* 0x002e6200000e0000 */
[----:B------:R-:W-:-:S03]  /*e200*/  IMAD.U32 R11, RZ, RZ, UR5 ;  /* 0x00000005ff0b7e24 */ /* 0x000fc6000f8e00ff */
[----:B0-----:R-:W0:Y:S01]  /*e210*/  SHFL.BFLY PT, R2, R9, 0x2, 0x1f ;  /* 0x0c401f0009027f89 */ /* 0x001e2200000e0000 */
[----:B------:R-:W-:-:S05]  /*e220*/  @!P1 VIADD R11, R11, 0x36860 ;  /* 0x000368600b0b9836 */ /* 0x000fca0000000000 */
[----:B------:R-:W-:Y:S01]  /*e230*/  UIADD3 UR4, UR4, 0x400, URZ ;  /* 0x0000040004047890 */ /* 0x000fe2000fffe03f */
[----:B------:R-:W-:-:S03]  /*e240*/  @!P1 PRMT R11, RZ, 0x654, R11 ;  /* 0x00000654ff0b9816 */ /* 0x000fc6000000000b */
[----:B------:R-:W-:-:S04]  /*e250*/  USHF.R.U32.HI UR4, URZ, 0x4, UR4 ;  /* 0x000000043f047899 */ /* 0x000fc80008011604 */
[----:B------:R-:W-:-:S04]  /*e260*/  ULOP3.LUT UR4, UR4, 0x3fff, URZ, 0xc0, !UPT ;  /* 0x00003fff04047892 */ /* 0x000fc8000f8ec03f */
[----:B------:R-:W-:Y:S01]  /*e270*/  ULOP3.LUT UR4, UR4, 0x3800000, URZ, 0xfc, !UPT ;  /* 0x0380000004047892 */ /* 0x000fe2000f8efc3f */
[----:B-1----:R-:W-:-:S03]  /*e280*/  FADD.FTZ R3, R3, R10 ;  /* 0x0000000a03037221 */ /* 0x002fc60000010000 */
[----:B------:R-:W-:Y:S01]  /*e290*/  UIMAD UR60, UR60, 0xa80, UR4 ;  /* 0x00000a803c3c78a4 */ /* 0x000fe2000f8e0204 */
[----:B0-----:R-:W-:-:S03]  /*e2a0*/  FADD.FTZ R4, R2, R9 ;  /* 0x0000000902047221 */ /* 0x001fc60000010000 */
[----:B------:R-:W-:Y:S01]  /*e2b0*/  UIADD3 UR4, UR60, 0x80, URZ ;  /* 0x000000803c047890 */ /* 0x000fe2000fffe03f */
[----:B------:R-:W0:Y:S02]  /*e2c0*/  SHFL.BFLY PT, R2, R3, 0x1, 0x1f ;  /* 0x0c201f0003027f89 */ /* 0x000e2400000e0000 */
[----:B------:R-:W-:-:S06]  /*e2d0*/  UMOV UR6, UR60 ;  /* 0x0000003c00067c82 */ /* 0x000fcc0008000000 */
[----:B------:R-:W-:Y:S01]  /*e2e0*/  HGMMA.64x192x16.F32 R24, R200, gdesc[UR4].tnspB, R24, gsb0 ;  /* 0x42e00004c8187df0 */ /* 0x000fe20008000818 */
[----:B------:R-:W-:Y:S01]  /*e2f0*/  UMOV UR7, 0x40000040 ;  /* 0x4000004000077882 */ /* 0x000fe20000000000 */
[----:B------:R-:W-:Y:S01]  /*e300*/  UMOV UR6, UR4 ;  /* 0x0000000400067c82 */ /* 0x000fe20008000000 */
[----:B------:R-:W-:Y:S01]  /*e310*/  UIADD3 UR4, UR60, 0x100, URZ ;  /* 0x000001003c047890 */ /* 0x000fe2000fffe03f */
[----:B------:R-:W1:Y:S01]  /*e320*/  SHFL.BFLY PT, R5, R4, 0x1, 0x1f ;  /* 0x0c201f0004057f89 */ /* 0x000e6200000e0000 */
[----:B0-----:R-:W-:Y:S01]  /*e330*/  FADD.FTZ R12, R3, R2 ;  /* 0x00000002030c7221 */ /* 0x001fe20000010000 */
[----:B------:R-:W-:Y:S02]  /*e340*/  IMAD.MOV.U32 R3, RZ, RZ, -0x800000 ;  /* 0xff800000ff037424 */ /* 0x000fe400078e00ff */
[----:B------:R-:W-:Y:S02]  /*e350*/  IMAD.MOV.U32 R2, RZ, RZ, -0x800000 ;  /* 0xff800000ff027424 */ /* 0x000fe400078e00ff */
[----:B------:R-:W-:Y:S01]  /*e360*/  FSETP.NE.FTZ.AND P0, PT, R12, RZ, PT ;  /* 0x000000ff0c00720b */ /* 0x000fe20003f15000 */
[----:B-1----:R-:W-:Y:S01]  /*e370*/  FADD.FTZ R13, R4, R5 ;  /* 0x00000005040d7221 */ /* 0x002fe20000010000 */
[----:B------:R-:W-:-:S04]  /*e380*/  CS2R R4, SRZ ;  /* 0x0000000000047805 */ /* 0x000fc8000001ff00 */
[----:B------:R-:W-:-:S07]  /*e390*/  FSETP.NE.FTZ.AND P2, PT, R13, RZ, PT ;  /* 0x000000ff0d00720b */ /* 0x000fce0003f55000 */
[----:B------:R-:W0:Y:S01]  /*e3a0*/  @P0 MUFU.LG2 R8, R12 ;  /* 0x0000000c00080308 */ /* 0x000e220000000c00 */
[----:B------:R-:W-:-:S07]  /*e3b0*/  @P0 FMUL.FTZ R9, R0, 0.69314718246459960938 ;  /* 0x3f31721800090820 */ /* 0x000fce0000410000 */
[----:B------:R-:W1:Y:S01]  /*e3c0*/  @P2 MUFU.LG2 R10, R13 ;  /* 0x0000000d000a2308 */ /* 0x000e620000000c00 */
[----:B------:R-:W-:-:S07]  /*e3d0*/  @P2 FMUL.FTZ R15, R0, 0.69314718246459960938 ;  /* 0x3f317218000f2820 */ /* 0x000fce0000410000 */
        /* <DEDUP_REMOVED lines=137> */
.L_x_2068:
        /* <DEDUP_REMOVED lines=290> */
.L_x_2101:
[----:B------:R-:W-:Y:S05]  /*fe90*/  BSYNC B0 ;  /* 0x0000000000007941 */ /* 0x000fea0003800000 */
.L_x_2100:
[----:B------:R-:W-:Y:S01]  /*fea0*/  ISETP.GE.AND P0, PT, R18, R21, PT ;  /* 0x000000151200720c */ /* 0x000fe20003f06270 */
[----:B0--3--:R0:W2:Y:S04]  /*feb0*/  SHFL.IDX PT, R3, R6, 0x1, 0x1c1f ;  /* 0x003c1f0006037f89 */ /* 0x0090a800000e0000 */
[----:B------:R0:W3:Y:S08]  /*fec0*/  SHFL.IDX PT, R2, R0, 0x1, 0x1c1f ;  /* 0x003c1f0000027f89 */ /* 0x0000f000000e0000 */
[----:B0-----:R-:W-:Y:S05]  /*fed0*/  @P0 BRA `(.L_x_2066) ;  /* 0x0000005000100947 */ /* 0x001fea0003800000 */
        /* <DEDUP_REMOVED lines=14> */
[--C-:B-1234-:R-:W-:Y:S01]  /*ffc0*/  @!P2 IMAD.WIDE R4, R7, 0x4, R2.reuse ;  /* 0x000000040704a825 */ /* 0x11efe200078e0202 */
        /* <DEDUP_REMOVED lines=131> */
.L_x_2099:
        /* <DEDUP_REMOVED lines=62> */
.L_x_2064:
        /* <DEDUP_REMOVED lines=18> */
.L_x_2102:
[----:B------:R-:W-:Y:S01]  /*10d00*/  ULDC UR42, c[0x0][0xc50] ;  /* 0x00031400002a7ab9 */ /* 0x000fe20000000800 */
[----:B------:R-:W-:Y:S01]  /*10d10*/  UMOV UR36, UR6 ;  /* 0x0000000600247c82 */ /* 0x000fe20008000000 */
[----:B------:R-:W-:-:S11]  /*10d20*/  UISETP.NE.AND UP0, UPT, UR42, 0x1, UPT ;  /* 0x000000012a00788c */ /* 0x000fd6000bf05270 */
[----:B------:R-:W-:Y:S01]  /*10d30*/  @UP0 ULDC UR4, c[0x0][0xc54] ;  /* 0x0003150000040ab9 */ /* 0x000fe20000000800 */
[----:B------:R-:W-:Y:S01]  /*10d40*/  @UP0 ULDC UR7, c[0x0][0xc58] ;  /* 0x0003160000070ab9 */ /* 0x000fe20000000800 */
[----:B------:R-:W-:-:S04]  /*10d50*/  UIMAD.WIDE.U32 UR4, UR6, UR4, URZ ;  /* 0x00000004060472a5 */ /* 0x000fc8000f8e003f */
[----:B------:R-:W-:-:S12]  /*10d60*/  @UP0 USHF.R.U32.HI UR36, URZ, UR7, UR5 ;  /* 0x000000073f240299 */ /* 0x000fd80008011605 */
.L_x_2103:
        /* <DEDUP_REMOVED lines=14> */
[----:B------:R-:W-:Y:S02]  /*10e50*/  UISETP.NE.AND.EX UP0, UPT, UR7, URZ, UPT, UP0 ;  /* 0x0000003f0700728c */ /* 0x000fe4000bf05300 */
[----:B------:R-:W-:-:S02]  /*10e60*/  UIADD3 UR10, -UR5, 0x70, URZ ;  /* 0x00000070050a7890 */ /* 0x000fc4000fffe13f */
[----:B------:R-:W-:Y:S01]  /*10e70*/  USEL UR7, UR6, 0x1, UP0 ;  /* 0x0000000106077887 */ /* 0x000fe20008000000 */
[----:B------:R-:W-:Y:S01]  /*10e80*/  ULDC UR9, c[0x0][0x2f0] ;  /* 0x0000bc0000097ab9 */ /* 0x000fe20000000800 */
[----:B------:R-:W-:Y:S02]  /*10e90*/  UMOV UR41, URZ ;  /* 0x0000003f00297c82 */ /* 0x000fe40008000000 */
[----:B------:R-:W-:Y:S02]  /*10ea0*/  UIMAD UR10, UR7, UR9, UR10 ;  /* 0x00000009070a72a4 */ /* 0x000fe4000f8e020a */
[----:B0-----:R-:W-:-:S03]  /*10eb0*/  ULEA UR8, UR4, 0x7f, 0x7 ;  /* 0x0000007f04087891 */ /* 0x001fc6000f8e383f */
[----:B------:R-:W-:Y:S02]  /*10ec0*/  @UP1 ULDC UR4, c[0x0][0x44c] ;  /* 0x0001130000041ab9 */ /* 0x000fe40000000800 */
[----:B------:R-:W-:Y:S02]  /*10ed0*/  UIMAD.WIDE.U32 UR4, UR8, UR4, URZ ;  /* 0x00000004080472a5 */ /* 0x000fe4000f8e003f */
[----:B------:R-:W-:Y:S01]  /*10ee0*/  UMOV UR6, UR8 ;  /* 0x0000000800067c82 */ /* 0x000fe20008000000 */
[----:B------:R-:W-:Y:S02]  /*10ef0*/  @UP1 ULDC UR8, c[0x0][0x450] ;  /* 0x0001140000081ab9 */ /* 0x000fe40000000800 */
[----:B------:R-:W-:Y:S02]  /*10f00*/  @UP1 USHF.R.U32.HI UR6, URZ, UR8, UR5 ;  /* 0x000000083f061299 */ /* 0x000fe40008011605 */
[----:B------:R-:W-:Y:S02]  /*10f10*/  UIMAD UR5, UR7, UR9, 0x6f ;  /* 0x0000006f070574a4 */ /* 0x000fe4000f8e0209 */
[----:B------:R-:W-:Y:S01]  /*10f20*/  UIADD3 UR7, UR10, UR6, URZ ;  /* 0x000000060a077290 */ /* 0x000fe2000fffe03f */
[----:B------:R-:W-:-:S02]  /*10f30*/  UMOV UR4, URZ ;  /* 0x0000003f00047c82 */ /* 0x000fc40008000000 */
[----:B------:R-:W-:Y:S01]  /*10f40*/  UMOV UR6, URZ ;  /* 0x0000003f00067c82 */ /* 0x000fe20008000000 */
[----:B------:R-:W-:Y:S02]  /*10f50*/  UIMAD.WIDE UR4, UR5, -0x6db6db6d, UR4 ;  /* 0x92492493050478a5 */ /* 0x000fe4000f8e0204 */
[----:B------:R-:W-:Y:S02]  /*10f60*/  UIMAD.WIDE UR6, UR7, -0x6db6db6d, UR6 ;  /* 0x92492493070678a5 */ /* 0x000fe4000f8e0206 */
[----:B------:R-:W-:Y:S02]  /*10f70*/  USHF.R.U32.HI UR8, URZ, 0x1f, UR5 ;  /* 0x0000001f3f087899 */ /* 0x000fe40008011605 */
[----:B------:R-:W-:Y:S02]  /*10f80*/  USHF.R.U32.HI UR4, URZ, 0x1f, UR7 ;  /* 0x0000001f3f047899 */ /* 0x000fe40008011607 */
[----:B------:R-:W-:Y:S02]  /*10f90*/  ULEA.HI.SX32 UR8, UR5, UR8, 0x1a ;  /* 0x0000000805087291 */ /* 0x000fe4000f8fd23f */
[----:B------:R-:W-:-:S02]  /*10fa0*/  ULEA.HI.SX32 UR4, UR7, UR4, 0x1a ;  /* 0x0000000407047291 */ /* 0x000fc4000f8fd23f */
[----:B------:R-:W-:Y:S02]  /*10fb0*/  USHF.R.U32.HI UR10, URZ, 0x10, UR42 ;  /* 0x000000103f0a7899 */ /* 0x000fe4000801162a */
[----:B------:R-:W-:Y:S02]  /*10fc0*/  UISETP.LT.AND UP0, UPT, UR8, UR4, UPT ;  /* 0x000000040800728c */ /* 0x000fe4000bf01270 */
[----:B------:R-:W-:Y:S02]  /*10fd0*/  ULOP3.LUT UR42, UR42, 0xffff, URZ, 0xc0, !UPT ;  /* 0x0000ffff2a2a7892 */ /* 0x000fe4000f8ec03f */
[----:B------:R-:W-:Y:S02]  /*10fe0*/  USEL UR39, UR8, UR4, UP0 ;  /* 0x0000000408277287 */ /* 0x000fe40008000000 */
[----:B------:R-:W-:Y:S02]  /*10ff0*/  UISETP.NE.AND UP0, UPT, UR10, URZ, UPT ;  /* 0x0000003f0a00728c */ /* 0x000fe4000bf05270 */
[----:B------:R-:W-:-:S06]  /*11000*/  UISETP.GE.AND UP1, UPT, UR39, 0x1, UPT ;  /* 0x000000012700788c */ /* 0x000fcc000bf26270 */
[----:B------:R-:W-:-:S03]  /*11010*/  PLOP3.LUT P0, PT, PT, PT, UP1, 0x80, 0x0 ;  /* 0x000000000000781c */ /* 0x000fc60003f0f018 */
[----:B------:R-:W-:-:S10]  /*11020*/  @!UP0 ULDC UR10, c[0x0][0x9f0] ;  /* 0x00027c00000a8ab9 */ /* 0x000fd40000000800 */
[----:B------:R-:W-:Y:S05]  /*11030*/  @!P0 BRA `(.L_x_2105) ;  /* 0x0000000000848947 */ /* 0x000fea0003800000 */
[----:B------:R-:W-:Y:S01]  /*11040*/  IMAD.U32 R3, RZ, RZ, UR10 ;  /* 0x0000000aff037e24 */ /* 0x000fe2000f8e00ff */
[----:B------:R-:W-:Y:S01]  /*11050*/  UIADD3 UR6, UR10, -0x1, UR39 ;  /* 0xffffffff0a067890 */ /* 0x000fe2000fffe027 */
[----:B------:R-:W-:-:S03]  /*11060*/  UMOV UR4, URZ ;  /* 0x0000003f00047c82 */ /* 0x000fc60008000000 */
        /* <DEDUP_REMOVED lines=30> */
.L_x_2105:
[----:B------:R-:W-:Y:S01]  /*11250*/  UIMAD UR40, UR42, UR41, URZ ;  /* 0x000000292a2872a4 */ /* 0x000fe2000f8e023f */
[----:B------:R-:W-:-:S05]  /*11260*/  IMAD.U32 R0, RZ, RZ, UR39 ;  /* 0x00000027ff007e24 */ /* 0x000fca000f8e00ff */
        /* <DEDUP_REMOVED lines=30> */
.L_x_2106:
        /* <DEDUP_REMOVED lines=20> */
.L_x_2108:
        /* <DEDUP_REMOVED lines=15> */
.L_x_2107:
[----:B------:R-:W0:Y:S01]  /*11680*/  LDC.64 R2, c[0x0][0x9f8] ;  /* 0x00027e00ff027b82 */ /* 0x000e220000000a00 */
[----:B------:R-:W-:Y:S01]  /*11690*/  ULDC.64 UR4, c[0x0][0x208] ;  /* 0x0000820000047ab9 */ /* 0x000fe20000000a00 */
[----:B0-----:R-:W-:-:S04]  /*116a0*/  ISETP.NE.U32.AND P0, PT, R2, RZ, PT ;  /* 0x000000ff0200720c */ /* 0x001fc80003f05070 */
[----:B------:R-:W-:-:S13]  /*116b0*/  ISETP.NE.AND.EX P0, PT, R3, RZ, PT, P0 ;  /* 0x000000ff0300720c */ /* 0x000fda0003f05300 */
[----:B------:R-:W0:Y:S02]  /*116c0*/  @P0 LDC.64 R2, c[0x0][0x9f8] ;  /* 0x00027e00ff020b82 */ /* 0x000e240000000a00 */
[----:B0-----:R-:W-:-:S05]  /*116d0*/  @P0 IMAD.WIDE R2, R18, 0x4, R2 ;  /* 0x0000000412020825 */ /* 0x001fca00078e0202 */
[----:B------:R0:W2:Y:S01]  /*116e0*/  @P0 LDG.E R18, desc[UR4][R2.64] ;  /* 0x0000000402120981 */ /* 0x0000a2000c1e1900 */
[----:B------:R-:W-:Y:S01]  /*116f0*/  UMOV UR4, 0xffffffff ;  /* 0xffffffff00047882 */ /* 0x000fe20000000000 */
[----:B------:R-:W-:Y:S01]  /*11700*/  VIADD R17, R17, 0xffffffff ;  /* 0xffffffff11117836 */ /* 0x000fe20000000000 */
[----:B------:R-:W1:Y:S01]  /*11710*/  S2R R16, SR_TID.X ;  /* 0x0000000000107919 */ /* 0x000e620000002100 */
[----:B0-----:R-:W0:Y:S02]  /*11720*/  LDC.64 R2, c[0x0][0x418] ;  /* 0x00010600ff027b82 */ /* 0x001e240000000a00 */
[----:B0-----:R-:W-:Y:S02]  /*11730*/  ISETP.NE.U32.AND P0, PT, R2, RZ, PT ;  /* 0x000000ff0200720c */ /* 0x001fe40003f05070 */
[----:B-1----:R-:W-:Y:S02]  /*11740*/  SHF.R.U32.HI R0, RZ, 0x5, R16 ;  /* 0x00000005ff007819 */ /* 0x002fe40000011610 */
[----:B------:R-:W-:-:S02]  /*11750*/  ISETP.NE.AND.EX P1, PT, R3, RZ, PT, P0 ;  /* 0x000000ff0300720c */ /* 0x000fc40003f25300 */
[----:B------:R-:W-:Y:S02]  /*11760*/  LOP3.LUT R0, R0, 0x3, RZ, 0xc0, !PT ;  /* 0x0000000300007812 */ /* 0x000fe400078ec0ff */
[----:B------:R-:W-:-:S05]  /*11770*/  P2R R4, PR, RZ, 0x2 ;  /* 0x00000002ff047803 */ /* 0x000fca0000000000 */
[----:B------:R0:W-:Y:S01]  /*11780*/  STL [R1+0x4], R4 ;  /* 0x0000040401007387 */ /* 0x0001e20000100800 */
[----:B--2---:R-:W-:Y:S02]  /*11790*/  SHF.R.S32.HI R19, RZ, 0x1f, R18 ;  /* 0x0000001fff137819 */ /* 0x004fe40000011412 */
[----:B------:R-:W-:Y:S01]  /*117a0*/  SEL R16, R18, RZ, !P1 ;  /* 0x000000ff12107207 */ /* 0x000fe20004800000 */
[----:B0-----:R-:W-:Y:S06]  /*117b0*/  BRA.DIV UR4, `(.L_x_2109) ;  /* 0x0000003a04907947 */ /* 0x001fec000b800000 */
[----:B------:R0:W1:Y:S02]  /*117c0*/  SHFL.IDX PT, R14, R0, RZ, 0x1f ;  /* 0x00001fff000e7589 */ /* 0x00006400000e0000 */
.L_x_2193:
[----:B------:R-:W-:Y:S02]  /*117d0*/  PLOP3.LUT P2, PT, PT, PT, PT, 0x8, 0x0 ;  /* 0x000000000000781c */ /* 0x000fe40003f4e170 */
[----:B-1----:R-:W-:Y:S02]  /*117e0*/  ISETP.NE.AND P0, PT, R14, RZ, PT ;  /* 0x000000ff0e00720c */ /* 0x002fe40003f05270 */
[----:B0-----:R-:W-:-:S05]  /*117f0*/  P2R R0, PR, RZ, 0x4 ;  /* 0x00000004ff007803 */ /* 0x001fca0000000000 */
[----:B------:R0:W-:Y:S06]  /*11800*/  STL [R1], R0 ;  /* 0x0000000001007387 */ /* 0x0001ec0000100800 */
[----:B------:R-:W-:Y:S05]  /*11810*/  @P0 BRA `(.L_x_2110) ;  /* 0x0000000400180947 */ /* 0x000fea0003800000 */
[----:B------:R-:W-:-:S03]  /*11820*/  UMOV UR4, 0xffffffff ;  /* 0xffffffff00047882 */ /* 0x000fc60000000000 */
[----:B------:R-:W-:Y:S05]  /*11830*/  BRA.DIV UR4, `(.L_x_2111) ;  /* 0x0000003a04907947 */ /* 0x000fea000b800000 */
[----:B------:R-:W-:-:S13]  /*11840*/  ELECT P6, URZ, PT ;  /* 0x00000000003f782f */ /* 0x000fda00038c0000 */
.L_x_2196:
[----:B------:R-:W-:Y:S05]  /*11850*/  @!P6 BRA `(.L_x_2110) ;  /* 0x000000040008e947 */ /* 0x000fea0003800000 */
[----:B------:R-:W-:Y:S01]  /*11860*/  IMAD.MOV.U32 R16, RZ, RZ, R18 ;  /* 0x000000ffff107224 */ /* 0x000fe200078e0012 */
[----:B------:R-:W-:Y:S06]  /*11870*/  @!P1 BRA `(.L_x_2112) ;  /* 0x00000000004c9947 */ /* 0x000fec0003800000 */
[----:B------:R-:W1:Y:S01]  /*11880*/  LDC R6, c[0x0][0x43c] ;  /* 0x00010f00ff067b82 */ /* 0x000e620000000800 */
[----:B0-----:R-:W-:Y:S01]  /*11890*/  IMAD.MOV.U32 R0, RZ, RZ, R17 ;  /* 0x000000ffff007224 */ /* 0x001fe200078e0011 */
[----:B------:R-:W-:Y:S01]  /*118a0*/  ULDC.64 UR4, c[0x0][0x428] ;  /* 0x00010a0000047ab9 */ /* 0x000fe20000000a00 */
[----:B------:R-:W-:Y:S01]  /*118b0*/  ULDC.64 UR6, c[0x0][0x208] ;  /* 0x0000820000067ab9 */ /* 0x000fe20000000a00 */
[----:B------:R-:W-:-:S04]  /*118c0*/  IMAD R7, R19, UR4, RZ ;  /* 0x0000000413077c24 */ /* 0x000fc8000f8e02ff */
[----:B------:R-:W-:Y:S01]  /*118d0*/  IMAD R7, R18, UR5, R7 ;  /* 0x0000000512077c24 */ /* 0x000fe2000f8e0207 */
[----:B-1----:R-:W-:-:S13]  /*118e0*/  ISETP.NE.AND P0, PT, R6, 0x1, PT ;  /* 0x000000010600780c */ /* 0x002fda0003f05270 */
        /* <DEDUP_REMOVED lines=12> */
.L_x_2112:
[----:B0-----:R-:W-:Y:S01]  /*119b0*/  IMAD.MOV.U32 R0, RZ, RZ, 0x1 ;  /* 0x00000001ff007424 */ /* 0x001fe200078e00ff */
[----:B------:R-:W1:Y:S04]  /*119c0*/  S2R R8, SR_TID.X ;  /* 0x0000000000087919 */ /* 0x000e680000002100 */
[----:B------:R-:W-:-:S04]  /*119d0*/  SHF.L.U32 R0, R0, 0x1f, RZ ;  /* 0x0000001f00007819 */ /* 0x000fc800000006ff */
[----:B------:R-:W0:Y:S01]  /*119e0*/  SYNCS.PHASECHK.TRANS64.TRYWAIT P0, [UR38+0x36840], R0 ;  /* 0x03684000ff0075a7 */ /* 0x000e220008000166 */
[----:B-1----:R-:W-:-:S04]  /*119f0*/  LOP3.LUT R2, R8, 0x7f, RZ, 0xc0, !PT ;  /* 0x0000007f08027812 */ /* 0x002fc800078ec0ff */
[----:B------:R-:W-:Y:S01]  /*11a00*/  ISETP.NE.AND P1, PT, R2, RZ, PT ;  /* 0x000000ff0200720c */ /* 0x000fe20003f25270 */
[----:B0-----:R-:W-:-:S12]  /*11a10*/  @!P0 BRA `(.L_x_2113) ;  /* 0x0000003800388947 */ /* 0x001fd80003800000 */
.L_x_2197:
[----:B------:R-:W-:Y:S05]  /*11a20*/  @P1 BRA `(.L_x_2114) ;  /* 0x0000000000181947 */ /* 0x000fea0003800000 */
[----:B------:R-:W1:Y:S01]  /*11a30*/  S2R R2, SR_TID.X ;  /* 0x0000000000027919 */ /* 0x000e620000002100 */
[----:B0-----:R-:W-:-:S04]  /*11a40*/  IMAD.MOV.U32 R0, RZ, RZ, 0xa800 ;  /* 0x0000a800ff007424 */ /* 0x001fc800078e00ff */
[----:B------:R2:W-:Y:S01]  /*11a50*/  SYNCS.ARRIVE.TRANS64 RZ, [UR38+0x36830], R0 ;  /* 0x03683000ffff79a7 */ /* 0x0005e20008000026 */
[----:B-1----:R-:W-:-:S13]  /*11a60*/  LOP3.LUT P0, RZ, R2, 0x1f, RZ, 0xc0, !PT ;  /* 0x0000001f02ff7812 */ /* 0x002fda000780c0ff */
[----:B--2---:R-:W-:Y:S05]  /*11a70*/  @!P0 BRA `(.L_x_2114) ;  /* 0x0000000000048947 */ /* 0x004fea0003800000 */
[----:B------:R-:W-:Y:S01]  /*11a80*/  BPT.TRAP 0x1 ;  /* 0x000000040000795c */ /* 0x000fe20000300000 */
.L_x_2114:
[----:B------:R-:W-:Y:S01]  /*11a90*/  R2UR UR11, R17 ;  /* 0x00000000110b72ca */ /* 0x000fe200000e0000 */
[----:B------:R-:W-:Y:S01]  /*11aa0*/  ULDC.64 UR4, c[0x0][0x198] ;  /* 0x0000660000047ab9 */ /* 0x000fe20000000a00 */
[----:B-----5:R-:W-:Y:S01]  /*11ab0*/  R2UR UR13, R16 ;  /* 0x00000000100d72ca */ /* 0x020fe200000e0000 */
[----:B------:R-:W-:Y:S01]  /*11ac0*/  UIADD3 UR4, UP0, UR4, 0x370, URZ ;  /* 0x0000037004047890 */ /* 0x000fe2000ff1e03f */
[----:B------:R-:W-:Y:S01]  /*11ad0*/  PLOP3.LUT P0, PT, PT, PT, PT, 0x80, 0x0 ;  /* 0x000000000000781c */ /* 0x000fe20003f0f070 */
[----:B------:R-:W-:Y:S02]  /*11ae0*/  UIADD3 UR8, UR38, 0x21400, URZ ;  /* 0x0002140026087890 */ /* 0x000fe4000fffe03f */
[----:B------:R-:W-:Y:S01]  /*11af0*/  UIADD3 UR9, UR38, 0x36830, URZ ;  /* 0x0003683026097890 */ /* 0x000fe2000fffe03f */
[----:B0-----:R-:W-:Y:S01]  /*11b00*/  P2R R0, PR, RZ, 0x1 ;  /* 0x00000001ff007803 */ /* 0x001fe20000000000 */
[----:B------:R-:W-:Y:S02]  /*11b10*/  UIADD3.X UR5, URZ, UR5, URZ, UP0, !UPT ;  /* 0x000000053f057290 */ /* 0x000fe400087fe43f */
[----:B------:R-:W-:-:S02]  /*11b20*/  UIADD3 UR24, UR38, 0x24c00, URZ ;  /* 0x00024c0026187890 */ /* 0x000fc4000fffe03f */
[----:B------:R-:W-:Y:S01]  /*11b30*/  UIMAD UR11, UR11, 0x70, URZ ;  /* 0x000000700b0b78a4 */ /* 0x000fe2000f8e023f */
[----:B------:R1:W-:Y:S01]  /*11b40*/  STL [R1], R0 ;  /* 0x0000000001007387 */ /* 0x0003e20000100800 */
        /* <DEDUP_REMOVED lines=16> */
[----:B------:R1:W-:Y:S01]  /*11c50*/  UTMALDG.4D [UR24], [UR4], desc[UR6] ;  /* 0x00000618040075b4 */ /* 0x0003e20008019000 */
[----:B------:R1:W-:Y:S02]  /*11c60*/  UTMALDG.4D [UR16], [UR4], desc[UR6] ;  /* 0x00000610040075b4 */ /* 0x0003e40008019000 */
[----:B-1----:R-:W-:Y:S01]  /*11c70*/  NOP ;  /* 0x0000000000007918 */ /* 0x002fe20000000000 */
.L_x_2110:
        /* <DEDUP_REMOVED lines=11> */
[----:B------:R-:W1:Y:S01]  /*11d30*/  LDC.64 R2, c[0x4][R2] ;  /* 0x0100000002027b82 */ /* 0x000e620000000a00 */
        /* <DEDUP_REMOVED lines=9> */
[----:B01----:R-:W-:Y:S05]  /*11dd0*/  CALL.ABS.NOINC R2 ;  /* 0x0000000002007343 */ /* 0x003fea0003c00000 */
.L_x_2115:
[----:B------:R-:W1:Y:S01]  /*11de0*/  LDC R6, c[0x0][0x448] ;  /* 0x00011200ff067b82 */ /* 0x000e620000000800 */
[----:B------:R-:W2:Y:S01]  /*11df0*/  S2R R14, SR_TID.X ;  /* 0x00000000000e7919 */ /* 0x000ea20000002100 */
[----:B------:R-:W-:Y:S01]  /*11e00*/  USHF.R.S32.HI UR6, URZ, 0x1f, UR36 ;  /* 0x0000001f3f067899 */ /* 0x000fe20008011424 */
[----:B------:R-:W-:Y:S01]  /*11e10*/  ULDC.64 UR8, c[0x0][0x2d8] ;  /* 0x0000b60000087ab9 */ /* 0x000fe20000000a00 */
[----:B------:R-:W3:Y:S02]  /*11e20*/  S2R R15, SR_CTAID.Z ;  /* 0x00000000000f7919 */ /* 0x000ee40000002700 */
[----:B------:R-:W-:Y:S02]  /*11e30*/  UIMAD UR6, UR6, UR8, URZ ;  /* 0x00000008060672a4 */ /* 0x000fe4000f8e023f */
[----:B------:R-:W4:Y:S01]  /*11e40*/  LDC.64 R2, c[0x0][0x2e0] ;  /* 0x0000b800ff027b82 */ /* 0x000f220000000a00 */
[----:B------:R-:W5:Y:S01]  /*11e50*/  S2R R11, SR_CTAID.X ;  /* 0x00000000000b7919 */ /* 0x000f620000002500 */
[----:B------:R-:W-:-:S02]  /*11e60*/  UIMAD.WIDE.U32 UR4, UR36, UR8, URZ ;  /* 0x00000008240472a5 */ /* 0x000fc4000f8e003f */
[----:B------:R-:W-:-:S04]  /*11e70*/  UIMAD UR6, UR36, UR9, UR6 ;  /* 0x00000009240672a4 */ /* 0x000fc8000f8e0206 */
[----:B------:R-:W-:Y:S01]  /*11e80*/  UIADD3 UR5, UR5, UR6, URZ ;  /* 0x0000000605057290 */ /* 0x000fe2000fffe03f */
[----:B-1----:R-:W-:Y:S02]  /*11e90*/  ISETP.NE.AND P0, PT, R6, 0x1, PT ;  /* 0x000000010600780c */ /* 0x002fe40003f05270 */
[C---:B--2---:R-:W-:Y:S01]  /*11ea0*/  LOP3.LUT R12, R14.reuse, 0x7f, RZ, 0xc0, !PT ;  /* 0x0000007f0e0c7812 */ /* 0x044fe200078ec0ff */
[----:B------:R-:W-:-:S10]  /*11eb0*/  IMAD.SHL.U32 R13, R14, 0x10, RZ ;  /* 0x000000100e0d7824 */ /* 0x000fd400078e00ff */
[----:B------:R-:W1:Y:S01]  /*11ec0*/  @P0 LDC R9, c[0x0][0x44c] ;  /* 0x00011300ff090b82 */ /* 0x000e620000000800 */
[----:B------:R-:W-:Y:S02]  /*11ed0*/  SHF.R.U32.HI R8, RZ, 0x3, R12 ;  /* 0x00000003ff087819 */ /* 0x000fe4000001160c */
[----:B---3--:R-:W-:Y:S02]  /*11ee0*/  SHF.R.S32.HI R5, RZ, 0x1f, R15 ;  /* 0x0000001fff057819 */ /* 0x008fe4000001140f */
[----:B0-----:R-:W-:-:S03]  /*11ef0*/  LOP3.LUT R0, R8, 0x70, R13, 0xf8, !PT ;  /* 0x0000007008007812 */ /* 0x001fc600078ef80d */
[----:B------:R-:W0:Y:S01]  /*11f00*/  @P0 LDC R7, c[0x0][0x450] ;  /* 0x00011400ff070b82 */ /* 0x000e220000000800 */
[-C--:B----4-:R-:W-:Y:S02]  /*11f10*/  IMAD R4, R5, R2.reuse, RZ ;  /* 0x0000000205047224 */ /* 0x090fe400078e02ff */
[----:B-----5:R-:W-:Y:S02]  /*11f20*/  IMAD R0, R11, 0x80, R0 ;  /* 0x000000800b007824 */ /* 0x020fe400078e0200 */
[C---:B------:R-:W-:Y:S02]  /*11f30*/  IMAD R5, R15.reuse, R3, R4 ;  /* 0x000000030f057224 */ /* 0x040fe400078e0204 */
[----:B------:R-:W-:Y:S02]  /*11f40*/  IMAD.MOV.U32 R4, RZ, RZ, R0 ;  /* 0x000000ffff047224 */ /* 0x000fe400078e0000 */
[----:B------:R-:W-:Y:S01]  /*11f50*/  IMAD.WIDE.U32 R2, R15, R2, UR4 ;  /* 0x000000040f027e25 */ /* 0x000fe2000f8e0002 */
[----:B------:R-:W-:-:S03]  /*11f60*/  ULDC.64 UR4, c[0x0][0x2d0] ;  /* 0x0000b40000047ab9 */ /* 0x000fc60000000a00 */
[----:B------:R-:W-:Y:S02]  /*11f70*/  IMAD.IADD R3, R3, 0x1, R5 ;  /* 0x0000000103037824 */ /* 0x000fe400078e0205 */
[----:B-1----:R-:W-:-:S04]  /*11f80*/  @P0 IMAD.HI.U32 R10, R0, R9, RZ ;  /* 0x00000009000a0227 */ /* 0x002fc800078e00ff */
[----:B------:R-:W-:Y:S01]  /*11f90*/  IMAD.SHL.U32 R9, R12, 0x8, RZ ;  /* 0x000000080c097824 */ /* 0x000fe200078e00ff */
        /* <DEDUP_REMOVED lines=33> */
[----:B------:R-:W-:Y:S01]  /*121b0*/  IMAD R8, R11, 0x80, R8 ;  /* 0x000000800b087824 */ /* 0x000fe200078e0208 */
        /* <DEDUP_REMOVED lines=10> */
[----:B------:R-:W-:-:S05]  /*12260*/  @!P3 IMAD.WIDE.U32 R2, R10, 0x2, R2 ;  /* 0x000000020a02b825 */ /* 0x000fca00078e0002 */
[----:B------:R-:W-:Y:S04]  /*12270*/  @!P3 LDGSTS.E.BYPASS.LTC128B.128 [R21+0x15400], desc[UR6][R2.64], !P2 ;  /* 0x154000000215bfae */ /* 0x000fe8000d101d46 */
[----:B------:R-:W-:Y:S04]  /*12280*/  @!P3 LDGSTS.E.BYPASS.LTC128B.128 [R21+0x19400], desc[UR6][R2.64+0x80], !P0 ;  /* 0x194000800215bfae */ /* 0x000fe8000c101d46 */
[----:B------:R1:W-:Y:S01]  /*12290*/  @!P3 LDGSTS.E.BYPASS.LTC128B.128 [R21+0x1d400], desc[UR6][R2.64+0x100], !P1 ;  /* 0x1d4001000215bfae */ /* 0x0003e2000c901d46 */
[----:B------:R-:W-:Y:S01]  /*122a0*/  ISETP.GE.AND P3, PT, R5, R6, PT ;  /* 0x000000060500720c */ /* 0x000fe20003f66270 */
[----:B--2---:R-:W-:-:S02]  /*122b0*/  IMAD.MOV.U32 R5, RZ, RZ, R4 ;  /* 0x000000ffff057224 */ /* 0x004fc400078e0004 */
[----:B0-----:R-:W-:Y:S02]  /*122c0*/  IMAD.MOV.U32 R4, RZ, RZ, R14 ;  /* 0x000000ffff047224 */ /* 0x001fe400078e000e */
[----:B------:R-:W-:Y:S01]  /*122d0*/  SHFL.IDX PT, R14, R0, 0x2, 0x181f ;  /* 0x00581f00000e7f89 */ /* 0x000fe200000e0000 */
[----:B-1----:R-:W-:-:S07]  /*122e0*/  VIADD R3, R8, 0x20 ;  /* 0x0000002008037836 */ /* 0x002fce0000000000 */
        /* <DEDUP_REMOVED lines=60> */
.L_x_2214:
        /* <DEDUP_REMOVED lines=15> */
.L_x_2118:
[----:B------:R-:W-:Y:S05]  /*127a0*/  BSYNC B0 ;  /* 0x0000000000007941 */ /* 0x000fea0003800000 */
.L_x_2117:
        /* <DEDUP_REMOVED lines=12> */
.L_x_2215:
[----:B0-----:R-:W-:Y:S02]  /*12870*/  IMAD.MOV.U32 R9, RZ, RZ, 0x1 ;  /* 0x00000001ff097424 */ /* 0x001fe400078e00ff */
[----:B------:R-:W-:Y:S01]  /*12880*/  IMAD.MOV.U32 R8, RZ, RZ, RZ ;  /* 0x000000ffff087224 */ /* 0x000fe200078e00ff */
[----:B------:R-:W-:Y:S06]  /*12890*/  @!P1 BRA `(.L_x_2120) ;  /* 0x0000001c00a89947 */ /* 0x000fec0003800000 */
[----:B------:R-:W-:Y:S01]  /*128a0*/  UIADD3 UR4, UR42, 0x1, URZ ;  /* 0x000000012a047890 */ /* 0x000fe2000fffe03f */
[----:B-1----:R-:W-:Y:S01]  /*128b0*/  LOP3.LUT R2, RZ, UR40, RZ, 0x33, !PT ;  /* 0x00000028ff027c12 */ /* 0x002fe2000f8e33ff */
        /* <DEDUP_REMOVED lines=22> */
[----:B------:R-:W-:-:S07]  /*12a20*/  IMAD.U32 R7, RZ, RZ, UR4 ;  /* 0x00000004ff077e24 */ /* 0x000fce000f8e00ff */
.L_x_2156:
[----:B------:R-:W2:Y:S01]  /*12a30*/  LDL R2, [R1] ;  /* 0x0000000001027983 */ /* 0x000ea20000100800 */
[----:B------:R-:W-:Y:S01]  /*12a40*/  VIADD R7, R7, 0xfffffffe ;  /* 0xfffffffe07077836 */ /* 0x000fe20000000000 */
[----:B------:R-:W-:Y:S04]  /*12a50*/  BSSY B1, `(.L_x_2122) ;  /* 0x0000097000017945 */ /* 0x000fe80003800000 */
[----:B------:R-:W-:Y:S02]  /*12a60*/  ISETP.NE.AND P1, PT, R7, RZ, PT ;  /* 0x000000ff0700720c */ /* 0x000fe40003f25270 */
[----:B--2---:R-:W-:-:S13]  /*12a70*/  ISETP.NE.AND P0, PT, R2, RZ, PT ;  /* 0x000000ff0200720c */ /* 0x004fda0003f05270 */
[----:B------:R-:W-:Y:S05]  /*12a80*/  @!P0 BRA `(.L_x_2123) ;  /* 0x00000008004c8947 */ /* 0x000fea0003800000 */
[----:B------:R-:W2:Y:S01]  /*12a90*/  LDL R2, [R1+0x4] ;  /* 0x0000040001027983 */ /* 0x000ea20000100800 */
[----:B------:R-:W-:Y:S01]  /*12aa0*/  IMAD.MOV.U32 R9, RZ, RZ, R0 ;  /* 0x000000ffff097224 */ /* 0x000fe200078e0000 */
[----:B--2---:R-:W-:-:S13]  /*12ab0*/  ISETP.NE.AND P0, PT, R2, RZ, PT ;  /* 0x000000ff0200720c */ /* 0x004fda0003f05270 */
[----:B------:R-:W-:Y:S05]  /*12ac0*/  @!P0 BRA `(.L_x_2124) ;  /* 0x00000000004c8947 */ /* 0x000fea0003800000 */
[----:B------:R-:W0:Y:S01]  /*12ad0*/  LDC R9, c[0x0][0x43c] ;  /* 0x00010f00ff097b82 */ /* 0x000e220000000800 */
[----:B------:R-:W-:Y:S01]  /*12ae0*/  ULDC.64 UR4, c[0x0][0x428] ;  /* 0x00010a0000047ab9 */ /* 0x000fe20000000a00 */
[----:B------:R-:W-:Y:S01]  /*12af0*/  ULDC.64 UR6, c[0x0][0x208] ;  /* 0x0000820000067ab9 */ /* 0x000fe20000000a00 */
[----:B------:R-:W-:Y:S01]  /*12b00*/  IMAD R5, R19, UR4, RZ ;  /* 0x0000000413057c24 */ /* 0x000fe2000f8e02ff */
[----:B0-----:R-:W-:-:S13]  /*12b10*/  ISETP.NE.AND P0, PT, R9, 0x1, PT ;  /* 0x000000010900780c */ /* 0x001fda0003f05270 */
[----:B------:R-:W0:Y:S02]  /*12b20*/  @P0 LDC.64 R2, c[0x0][0x440] ;  /* 0x00011000ff020b82 */ /* 0x000e240000000a00 */
[----:B0-----:R-:W-:-:S04]  /*12b30*/  @P0 IMAD.HI.U32 R4, R0, R2, RZ ;  /* 0x0000000200040227 */ /* 0x001fc800078e00ff */
[----:B------:R-:W-:Y:S01]  /*12b40*/  IMAD.MOV.U32 R2, RZ, RZ, R0 ;  /* 0x000000ffff027224 */ /* 0x000fe200078e0000 */
[----:B------:R-:W-:Y:S01]  /*12b50*/  @P0 SHF.R.U32.HI R2, RZ, R3, R4 ;  /* 0x00000003ff020219 */ /* 0x000fe20000011604 */
[----:B------:R-:W-:-:S03]  /*12b60*/  IMAD R4, R18, UR5, R5 ;  /* 0x0000000512047c24 */ /* 0x000fc6000f8e0205 */
[--C-:B------:R-:W-:Y:S01]  /*12b70*/  SHF.R.S32.HI R3, RZ, 0x1f, R2.reuse ;  /* 0x0000001fff037819 */ /* 0x100fe20000011402 */
[--C-:B------:R-:W-:Y:S02]  /*12b80*/  IMAD.MOV R5, RZ, RZ, -R2.reuse ;  /* 0x000000ffff057224 */ /* 0x100fe400078e0a02 */
[----:B------:R-:W-:Y:S01]  /*12b90*/  IMAD.WIDE.U32 R2, R18, UR4, R2 ;  /* 0x0000000412027c25 */ /* 0x000fe2000f8e0002 */
[----:B------:R-:W-:-:S03]  /*12ba0*/  ULDC.64 UR4, c[0x0][0x418] ;  /* 0x0001060000047ab9 */ /* 0x000fc60000000a00 */
[----:B------:R-:W-:Y:S01]  /*12bb0*/  IMAD.IADD R3, R4, 0x1, R3 ;  /* 0x0000000104037824 */ /* 0x000fe200078e0203 */
[----:B------:R-:W-:Y:S01]  /*12bc0*/  LEA R4, P0, R2, UR4, 0x2 ;  /* 0x0000000402047c11 */ /* 0x000fe2000f8010ff */
[----:B------:R-:W-:-:S03]  /*12bd0*/  IMAD R9, R9, R5, R0 ;  /* 0x0000000509097224 */ /* 0x000fc600078e0200 */
[----:B------:R-:W-:-:S05]  /*12be0*/  LEA.HI.X R5, R2, UR5, R3, 0x2, P0 ;  /* 0x0000000502057c11 */ /* 0x000fca00080f1403 */
[----:B------:R0:W5:Y:S04]  /*12bf0*/  LDG.E R4, desc[UR6][R4.64] ;  /* 0x0000000604047981 */ /* 0x000168000c1e1900 */
.L_x_2124:
[----:B------:R-:W1:Y:S01]  /*12c00*/  S2R R2, SR_TID.X ;  /* 0x0000000000027919 */ /* 0x000e620000002100 */
[----:B------:R-:W-:Y:S01]  /*12c10*/  BSSY B2, `(.L_x_2125) ;  /* 0x0000006000027945 */ /* 0x000fe20003800000 */
[----:B-1----:R-:W-:Y:S02]  /*12c20*/  LOP3.LUT R3, R2, 0x7f, RZ, 0xc0, !PT ;  /* 0x0000007f02037812 */ /* 0x002fe400078ec0ff */
[----:B------:R-:W-:Y:S02]  /*12c30*/  SHF.L.U32 R2, R6, 0x1f, RZ ;  /* 0x0000001f06027819 */ /* 0x000fe400000006ff */
[----:B------:R-:W-:Y:S02]  /*12c40*/  ISETP.NE.AND P2, PT, R3, RZ, PT ;  /* 0x000000ff0300720c */ /* 0x000fe40003f45270 */
[----:B------:R-:W1:Y:S02]  /*12c50*/  SYNCS.PHASECHK.TRANS64.TRYWAIT P0, [UR38+0x36848], R2 ;  /* 0x03684802ff0075a7 */ /* 0x000e640008000166 */
[----:B-1----:R-:W-:Y:S09]  /*12c60*/  @!P0 BRA `(.L_x_2126) ;  /* 0x0000003000948947 */ /* 0x002ff20003800000 */
.L_x_2216:
[----:B------:R-:W-:Y:S05]  /*12c70*/  BSYNC B2 ;  /* 0x0000000000027941 */ /* 0x000fea0003800000 */
.L_x_2125:
[----:B------:R-:W-:Y:S04]  /*12c80*/  BSSY B2, `(.L_x_2127) ;  /* 0x0000007000027945 */ /* 0x000fe80003800000 */
[----:B------:R-:W-:Y:S05]  /*12c90*/  @P2 BRA `(.L_x_2128) ;  /* 0x0000000000142947 */ /* 0x000fea0003800000 */
[----:B------:R-:W-:Y:S01]  /*12ca0*/  ISETP.NE.AND P0, PT, R10, RZ, PT ;  /* 0x000000ff0a00720c */ /* 0x000fe20003f05270 */
[----:B-1----:R-:W-:-:S04]  /*12cb0*/  IMAD.MOV.U32 R3, RZ, RZ, 0xa800 ;  /* 0x0000a800ff037424 */ /* 0x002fc800078e00ff */
[----:B------:R2:W-:Y:S08]  /*12cc0*/  SYNCS.ARRIVE.TRANS64 RZ, [UR38+0x36838], R3 ;  /* 0x03683803ffff79a7 */ /* 0x0005f00008000026 */
[----:B--2---:R-:W-:Y:S05]  /*12cd0*/  @!P0 BRA `(.L_x_2128) ;  /* 0x0000000000048947 */ /* 0x004fea0003800000 */
[----:B------:R-:W-:Y:S01]  /*12ce0*/  BPT.TRAP 0x1 ;  /* 0x000000040000795c */ /* 0x000fe20000300000 */
.L_x_2128:
[----:B------:R-:W-:Y:S05]  /*12cf0*/  BSYNC B2 ;  /* 0x0000000000027941 */ /* 0x000fea0003800000 */
.L_x_2127:
        /* <DEDUP_REMOVED lines=11> */
.L_x_2129:
        /* <DEDUP_REMOVED lines=13> */
.L_x_2130:
        /* <DEDUP_REMOVED lines=15> */
.L_x_2131:
        /* <DEDUP_REMOVED lines=12> */
.L_x_2217:
[----:B------:R-:W-:Y:S05]  /*13030*/  BSYNC B2 ;  /* 0x0000000000027941 */ /* 0x000fea0003800000 */
.L_x_2132:
        /* <DEDUP_REMOVED lines=9> */
.L_x_2135:
[----:B------:R-:W-:Y:S05]  /*130d0*/  BSYNC B2 ;  /* 0x0000000000027941 */ /* 0x000fea0003800000 */
.L_x_2134:
        /* <DEDUP_REMOVED lines=10> */
.L_x_2136:
        /* <DEDUP_REMOVED lines=13> */
.L_x_2137:
        /* <DEDUP_REMOVED lines=13> */
.L_x_2138:
        /* <DEDUP_REMOVED lines=10> */
.L_x_2123:
[----:B------:R-:W-:Y:S05]  /*133c0*/  BSYNC B1 ;  /* 0x0000000000017941 */ /* 0x000fea0003800000 */
.L_x_2122:
[----:B------:R-:W2:Y:S01]  /*133d0*/  LDL R2, [R1] ;  /* 0x0000000001027983 */ /* 0x000ea20000100800 */
[----:B------:R-:W-:Y:S01]  /*133e0*/  BSSY B1, `(.L_x_2139) ;  /* 0x0000097000017945 */ /* 0x000fe20003800000 */
[----:B------:R-:W-:Y:S02]  /*133f0*/  LOP3.LUT R9, R6, 0x1, RZ, 0x3c, !PT ;  /* 0x0000000106097812 */ /* 0x000fe400078e3cff */
[----:B--2---:R-:W-:-:S13]  /*13400*/  ISETP.NE.AND P0, PT, R2, RZ, PT ;  /* 0x000000ff0200720c */ /* 0x004fda0003f05270 */
[----:B------:R-:W-:Y:S05]  /*13410*/  @!P0 BRA `(.L_x_2140) ;  /* 0x00000008004c8947 */ /* 0x000fea0003800000 */
[----:B------:R-:W2:Y:S01]  /*13420*/  LDL R2, [R1+0x4] ;  /* 0x0000040001027983 */ /* 0x000ea20000100800 */
[----:B------:R-:W-:Y:S01]  /*13430*/  VIADD R11, R0, 0xffffffff ;  /* 0xffffffff000b7836 */ /* 0x000fe20000000000 */
[----:B--2---:R-:W-:-:S13]  /*13440*/  ISETP.NE.AND P0, PT, R2, RZ, PT ;  /* 0x000000ff0200720c */ /* 0x004fda0003f05270 */
[----:B------:R-:W-:Y:S05]  /*13450*/  @!P0 BRA `(.L_x_2141) ;  /* 0x00000000004c8947 */ /* 0x000fea0003800000 */
        /* <DEDUP_REMOVED lines=11> */
[----:B------:R-:W-:-:S04]  /*13510*/  IMAD R4, R19, UR4, RZ ;  /* 0x0000000413047c24 */ /* 0x000fc8000f8e02ff */
[C---:B------:R-:W-:Y:S02]  /*13520*/  IMAD R4, R18.reuse, UR5, R4 ;  /* 0x0000000512047c24 */ /* 0x040fe4000f8e0204 */
[----:B------:R-:W-:Y:S01]  /*13530*/  IMAD.WIDE.U32 R2, R18, UR4, R2 ;  /* 0x0000000412027c25 */ /* 0x000fe2000f8e0002 */
[----:B------:R-:W-:-:S03]  /*13540*/  ULDC.64 UR4, c[0x0][0x418] ;  /* 0x0001060000047ab9 */ /* 0x000fc60000000a00 */
[----:B------:R-:W-:Y:S01]  /*13550*/  IMAD.IADD R3, R4, 0x1, R3 ;  /* 0x0000000104037824 */ /* 0x000fe200078e0203 */
[----:B------:R-:W-:-:S04]  /*13560*/  LEA R4, P0, R2, UR4, 0x2 ;  /* 0x0000000402047c11 */ /* 0x000fc8000f8010ff */
[----:B------:R-:W-:-:S05]  /*13570*/  LEA.HI.X R5, R2, UR5, R3, 0x2, P0 ;  /* 0x0000000502057c11 */ /* 0x000fca00080f1403 */
[----:B------:R0:W5:Y:S04]  /*13580*/  LDG.E R4, desc[UR6][R4.64] ;  /* 0x0000000604047981 */ /* 0x000168000c1e1900 */
.L_x_2141:
[----:B------:R-:W1:Y:S01]  /*13590*/  S2R R2, SR_TID.X ;  /* 0x0000000000027919 */ /* 0x000e620000002100 */
[----:B------:R-:W-:Y:S01]  /*135a0*/  BSSY B2, `(.L_x_2142) ;  /* 0x0000006000027945 */ /* 0x000fe20003800000 */
[----:B-1----:R-:W-:Y:S02]  /*135b0*/  LOP3.LUT R3, R2, 0x7f, RZ, 0xc0, !PT ;  /* 0x0000007f02037812 */ /* 0x002fe400078ec0ff */
[----:B------:R-:W-:Y:S02]  /*135c0*/  SHF.L.U32 R2, R9, 0x1f, RZ ;  /* 0x0000001f09027819 */ /* 0x000fe400000006ff */
[----:B------:R-:W-:Y:S02]  /*135d0*/  ISETP.NE.AND P2, PT, R3, RZ, PT ;  /* 0x000000ff0300720c */ /* 0x000fe40003f45270 */
[----:B------:R-:W1:Y:S02]  /*135e0*/  SYNCS.PHASECHK.TRANS64.TRYWAIT P0, [UR38+0x36840], R2 ;  /* 0x03684002ff0075a7 */ /* 0x000e640008000166 */
[----:B-1----:R-:W-:Y:S09]  /*135f0*/  @!P0 BRA `(.L_x_2143) ;  /* 0x0000002800608947 */ /* 0x002ff20003800000 */
.L_x_2218:
[----:B------:R-:W-:Y:S05]  /*13600*/  BSYNC B2 ;  /* 0x0000000000027941 */ /* 0x000fea0003800000 */
.L_x_2142:
[----:B------:R-:W-:Y:S04]  /*13610*/  BSSY B2, `(.L_x_2144) ;  /* 0x0000007000027945 */ /* 0x000fe80003800000 */
[----:B------:R-:W-:Y:S05]  /*13620*/  @P2 BRA `(.L_x_2145) ;  /* 0x0000000000142947 */ /* 0x000fea0003800000 */
[----:B------:R-:W-:Y:S01]  /*13630*/  ISETP.NE.AND P0, PT, R10, RZ, PT ;  /* 0x000000ff0a00720c */ /* 0x000fe20003f05270 */
[----:B-1----:R-:W-:-:S04]  /*13640*/  IMAD.MOV.U32 R2, RZ, RZ, 0xa800 ;  /* 0x0000a800ff027424 */ /* 0x002fc800078e00ff */
[----:B------:R2:W-:Y:S08]  /*13650*/  SYNCS.ARRIVE.TRANS64 RZ, [UR38+0x36830], R2 ;  /* 0x03683002ffff79a7 */ /* 0x0005f00008000026 */
[----:B--2---:R-:W-:Y:S05]  /*13660*/  @!P0 BRA `(.L_x_2145) ;  /* 0x0000000000048947 */ /* 0x004fea0003800000 */
[----:B------:R-:W-:Y:S01]  /*13670*/  BPT.TRAP 0x1 ;  /* 0x000000040000795c */ /* 0x000fe20000300000 */
.L_x_2145:
[----:B------:R-:W-:Y:S05]  /*13680*/  BSYNC B2 ;  /* 0x0000000000027941 */ /* 0x000fea0003800000 */
.L_x_2144:
        /* <DEDUP_REMOVED lines=11> */
.L_x_2146:
        /* <DEDUP_REMOVED lines=14> */
.L_x_2147:
        /* <DEDUP_REMOVED lines=14> */
.L_x_2148:
        /* <DEDUP_REMOVED lines=12> */
.L_x_2219:
[----:B------:R-:W-:Y:S05]  /*139c0*/  BSYNC B2 ;  /* 0x0000000000027941 */ /* 0x000fea0003800000 */
.L_x_2149:
        /* <DEDUP_REMOVED lines=9> */
.L_x_2152:
[----:B------:R-:W-:Y:S05]  /*13a60*/  BSYNC B2 ;  /* 0x0000000000027941 */ /* 0x000fea0003800000 */
.L_x_2151:
        /* <DEDUP_REMOVED lines=10> */
.L_x_2153:
        /* <DEDUP_REMOVED lines=13> */
.L_x_2154:
        /* <DEDUP_REMOVED lines=13> */
.L_x_2155:
        /* <DEDUP_REMOVED lines=10> */
.L_x_2140:
[----:B------:R-:W-:Y:S05]  /*13d50*/  BSYNC B1 ;  /* 0x0000000000017941 */ /* 0x000fea0003800000 */
.L_x_2139:
[----:B------:R-:W-:Y:S02]  /*13d60*/  VIADD R0, R0, 0xfffffffe ;  /* 0xfffffffe00007836 */ /* 0x000fe40000000000 */
[----:B------:R-:W-:Y:S01]  /*13d70*/  IMAD.MOV.U32 R6, RZ, RZ, R9 ;  /* 0x000000ffff067224 */ /* 0x000fe200078e0009 */
[----:B------:R-:W-:Y:S06]  /*13d80*/  @P1 BRA `(.L_x_2156) ;  /* 0xffffffec00281947 */ /* 0x000fec000383ffff */
[----:B------:R-:W-:Y:S05]  /*13d90*/  BSYNC B0 ;  /* 0x0000000000007941 */ /* 0x000fea0003800000 */
.L_x_2121:
[----:B------:R-:W-:Y:S01]  /*13da0*/  ISETP.NE.AND P0, PT, R12, RZ, PT ;  /* 0x000000ff0c00720c */ /* 0x000fe20003f05270 */
[----:B------:R-:W-:-:S12]  /*13db0*/  BSSY B0, `(.L_x_2120) ;  /* 0x0000098000007945 */ /* 0x000fd80003800000 */
[----:B------:R-:W-:Y:S05]  /*13dc0*/  @!P0 BRA `(.L_x_2157) ;  /* 0x0000000800588947 */ /* 0x000fea0003800000 */
[----:B------:R-:W2:Y:S01]  /*13dd0*/  LDL R2, [R1] ;  /* 0x0000000001027983 */ /* 0x000ea20000100800 */
[----:B------:R-:W-:Y:S01]  /*13de0*/  IMAD.MOV.U32 R8, RZ, RZ, 0x1 ;  /* 0x00000001ff087424 */ /* 0x000fe200078e00ff */
[----:B--2---:R-:W-:-:S13]  /*13df0*/  ISETP.NE.AND P1, PT, R2, RZ, PT ;  /* 0x000000ff0200720c */ /* 0x004fda0003f25270 */
[----:B------:R-:W-:Y:S05]  /*13e00*/  @!P1 BRA `(.L_x_2157) ;  /* 0x0000000800489947 */ /* 0x000fea0003800000 */
[----:B------:R-:W2:Y:S02]  /*13e10*/  LDL.LU R2, [R1+0x4] ;  /* 0x0000040001027983 */ /* 0x000ea40000300800 */
[----:B--2---:R-:W-:-:S13]  /*13e20*/  ISETP.NE.AND P1, PT, R2, RZ, PT ;  /* 0x000000ff0200720c */ /* 0x004fda0003f25270 */
[----:B------:R-:W-:Y:S05]  /*13e30*/  @!P1 BRA `(.L_x_2158) ;  /* 0x0000000000509947 */ /* 0x000fea0003800000 */
[----:B------:R-:W0:Y:S01]  /*13e40*/  LDC R7, c[0x0][0x43c] ;  /* 0x00010f00ff077b82 */ /* 0x000e220000000800 */
[----:B------:R-:W-:Y:S01]  /*13e50*/  IMAD.MOV.U32 R6, RZ, RZ, R0 ;  /* 0x000000ffff067224 */ /* 0x000fe200078e0000 */
[----:B------:R-:W-:Y:S01]  /*13e60*/  ULDC.64 UR4, c[0x0][0x428] ;  /* 0x00010a0000047ab9 */ /* 0x000fe20000000a00 */
[----:B------:R-:W-:Y:S01]  /*13e70*/  ULDC.64 UR6, c[0x0][0x208] ;  /* 0x0000820000067ab9 */ /* 0x000fe20000000a00 */
[----:B------:R-:W-:-:S04]  /*13e80*/  IMAD R19, R19, UR4, RZ ;  /* 0x0000000413137c24 */ /* 0x000fc8000f8e02ff */
[----:B------:R-:W-:Y:S01]  /*13e90*/  IMAD R19, R18, UR5, R19 ;  /* 0x0000000512137c24 */ /* 0x000fe2000f8e0213 */
[----:B0-----:R-:W-:-:S13]  /*13ea0*/  ISETP.NE.AND P0, PT, R7, 0x1, PT ;  /* 0x000000010700780c */ /* 0x001fda0003f05270 */
[----:B------:R-:W0:Y:S02]  /*13eb0*/  @P0 LDC.64 R2, c[0x0][0x440] ;  /* 0x00011000ff020b82 */ /* 0x000e240000000a00 */
[----:B0-----:R-:W-:-:S05]  /*13ec0*/  @P0 IMAD.HI.U32 R2, R0, R2, RZ ;  /* 0x0000000200020227 */ /* 0x001fca00078e00ff */
[----:B------:R-:W-:-:S04]  /*13ed0*/  @P0 SHF.R.U32.HI R6, RZ, R3, R2 ;  /* 0x00000003ff060219 */ /* 0x000fc80000011602 */
[--C-:B------:R-:W-:Y:S01]  /*13ee0*/  SHF.R.S32.HI R3, RZ, 0x1f, R6.reuse ;  /* 0x0000001fff037819 */ /* 0x100fe20000011406 */
        /* <DEDUP_REMOVED lines=9> */
.L_x_2158:
[----:B------:R-:W1:Y:S01]  /*13f80*/  S2R R2, SR_TID.X ;  /* 0x0000000000027919 */ /* 0x000e620000002100 */
[----:B------:R-:W-:Y:S01]  /*13f90*/  BSSY B1, `(.L_x_2159) ;  /* 0x0000006000017945 */ /* 0x000fe20003800000 */
[----:B-1----:R-:W-:Y:S02]  /*13fa0*/  LOP3.LUT R3, R2, 0x7f, RZ, 0xc0, !PT ;  /* 0x0000007f02037812 */ /* 0x002fe400078ec0ff */
[----:B------:R-:W-:Y:S02]  /*13fb0*/  SHF.L.U32 R2, R9, 0x1f, RZ ;  /* 0x0000001f09027819 */ /* 0x000fe400000006ff */
[----:B------:R-:W-:Y:S02]  /*13fc0*/  ISETP.NE.AND P1, PT, R3, RZ, PT ;  /* 0x000000ff0300720c */ /* 0x000fe40003f25270 */
[----:B------:R-:W1:Y:S02]  /*13fd0*/  SYNCS.PHASECHK.TRANS64.TRYWAIT P0, [UR38+0x36848], R2 ;  /* 0x03684802ff0075a7 */ /* 0x000e640008000166 */
[----:B-1----:R-:W-:Y:S09]  /*13fe0*/  @!P0 BRA `(.L_x_2160) ;  /* 0x0000002000148947 */ /* 0x002ff20003800000 */
.L_x_2220:
[----:B------:R-:W-:Y:S05]  /*13ff0*/  BSYNC B1 ;  /* 0x0000000000017941 */ /* 0x000fea0003800000 */
.L_x_2159:
[----:B------:R-:W-:Y:S04]  /*14000*/  BSSY B1, `(.L_x_2161) ;  /* 0x0000007000017945 */ /* 0x000fe80003800000 */
[----:B------:R-:W-:Y:S05]  /*14010*/  @P1 BRA `(.L_x_2162) ;  /* 0x0000000000141947 */ /* 0x000fea0003800000 */
[----:B------:R-:W-:Y:S01]  /*14020*/  ISETP.NE.AND P0, PT, R10, RZ, PT ;  /* 0x000000ff0a00720c */ /* 0x000fe20003f05270 */
[----:B-1----:R-:W-:-:S04]  /*14030*/  IMAD.MOV.U32 R3, RZ, RZ, 0xa800 ;  /* 0x0000a800ff037424 */ /* 0x002fc800078e00ff */
[----:B------:R2:W-:Y:S08]  /*14040*/  SYNCS.ARRIVE.TRANS64 RZ, [UR38+0x36838], R3 ;  /* 0x03683803ffff79a7 */ /* 0x0005f00008000026 */
[----:B--2---:R-:W-:Y:S05]  /*14050*/  @!P0 BRA `(.L_x_2162) ;  /* 0x0000000000048947 */ /* 0x004fea0003800000 */
[----:B------:R-:W-:Y:S01]  /*14060*/  BPT.TRAP 0x1 ;  /* 0x000000040000795c */ /* 0x000fe20000300000 */
.L_x_2162:
[----:B------:R-:W-:Y:S05]  /*14070*/  BSYNC B1 ;  /* 0x0000000000017941 */ /* 0x000fea0003800000 */
.L_x_2161:
        /* <DEDUP_REMOVED lines=11> */
.L_x_2163:
        /* <DEDUP_REMOVED lines=14> */
.L_x_2164:
        /* <DEDUP_REMOVED lines=14> */
.L_x_2165:
        /* <DEDUP_REMOVED lines=11> */
.L_x_2221:
[----:B------:R-:W-:Y:S05]  /*143a0*/  BSYNC B1 ;  /* 0x0000000000017941 */ /* 0x000fea0003800000 */
.L_x_2166:
        /* <DEDUP_REMOVED lines=9> */
.L_x_2169:
[----:B------:R-:W-:Y:S05]  /*14440*/  BSYNC B1 ;  /* 0x0000000000017941 */ /* 0x000fea0003800000 */
.L_x_2168:
        /* <DEDUP_REMOVED lines=10> */
.L_x_2170:
        /* <DEDUP_REMOVED lines=13> */
.L_x_2171:
        /* <DEDUP_REMOVED lines=13> */
.L_x_2172:
        /* <DEDUP_REMOVED lines=10> */
.L_x_2157:
[----:B------:R-:W-:Y:S05]  /*14730*/  BSYNC B0 ;  /* 0x0000000000007941 */ /* 0x000fea0003800000 */
.L_x_2120:
[----:B------:R-:W2:Y:S01]  /*14740*/  LDL.LU R0, [R1] ;  /* 0x0000000001007983 */ /* 0x000ea20000300800 */
[----:B------:R-:W-:Y:S01]  /*14750*/  BSSY B0, `(.L_x_2173) ;  /* 0x0000044000007945 */ /* 0x000fe20003800000 */
[----:B--2---:R-:W-:-:S13]  /*14760*/  ISETP.NE.AND P0, PT, R0, RZ, PT ;  /* 0x000000ff0000720c */ /* 0x004fda0003f05270 */
[----:B------:R-:W-:Y:S05]  /*14770*/  @!P0 BRA `(.L_x_2174) ;  /* 0x0000000400048947 */ /* 0x000fea0003800000 */
[----:B------:R-:W0:Y:S01]  /*14780*/  S2R R0, SR_TID.X ;  /* 0x0000000000007919 */ /* 0x000e220000002100 */
[----:B-1----:R-:W-:Y:S01]  /*14790*/  LEA R3, R8, UR38, 0x3 ;  /* 0x0000002608037c11 */ /* 0x002fe2000f8e18ff */
[----:B------:R-:W-:Y:S01]  /*147a0*/  BSSY B1, `(.L_x_2175) ;  /* 0x0000006000017945 */ /* 0x000fe20003800000 */
[----:B0-----:R-:W-:Y:S02]  /*147b0*/  LOP3.LUT R2, R0, 0x7f, RZ, 0xc0, !PT ;  /* 0x0000007f00027812 */ /* 0x001fe400078ec0ff */
[----:B------:R-:W-:Y:S02]  /*147c0*/  SHF.L.U32 R0, R9, 0x1f, RZ ;  /* 0x0000001f09007819 */ /* 0x000fe400000006ff */
[----:B------:R-:W-:Y:S02]  /*147d0*/  ISETP.NE.AND P1, PT, R2, RZ, PT ;  /* 0x000000ff0200720c */ /* 0x000fe40003f25270 */
[----:B------:R-:W0:Y:S02]  /*147e0*/  SYNCS.PHASECHK.TRANS64.TRYWAIT P0, [R3+URZ+0x36860], R0 ;  /* 0x03686000030075a7 */ /* 0x000e24000800017f */
[----:B0-----:R-:W-:Y:S09]  /*147f0*/  @!P0 BRA `(.L_x_2176) ;  /* 0x0000001800408947 */ /* 0x001ff20003800000 */
.L_x_2222:
[----:B------:R-:W-:Y:S05]  /*14800*/  BSYNC B1 ;  /* 0x0000000000017941 */ /* 0x000fea0003800000 */
.L_x_2175:
        /* <DEDUP_REMOVED lines=8> */
.L_x_2178:
[----:B------:R-:W-:Y:S05]  /*14890*/  BSYNC B1 ;  /* 0x0000000000017941 */ /* 0x000fea0003800000 */
.L_x_2177:
        /* <DEDUP_REMOVED lines=13> */
.L_x_2179:
        /* <DEDUP_REMOVED lines=13> */
.L_x_2180:
        /* <DEDUP_REMOVED lines=13> */
.L_x_2181:
[----:B------:R-:W-:-:S13]  /*14b10*/  @P0 ELECT P1, URZ, PT ;  /* 0x00000000003f082f */ /* 0x000fda0003820000 */
[----:B------:R-:W-:Y:S01]  /*14b20*/  @P1 R2UR UR13, R16 ;  /* 0x00000000100d12ca */ /* 0x000fe200000e0000 */
[----:B------:R-:W-:Y:S01]  /*14b30*/  UMOV UR12, UR36 ;  /* 0x00000024000c7c82 */ /* 0x000fe20008000000 */
[----:B------:R-:W-:Y:S02]  /*14b40*/  @P1 R2UR UR11, R17 ;  /* 0x00000000110b12ca */ /* 0x000fe400000e0000 */
[----:B------:R-:W-:Y:S02]  /*14b50*/  @P1 PLOP3.LUT P0, PT, P1, PT, PT, 0x8, 0x0 ;  /* 0x000000000000181c */ /* 0x000fe40000f0e170 */
[----:B------:R-:W-:-:S09]  /*14b60*/  PLOP3.LUT P1, PT, PT, PT, PT, 0x8, 0x0 ;  /* 0x000000000000781c */ /* 0x000fd20003f2e170 */
[----:B------:R2:W-:Y:S02]  /*14b70*/  UTMALDG.4D [UR8], [UR6], desc[UR4] ;  /* 0x00000408060075b4 */ /* 0x0005e40008019000 */
[----:B--2---:R-:W-:Y:S05]  /*14b80*/  @P0 BRA.U.ANY `(.L_x_2181) ;  /* 0xfffffffd00e00947 */ /* 0x004fea000393ffff */
.L_x_2174:
[----:B------:R-:W-:Y:S05]  /*14b90*/  BSYNC B0 ;  /* 0x0000000000007941 */ /* 0x000fea0003800000 */
.L_x_2173:
[----:B0-----:R-:W-:Y:S02]  /*14ba0*/  VIADD R0, R8, 0x1 ;  /* 0x0000000108007836 */ /* 0x001fe40000000000 */
[----:B-1----:R-:W-:-:S03]  /*14bb0*/  IMAD.MOV.U32 R3, RZ, RZ, RZ ;  /* 0x000000ffff037224 */ /* 0x002fc600078e00ff */
[----:B------:R-:W-:-:S04]  /*14bc0*/  ISETP.NE.AND P0, PT, R0, 0x2, PT ;  /* 0x000000020000780c */ /* 0x000fc80003f05270 */
[----:B------:R-:W-:Y:S02]  /*14bd0*/  SEL R2, RZ, 0x1, P0 ;  /* 0x00000001ff027807 */ /* 0x000fe40000000000 */
[----:B------:R-:W-:Y:S02]  /*14be0*/  SEL R0, R0, RZ, P0 ;  /* 0x000000ff00007207 */ /* 0x000fe40000000000 */
[----:B------:R-:W-:-:S07]  /*14bf0*/  LOP3.LUT R9, R9, R2, RZ, 0x3c, !PT ;  /* 0x0000000209097212 */ /* 0x000fce00078e3cff */
.L_x_2104:
[----:B------:R-:W0:Y:S01]  /*14c00*/  S2R R5, SR_CgaCtaId ;  /* 0x0000000000057919 */ /* 0x000e220000008800 */
[----:B------:R-:W-:Y:S02]  /*14c10*/  MOV R2, 0x400 ;  /* 0x0000040000027802 */ /* 0x000fe40000000f00 */
[----:B------:R-:W-:Y:S02]  /*14c20*/  SHF.L.U32 R3, R3, 0x1f, RZ ;  /* 0x0000001f03037819 */ /* 0x000fe400000006ff */
[----:B0-----:R-:W-:-:S04]  /*14c30*/  LEA R2, R5, R2, 0x18 ;  /* 0x0000000205027211 */ /* 0x001fc800078ec0ff */
[----:B------:R-:W0:Y:S02]  /*14c40*/  SYNCS.PHASECHK.TRANS64.TRYWAIT P0, [R2+URZ+0x36820], R3 ;  /* 0x03682003020075a7 */ /* 0x000e24000800017f */
[----:B0-----:R-:W-:Y:S05]  /*14c50*/  @!P0 BRA `(.L_x_2182) ;  /* 0x00000014003c8947 */ /* 0x001fea0003800000 */
.L_x_2223:
[----:B------:R-:W-:-:S03]  /*14c60*/  UMOV UR4, 0xffffffff ;  /* 0xffffffff00047882 */ /* 0x000fc60000000000 */
[----:B------:R-:W-:Y:S05]  /*14c70*/  BRA.DIV UR4, `(.L_x_2183) ;  /* 0x0000001604487947 */ /* 0x000fea000b800000 */
[----:B0-----:R-:W0:Y:S02]  /*14c80*/  S2R R3, SR_TID.X ;  /* 0x0000000000037919 */ /* 0x001e240000002100 */
[----:B0-----:R-:W-:-:S04]  /*14c90*/  SHF.R.U32.HI R3, RZ, 0x5, R3 ;  /* 0x00000005ff037819 */ /* 0x001fc80000011603 */
[----:B------:R-:W-:-:S05]  /*14ca0*/  LOP3.LUT R3, R3, 0x3, RZ, 0xc0, !PT ;  /* 0x0000000303037812 */ /* 0x000fca00078ec0ff */
[----:B------:R0:W1:Y:S02]  /*14cb0*/  SHFL.IDX PT, R14, R3, RZ, 0x1f ;  /* 0x00001fff030e7589 */ /* 0x00006400000e0000 */
.L_x_2226:
[----:B-1----:R-:W-:-:S13]  /*14cc0*/  ISETP.NE.AND P0, PT, R14, RZ, PT ;  /* 0x000000ff0e00720c */ /* 0x002fda0003f05270 */
[----:B------:R-:W-:Y:S05]  /*14cd0*/  @P0 BRA `(.L_x_2066) ;  /* 0x0000000000900947 */ /* 0x000fea0003800000 */
[----:B------:R-:W-:-:S03]  /*14ce0*/  UMOV UR4, 0xffffffff ;  /* 0xffffffff00047882 */ /* 0x000fc60000000000 */
[----:B------:R-:W-:Y:S05]  /*14cf0*/  BRA.DIV UR4, `(.L_x_2184) ;  /* 0x00000016045c7947 */ /* 0x000fea000b800000 */
[----:B------:R-:W-:-:S13]  /*14d00*/  ELECT P6, URZ, PT ;  /* 0x00000000003f782f */ /* 0x000fda00038c0000 */
.L_x_2229:
        /* <DEDUP_REMOVED lines=8> */
.L_x_2185:
        /* <DEDUP_REMOVED lines=12> */
.L_x_2230:
[----:B------:R-:W1:Y:S02]  /*14e50*/  SYNCS.PHASECHK.TRANS64.TRYWAIT P0, [R3+URZ], R4 ;  /* 0x00000004030075a7 */ /* 0x000e64000800017f */
[----:B-1----:R-:W-:Y:S05]  /*14e60*/  @!P0 BRA `(.L_x_2187) ;  /* 0x0000001400348947 */ /* 0x002fea0003800000 */
.L_x_2231:
[----:B------:R-:W-:Y:S05]  /*14e70*/  @!P2 BRA `(.L_x_2188) ;  /* 0x000000000004a947 */ /* 0x000fea0003800000 */
[----:B------:R-:W-:Y:S01]  /*14e80*/  BPT.TRAP 0x1 ;  /* 0x000000040000795c */ /* 0x000fe20000300000 */
.L_x_2188:
[----:B-1----:R-:W-:-:S04]  /*14e90*/  VIADD R3, R2, 0x36860 ;  /* 0x0003686002037836 */ /* 0x002fc80000000000 */
[----:B------:R-:W-:-:S04]  /*14ea0*/  IMAD R0, R0, 0x8, R3 ;  /* 0x0000000800007824 */ /* 0x000fc800078e0203 */
[----:B------:R-:W1:Y:S02]  /*14eb0*/  SYNCS.PHASECHK.TRANS64.TRYWAIT P0, [R0+URZ], R5 ;  /* 0x00000005000075a7 */ /* 0x000e64000800017f */
[----:B-1----:R-:W-:Y:S05]  /*14ec0*/  @!P0 BRA `(.L_x_2189) ;  /* 0x0000001400308947 */ /* 0x002fea0003800000 */
.L_x_2232:
[----:B------:R-:W-:-:S07]  /*14ed0*/  IMAD R3, R8, 0x8, R3 ;  /* 0x0000000808037824 */ /* 0x000fce00078e0203 */
.L_x_2190:
[----:B--2---:R2:W3:Y:S02]  /*14ee0*/  SYNCS.PHASECHK.TRANS64.TRYWAIT P0, [R3+URZ], R4 ;  /* 0x00000004030075a7 */ /* 0x0044e4000800017f */
[----:B---3--:R-:W-:Y:S05]  /*14ef0*/  @!P0 NANOSLEEP.SYNCS 0x989680 ;  /* 0x009896800000895d */ /* 0x008fea0003900000 */
[----:B------:R-:W3:Y:S02]  /*14f00*/  @!P0 SYNCS.PHASECHK.TRANS64 P0, [R3+URZ], R4 ;  /* 0x00000004030085a7 */ /* 0x000ee4000800007f */
[----:B---3--:R-:W-:Y:S05]  /*14f10*/  @!P0 BRA `(.L_x_2190) ;  /* 0xfffffffc00f08947 */ /* 0x008fea000383ffff */
.L_x_2066:
[----:B------:R-:W-:Y:S05]  /*14f20*/  BSYNC B6 ;  /* 0x0000000000067941 */ /* 0x000fea0003800000 */
.L_x_2063:
[----:B------:R-:W-:Y:S05]  /*14f30*/  EXIT ;  /* 0x000000000000794d */ /* 0x000fea0003800000 */
.L_x_2070:
[----:B------:R-:W-:-:S13]  /*14f40*/  R2UR UR4, R16 ;  /* 0x00000000100472ca */ /* 0x000fda00000e0000 */
[----:B0-----:R-:W-:-:S04]  /*14f50*/  IMAD.U32 R3, RZ, RZ, UR4 ;  /* 0x00000004ff037e24 */ /* 0x001fc8000f8e00ff */
[----:B------:R0:W1:Y:S03]  /*14f60*/  SYNCS.PHASECHK.TRANS64.TRYWAIT P0, [R3+URZ+0x36800], R0 ;  /* 0x03680000030075a7 */ /* 0x000066000800017f */
[----:B-1----:R-:W-:Y:S05]  /*14f70*/  @!P0 NANOSLEEP.SYNCS 0x989680 ;  /* 0x009896800000895d */ /* 0x002fea0003900000 */
[----:B------:R-:W1:Y:S02]  /*14f80*/  @!P0 SYNCS.PHASECHK.TRANS64 P0, [R3+URZ+0x36800], R0 ;  /* 0x03680000030085a7 */ /* 0x000e64000800007f */
[----:B-1----:R-:W-:Y:S05]  /*14f90*/  @!P0 BRA `(.L_x_2070) ;  /* 0xfffffffc00e88947 */ /* 0x002fea000383ffff */
[----:B------:R-:W-:Y:S05]  /*14fa0*/  BRA `(.L_x_2191) ;  /* 0xfffffec400807947 */ /* 0x000fea000383ffff */
.L_x_2074:
[----:B------:R-:W-:-:S13]  /*14fb0*/  R2UR UR4, R16 ;  /* 0x00000000100472ca */ /* 0x000fda00000e0000 */
[----:B0-----:R-:W-:-:S04]  /*14fc0*/  IMAD.U32 R3, RZ, RZ, UR4 ;  /* 0x00000004ff037e24 */ /* 0x001fc8000f8e00ff */
[----:B------:R0:W2:Y:S03]  /*14fd0*/  SYNCS.PHASECHK.TRANS64.TRYWAIT P2, [R3+URZ+0x36830], R0 ;  /* 0x03683000030075a7 */ /* 0x0000a6000804017f */
[----:B--2---:R-:W-:Y:S05]  /*14fe0*/  @!P2 NANOSLEEP.SYNCS 0x989680 ;  /* 0x009896800000a95d */ /* 0x004fea0003900000 */
[----:B------:R-:W2:Y:S02]  /*14ff0*/  @!P2 SYNCS.PHASECHK.TRANS64 P2, [R3+URZ+0x36830], R0 ;  /* 0x036830000300a5a7 */ /* 0x000ea4000804007f */
[----:B--2---:R-:W-:Y:S05]  /*15000*/  @!P2 BRA `(.L_x_2074) ;  /* 0xfffffffc00e8a947 */ /* 0x004fea000383ffff */
[----:B------:R-:W-:Y:S05]  /*15010*/  BRA `(.L_x_2073) ;  /* 0xfffffec400b47947 */ /* 0x000fea000383ffff */
.L_x_2079:
[----:B-1----:R-:W-:-:S04]  /*15020*/  IMAD.U32 R7, RZ, RZ, UR59 ;  /* 0x0000003bff077e24 */ /* 0x002fc8000f8e00ff */
[----:B------:R1:W2:Y:S03]  /*15030*/  SYNCS.PHASECHK.TRANS64.TRYWAIT P3, [R7+URZ+0x36830], R0 ;  /* 0x03683000070075a7 */ /* 0x0002a6000806017f */
[----:B--2---:R-:W-:Y:S05]  /*15040*/  @!P3 NANOSLEEP.SYNCS 0x989680 ;  /* 0x009896800000b95d */ /* 0x004fea0003900000 */
[----:B------:R-:W2:Y:S02]  /*15050*/  @!P3 SYNCS.PHASECHK.TRANS64 P3, [R7+URZ+0x36830], R0 ;  /* 0x036830000700b5a7 */ /* 0x000ea4000806007f */
[----:B--2---:R-:W-:Y:S05]  /*15060*/  @!P3 BRA `(.L_x_2079) ;  /* 0xfffffffc00ecb947 */ /* 0x004fea000383ffff */
[----:B------:R-:W-:Y:S05]  /*15070*/  BRA `(.L_x_2078) ;  /* 0xffffff08001c7947 */ /* 0x000fea000383ffff */
.L_x_2083:
[----:B-1----:R-:W-:-:S04]  /*15080*/  IMAD.U32 R3, RZ, RZ, UR11 ;  /* 0x0000000bff037e24 */ /* 0x002fc8000f8e00ff */
[----:B------:R1:W2:Y:S03]  /*15090*/  SYNCS.PHASECHK.TRANS64.TRYWAIT P3, [R3+URZ+0x36850], R0 ;  /* 0x03685000030075a7 */ /* 0x0002a6000806017f */
[----:B--2---:R-:W-:Y:S05]  /*150a0*/  @!P3 NANOSLEEP.SYNCS 0x989680 ;  /* 0x009896800000b95d */ /* 0x004fea0003900000 */
[----:B------:R-:W2:Y:S02]  /*150b0*/  @!P3 SYNCS.PHASECHK.TRANS64 P3, [R3+URZ+0x36850], R0 ;  /* 0x036850000300b5a7 */ /* 0x000ea4000806007f */
[----:B--2---:R-:W-:Y:S05]  /*150c0*/  @!P3 BRA `(.L_x_2083) ;  /* 0xfffffffc00ecb947 */ /* 0x004fea000383ffff */
[----:B------:R-:W-:Y:S05]  /*150d0*/  BRA `(.L_x_2082) ;  /* 0xffffff2c00b87947 */ /* 0x000fea000383ffff */
.L_x_2089:
[----:B-1----:R-:W-:-:S04]  /*150e0*/  IMAD.U32 R7, RZ, RZ, UR61 ;  /* 0x0000003dff077e24 */ /* 0x002fc8000f8e00ff */
[----:B------:R1:W2:Y:S03]  /*150f0*/  SYNCS.PHASECHK.TRANS64.TRYWAIT P2, [R7+URZ+0x36830], R0 ;  /* 0x03683000070075a7 */ /* 0x0002a6000804017f */
[----:B--2---:R-:W-:Y:S05]  /*15100*/  @!P2 NANOSLEEP.SYNCS 0x989680 ;  /* 0x009896800000a95d */ /* 0x004fea0003900000 */
[----:B------:R-:W2:Y:S02]  /*15110*/  @!P2 SYNCS.PHASECHK.TRANS64 P2, [R7+URZ+0x36830], R0 ;  /* 0x036830000700a5a7 */ /* 0x000ea4000804007f */
[----:B--2---:R-:W-:Y:S05]  /*15120*/  @!P2 BRA `(.L_x_2089) ;  /* 0xfffffffc00eca947 */ /* 0x004fea000383ffff */
[----:B------:R-:W-:Y:S05]  /*15130*/  BRA `(.L_x_2088) ;  /* 0xffffff4c00587947 */ /* 0x000fea000383ffff */
.L_x_2093:
[----:B-1----:R-:W-:-:S04]  /*15140*/  IMAD.U32 R3, RZ, RZ, UR11 ;  /* 0x0000000bff037e24 */ /* 0x002fc8000f8e00ff */
[----:B------:R1:W2:Y:S03]  /*15150*/  SYNCS.PHASECHK.TRANS64.TRYWAIT P2, [R3+URZ+0x36850], R0 ;  /* 0x03685000030075a7 */ /* 0x0002a6000804017f */
[----:B--2---:R-:W-:Y:S05]  /*15160*/  @!P2 NANOSLEEP.SYNCS 0x989680 ;  /* 0x009896800000a95d */ /* 0x004fea0003900000 */
[----:B------:R-:W2:Y:S02]  /*15170*/  @!P2 SYNCS.PHASECHK.TRANS64 P2, [R3+URZ+0x36850], R0 ;  /* 0x036850000300a5a7 */ /* 0x000ea4000804007f */
[----:B--2---:R-:W-:Y:S05]  /*15180*/  @!P2 BRA `(.L_x_2093) ;  /* 0xfffffffc00eca947 */ /* 0x004fea000383ffff */
[----:B------:R-:W-:Y:S05]  /*15190*/  BRA `(.L_x_2092) ;  /* 0xffffff7400187947 */ /* 0x000fea000383ffff */
.L_x_2098:
[----:B-1----:R-:W-:-:S04]  /*151a0*/  IMAD.U32 R3, RZ, RZ, UR5 ;  /* 0x00000005ff037e24 */ /* 0x002fc8000f8e00ff */
[----:B------:R1:W2:Y:S03]  /*151b0*/  SYNCS.PHASECHK.TRANS64.TRYWAIT P0, [R3+URZ+0x36850], R2 ;  /* 0x03685002030075a7 */ /* 0x0002a6000800017f */
[----:B--2---:R-:W-:Y:S05]  /*151c0*/  @!P0 NANOSLEEP.SYNCS 0x989680 ;  /* 0x009896800000895d */ /* 0x004fea0003900000 */
[----:B------:R-:W2:Y:S02]  /*151d0*/  @!P0 SYNCS.PHASECHK.TRANS64 P0, [R3+URZ+0x36850], R2 ;  /* 0x03685002030085a7 */ /* 0x000ea4000800007f */
[----:B--2---:R-:W-:Y:S05]  /*151e0*/  @!P0 BRA `(.L_x_2098) ;  /* 0xfffffffc00ec8947 */ /* 0x004fea000383ffff */
[----:B------:R-:W-:Y:S05]  /*151f0*/  BRA `(.L_x_2097) ;  /* 0xffffff8c00f07947 */ /* 0x000fea000383ffff */
.L_x_2109:
[----:B------:R-:W-:Y:S02]  /*15200*/  IMAD.MOV.U32 R13, RZ, RZ, R0 ;  /* 0x000000ffff0d7224 */ /* 0x000fe400078e0000 */
[----:B------:R-:W-:Y:S02]  /*15210*/  IMAD.MOV.U32 R12, RZ, RZ, RZ ;  /* 0x000000ffff0c7224 */ /* 0x000fe400078e00ff */
[----:B------:R-:W-:Y:S02]  /*15220*/  IMAD.MOV.U32 R11, RZ, RZ, 0x1f ;  /* 0x0000001fff0b7424 */ /* 0x000fe400078e00ff */
[----:B------:R-:W-:-:S07]  /*15230*/  IMAD.MOV.U32 R15, RZ, RZ, -0x1 ;  /* 0xffffffffff0f7424 */ /* 0x000fce00078e00ff */
[----:B------:R-:W-:Y:S05]  /*15240*/  WARPSYNC.COLLECTIVE R15, `(.L_x_2192) ;  /* 0x000000000f087348 */ /* 0x000fea0003c00000 */
[----:B------:R0:W1:Y:S02]  /*15250*/  SHFL.IDX P6, R14, R13, R12, R11 ;  /* 0x0000000c0d0e7389 */ /* 0x00006400000c000b */
[----:B01----:R-:W-:Y:S01]  /*15260*/  ENDCOLLECTIVE ;  /* 0x000000000000791b */ /* 0x003fe20003800000 */
.L_x_2192:
[----:B------:R-:W-:Y:S05]  /*15270*/  BRA `(.L_x_2193) ;  /* 0xffffffc400547947 */ /* 0x000fea000383ffff */
.L_x_2111:
[----:B------:R-:W-:Y:S01]  /*15280*/  BSSY B0, `(.L_x_2194) ;  /* 0x0000006000007945 */ /* 0x000fe20003800000 */
[----:B------:R-:W-:-:S07]  /*15290*/  IMAD.MOV.U32 R15, RZ, RZ, -0x1 ;  /* 0xffffffffff0f7424 */ /* 0x000fce00078e00ff */
[----:B0-----:R-:W-:Y:S05]  /*152a0*/  WARPSYNC.COLLECTIVE R15, `(.L_x_2195) ;  /* 0x000000000f0c7348 */ /* 0x001fea0003c00000 */
[----:B------:R-:W-:Y:S02]  /*152b0*/  ELECT P6, UR62, PT ;  /* 0x00000000003e782f */ /* 0x000fe400038c0000 */
[----:B------:R-:W-:Y:S01]  /*152c0*/  MOV R14, UR62 ;  /* 0x0000003e000e7c02 */ /* 0x000fe20008000f00 */
[----:B0-----:R-:W-:Y:S10]  /*152d0*/  ENDCOLLECTIVE ;  /* 0x000000000000791b */ /* 0x001ff40003800000 */
.L_x_2195:
[----:B------:R-:W-:Y:S05]  /*152e0*/  BSYNC B0 ;  /* 0x0000000000007941 */ /* 0x000fea0003800000 */
.L_x_2194:
[----:B------:R-:W-:Y:S05]  /*152f0*/  BRA `(.L_x_2196) ;  /* 0xffffffc400547947 */ /* 0x000fea000383ffff */
.L_x_2113:
[----:B0-----:R-:W-:-:S04]  /*15300*/  IMAD.U32 R3, RZ, RZ, UR38 ;  /* 0x00000026ff037e24 */ /* 0x001fc8000f8e00ff */
[----:B------:R0:W1:Y:S03]  /*15310*/  SYNCS.PHASECHK.TRANS64.TRYWAIT P0, [R3+URZ+0x36840], R0 ;  /* 0x03684000030075a7 */ /* 0x000066000800017f */
[----:B-1----:R-:W-:Y:S05]  /*15320*/  @!P0 NANOSLEEP.SYNCS 0x989680 ;  /* 0x009896800000895d */ /* 0x002fea0003900000 */
[----:B------:R-:W1:Y:S02]  /*15330*/  @!P0 SYNCS.PHASECHK.TRANS64 P0, [R3+URZ+0x36840], R0 ;  /* 0x03684000030085a7 */ /* 0x000e64000800007f */
[----:B-1----:R-:W-:Y:S05]  /*15340*/  @!P0 BRA `(.L_x_2113) ;  /* 0xfffffffc00ec8947 */ /* 0x002fea000383ffff */
[----:B------:R-:W-:Y:S05]  /*15350*/  BRA `(.L_x_2197) ;  /* 0xffffffc400b07947 */ /* 0x000fea000383ffff */
.L_x_2116:
        /* <DEDUP_REMOVED lines=9> */
.L_x_2198:
[----:B------:R-:W-:Y:S02]  /*153f0*/  IMAD.MOV.U32 R13, RZ, RZ, R0 ;  /* 0x000000ffff0d7224 */ /* 0x000fe400078e0000 */
[----:B------:R-:W-:-:S07]  /*15400*/  IMAD.MOV.U32 R2, RZ, RZ, R14 ;  /* 0x000000ffff027224 */ /* 0x000fce00078e000e */
[----:B------:R-:W-:Y:S05]  /*15410*/  WARPSYNC.COLLECTIVE R15, `(.L_x_2199) ;  /* 0x000000000f087348 */ /* 0x000fea0003c00000 */
[----:B------:R0:W1:Y:S02]  /*15420*/  SHFL.IDX P6, R14, R13, R12, R11 ;  /* 0x0000000c0d0e7389 */ /* 0x00006400000c000b */
[----:B01----:R-:W-:Y:S01]  /*15430*/  ENDCOLLECTIVE ;  /* 0x000000000000791b */ /* 0x003fe20003800000 */
.L_x_2199:
        /* <DEDUP_REMOVED lines=20> */
.L_x_2200:
[----:B------:R-:W-:Y:S01]  /*15580*/  VIADD R3, R8, 0x20 ;  /* 0x0000002008037836 */ /* 0x000fe20000000000 */
[----:B------:R-:W-:Y:S01]  /*15590*/  @!P3 LEA R20, R9, UR38, 0x1 ;  /* 0x000000260914bc11 */ /* 0x000fe2000f8e08ff */
[----:B------:R-:W-:Y:S02]  /*155a0*/  IMAD.MOV.U32 R13, RZ, RZ, R0 ;  /* 0x000000ffff0d7224 */ /* 0x000fe400078e0000 */
[----:B------:R-:W-:-:S07]  /*155b0*/  IMAD.MOV.U32 R4, RZ, RZ, R14 ;  /* 0x000000ffff047224 */ /* 0x000fce00078e000e */
[----:B------:R-:W-:Y:S05]  /*155c0*/  WARPSYNC.COLLECTIVE R15, `(.L_x_2201) ;  /* 0x000000000f087348 */ /* 0x000fea0003c00000 */
[----:B------:R0:W1:Y:S02]  /*155d0*/  SHFL.IDX P6, R14, R13, R12, R11 ;  /* 0x0000000c0d0e7389 */ /* 0x00006400000c000b */
[----:B01----:R-:W-:Y:S01]  /*155e0*/  ENDCOLLECTIVE ;  /* 0x000000000000791b */ /* 0x003fe20003800000 */
.L_x_2201:
        /* <DEDUP_REMOVED lines=16> */
.L_x_2202:
[----:B------:R-:W-:Y:S01]  /*156f0*/  VIADD R5, R8, 0x30 ;  /* 0x0000003008057836 */ /* 0x000fe20000000000 */
[----:B------:R-:W-:Y:S01]  /*15700*/  @!P3 LEA R21, R9, UR38, 0x1 ;  /* 0x000000260915bc11 */ /* 0x000fe2000f8e08ff */
[----:B------:R-:W-:Y:S02]  /*15710*/  IMAD.MOV.U32 R13, RZ, RZ, R0 ;  /* 0x000000ffff0d7224 */ /* 0x000fe400078e0000 */
[----:B------:R-:W-:-:S07]  /*15720*/  IMAD.MOV.U32 R2, RZ, RZ, R14 ;  /* 0x000000ffff027224 */ /* 0x000fce00078e000e */
[----:B------:R-:W-:Y:S05]  /*15730*/  WARPSYNC.COLLECTIVE R15, `(.L_x_2203) ;  /* 0x000000000f087348 */ /* 0x000fea0003c00000 */
[----:B------:R0:W1:Y:S02]  /*15740*/  SHFL.IDX P6, R14, R13, R12, R11 ;  /* 0x0000000c0d0e7389 */ /* 0x00006400000c000b */
[----:B01----:R-:W-:Y:S01]  /*15750*/  ENDCOLLECTIVE ;  /* 0x000000000000791b */ /* 0x003fe20003800000 */
.L_x_2203:
        /* <DEDUP_REMOVED lines=16> */
.L_x_2204:
[----:B------:R-:W-:Y:S01]  /*15860*/  VIADD R3, R8, 0x40 ;  /* 0x0000004008037836 */ /* 0x000fe20000000000 */
[----:B------:R-:W-:Y:S01]  /*15870*/  @!P3 LEA R20, R9, UR38, 0x1 ;  /* 0x000000260914bc11 */ /* 0x000fe2000f8e08ff */
[----:B------:R-:W-:Y:S02]  /*15880*/  IMAD.MOV.U32 R13, RZ, RZ, R0 ;  /* 0x000000ffff0d7224 */ /* 0x000fe400078e0000 */
[----:B------:R-:W-:-:S07]  /*15890*/  IMAD.MOV.U32 R4, RZ, RZ, R14 ;  /* 0x000000ffff047224 */ /* 0x000fce00078e000e */
[----:B------:R-:W-:Y:S05]  /*158a0*/  WARPSYNC.COLLECTIVE R15, `(.L_x_2205) ;  /* 0x000000000f087348 */ /* 0x000fea0003c00000 */
[----:B------:R0:W1:Y:S02]  /*158b0*/  SHFL.IDX P6, R14, R13, R12, R11 ;  /* 0x0000000c0d0e7389 */ /* 0x00006400000c000b */
[----:B01----:R-:W-:Y:S01]  /*158c0*/  ENDCOLLECTIVE ;  /* 0x000000000000791b */ /* 0x003fe20003800000 */
.L_x_2205:
        /* <DEDUP_REMOVED lines=16> */
.L_x_2206:
[----:B------:R-:W-:Y:S01]  /*159d0*/  VIADD R5, R8, 0x50 ;  /* 0x0000005008057836 */ /* 0x000fe20000000000 */
[----:B------:R-:W-:Y:S01]  /*159e0*/  @!P3 LEA R21, R9, UR38, 0x1 ;  /* 0x000000260915bc11 */ /* 0x000fe2000f8e08ff */
[----:B------:R-:W-:Y:S02]  /*159f0*/  IMAD.MOV.U32 R13, RZ, RZ, R0 ;  /* 0x000000ffff0d7224 */ /* 0x000fe400078e0000 */
[----:B------:R-:W-:-:S07]  /*15a00*/  IMAD.MOV.U32 R2, RZ, RZ, R14 ;  /* 0x000000ffff027224 */ /* 0x000fce00078e000e */
[----:B------:R-:W-:Y:S05]  /*15a10*/  WARPSYNC.COLLECTIVE R15, `(.L_x_2207) ;  /* 0x000000000f087348 */ /* 0x000fea0003c00000 */
[----:B------:R0:W1:Y:S02]  /*15a20*/  SHFL.IDX P6, R14, R13, R12, R11 ;  /* 0x0000000c0d0e7389 */ /* 0x00006400000c000b */
[----:B01----:R-:W-:Y:S01]  /*15a30*/  ENDCOLLECTIVE ;  /* 0x000000000000791b */ /* 0x003fe20003800000 */
.L_x_2207:
        /* <DEDUP_REMOVED lines=16> */
.L_x_2208:
[----:B------:R-:W-:Y:S01]  /*15b40*/  VIADD R3, R8, 0x60 ;  /* 0x0000006008037836 */ /* 0x000fe20000000000 */
[----:B------:R-:W-:Y:S01]  /*15b50*/  @!P3 LEA R20, R9, UR38, 0x1 ;  /* 0x000000260914bc11 */ /* 0x000fe2000f8e08ff */
[----:B------:R-:W-:Y:S02]  /*15b60*/  IMAD.MOV.U32 R13, RZ, RZ, R0 ;  /* 0x000000ffff0d7224 */ /* 0x000fe400078e0000 */
[----:B------:R-:W-:-:S07]  /*15b70*/  IMAD.MOV.U32 R4, RZ, RZ, R14 ;  /* 0x000000ffff047224 */ /* 0x000fce00078e000e */
[----:B------:R-:W-:Y:S05]  /*15b80*/  WARPSYNC.COLLECTIVE R15, `(.L_x_2209) ;  /* 0x000000000f087348 */ /* 0x000fea0003c00000 */
[----:B------:R0:W1:Y:S02]  /*15b90*/  SHFL.IDX P6, R14, R13, R12, R11 ;  /* 0x0000000c0d0e7389 */ /* 0x00006400000c000b */
[----:B01----:R-:W-:Y:S01]  /*15ba0*/  ENDCOLLECTIVE ;  /* 0x000000000000791b */ /* 0x003fe20003800000 */
.L_x_2209:
        /* <DEDUP_REMOVED lines=16> */
.L_x_2210:
[----:B------:R-:W-:Y:S01]  /*15cb0*/  @!P3 LEA R21, R9, UR38, 0x1 ;  /* 0x000000260915bc11 */ /* 0x000fe2000f8e08ff */
[----:B------:R-:W-:Y:S02]  /*15cc0*/  IMAD.MOV.U32 R13, RZ, RZ, R0 ;  /* 0x000000ffff0d7224 */ /* 0x000fe400078e0000 */
[----:B------:R-:W-:-:S07]  /*15cd0*/  IMAD.MOV.U32 R2, RZ, RZ, R14 ;  /* 0x000000ffff027224 */ /* 0x000fce00078e000e */
[----:B------:R-:W-:Y:S05]  /*15ce0*/  WARPSYNC.COLLECTIVE R15, `(.L_x_2211) ;  /* 0x000000000f087348 */ /* 0x000fea0003c00000 */
[----:B------:R0:W1:Y:S02]  /*15cf0*/  SHFL.IDX P6, R14, R13, R12, R11 ;  /* 0x0000000c0d0e7389 */ /* 0x00006400000c000b */
[----:B01----:R-:W-:Y:S01]  /*15d00*/  ENDCOLLECTIVE ;  /* 0x000000000000791b */ /* 0x003fe20003800000 */
.L_x_2211:
        /* <DEDUP_REMOVED lines=15> */
.L_x_2212:
[----:B------:R-:W-:Y:S02]  /*15e00*/  IMAD.MOV.U32 R13, RZ, RZ, R0 ;  /* 0x000000ffff0d7224 */ /* 0x000fe400078e0000 */
[----:B------:R-:W-:-:S07]  /*15e10*/  IMAD.MOV.U32 R4, RZ, RZ, R14 ;  /* 0x000000ffff047224 */ /* 0x000fce00078e000e */
[----:B------:R-:W-:Y:S05]  /*15e20*/  WARPSYNC.COLLECTIVE R15, `(.L_x_2213) ;  /* 0x000000000f087348 */ /* 0x000fea0003c00000 */
[----:B------:R0:W1:Y:S02]  /*15e30*/  SHFL.IDX P6, R14, R13, R12, R11 ;  /* 0x0000000c0d0e7389 */ /* 0x00006400000c000b */
[----:B01----:R-:W-:Y:S01]  /*15e40*/  ENDCOLLECTIVE ;  /* 0x000000000000791b */ /* 0x003fe20003800000 */
.L_x_2213:
[----:B------:R-:W-:Y:S05]  /*15e50*/  BRA `(.L_x_2214) ;  /* 0xffffffc800147947 */ /* 0x000fea000383ffff */
.L_x_2119:
[----:B-1----:R-:W-:-:S04]  /*15e60*/  IMAD.U32 R3, RZ, RZ, UR38 ;  /* 0x00000026ff037e24 */ /* 0x002fc8000f8e00ff */
[----:B------:R1:W2:Y:S03]  /*15e70*/  SYNCS.PHASECHK.TRANS64.TRYWAIT P0, [R3+URZ+0x36820], R2 ;  /* 0x03682002030075a7 */ /* 0x0002a6000800017f */
[----:B--2---:R-:W-:Y:S05]  /*15e80*/  @!P0 NANOSLEEP.SYNCS 0x989680 ;  /* 0x009896800000895d */ /* 0x004fea0003900000 */
[----:B------:R-:W2:Y:S02]  /*15e90*/  @!P0 SYNCS.PHASECHK.TRANS64 P0, [R3+URZ+0x36820], R2 ;  /* 0x03682002030085a7 */ /* 0x000ea4000800007f */
[----:B--2---:R-:W-:Y:S05]  /*15ea0*/  @!P0 BRA `(.L_x_2119) ;  /* 0xfffffffc00ec8947 */ /* 0x004fea000383ffff */
[----:B------:R-:W-:Y:S05]  /*15eb0*/  BRA `(.L_x_2215) ;  /* 0xffffffc8006c7947 */ /* 0x000fea000383ffff */
.L_x_2126:
[----:B-1----:R-:W-:-:S04]  /*15ec0*/  IMAD.U32 R3, RZ, RZ, UR38 ;  /* 0x00000026ff037e24 */ /* 0x002fc8000f8e00ff */
[----:B------:R1:W2:Y:S03]  /*15ed0*/  SYNCS.PHASECHK.TRANS64.TRYWAIT P0, [R3+URZ+0x36848], R2 ;  /* 0x03684802030075a7 */ /* 0x0002a6000800017f */
[----:B--2---:R-:W-:Y:S05]  /*15ee0*/  @!P0 NANOSLEEP.SYNCS 0x989680 ;  /* 0x009896800000895d */ /* 0x004fea0003900000 */
[----:B------:R-:W2:Y:S02]  /*15ef0*/  @!P0 SYNCS.PHASECHK.TRANS64 P0, [R3+URZ+0x36848], R2 ;  /* 0x03684802030085a7 */ /* 0x000ea4000800007f */
[----:B--2---:R-:W-:Y:S05]  /*15f00*/  @!P0 BRA `(.L_x_2126) ;  /* 0xfffffffc00ec8947 */ /* 0x004fea000383ffff */
[----:B------:R-:W-:Y:S05]  /*15f10*/  BRA `(.L_x_2216) ;  /* 0xffffffcc00547947 */ /* 0x000fea000383ffff */
.L_x_2133:
[----:B0-----:R-:W-:-:S04]  /*15f20*/  IMAD.U32 R3, RZ, RZ, UR38 ;  /* 0x00000026ff037e24 */ /* 0x001fc8000f8e00ff */
[----:B------:R0:W1:Y:S03]  /*15f30*/  SYNCS.PHASECHK.TRANS64.TRYWAIT P0, [R3+URZ+0x36860], R2 ;  /* 0x03686002030075a7 */ /* 0x000066000800017f */
[----:B-1----:R-:W-:Y:S05]  /*15f40*/  @!P0 NANOSLEEP.SYNCS 0x989680 ;  /* 0x009896800000895d */ /* 0x002fea0003900000 */
[----:B------:R-:W1:Y:S02]  /*15f50*/  @!P0 SYNCS.PHASECHK.TRANS64 P0, [R3+URZ+0x36860], R2 ;  /* 0x03686002030085a7 */ /* 0x000e64000800007f */
[----:B-1----:R-:W-:Y:S05]  /*15f60*/  @!P0 BRA `(.L_x_2133) ;  /* 0xfffffffc00ec8947 */ /* 0x002fea000383ffff */
[----:B------:R-:W-:Y:S05]  /*15f70*/  BRA `(.L_x_2217) ;  /* 0xffffffd0002c7947 */ /* 0x000fea000383ffff */
.L_x_2143:
[----:B-1----:R-:W-:-:S04]  /*15f80*/  IMAD.U32 R3, RZ, RZ, UR38 ;  /* 0x00000026ff037e24 */ /* 0x002fc8000f8e00ff */
[----:B------:R1:W2:Y:S03]  /*15f90*/  SYNCS.PHASECHK.TRANS64.TRYWAIT P0, [R3+URZ+0x36840], R2 ;  /* 0x03684002030075a7 */ /* 0x0002a6000800017f */
[----:B--2---:R-:W-:Y:S05]  /*15fa0*/  @!P0 NANOSLEEP.SYNCS 0x989680 ;  /* 0x009896800000895d */ /* 0x004fea0003900000 */
[----:B------:R-:W2:Y:S02]  /*15fb0*/  @!P0 SYNCS.PHASECHK.TRANS64 P0, [R3+URZ+0x36840], R2 ;  /* 0x03684002030085a7 */ /* 0x000ea4000800007f */
[----:B--2---:R-:W-:Y:S05]  /*15fc0*/  @!P0 BRA `(.L_x_2143) ;  /* 0xfffffffc00ec8947 */ /* 0x004fea000383ffff */
[----:B------:R-:W-:Y:S05]  /*15fd0*/  BRA `(.L_x_2218) ;  /* 0xffffffd400887947 */ /* 0x000fea000383ffff */
.L_x_2150:
[----:B0-----:R-:W-:-:S04]  /*15fe0*/  IMAD.U32 R3, RZ, RZ, UR38 ;  /* 0x00000026ff037e24 */ /* 0x001fc8000f8e00ff */
[----:B------:R0:W1:Y:S03]  /*15ff0*/  SYNCS.PHASECHK.TRANS64.TRYWAIT P0, [R3+URZ+0x36868], R2 ;  /* 0x03686802030075a7 */ /* 0x000066000800017f */
[----:B-1----:R-:W-:Y:S05]  /*16000*/  @!P0 NANOSLEEP.SYNCS 0x989680 ;  /* 0x009896800000895d */ /* 0x002fea0003900000 */
[----:B------:R-:W1:Y:S02]  /*16010*/  @!P0 SYNCS.PHASECHK.TRANS64 P0, [R3+URZ+0x36868], R2 ;  /* 0x03686802030085a7 */ /* 0x000e64000800007f */
[----:B-1----:R-:W-:Y:S05]  /*16020*/  @!P0 BRA `(.L_x_2150) ;  /* 0xfffffffc00ec8947 */ /* 0x002fea000383ffff */
[----:B------:R-:W-:Y:S05]  /*16030*/  BRA `(.L_x_2219) ;  /* 0xffffffd800607947 */ /* 0x000fea000383ffff */
.L_x_2160:
[----:B-1----:R-:W-:-:S04]  /*16040*/  IMAD.U32 R3, RZ, RZ, UR38 ;  /* 0x00000026ff037e24 */ /* 0x002fc8000f8e00ff */
[----:B------:R1:W2:Y:S03]  /*16050*/  SYNCS.PHASECHK.TRANS64.TRYWAIT P0, [R3+URZ+0x36848], R2 ;  /* 0x03684802030075a7 */ /* 0x0002a6000800017f */
[----:B--2---:R-:W-:Y:S05]  /*16060*/  @!P0 NANOSLEEP.SYNCS 0x989680 ;  /* 0x009896800000895d */ /* 0x004fea0003900000 */
[----:B------:R-:W2:Y:S02]  /*16070*/  @!P0 SYNCS.PHASECHK.TRANS64 P0, [R3+URZ+0x36848], R2 ;  /* 0x03684802030085a7 */ /* 0x000ea4000800007f */
[----:B--2---:R-:W-:Y:S05]  /*16080*/  @!P0 BRA `(.L_x_2160) ;  /* 0xfffffffc00ec8947 */ /* 0x004fea000383ffff */
[----:B------:R-:W-:Y:S05]  /*16090*/  BRA `(.L_x_2220) ;  /* 0xffffffdc00d47947 */ /* 0x000fea000383ffff */
.L_x_2167:
[----:B0-----:R-:W-:-:S04]  /*160a0*/  IMAD.U32 R3, RZ, RZ, UR38 ;  /* 0x00000026ff037e24 */ /* 0x001fc8000f8e00ff */
[----:B------:R0:W1:Y:S03]  /*160b0*/  SYNCS.PHASECHK.TRANS64.TRYWAIT P0, [R3+URZ+0x36860], R2 ;  /* 0x03686002030075a7 */ /* 0x000066000800017f */
[----:B-1----:R-:W-:Y:S05]  /*160c0*/  @!P0 NANOSLEEP.SYNCS 0x989680 ;  /* 0x009896800000895d */ /* 0x002fea0003900000 */
[----:B------:R-:W1:Y:S02]  /*160d0*/  @!P0 SYNCS.PHASECHK.TRANS64 P0, [R3+URZ+0x36860], R2 ;  /* 0x03686002030085a7 */ /* 0x000e64000800007f */
[----:B-1----:R-:W-:Y:S05]  /*160e0*/  @!P0 BRA `(.L_x_2167) ;  /* 0xfffffffc00ec8947 */ /* 0x002fea000383ffff */
[----:B------:R-:W-:Y:S05]  /*160f0*/  BRA `(.L_x_2221) ;  /* 0xffffffe000a87947 */ /* 0x000fea000383ffff */
.L_x_2176:
[----:B0-----:R0:W1:Y:S02]  /*16100*/  SYNCS.PHASECHK.TRANS64.TRYWAIT P0, [R3+URZ+0x36860], R0 ;  /* 0x03686000030075a7 */ /* 0x001064000800017f */
[----:B-1----:R-:W-:Y:S05]  /*16110*/  @!P0 NANOSLEEP.SYNCS 0x989680 ;  /* 0x009896800000895d */ /* 0x002fea0003900000 */
[----:B------:R-:W1:Y:S02]  /*16120*/  @!P0 SYNCS.PHASECHK.TRANS64 P0, [R3+URZ+0x36860], R0 ;  /* 0x03686000030085a7 */ /* 0x000e64000800007f */
[----:B-1----:R-:W-:Y:S05]  /*16130*/  @!P0 BRA `(.L_x_2176) ;  /* 0xfffffffc00f08947 */ /* 0x002fea000383ffff */
[----:B------:R-:W-:Y:S05]  /*16140*/  BRA `(.L_x_2222) ;  /* 0xffffffe400ac7947 */ /* 0x000fea000383ffff */
.L_x_2182:
[----:B0-----:R0:W1:Y:S02]  /*16150*/  SYNCS.PHASECHK.TRANS64.TRYWAIT P0, [R2+URZ+0x36820], R3 ;  /* 0x03682003020075a7 */ /* 0x001064000800017f */
[----:B-1----:R-:W-:Y:S05]  /*16160*/  @!P0 NANOSLEEP.SYNCS 0x989680 ;  /* 0x009896800000895d */ /* 0x002fea0003900000 */
[----:B------:R-:W1:Y:S02]  /*16170*/  @!P0 SYNCS.PHASECHK.TRANS64 P0, [R2+URZ+0x36820], R3 ;  /* 0x03682003020085a7 */ /* 0x000e64000800007f */
[----:B-1----:R-:W-:Y:S05]  /*16180*/  @!P0 BRA `(.L_x_2182) ;  /* 0xfffffffc00f08947 */ /* 0x002fea000383ffff */
[----:B------:R-:W-:Y:S05]  /*16190*/  BRA `(.L_x_2223) ;  /* 0xffffffe800b07947 */ /* 0x000fea000383ffff */
.L_x_2183:
        /* <DEDUP_REMOVED lines=11> */
.L_x_2225:
[----:B------:R-:W-:Y:S05]  /*16250*/  BSYNC B0 ;  /* 0x0000000000007941 */ /* 0x000fea0003800000 */
.L_x_2224:
[----:B------:R-:W-:Y:S05]  /*16260*/  BRA `(.L_x_2226) ;  /* 0xffffffe800947947 */ /* 0x000fea000383ffff */
.L_x_2184:
[----:B------:R-:W-:Y:S01]  /*16270*/  BSSY B0, `(.L_x_2227) ;  /* 0x0000006000007945 */ /* 0x000fe20003800000 */
[----:B------:R-:W-:-:S07]  /*16280*/  IMAD.MOV.U32 R15, RZ, RZ, -0x1 ;  /* 0xffffffffff0f7424 */ /* 0x000fce00078e00ff */
[----:B0-----:R-:W-:Y:S05]  /*16290*/  WARPSYNC.COLLECTIVE R15, `(.L_x_2228) ;  /* 0x000000000f0c7348 */ /* 0x001fea0003c00000 */
[----:B------:R-:W-:Y:S02]  /*162a0*/  ELECT P6, UR62, PT ;  /* 0x00000000003e782f */ /* 0x000fe400038c0000 */
[----:B------:R-:W-:Y:S01]  /*162b0*/  MOV R14, UR62 ;  /* 0x0000003e000e7c02 */ /* 0x000fe20008000f00 */
[----:B0-----:R-:W-:Y:S10]  /*162c0*/  ENDCOLLECTIVE ;  /* 0x000000000000791b */ /* 0x001ff40003800000 */
.L_x_2228:
[----:B------:R-:W-:Y:S05]  /*162d0*/  BSYNC B0 ;  /* 0x0000000000007941 */ /* 0x000fea0003800000 */
.L_x_2227:
[----:B------:R-:W-:Y:S05]  /*162e0*/  BRA `(.L_x_2229) ;  /* 0xffffffe800887947 */ /* 0x000fea000383ffff */
.L_x_2186:
[----:B0-----:R0:W1:Y:S02]  /*162f0*/  SYNCS.PHASECHK.TRANS64.TRYWAIT P0, [R6+URZ], R5 ;  /* 0x00000005060075a7 */ /* 0x001064000800017f */
[----:B-1----:R-:W-:Y:S05]  /*16300*/  @!P0 NANOSLEEP.SYNCS 0x989680 ;  /* 0x009896800000895d */ /* 0x002fea0003900000 */
[----:B------:R-:W1:Y:S02]  /*16310*/  @!P0 SYNCS.PHASECHK.TRANS64 P0, [R6+URZ], R5 ;  /* 0x00000005060085a7 */ /* 0x000e64000800007f */
[----:B-1----:R-:W-:Y:S05]  /*16320*/  @!P0 BRA `(.L_x_2186) ;  /* 0xfffffffc00f08947 */ /* 0x002fea000383ffff */
[----:B------:R-:W-:Y:S05]  /*16330*/  BRA `(.L_x_2230) ;  /* 0xffffffe800c47947 */ /* 0x000fea000383ffff */
.L_x_2187:
[----:B-1----:R1:W2:Y:S02]  /*16340*/  SYNCS.PHASECHK.TRANS64.TRYWAIT P0, [R3+URZ], R4 ;  /* 0x00000004030075a7 */ /* 0x0022a4000800017f */
[----:B--2---:R-:W-:Y:S05]  /*16350*/  @!P0 NANOSLEEP.SYNCS 0x989680 ;  /* 0x009896800000895d */ /* 0x004fea0003900000 */
[----:B------:R-:W2:Y:S02]  /*16360*/  @!P0 SYNCS.PHASECHK.TRANS64 P0, [R3+URZ], R4 ;  /* 0x00000004030085a7 */ /* 0x000ea4000800007f */
[----:B--2---:R-:W-:Y:S05]  /*16370*/  @!P0 BRA `(.L_x_2187) ;  /* 0xfffffffc00f08947 */ /* 0x004fea000383ffff */
[----:B------:R-:W-:Y:S05]  /*16380*/  BRA `(.L_x_2231) ;  /* 0xffffffe800b87947 */ /* 0x000fea000383ffff */
.L_x_2189:
[----:B-1----:R1:W2:Y:S02]  /*16390*/  SYNCS.PHASECHK.TRANS64.TRYWAIT P0, [R0+URZ], R5 ;  /* 0x00000005000075a7 */ /* 0x0022a4000800017f */
[----:B--2---:R-:W-:Y:S05]  /*163a0*/  @!P0 NANOSLEEP.SYNCS 0x989680 ;  /* 0x009896800000895d */ /* 0x004fea0003900000 */
[----:B------:R-:W2:Y:S02]  /*163b0*/  @!P0 SYNCS.PHASECHK.TRANS64 P0, [R0+URZ], R5 ;  /* 0x00000005000085a7 */ /* 0x000ea4000800007f */
[----:B--2---:R-:W-:Y:S05]  /*163c0*/  @!P0 BRA `(.L_x_2189) ;  /* 0xfffffffc00f08947 */ /* 0x004fea000383ffff */
[----:B------:R-:W-:Y:S05]  /*163d0*/  BRA `(.L_x_2232) ;  /* 0xffffffe800bc7947 */ /* 0x000fea000383ffff */
.L_x_2233:
        /* <DEDUP_REMOVED lines=10> */
.L_x_3028:


//--------------------- .text._ZN7cutlass13device_kernelIN5flash11enable_sm90INS1_16FlashAttnFwdSm90INS1_25CollectiveMainloopFwdSm90ILi2EN4cute5tupleIJNS5_1CILi1EEES8_S8_EEENS6_IJNS7_ILi128EEENS7_ILi112EEENS7_ILi192EEEEEELi192ENS_6half_tEfNS_4arch4Sm90ELb1ELb0ELb0ELb1ELb0ELb0ELb0ELb1ELb1ELb1ELb1ELb0EEENS1_21CollectiveEpilogueFwdINS6_IJSA_SC_SB_EEES9_SE_SG_Li256ELb1ELb1ELb1ELb0EEENS1_36VarlenDynamicPersistentTileSchedulerILi128ELi112ELi256ELi128ELb1ELb1ELb1ELb1ELb1ELb1EEEEEEEEEvNT_6ParamsE --------------------------
	.section	.text._ZN7cutlass13device_kernelIN5flash11enable_sm90INS1_16FlashAttnFwdSm90INS1_25CollectiveMainloopFwdSm90ILi2EN4cute5tupleIJNS5_1CILi1EEES8_S8_EEENS6_IJNS7_ILi128EEENS7_ILi112EEENS7_ILi192EEEEEELi192ENS_6half_tEfNS_4arch4Sm90ELb1ELb0ELb0ELb1ELb0ELb0ELb0ELb1ELb1ELb1ELb1ELb0EEENS1_21CollectiveEpilogueFwdINS6_IJSA_SC_SB_EEES9_SE_SG_Li256ELb1ELb1ELb1ELb0EEENS1_36VarlenDynamicPersistentTileSchedulerILi128ELi112ELi256ELi128ELb1ELb1ELb1ELb1ELb1ELb1EEEEEEEEEvNT_6ParamsE,"ax",@progbits
	.align	128
.text._ZN7cutlass13device_kernelIN5flash11enable_sm90INS1_16FlashAttnFwdSm90INS1_25CollectiveMainloopFwdSm90ILi2EN4cute5tupleIJNS5_1CILi1EEES8_S8_EEENS6_IJNS7_ILi128EEENS7_ILi112EEENS7_ILi192EEEEEELi192ENS_6half_tEfNS_4arch4Sm90ELb1ELb0ELb0ELb1ELb0ELb0ELb0ELb1ELb1ELb1ELb1ELb0EEENS1_21CollectiveEpilogueFwdINS6_IJSA_SC_SB_EEES9_SE_SG_Li256ELb1ELb1ELb1ELb0EEENS1_36VarlenDynamicPersistentTileSchedulerILi128ELi112ELi256ELi128ELb1ELb1ELb1ELb1ELb1ELb1EEEEEEEEEvNT_6ParamsE:
        .type           _ZN7cutlass13device_kernelIN5flash11enable_sm90INS1_16FlashAttnFwdSm90INS1_25CollectiveMainloopFwdSm90ILi2EN4cute5tupleIJNS5_1CILi1EEES8_S8_EEENS6_IJNS7_ILi128EEENS7_ILi112EEENS7_ILi192EEEEEELi192ENS_6half_tEfNS_4arch4Sm90ELb1ELb0ELb0ELb1ELb0ELb0ELb0ELb1ELb1ELb1ELb1ELb0EEENS1_21CollectiveEpilogueFwdINS6_IJSA_SC_SB_EEES9_SE_SG_Li256ELb1ELb1ELb1ELb0EEENS1_36VarlenDynamicPersistentTileSchedulerILi128ELi112ELi256ELi128ELb1ELb1ELb1ELb1ELb1ELb1EEEEEEEEEvNT_6ParamsE,@function
        .size           _ZN7cutlass13device_kernelIN5flash11enable_sm90INS1_16FlashAttnFwdSm90INS1_25CollectiveMainloopFwdSm90ILi2EN4cute5tupleIJNS5_1CILi1EEES8_S8_EEENS6_IJNS7_ILi128EEENS7_ILi112EEENS7_ILi192EEEEEELi192ENS_6half_tEfNS_4arch4Sm90ELb1ELb0ELb0ELb1ELb0ELb0ELb0ELb1ELb1ELb1ELb1ELb0EEENS1_21CollectiveEpilogueFwdINS6_IJSA_SC_SB_EEES9_SE_SG_Li256ELb1ELb1ELb1ELb0EEENS1_36VarlenDynamicPersistentTileSchedulerILi128ELi112ELi256ELi128ELb1ELb1ELb1ELb1ELb1ELb1EEEEEEEEEvNT_6ParamsE,(.L_x_3029 - _ZN7cutlass13device_kernelIN5flash11enable_sm90INS1_16FlashAttnFwdSm90INS1_25CollectiveMainloopFwdSm90ILi2EN4cute5tupleIJNS5_1CILi1EEES8_S8_EEENS6_IJNS7_ILi128EEENS7_ILi112EEENS7_ILi192EEEEEELi192ENS_6half_tEfNS_4arch4Sm90ELb1ELb0ELb0ELb1ELb0ELb0ELb0ELb1ELb1ELb1ELb1ELb0EEENS1_21CollectiveEpilogueFwdINS6_IJSA_SC_SB_EEES9_SE_SG_Li256ELb1ELb1ELb1ELb0EEENS1_36VarlenDynamicPersistentTileSchedulerILi128ELi112ELi256ELi128ELb1ELb1ELb1ELb1ELb1ELb1EEEEEEEEEvNT_6ParamsE)
        .other          _ZN7cutlass13device_kernelIN5flash11enable_sm90INS1_16FlashAttnFwdSm90INS1_25CollectiveMainloopFwdSm90ILi2EN4cute5tupleIJNS5_1CILi1EEES8_S8_EEENS6_IJNS7_ILi128EEENS7_ILi112EEENS7_ILi192EEEEEELi192ENS_6half_tEfNS_4arch4Sm90ELb1ELb0ELb0ELb1ELb0ELb0ELb0ELb1ELb1ELb1ELb1ELb0EEENS1_21CollectiveEpilogueFwdINS6_IJSA_SC_SB_EEES9_SE_SG_Li256ELb1ELb1ELb1ELb0EEENS1_36VarlenDynamicPersistentTileSchedulerILi128ELi112ELi256ELi128ELb1ELb1ELb1ELb1ELb1ELb1EEEEEEEEEvNT_6ParamsE,@"STO_CUDA_ENTRY STV_DEFAULT"
_ZN7cutlass13device_kernelIN5flash11enable_sm90INS1_16FlashAttnFwdSm90INS1_25CollectiveMainloopFwdSm90ILi2EN4cute5tupleIJNS5_1CILi1EEES8_S8_EEENS6_IJNS7_ILi128EEENS7_ILi112EEENS7_ILi192EEEEEELi192ENS_6half_tEfNS_4arch4Sm90ELb1ELb0ELb0ELb1ELb0ELb0ELb0ELb1ELb1ELb1ELb1ELb0EEENS1_21CollectiveEpilogueFwdINS6_IJSA_SC_SB_EEES9_SE_SG_Li256ELb1ELb1ELb1ELb0EEENS1_36VarlenDynamicPersistentTileSchedulerILi128ELi112ELi256ELi128ELb1ELb1ELb1ELb1ELb1ELb1EEEEEEEEEvNT_6ParamsE:
        /* <DEDUP_REMOVED lines=18> */
.L_x_2235:
[----:B------:R-:W-:Y:S05]  /*0120*/  BSYNC B0 ;  /* 0x0000000000007941 */ /* 0x000fea0003800000 */
.L_x_2234:
        /* <DEDUP_REMOVED lines=41> */
.L_x_2236:
        /* <DEDUP_REMOVED lines=22> */
.L_x_2237:
        /* <DEDUP_REMOVED lines=18> */
.L_x_2238:
        /* <DEDUP_REMOVED lines=22> */
.L_x_2239:
        /* <DEDUP_REMOVED lines=22> */
.L_x_2240:
        /* <DEDUP_REMOVED lines=8> */
.L_x_2242:
        /* <DEDUP_REMOVED lines=16> */
[----:B------:R-:W-:Y:S01]  /*0a80*/  UMOV UR60, URZ ;  /* 0x0000003f003c7c82 */ /* 0x000fe20008000000 */
[----:B------:R-:W-:Y:S01]  /*0a90*/  R2UR UR6, R10 ;  /* 0x000000000a0672ca */ /* 0x000fe200000e0000 */
[----:B------:R-:W0:Y:S01]  /*0aa0*/  S2R R0, SR_TID.X ;  /* 0x0000000000007919 */ /* 0x000e220000002100 */
[----:B------:R-:W-:Y:S01]  /*0ab0*/  R2UR UR7, R11 ;  /* 0x000000000b0772ca */ /* 0x000fe200000e0000 */
[----:B------:R-:W-:Y:S01]  /*0ac0*/  UMOV UR36, URZ ;  /* 0x0000003f00247c82 */ /* 0x000fe20008000000 */
[----:B0-----:R-:W-:-:S05]  /*0ad0*/  VIADD R12, R0, 0xffffff80 ;  /* 0xffffff80000c7836 */ /* 0x001fca0000000000 */
[----:B------:R-:W-:-:S04]  /*0ae0*/  SHF.R.S32.HI R0, RZ, 0x1f, R12 ;  /* 0x0000001fff007819 */ /* 0x000fc8000001140c */
[CC--:B------:R-:W-:Y:S02]  /*0af0*/  LEA.HI R3, R0.reuse, R12.reuse, RZ, 0x4 ;  /* 0x0000000c00037211 */ /* 0x0c0fe400078f20ff */
[CC--:B------:R-:W-:Y:S02]  /*0b00*/  LEA.HI R4, R0.reuse, R12.reuse, RZ, 0x5 ;  /* 0x0000000c00047211 */ /* 0x0c0fe400078f28ff */
[----:B------:R-:W-:Y:S02]  /*0b10*/  SHF.R.S32.HI R6, RZ, 0x4, R3 ;  /* 0x00000004ff067819 */ /* 0x000fe40000011403 */
[----:B------:R-:W-:Y:S01]  /*0b20*/  LEA.HI R11, R0, R12, RZ, 0x2 ;  /* 0x0000000c000b7211 */ /* 0x000fe200078f10ff */
[----:B------:R-:W-:Y:S01]  /*0b30*/  IMAD.SHL.U32 R5, R4, 0x20, RZ ;  /* 0x0000002004057824 */ /* 0x000fe200078e00ff */
[C---:B------:R-:W-:Y:S02]  /*0b40*/  LOP3.LUT R4, R3.reuse, 0x3fffff0, RZ, 0xc0, !PT ;  /* 0x03fffff003047812 */ /* 0x040fe400078ec0ff */
[----:B------:R-:W-:-:S02]  /*0b50*/  LEA.HI R3, R3, R6, RZ, 0x1 ;  /* 0x0000000603037211 */ /* 0x000fc400078f08ff */
[----:B------:R-:W-:Y:S01]  /*0b60*/  LOP3.LUT R5, R5, 0xfffffc00, RZ, 0xc0, !PT ;  /* 0xfffffc0005057812 */ /* 0x000fe200078ec0ff */
[----:B------:R-:W-:Y:S01]  /*0b70*/  IMAD.IADD R4, R12, 0x1, -R4 ;  /* 0x000000010c047824 */ /* 0x000fe200078e0a04 */
[----:B------:R-:W-:Y:S02]  /*0b80*/  LOP3.LUT R3, R3, 0x1ffffffe, RZ, 0xc0, !PT ;  /* 0x1ffffffe03037812 */ /* 0x000fe400078ec0ff */
[----:B------:R-:W-:Y:S01]  /*0b90*/  LOP3.LUT R11, R11, 0xfffffffc, RZ, 0xc0, !PT ;  /* 0xfffffffc0b0b7812 */ /* 0x000fe200078ec0ff */
[----:B------:R-:W-:Y:S02]  /*0ba0*/  IMAD R4, R4, 0x40, R5 ;  /* 0x0000004004047824 */ /* 0x000fe400078e0205 */
[----:B------:R-:W-:Y:S02]  /*0bb0*/  IMAD.IADD R3, R6, 0x1, -R3 ;  /* 0x0000000106037824 */ /* 0x000fe400078e0a03 */
[----:B------:R-:W-:Y:S02]  /*0bc0*/  IMAD.IADD R11, R12, 0x1, -R11 ;  /* 0x000000010c0b7824 */ /* 0x000fe400078e0a0b */
[----:B------:R-:W-:-:S03]  /*0bd0*/  IMAD R3, R3, 0x8, R4 ;  /* 0x0000000803037824 */ /* 0x000fc600078e0204 */
[----:B------:R-:W-:Y:S02]  /*0be0*/  LEA.HI R5, R11, R11, RZ, 0x1 ;  /* 0x0000000b0b057211 */ /* 0x000fe400078f08ff */
[----:B------:R0:W-:Y:S02]  /*0bf0*/  STL [R1+0x48], R3 ;  /* 0x0000480301007387 */ /* 0x0001e40000100800 */
[----:B------:R-:W-:-:S05]  /*0c00*/  LOP3.LUT R4, R5, 0x1ffffffe, RZ, 0xc0, !PT ;  /* 0x1ffffffe05047812 */ /* 0x000fca00078ec0ff */
        /* <DEDUP_REMOVED lines=19> */
[----:B0-----:R-:W-:-:S02]  /*0d40*/  LOP3.LUT R3, R8, 0x7ffffffc, RZ, 0xc0, !PT ;  /* 0x7ffffffc08037812 */ /* 0x001fc400078ec0ff */
[----:B------:R-:W-:Y:S02]  /*0d50*/  LEA.HI R10, R10, R9, RZ, 0x3 ;  /* 0x000000090a0a7211 */ /* 0x000fe400078f18ff */
[----:B------:R-:W-:Y:S01]  /*0d60*/  SHF.R.S32.HI R7, RZ, 0x5, R7 ;  /* 0x00000005ff077819 */ /* 0x000fe20000011407 */
[----:B------:R-:W-:Y:S01]  /*0d70*/  IMAD.IADD R3, R234, 0x1, -R3 ;  /* 0x00000001ea037824 */ /* 0x000fe200078e0a03 */
[----:B------:R-:W-:-:S03]  /*0d80*/  LOP3.LUT R10, R10, 0xfffffff8, RZ, 0xc0, !PT ;  /* 0xfffffff80a0a7812 */ /* 0x000fc600078ec0ff */
[----:B------:R-:W-:Y:S02]  /*0d90*/  IMAD.SHL.U32 R18, R3, 0x2, RZ ;  /* 0x0000000203127824 */ /* 0x000fe400078e00ff */
[----:B------:R-:W-:Y:S02]  /*0da0*/  IMAD.IADD R10, R9, 0x1, -R10 ;  /* 0x00000001090a7824 */ /* 0x000fe400078e0a0a */
[C---:B------:R-:W-:Y:S02]  /*0db0*/  VIADD R229, R18.reuse, 0x8 ;  /* 0x0000000812e57836 */ /* 0x040fe40000000000 */
[----:B------:R-:W-:Y:S02]  /*0dc0*/  IMAD R7, R7, 0x10, R10 ;  /* 0x0000001007077824 */ /* 0x000fe400078e020a */
[----:B------:R-:W-:Y:S02]  /*0dd0*/  VIADD R228, R18, 0x10 ;  /* 0x0000001012e47836 */ /* 0x000fe40000000000 */
[----:B------:R-:W-:-:S02]  /*0de0*/  IMAD R5, R2, 0x40, R7 ;  /* 0x0000004002057824 */ /* 0x000fc400078e0207 */
[----:B------:R-:W-:Y:S01]  /*0df0*/  IMAD.U32 R2, RZ, RZ, UR4 ;  /* 0x00000004ff027e24 */ /* 0x000fe2000f8e00ff */
[----:B------:R-:W-:Y:S01]  /*0e00*/  SHF.R.S32.HI R0, RZ, 0x1f, R228 ;  /* 0x0000001fff007819 */ /* 0x000fe200000114e4 */
[C---:B------:R-:W-:Y:S01]  /*0e10*/  VIADD R227, R18.reuse, 0x30 ;  /* 0x0000003012e37836 */ /* 0x040fe20000000000 */
[----:B------:R-:W-:Y:S01]  /*0e20*/  STL [R1+0x44], R5 ;  /* 0x0000440501007387 */ /* 0x000fe20000100800 */
[C---:B------:R-:W-:Y:S01]  /*0e30*/  VIADD R226, R18.reuse, 0x38 ;  /* 0x0000003812e27836 */ /* 0x040fe20000000000 */
[----:B------:R-:W-:Y:S01]  /*0e40*/  UMOV UR4, URZ ;  /* 0x0000003f00047c82 */ /* 0x000fe20008000000 */
[C---:B------:R-:W-:Y:S01]  /*0e50*/  VIADD R225, R18.reuse, 0x40 ;  /* 0x0000004012e17836 */ /* 0x040fe20000000000 */
[----:B------:R0:W-:Y:S01]  /*0e60*/  STL [R1+0x50], R2 ;  /* 0x0000500201007387 */ /* 0x0001e20000100800 */
[C---:B------:R-:W-:Y:S01]  /*0e70*/  VIADD R224, R18.reuse, 0x48 ;  /* 0x0000004812e07836 */ /* 0x040fe20000000000 */
[----:B------:R-:W-:Y:S01]  /*0e80*/  SHF.R.S32.HI R3, RZ, 0x1f, R227 ;  /* 0x0000001fff037819 */ /* 0x000fe200000114e3 */
[C---:B------:R-:W-:Y:S01]  /*0e90*/  VIADD R223, R18.reuse, 0x50 ;  /* 0x0000005012df7836 */ /* 0x040fe20000000000 */
[----:B------:R-:W-:Y:S01]  /*0ea0*/  SHF.R.S32.HI R0, RZ, 0x1f, R225 ;  /* 0x0000001fff007819 */ /* 0x000fe200000114e1 */
[C---:B------:R-:W-:Y:S01]  /*0eb0*/  VIADD R222, R18.reuse, 0x58 ;  /* 0x0000005812de7836 */ /* 0x040fe20000000000 */
[----:B------:R-:W-:Y:S01]  /*0ec0*/  SHF.R.S32.HI R3, RZ, 0x1f, R224 ;  /* 0x0000001fff037819 */ /* 0x000fe200000114e0 */
[----:B------:R-:W-:-:S02]  /*0ed0*/  VIADD R221, R18, 0x60 ;  /* 0x0000006012dd7836 */ /* 0x000fc40000000000 */
        /* <DEDUP_REMOVED lines=22> */
[----:B------:R-:W-:Y:S01]  /*1040*/  IMAD.U32 R233, RZ, RZ, UR4 ;  /* 0x00000004ffe97e24 */ /* 0x000fe2000f8e00ff */
[----:B------:R-:W-:Y:S01]  /*1050*/  SHF.R.S32.HI R2, RZ, 0x1f, R214 ;  /* 0x0000001fff027819 */ /* 0x000fe200000114d6 */
[C---:B------:R-:W-:Y:S01]  /*1060*/  VIADD R207, R18.reuse, 0x18 ;  /* 0x0000001812cf7836 */ /* 0x040fe20000000000 */
[----:B------:R-:W-:Y:S01]  /*1070*/  SHF.R.S32.HI R0, RZ, 0x1f, R213 ;  /* 0x0000001fff007819 */ /* 0x000fe200000114d5 */
[----:B------:R-:W-:Y:S01]  /*1080*/  VIADD R206, R18, 0x28 ;  /* 0x0000002812ce7836 */ /* 0x000fe20000000000 */
[----:B------:R-:W-:Y:S01]  /*1090*/  SHF.R.S32.HI R237, RZ, 0x1f, R212 ;  /* 0x0000001fffed7819 */ /* 0x000fe200000114d4 */
[----:B------:R-:W-:Y:S01]  /*10a0*/  IMAD R23, R4, 0x8, R5 ;  /* 0x0000000804177824 */ /* 0x000fe200078e0205 */
[----:B------:R-:W-:-:S02]  /*10b0*/  SHF.R.S32.HI R236, RZ, 0x1f, R211 ;  /* 0x0000001fffec7819 */ /* 0x000fc400000114d3 */
[----:B------:R-:W-:-:S07]  /*10c0*/  SHF.R.S32.HI R235, RZ, 0x1f, R210 ;  /* 0x0000001fffeb7819 */ /* 0x000fce00000114d2 */
.L_x_2300:
[----:B------:R-:W-:Y:S01]  /*10d0*/  ULDC.64 UR8, c[0x0][0xc88] ;  /* 0x0003220000087ab9 */ /* 0x000fe20000000a00 */
[----:B------:R-:W-:Y:S01]  /*10e0*/  ULDC.64 UR12, c[0x0][0x208] ;  /* 0x00008200000c7ab9 */ /* 0x000fe20000000a00 */
[----:B------:R-:W-:Y:S01]  /*10f0*/  UIMAD.WIDE UR8, UR7, 0x4, UR8 ;  /* 0x00000004070878a5 */ /* 0x000fe2000f8e0208 */
[----:B------:R-:W-:-:S05]  /*1100*/  ULDC.64 UR10, c[0x0][0xa18] ;  /* 0x00028600000a7ab9 */ /* 0x000fca0000000a00 */
[----:B01-34-:R-:W-:Y:S02]  /*1110*/  IMAD.U32 R2, RZ, RZ, UR8 ;  /* 0x00000008ff027e24 */ /* 0x01bfe4000f8e00ff */
[----:B--2---:R-:W-:Y:S01]  /*1120*/  IMAD.U32 R3, RZ, RZ, UR9 ;  /* 0x00000009ff037e24 */ /* 0x004fe2000f8e00ff */
        /* <DEDUP_REMOVED lines=9> */
[----:B------:R-:W-:Y:S02]  /*11c0*/  USHF.R.S32.HI UR14, URZ, 0x1f, UR4 ;  /* 0x0000001f3f0e7899 */ /* 0x000fe40008011404 */
[----:B------:R-:W-:Y:S01]  /*11d0*/  IMAD.U32 R209, RZ, RZ, UR4 ;  /* 0x00000004ffd17e24 */ /* 0x000fe2000f8e00ff */
[----:B------:R-:W-:-:S04]  /*11e0*/  @UP0 ULEA UR8, UP2, UR4, UR8, 0x2 ;  /* 0x0000000804080291 */ /* 0x000fc8000f84103f */
[----:B------:R-:W-:Y:S02]  /*11f0*/  @UP0 ULEA.HI.X UR9, UR4, UR9, UR14, 0x2, UP2 ;  /* 0x0000000904090291 */ /* 0x000fe400090f140e */
[----:B------:R-:W-:Y:S01]  /*1200*/  IMAD.U32 R232, RZ, RZ, UR14 ;  /* 0x0000000effe87e24 */ /* 0x000fe2000f8e00ff */
[----:B------:R-:W-:Y:S01]  /*1210*/  @UP1 ULEA UR10, UP0, UR4, UR10, 0x2 ;  /* 0x0000000a040a1291 */ /* 0x000fe2000f80103f */
[----:B------:R-:W-:-:S03]  /*1220*/  IMAD.U32 R2, RZ, RZ, UR8 ;  /* 0x00000008ff027e24 */ /* 0x000fc6000f8e00ff */
[----:B------:R-:W-:Y:S01]  /*1230*/  @UP1 ULEA.HI.X UR11, UR4, UR11, UR14, 0x2, UP0 ;  /* 0x0000000b040b1291 */ /* 0x000fe200080f140e */
[----:B------:R-:W-:Y:S01]  /*1240*/  IMAD.U32 R3, RZ, RZ, UR9 ;  /* 0x00000009ff037e24 */ /* 0x000fe2000f8e00ff */
[----:B------:R-:W-:Y:S01]  /*1250*/  ULDC.64 UR8, c[0x0][0x418] ;  /* 0x0001060000087ab9 */ /* 0x000fe20000000a00 */
[----:B------:R-:W-:-:S03]  /*1260*/  IMAD.U32 R4, RZ, RZ, UR10 ;  /* 0x0000000aff047e24 */ /* 0x000fc6000f8e00ff */
[----:B------:R-:W-:Y:S01]  /*1270*/  IMAD.U32 R5, RZ, RZ, UR11 ;  /* 0x0000000bff057e24 */ /* 0x000fe2000f8e00ff */
[----:B------:R-:W2:Y:S01]  /*1280*/  @P0 LDG.E R2, desc[UR12][R2.64] ;  /* 0x0000000c02020981 */ /* 0x000ea2000c1e1900 */
[----:B------:R-:W-:Y:S02]  /*1290*/  UISETP.NE.U32.AND UP0, UPT, UR8, URZ, UPT ;  /* 0x0000003f0800728c */ /* 0x000fe4000bf05070 */
[----:B------:R-:W-:Y:S01]  /*12a0*/  ULOP3.LUT UR7, UR6, 0xff000000, URZ, 0xc0, !UPT ;  /* 0xff00000006077892 */ /* 0x000fe2000f8ec03f */
[----:B------:R-:W3:Y:S01]  /*12b0*/  @P2 LDG.E R4, desc[UR12][R4.64] ;  /* 0x0000000c04042981 */ /* 0x000ee2000c1e1900 */
[----:B------:R-:W-:Y:S01]  /*12c0*/  ULDC UR11, c[0x0][0x288] ;  /* 0x0000a200000b7ab9 */ /* 0x000fe20000000800 */
[----:B------:R-:W-:Y:S02]  /*12d0*/  UISETP.NE.AND.EX UP0, UPT, UR9, URZ, UPT, UP0 ;  /* 0x0000003f0900728c */ /* 0x000fe4000bf05300 */
[----:B------:R-:W-:Y:S01]  /*12e0*/  ULOP3.LUT UR8, UR6, 0xff0000, URZ, 0xc0, !UPT ;  /* 0x00ff000006087892 */ /* 0x000fe2000f8ec03f */
[----:B------:R-:W-:Y:S01]  /*12f0*/  ULDC UR9, c[0x0][0x424] ;  /* 0x0001090000097ab9 */ /* 0x000fe20000000800 */
[----:B------:R-:W-:Y:S01]  /*1300*/  ULDC.64 UR12, c[0x0][0xa20] ;  /* 0x00028800000c7ab9 */ /* 0x000fe20000000a00 */
[----:B------:R-:W-:Y:S01]  /*1310*/  ULOP3.LUT UR6, UR6, 0xffff, URZ, 0xc0, !UPT ;  /* 0x0000ffff06067892 */ /* 0x000fe2000f8ec03f */
[----:B------:R-:W-:Y:S01]  /*1320*/  ISETP.NE.U32.AND P1, PT, RZ, UR12, PT ;  /* 0x0000000cff007c0c */ /* 0x000fe2000bf25070 */
[----:B------:R-:W-:-:S02]  /*1330*/  USHF.R.U32.HI UR7, URZ, 0x8, UR7 ;  /* 0x000000083f077899 */ /* 0x000fc40008011607 */
[----:B------:R-:W-:Y:S01]  /*1340*/  USEL UR9, UR9, 0x1, UP0 ;  /* 0x0000000109097887 */ /* 0x000fe20008000000 */
[----:B------:R-:W-:Y:S01]  /*1350*/  ISETP.NE.AND.EX P1, PT, RZ, UR13, PT, P1 ;  /* 0x0000000dff007c0c */ /* 0x000fe2000bf25310 */
[----:B------:R-:W-:Y:S01]  /*1360*/  ULDC UR10, c[0x0][0x2f0] ;  /* 0x0000bc00000a7ab9 */ /* 0x000fe20000000800 */
[----:B------:R-:W-:Y:S01]  /*1370*/  UMOV UR4, URZ ;  /* 0x0000003f00047c82 */ /* 0x000fe20008000000 */
[----:B------:R-:W-:Y:S01]  /*1380*/  ULEA.HI UR8, UR8, UR7, URZ, 0x10 ;  /* 0x0000000708087291 */ /* 0x000fe2000f8f803f */
[----:B------:R-:W-:Y:S01]  /*1390*/  IMAD.U32 R230, RZ, RZ, UR6 ;  /* 0x00000006ffe67e24 */ /* 0x000fe2000f8e00ff */
[----:B------:R-:W-:Y:S01]  /*13a0*/  UIMAD UR9, UR9, UR10, URZ ;  /* 0x0000000a090972a4 */ /* 0x000fe2000f8e023f */
[----:B--2---:R-:W-:Y:S02]  /*13b0*/  @P0 R2UR UR4, R2 ;  /* 0x00000000020402ca */ /* 0x004fe400000e0000 */
[----:B---3--:R-:W-:-:S13]  /*13c0*/  @P2 R2UR UR11, R4 ;  /* 0x00000000040b22ca */ /* 0x008fda00000e0000 */
[----:B------:R-:W-:Y:S01]  /*13d0*/  IMAD.U32 R16, RZ, RZ, UR11 ;  /* 0x0000000bff107e24 */ /* 0x000fe2000f8e00ff */
[----:B-----5:R-:W-:Y:S06]  /*13e0*/  @P2 BRA `(.L_x_2243) ;  /* 0x0000000000402947 */ /* 0x020fec0003800000 */
        /* <DEDUP_REMOVED lines=14> */
[----:B------:R-:W-:-:S06]  /*14d0*/  UIADD3 UR6, -UR6, UR7, URZ ;  /* 0x0000000706067290 */ /* 0x000fcc000fffe13f */
[----:B------:R-:W-:-:S07]  /*14e0*/  IMAD.U32 R16, RZ, RZ, UR6 ;  /* 0x00000006ff107e24 */ /* 0x000fce000f8e00ff */
.L_x_2243:
[----:B------:R-:W-:Y:S05]  /*14f0*/  @!P1 BRA `(.L_x_2244) ;  /* 0x0000000000289947 */ /* 0x000fea0003800000 */
[----:B------:R-:W-:Y:S01]  /*1500*/  R2UR UR7, R209 ;  /* 0x00000000d10772ca */ /* 0x000fe200000e0000 */
[----:B------:R-:W-:Y:S01]  /*1510*/  ULDC.64 UR10, c[0x0][0x208] ;  /* 0x00008200000a7ab9 */ /* 0x000fe20000000a00 */
[----:B------:R-:W-:-:S11]  /*1520*/  R2UR UR9, R232 ;  /* 0x00000000e80972ca */ /* 0x000fd600000e0000 */
[----:B------:R-:W-:-:S04]  /*1530*/  ULEA UR6, UP0, UR7, UR12, 0x2 ;  /* 0x0000000c07067291 */ /* 0x000fc8000f80103f */
[----:B------:R-:W-:Y:S02]  /*1540*/  ULEA.HI.X UR7, UR7, UR13, UR9, 0x2, UP0 ;  /* 0x0000000d07077291 */ /* 0x000fe400080f1409 */
[----:B------:R-:W-:-:S04]  /*1550*/  IMAD.U32 R2, RZ, RZ, UR6 ;  /* 0x00000006ff027e24 */ /* 0x000fc8000f8e00ff */
[----:B------:R-:W-:-:S05]  /*1560*/  IMAD.U32 R3, RZ, RZ, UR7 ;  /* 0x00000007ff037e24 */ /* 0x000fca000f8e00ff */
[----:B------:R-:W2:Y:S02]  /*1570*/  LDG.E R2, desc[UR10][R2.64] ;  /* 0x0000000a02027981 */ /* 0x000ea4000c1e1900 */
[----:B--2---:R-:W-:Y:S01]  /*1580*/  R2UR UR9, R2 ;  /* 0x00000000020972ca */ /* 0x004fe200000e0000 */
[----:B------:R-:W-:-:S14]  /*1590*/  BRA `(.L_x_2245) ;  /* 0x00000000003c7947 */ /* 0x000fdc0003800000 */
.L_x_2244:
        /* <DEDUP_REMOVED lines=15> */
.L_x_2245:
[----:B------:R-:W-:Y:S01]  /*1690*/  ULDC UR6, c[0x0][0x448] ;  /* 0x0001120000067ab9 */ /* 0x000fe20000000800 */
[----:B------:R-:W-:Y:S01]  /*16a0*/  R2UR UR7, R16 ;  /* 0x00000000100772ca */ /* 0x000fe200000e0000 */
[----:B------:R-:W-:Y:S02]  /*16b0*/  UISETP.NE.AND UP0, UPT, UR6, 0x1, UPT ;  /* 0x000000010600788c */ /* 0x000fe4000bf05270 */
[----:B------:R-:W-:Y:S02]  /*16c0*/  USHF.L.U32 UR5, UR5, 0x7, URZ ;  /* 0x0000000705057899 */ /* 0x000fe4000800063f */
[----:B------:R-:W-:Y:S02]  /*16d0*/  UIADD3 UR10, -UR4, UR9, URZ ;  /* 0x00000009040a7290 */ /* 0x000fe4000fffe13f */
[----:B------:R-:W-:Y:S02]  /*16e0*/  UIADD3 UR6, UR5, 0x7f, URZ ;  /* 0x0000007f05067890 */ /* 0x000fe4000fffe03f */
[----:B------:R-:W-:-:S02]  /*16f0*/  IMAD.U32 R22, RZ, RZ, UR5 ;  /* 0x00000005ff167e24 */ /* 0x000fc4000f8e00ff */
[----:B------:R-:W-:Y:S01]  /*1700*/  IMAD.U32 R17, RZ, RZ, UR10 ;  /* 0x0000000aff117e24 */ /* 0x000fe2000f8e00ff */
[----:B------:R-:W-:Y:S01]  /*1710*/  @UP0 ULDC UR4, c[0x0][0x44c] ;  /* 0x0001130000040ab9 */ /* 0x000fe20000000800 */
[----:B------:R-:W-:Y:S01]  /*1720*/  @UP0 ULDC UR9, c[0x0][0x450] ;  /* 0x0001140000090ab9 */ /* 0x000fe20000000800 */
[----:B------:R-:W-:Y:S02]  /*1730*/  UIMAD.WIDE.U32 UR4, UR6, UR4, URZ ;  /* 0x00000004060472a5 */ /* 0x000fe4000f8e003f */
[----:B------:R-:W-:Y:S02]  /*1740*/  UIADD3 UR7, UR10, 0x70, -UR7 ;  /* 0x000000700a077890 */ /* 0x000fe4000fffe807 */
[----:B------:R-:W-:Y:S02]  /*1750*/  @UP0 USHF.R.U32.HI UR6, URZ, UR9, UR5 ;  /* 0x000000093f060299 */ /* 0x000fe40008011605 */
[----:B------:R-:W-:Y:S02]  /*1760*/  UIADD3 UR5, UR10, 0x6f, URZ ;  /* 0x0000006f0a057890 */ /* 0x000fe4000fffe03f */
        /* <DEDUP_REMOVED lines=10> */
[----:B------:R-:W-:-:S04]  /*1810*/  UISETP.LT.AND UP0, UPT, UR4, UR6, UPT ;  /* 0x000000060400728c */ /* 0x000fc8000bf01270 */
[----:B------:R-:W-:Y:S01]  /*1820*/  USEL UR9, UR4, UR6, UP0 ;  /* 0x0000000604097287 */ /* 0x000fe20008000000 */
[----:B------:R-:W-:Y:S01]  /*1830*/  IMAD.U32 R205, RZ, RZ, UR5 ;  /* 0x00000005ffcd7e24 */ /* 0x000fe2000f8e00ff */
[----:B------:R-:W-:Y:S02]  /*1840*/  ULOP3.LUT UR6, UR8, 0xff, URZ, 0xc0, !UPT ;  /* 0x000000ff08067892 */ /* 0x000fe4000f8ec03f */
[----:B------:R-:W-:Y:S01]  /*1850*/  UISETP.GE.AND UP0, UPT, UR9, 0x1, UPT ;  /* 0x000000010900788c */ /* 0x000fe2000bf06270 */
[----:B------:R-:W-:-:S03]  /*1860*/  UMOV UR4, URZ ;  /* 0x0000003f00047c82 */ /* 0x000fc60008000000 */
[----:B------:R-:W-:Y:S02]  /*1870*/  IMAD.U32 R208, RZ, RZ, UR6 ;  /* 0x00000006ffd07e24 */ /* 0x000fe4000f8e00ff */
[----:B------:R-:W-:-:S13]  /*1880*/  PLOP3.LUT P0, PT, PT, PT, UP0, 0x80, 0x0 ;  /* 0x000000000000781c */ /* 0x000fda0003f0f008 */
[----:B------:R-:W-:Y:S05]  /*1890*/  @!P0 BRA `(.L_x_2246) ;  /* 0x0000000000948947 */ /* 0x000fea0003800000 */
        /* <DEDUP_REMOVED lines=37> */
.L_x_2246:
        /* <DEDUP_REMOVED lines=97> */
.L_x_2248:
        /* <DEDUP_REMOVED lines=12> */
.L_x_2431:
[----:B------:R-:W-:Y:S05]  /*21c0*/  @!P0 BRA `(.L_x_2250) ;  /* 0x0000000000048947 */ /* 0x000fea0003800000 */
[----:B------:R-:W-:Y:S01]  /*21d0*/  BPT.TRAP 0x1 ;  /* 0x000000040000795c */ /* 0x000fe20000300000 */
.L_x_2250:
[----:B0-----:R-:W-:Y:S02]  /*21e0*/  IMAD.U32 R0, RZ, RZ, UR36 ;  /* 0x00000024ff007e24 */ /* 0x001fe4000f8e00ff */
[----:B------:R-:W-:-:S03]  /*21f0*/  IMAD.U32 R3, RZ, RZ, UR60 ;  /* 0x0000003cff037e24 */ /* 0x000fc6000f8e00ff */
[----:B------:R-:W-:Y:S02]  /*2200*/  LEA R0, R0, UR39, 0x3 ;  /* 0x0000002700007c11 */ /* 0x000fe4000f8e18ff */
[----:B------:R-:W-:-:S04]  /*2210*/  SHF.L.U32 R3, R3, 0x1f, RZ ;  /* 0x0000001f03037819 */ /* 0x000fc800000006ff */
[----:B------:R0:W1:Y:S01]  /*2220*/  SYNCS.PHASECHK.TRANS64.TRYWAIT P2, [R0+URZ+0x36830], R3 ;  /* 0x03683003000075a7 */ /* 0x000062000804017f */
[----:B------:R-:W-:Y:S05]  /*2230*/  @!P0 BRA `(.L_x_2251) ;  /* 0x0000000000048947 */ /* 0x000fea0003800000 */
[----:B------:R-:W-:Y:S01]  /*2240*/  BPT.TRAP 0x1 ;  /* 0x000000040000795c */ /* 0x000fe20000300000 */
.L_x_2251:
[----:B------:R-:W2:Y:S02]  /*2250*/  S2R R2, SR_TID.X ;  /* 0x0000000000027919 */ /* 0x000ea40000002100 */
[----:B--2---:R-:W-:Y:S01]  /*2260*/  LOP3.LUT P1, RZ, R2, 0x7f, RZ, 0xc0, !PT ;  /* 0x0000007f02ff7812 */ /* 0x004fe2000782c0ff */
[----:B-1----:R-:W-:-:S12]  /*2270*/  @P2 BRA `(.L_x_2252) ;  /* 0x0000000000082947 */ /* 0x002fd80003800000 */
[----:B------:R-:W1:Y:S02]  /*2280*/  SYNCS.PHASECHK.TRANS64.TRYWAIT P2, [R0+URZ+0x36830], R3 ;  /* 0x03683003000075a7 */ /* 0x000e64000804017f */
[----:B-1----:R-:W-:Y:S05]  /*2290*/  @!P2 BRA `(.L_x_2253) ;  /* 0x0000018400e4a947 */ /* 0x002fea0003800000 */
.L_x_2252:
[----:B------:R-:W-:Y:S05]  /*22a0*/  WARPSYNC.ALL ;  /* 0x0000000000007948 */ /* 0x000fea0003800000 */
[----:B------:R-:W-:Y:S01]  /*22b0*/  UIADD3 UR4, UR39, 0x21400, URZ ;  /* 0x0002140027047890 */ /* 0x000fe2000fffe03f */
[----:B------:R-:W-:Y:S01]  /*22c0*/  WARPGROUP.ARRIVE ;  /* 0x00000000000079c5 */ /* 0x000fe20000000000 */
[----:B------:R-:W-:Y:S01]  /*22d0*/  ULOP3.LUT UR38, UR38, 0x10000, URZ, 0xfc, !UPT ;  /* 0x0001000026267892 */ /* 0x000fe2000f8efc3f */
[----:B01----:R-:W-:Y:S01]  /*22e0*/  @!P1 VIADD R0, R0, 0x36840 ;  /* 0x0003684000009836 */ /* 0x003fe20000000000 */
[----:B------:R-:W-:Y:S01]  /*22f0*/  USHF.R.U32.HI UR4, URZ, 0x4, UR4 ;  /* 0x000000043f047899 */ /* 0x000fe20008011604 */
[----:B------:R-:W-:Y:S01]  /*2300*/  CS2R R118, SRZ ;  /* 0x0000000000767805 */ /* 0x000fe2000001ff00 */
[----:B------:R-:W-:Y:S01]  /*2310*/  UMOV UR53, 0x40000040 ;  /* 0x4000004000357882 */ /* 0x000fe20000000000 */
[----:B------:R-:W-:Y:S01]  /*2320*/  UMOV UR55, 0x40000040 ;  /* 0x4000004000377882 */ /* 0x000fe20000000000 */
[----:B------:R-:W-:Y:S01]  /*2330*/  ULOP3.LUT UR4, UR4, 0x3fff, URZ, 0xc0, !UPT ;  /* 0x00003fff04047892 */ /* 0x000fe2000f8ec03f */
[----:B------:R-:W-:Y:S01]  /*2340*/  @!P1 PRMT R0, RZ, 0x654, R0 ;  /* 0x00000654ff009816 */ /* 0x000fe20000000000 */
[----:B------:R-:W-:Y:S01]  /*2350*/  UMOV UR52, UR38 ;  /* 0x0000002600347c82 */ /* 0x000fe20008000000 */
[----:B------:R-:W-:Y:S01]  /*2360*/  UMOV UR7, 0x40000040 ;  /* 0x4000004000077882 */ /* 0x000fe20000000000 */
[----:B------:R-:W-:Y:S01]  /*2370*/  ULOP3.LUT UR5, UR4, 0x10000, URZ, 0xfc, !UPT ;  /* 0x0001000004057892 */ /* 0x000fe2000f8efc3f */
[----:B------:R-:W-:Y:S01]  /*2380*/  CS2R R116, SRZ ;  /* 0x0000000000747805 */ /* 0x000fe2000001ff00 */
[----:B------:R-:W-:Y:S01]  /*2390*/  UMOV UR8, UR52 ;  /* 0x0000003400087c82 */ /* 0x000fe20008000000 */
[----:B------:R-:W-:Y:S01]  /*23a0*/  UMOV UR4, UR52 ;  /* 0x0000003400047c82 */ /* 0x000fe20008000000 */
[----:B------:R-:W-:Y:S01]  /*23b0*/  UIMAD UR37, UR36, 0xa80, UR5 ;  /* 0x00000a80242578a4 */ /* 0x000fe2000f8e0205 */
[----:B------:R-:W-:Y:S01]  /*23c0*/  CS2R R114, SRZ ;  /* 0x0000000000727805 */ /* 0x000fe2000001ff00 */
[----:B------:R-:W-:Y:S01]  /*23d0*/  IMAD.U32 R7, RZ, RZ, UR5 ;  /* 0x00000005ff077e24 */ /* 0x000fe2000f8e00ff */
[----:B------:R-:W-:Y:S01]  /*23e0*/  UMOV UR5, UR53 ;  /* 0x0000003500057c82 */ /* 0x000fe20008000000 */
[----:B------:R-:W-:Y:S01]  /*23f0*/  UIADD3 UR6, UR37, 0x80, URZ ;  /* 0x0000008025067890 */ /* 0x000fe2000fffe03f */
[----:B------:R-:W-:Y:S01]  /*2400*/  CS2R R112, SRZ ;  /* 0x0000000000707805 */ /* 0x000fe2000001ff00 */
[----:B------:R-:W-:Y:S01]  /*2410*/  UIADD3 UR10, UR37, 0x200, URZ ;  /* 0x00000200250a7890 */ /* 0x000fe2000fffe03f */
[----:B------:R-:W-:Y:S01]  /*2420*/  CS2R R110, SRZ ;  /* 0x00000000006e7805 */ /* 0x000fe2000001ff00 */
[----:B------:R-:W-:Y:S01]  /*2430*/  UMOV UR54, UR37 ;  /* 0x0000002500367c82 */ /* 0x000fe20008000000 */
[----:B------:R-:W-:Y:S01]  /*2440*/  UMOV UR9, UR53 ;  /* 0x0000003500097c82 */ /* 0x000fe20008000000 */
[----:B------:R-:W-:Y:S01]  /*2450*/  HGMMA.64x16x16.F32 R72, gdesc[UR52], RZ, !UPT, gsb0 ;  /* 0x00200000344879f0 */ /* 0x000fe2000c0008ff */
[----:B------:R-:W-:Y:S01]  /*2460*/  UMOV UR11, 0x40000040 ;  /* 0x40000040000b7882 */ /* 0x000fe20000000000 */
[----:B------:R-:W-:Y:S01]  /*2470*/  UIADD3 UR14, UR37, 0x280, URZ ;  /* 0x00000280250e7890 */ /* 0x000fe2000fffe03f */
[----:B------:R-:W-:Y:S01]  /*2480*/  R2UR UR55, R17 ;  /* 0x00000000113772ca */ /* 0x000fe200000e0000 */
[----:B------:R-:W-:Y:S01]  /*2490*/  UMOV UR12, UR52 ;  /* 0x00000034000c7c82 */ /* 0x000fe20008000000 */
[----:B------:R-:W-:Y:S01]  /*24a0*/  UMOV UR13, UR53 ;  /* 0x00000035000d7c82 */ /* 0x000fe20008000000 */
[----:B------:R-:W-:Y:S01]  /*24b0*/  UMOV UR15, 0x40000040 ;  /* 0x40000040000f7882 */ /* 0x000fe20000000000 */
[----:B------:R-:W-:Y:S01]  /*24c0*/  UIADD3 UR16, UR38, 0x2, URZ ;  /* 0x0000000226107890 */ /* 0x000fe2000fffe03f */
[----:B------:R-:W-:Y:S01]  /*24d0*/  R2UR UR54, R16 ;  /* 0x00000000103672ca */ /* 0x000fe200000e0000 */
[----:B------:R-:W-:Y:S01]  /*24e0*/  UIADD3 UR18, UR37, 0x284, URZ ;  /* 0x0000028425127890 */ /* 0x000fe2000fffe03f */
[----:B------:R-:W-:Y:S01]  /*24f0*/  CS2R R108, SRZ ;  /* 0x00000000006c7805 */ /* 0x000fe2000001ff00 */
[----:B------:R-:W-:Y:S01]  /*2500*/  UMOV UR19, 0x40000040 ;  /* 0x4000004000137882 */ /* 0x000fe20000000000 */
        /* <DEDUP_REMOVED lines=10> */
[----:B------:R-:W-:Y:S01]  /*25b0*/  IMAD.U32 R6, RZ, RZ, UR54 ;  /* 0x00000036ff067e24 */ /* 0x000fe2000f8e00ff */
        /* <DEDUP_REMOVED lines=13> */
[----:B------:R-:W-:-:S02]  /*2690*/  CS2R R92, SRZ ;  /* 0x00000000005c7805 */ /* 0x000fc4000001ff00 */
[----:B------:R-:W-:Y:S02]  /*26a0*/  CS2R R90, SRZ ;  /* 0x00000000005a7805 */ /* 0x000fe4000001ff00 */
[----:B------:R-:W-:Y:S02]  /*26b0*/  CS2R R88, SRZ ;  /* 0x0000000000587805 */ /* 0x000fe4000001ff00 */
[----:B------:R-:W-:Y:S02]  /*26c0*/  CS2R R86, SRZ ;  /* 0x0000000000567805 */ /* 0x000fe4000001ff00 */
[----:B------:R-:W-:Y:S01]  /*26d0*/  CS2R R84, SRZ ;  /* 0x0000000000547805 */ /* 0x000fe2000001ff00 */
        /* <DEDUP_REMOVED lines=84> */
[----:B------:R-:W-:Y:S02]  /*2c20*/  ULDC UR7, c[0x0][0x448] ;  /* 0x0001120000077ab9 */ /* 0x000fe40000000800 */
[----:B------:R-:W-:Y:S02]  /*2c30*/  UISETP.NE.AND UP0, UPT, UR7, 0x1, UPT ;  /* 0x000000010700788c */ /* 0x000fe4000bf05270 */
[----:B------:R-:W-:-:S04]  /*2c40*/  UIADD3 UR7, UR37, 0xa04, URZ ;  /* 0x00000a0425077890 */ /* 0x000fc8000fffe03f */
[----:B------:R-:W-:Y:S01]  /*2c50*/  PLOP3.LUT P2, PT, PT, PT, UP0, 0x80, 0x0 ;  /* 0x000000000000781c */ /* 0x000fe20003f4f008 */
        /* <DEDUP_REMOVED lines=41> */
[----:B------:R-:W-:Y:S01]  /*2ef0*/  ULDC UR11, c[0x0][0x988] ;  /* 0x00026200000b7ab9 */ /* 0x000fe20000000800 */
        /* <DEDUP_REMOVED lines=40> */
[----:B------:R-:W-:Y:S01]  /*3180*/  R2UR UR15, R22 ;  /* 0x00000000160f72ca */ /* 0x000fe200000e0000 */
[----:B------:R-:W-:-:S12]  /*3190*/  @UP0 ULDC UR14, c[0x0][0x450] ;  /* 0x00011400000e0ab9 */ /* 0x000fd80000000800 */
[----:B------:R-:W-:Y:S01]  /*31a0*/  VIADD R2, R23, UR15 ;  /* 0x0000000f17027c36 */ /* 0x000fe20008000000 */
        /* <DEDUP_REMOVED lines=263> */
[----:B------:R-:W-:-:S06]  /*4220*/  UIMAD UR7, UR61, -0x70, UR55 ;  /* 0xffffff903d0778a4 */ /* 0x000fcc000f8e0237 */
[----:B------:R-:W-:Y:S01]  /*4230*/  IMAD.U32 R5, RZ, RZ, UR7 ;  /* 0x00000007ff057e24 */ /* 0x000fe2000f8e00ff */
[----:B------:R-:W-:Y:S02]  /*4240*/  WARPGROUP.DEPBAR.LE gsb0, 0x0 ;  /* 0x00008000000079c5 */ /* 0x000fe40000010000 */
[----:B------:R-:W-:-:S06]  /*4250*/  WARPGROUP.ARRIVE ;  /* 0x00000000000079c5 */ /* 0x000fcc0000000000 */
[----:B------:R-:W-:Y:S01]  /*4260*/  HGMMA.64x16x16.F32 R32, gdesc[UR48], R32, gsb0 ;  /* 0x00200000302079f0 */ /* 0x000fe20008000820 */
[----:B------:R-:W-:Y:S01]  /*4270*/  UMOV UR48, UR6 ;  /* 0x0000000600307c82 */ /* 0x000fe20008000000 */
[----:B------:R-:W-:Y:S01]  /*4280*/  UMOV UR49, 0x40000040 ;  /* 0x4000004000317882 */ /* 0x000fe20000000000 */
[----:B------:R-:W-:Y:S01]  /*4290*/  UMOV UR50, UR10 ;  /* 0x0000000a00327c82 */ /* 0x000fe20008000000 */
[----:B------:R-:W-:Y:S01]  /*42a0*/  UMOV UR51, 0x40000040 ;  /* 0x4000004000337882 */ /* 0x000fe20000000000 */
[----:B------:R-:W-:Y:S01]  /*42b0*/  @UP0 ULDC UR6, c[0x0][0x44c] ;  /* 0x0001130000060ab9 */ /* 0x000fe20000000800 */
[----:B------:R-:W-:Y:S01]  /*42c0*/  UMOV UR10, UR15 ;  /* 0x0000000f000a7c82 */ /* 0x000fe20008000000 */
[----:B------:R-:W-:Y:S01]  /*42d0*/  @P2 IMAD.HI.U32 R3, R2, UR6, RZ ;  /* 0x0000000602032c27 */ /* 0x000fe2000f8e00ff */
[----:B------:R-:W-:-:S04]  /*42e0*/  @UP0 ULDC UR6, c[0x0][0x450] ;  /* 0x0001140000060ab9 */ /* 0x000fc80000000800 */
[----:B------:R-:W-:Y:S01]  /*42f0*/  @P2 SHF.R.U32.HI R2, RZ, UR6, R3 ;  /* 0x00000006ff022c19 */ /* 0x000fe20008011603 */
[----:B------:R-:W-:-:S04]  /*4300*/  UIMAD UR6, UR61, -0x70, URZ ;  /* 0xffffff903d0678a4 */ /* 0x000fc8000f8e023f */
[----:B------:R-:W0:Y:S02]  /*4310*/  SHFL.IDX PT, R4, R2, 0x1, 0x1c1f ;  /* 0x003c1f0002047f89 */ /* 0x000e2400000e0000 */
[----:B------:R-:W-:Y:S01]  /*4320*/  IMAD.U32 R3, RZ, RZ, UR6 ;  /* 0x00000006ff037e24 */ /* 0x000fe2000f8e00ff */
[----:B------:R-:W-:Y:S01]  /*4330*/  @UP0 ULDC UR6, c[0x0][0x44c] ;  /* 0x0001130000060ab9 */ /* 0x000fe20000000800 */
[----:B------:R-:W1:Y:S01]  /*4340*/  SHFL.IDX PT, R2, R2, RZ, 0x1c1f ;  /* 0x001c1fff02027589 */ /* 0x000e6200000e0000 */
[----:B------:R-:W-:Y:S01]  /*4350*/  UIMAD.WIDE.U32 UR6, UR15, UR6, URZ ;  /* 0x000000060f0672a5 */ /* 0x000fe2000f8e003f */
[----:B------:R-:W-:Y:S02]  /*4360*/  R2UR UR15, R19 ;  /* 0x00000000130f72ca */ /* 0x000fe400000e0000 */
[----:B------:R-:W-:Y:S01]  /*4370*/  IADD3 R3, -R18, 0x71, R3 ;  /* 0x0000007112037810 */ /* 0x000fe20007ffe103 */
[----:B------:R-:W-:-:S03]  /*4380*/  @UP0 USHF.R.U32.HI UR10, URZ, UR14, UR7 ;  /* 0x0000000e3f0a0299 */ /* 0x000fc60008011607 */
[----:B------:R-:W-:Y:S01]  /*4390*/  IADD3 R6, -R6, UR55, R3 ;  /* 0x0000003706067c10 */ /* 0x000fe2000fffe103 */
[----:B------:R-:W-:Y:S01]  /*43a0*/  UIADD3 UR7, UR10, UR55, -UR54 ;  /* 0x000000370a077290 */ /* 0x000fe2000fffe836 */
[----:B------:R-:W-:Y:S01]  /*43b0*/  IADD3 R3, -R18, 0x70, R5 ;  /* 0x0000007012037810 */ /* 0x000fe20007ffe105 */
[----:B------:R-:W-:Y:S02]  /*43c0*/  UMOV UR6, URZ ;  /* 0x0000003f00067c82 */ /* 0x000fe40008000000 */
[----:B------:R-:W-:-:S04]  /*43d0*/  UIMAD.WIDE UR6, UR7, -0x6db6db6d, UR6 ;  /* 0x92492493070678a5 */ /* 0x000fc8000f8e0206 */
[----:B------:R-:W-:Y:S01]  /*43e0*/  USHF.R.U32.HI UR6, URZ, 0x1f, UR7 ;  /* 0x0000001f3f067899 */ /* 0x000fe20008011607 */
[----:B0-----:R-:W-:-:S03]  /*43f0*/  VIADDMNMX R4, R4, R6, R3, PT ;  /* 0x0000000604047246 */ /* 0x001fc60003800103 */
[----:B------:R-:W-:Y:S01]  /*4400*/  ULEA.HI.SX32 UR6, UR7, UR6, 0x1a ;  /* 0x0000000607067291 */ /* 0x000fe2000f8fd23f */
[----:B------:R-:W-:-:S03]  /*4410*/  ISETP.GT.AND P3, PT, R4, RZ, PT ;  /* 0x000000ff0400720c */ /* 0x000fc60003f64270 */
[----:B------:R-:W-:Y:S01]  /*4420*/  UISETP.LT.AND UP1, UPT, UR15, UR6, UPT ;  /* 0x000000060f00728c */ /* 0x000fe2000bf21270 */
[C---:B------:R-:W-:Y:S02]  /*4430*/  ISETP.GT.AND P4, PT, R4.reuse, 0x1, PT ;  /* 0x000000010400780c */ /* 0x040fe40003f84270 */
[----:B------:R-:W-:Y:S01]  /*4440*/  ISETP.GT.AND P5, PT, R4, 0x8, PT ;  /* 0x000000080400780c */ /* 0x000fe20003fa4270 */
[----:B------:R-:W-:Y:S01]  /*4450*/  USEL UR7, UR15, UR6, !UP1 ;  /* 0x000000060f077287 */ /* 0x000fe2000c800000 */
        /* <DEDUP_REMOVED lines=86> */
[----:B------:R-:W-:Y:S01]  /*49c0*/  ISETP.GT.AND P3, PT, R4, 0x49, PT ;  /* 0x000000490400780c */ /* 0x000fe20003f64270 */
[----:B------:R-:W-:Y:S01]  /*49d0*/  UIADD3 UR37, UR61, -0x2, URZ ;  /* 0xfffffffe3d257890 */ /* 0x000fe2000fffe03f */
[----:B------:R-:W-:-:S02]  /*49e0*/  FSEL R46, R46, -INF , P4 ;  /* 0xff8000002e2e7808 */ /* 0x000fc40002000000 */
[----:B------:R-:W-:Y:S01]  /*49f0*/  FMNMX.FTZ R5, R43, R82, !PT ;  /* 0x000000522b057209 */ /* 0x000fe20007810000 */
[----:B------:R-:W-:Y:S01]  /*4a00*/  UISETP.GE.AND UP1, UPT, UR37, UR7, UPT ;  /* 0x000000072500728c */ /* 0x000fe2000bf26270 */
[----:B------:R-:W-:Y:S02]  /*4a10*/  ISETP.GT.AND P4, PT, R4, 0x50, PT ;  /* 0x000000500400780c */ /* 0x000fe40003f84270 */
[----:B------:R-:W-:Y:S02]  /*4a20*/  FSEL R47, R47, -INF , P3 ;  /* 0xff8000002f2f7808 */ /* 0x000fe40001800000 */
[----:B------:R-:W-:Y:S02]  /*4a30*/  FMNMX.FTZ R82, R46, R5, !PT ;  /* 0x000000052e527209 */ /* 0x000fe40007810000 */
[----:B------:R-:W-:Y:S02]  /*4a40*/  ISETP.GT.AND P3, PT, R4, 0x51, PT ;  /* 0x000000510400780c */ /* 0x000fe40003f64270 */
[----:B------:R-:W-:Y:S01]  /*4a50*/  FMNMX.FTZ R5, R47, R82, !PT ;  /* 0x000000522f057209 */ /* 0x000fe20007810000 */
[----:B------:R-:W-:-:S02]  /*4a60*/  WARPGROUP.DEPBAR.LE gsb0, 0x0 ;  /* 0x00008000000079c5 */ /* 0x000fc40000010000 */
[----:B------:R-:W-:Y:S01]  /*4a70*/  WARPGROUP.ARRIVE ;  /* 0x00000000000079c5 */ /* 0x000fe20000000000 */
[----:B------:R-:W-:Y:S02]  /*4a80*/  FSEL R34, R34, -INF , P4 ;  /* 0xff80000022227808 */ /* 0x000fe40002000000 */
[----:B------:R-:W-:Y:S02]  /*4a90*/  ISETP.GT.AND P4, PT, R4, 0x58, PT ;  /* 0x000000580400780c */ /* 0x000fe40003f84270 */
[----:B------:R-:W-:Y:S01]  /*4aa0*/  FSEL R35, R35, -INF , P3 ;  /* 0xff80000023237808 */ /* 0x000fe20001800000 */
[----:B------:R-:W-:Y:S01]  /*4ab0*/  HGMMA.64x16x16.F32 R24, gdesc[UR48], R24, gsb0 ;  /* 0x00200000301879f0 */ /* 0x000fe20008000818 */
        /* <DEDUP_REMOVED lines=8> */
[----:B------:R-:W-:Y:S01]  /*4b40*/  FMNMX.FTZ R5, R39, R82, !PT ;  /* 0x0000005227057209 */ /* 0x000fe20007810000 */
[----:B------:R-:W-:-:S02]  /*4b50*/  WARPGROUP.DEPBAR.LE gsb0, 0x0 ;  /* 0x00008000000079c5 */ /* 0x000fc40000010000 */
[----:B------:R-:W-:Y:S01]  /*4b60*/  FSEL R26, R26, -INF , P4 ;  /* 0xff8000001a1a7808 */ /* 0x000fe20002000000 */
[----:B------:R0:W-:Y:S01]  /*4b70*/  @!P1 SYNCS.ARRIVE.TRANS64.RED.A1T0 RZ, [R0+URZ], RZ ;  /* 0x000000ff00ff99a7 */ /* 0x0001e2000810043f */
[----:B------:R-:W-:Y:S02]  /*4b80*/  ISETP.GT.AND P4, PT, R4, 0x68, PT ;  /* 0x000000680400780c */ /* 0x000fe40003f84270 */
[----:B------:R-:W-:Y:S02]  /*4b90*/  FSEL R27, R27, -INF , P3 ;  /* 0xff8000001b1b7808 */ /* 0x000fe40001800000 */
[----:B------:R-:W-:Y:S02]  /*4ba0*/  FMNMX.FTZ R82, R26, R5, !PT ;  /* 0x000000051a527209 */ /* 0x000fe40007810000 */
[----:B------:R-:W-:Y:S02]  /*4bb0*/  ISETP.GT.AND P3, PT, R4, 0x69, PT ;  /* 0x000000690400780c */ /* 0x000fe40003f64270 */
[----:B------:R-:W-:-:S02]  /*4bc0*/  FSEL R30, R30, -INF , P4 ;  /* 0xff8000001e1e7808 */ /* 0x000fc40002000000 */
[----:B------:R-:W-:Y:S02]  /*4bd0*/  FMNMX.FTZ R5, R27, R82, !PT ;  /* 0x000000521b057209 */ /* 0x000fe40007810000 */
[----:B------:R-:W-:Y:S02]  /*4be0*/  CS2R R82, SRZ ;  /* 0x0000000000527805 */ /* 0x000fe4000001ff00 */
[----:B------:R-:W-:Y:S02]  /*4bf0*/  FSEL R31, R31, -INF , P3 ;  /* 0xff8000001f1f7808 */ /* 0x000fe40001800000 */
[----:B------:R-:W-:Y:S02]  /*4c00*/  FMNMX.FTZ R4, R30, R5, !PT ;  /* 0x000000051e047209 */ /* 0x000fe40007810000 */
[----:B------:R-:W-:Y:S02]  /*4c10*/  ISETP.GT.AND P4, PT, R3, 0x1, PT ;  /* 0x000000010300780c */ /* 0x000fe40003f84270 */
[----:B------:R-:W-:-:S02]  /*4c20*/  FMNMX.FTZ R9, R31, R4, !PT ;  /* 0x000000041f097209 */ /* 0x000fc40007810000 */
[----:B------:R-:W-:Y:S02]  /*4c30*/  FSEL R73, R73, -INF , P4 ;  /* 0xff80000049497808 */ /* 0x000fe40002000000 */
[----:B------:R-:W-:Y:S01]  /*4c40*/  ISETP.GT.AND P4, PT, R3, 0x11, PT ;  /* 0x000000110300780c */ /* 0x000fe20003f84270 */
[----:B------:R-:W1:Y:S03]  /*4c50*/  SHFL.BFLY PT, R4, R9, 0x2, 0x1f ;  /* 0x0c401f0009047f89 */ /* 0x000e6600000e0000 */
[----:B------:R-:W-:Y:S02]  /*4c60*/  FSEL R65, R65, -INF , P4 ;  /* 0xff80000041417808 */ /* 0x000fe40002000000 */
[----:B------:R-:W-:-:S04]  /*4c70*/  ISETP.GT.AND P4, PT, R3, 0x19, PT ;  /* 0x000000190300780c */ /* 0x000fc80003f84270 */
[----:B------:R-:W-:Y:S02]  /*4c80*/  FSEL R69, R69, -INF , P4 ;  /* 0xff80000045457808 */ /* 0x000fe40002000000 */
[----:B------:R-:W-:-:S04]  /*4c90*/  ISETP.GT.AND P4, PT, R3, 0x21, PT ;  /* 0x000000210300780c */ /* 0x000fc80003f84270 */
[----:B------:R-:W-:Y:S02]  /*4ca0*/  FSEL R57, R57, -INF , P4 ;  /* 0xff80000039397808 */ /* 0x000fe40002000000 */
[----:B------:R-:W-:-:S04]  /*4cb0*/  ISETP.GT.AND P4, PT, R3, 0x29, PT ;  /* 0x000000290300780c */ /* 0x000fc80003f84270 */
[----:B------:R-:W-:Y:S02]  /*4cc0*/  FSEL R61, R61, -INF , P4 ;  /* 0xff8000003d3d7808 */ /* 0x000fe40002000000 */
[----:B------:R-:W-:Y:S02]  /*4cd0*/  ISETP.GT.AND P4, PT, R3, 0x31, PT ;  /* 0x000000310300780c */ /* 0x000fe40003f84270 */
[----:B-1----:R-:W-:Y:S02]  /*4ce0*/  FMNMX.FTZ R11, R9, R4, !PT ;  /* 0x00000004090b7209 */ /* 0x002fe40007810000 */
[----:B------:R-:W-:Y:S02]  /*4cf0*/  FSEL R49, R49, -INF , P4 ;  /* 0xff80000031317808 */ /* 0x000fe40002000000 */
[----:B------:R-:W-:Y:S01]  /*4d00*/  ISETP.GT.AND P4, PT, R3, 0x39, PT ;  /* 0x000000390300780c */ /* 0x000fe20003f84270 */
[----:B------:R-:W1:Y:S03]  /*4d10*/  SHFL.BFLY PT, R4, R11, 0x1, 0x1f ;  /* 0x0c201f000b047f89 */ /* 0x000e6600000e0000 */
[----:B------:R-:W-:-:S02]  /*4d20*/  FSEL R53, R53, -INF , P4 ;  /* 0xff80000035357808 */ /* 0x000fc40002000000 */
        /* <DEDUP_REMOVED lines=9> */
[C---:B------:R-:W-:Y:S01]  /*4dc0*/  FSETP.NEU.FTZ.AND P3, PT, R4.reuse, -INF , PT ;  /* 0xff8000000400780b */ /* 0x040fe20003f7d000 */
[----:B------:R-:W-:Y:S01]  /*4dd0*/  FMUL.FTZ R5, R4, UR11 ;  /* 0x0000000b04057c20 */ /* 0x000fe20008410000 */
[----:B------:R-:W-:-:S04]  /*4de0*/  ISETP.GT.AND P4, PT, R3, 0x61, PT ;  /* 0x000000610300780c */ /* 0x000fc80003f84270 */
[----:B------:R-:W-:Y:S02]  /*4df0*/  FSEL R5, R5, RZ, P3 ;  /* 0x000000ff05057208 */ /* 0x000fe40001800000 */
[----:B------:R-:W-:Y:S02]  /*4e00*/  ISETP.GT.AND P3, PT, R3, RZ, PT ;  /* 0x000000ff0300720c */ /* 0x000fe40003f64270 */
[----:B------:R-:W-:Y:S01]  /*4e10*/  FSEL R25, R25, -INF , P4 ;  /* 0xff80000019197808 */ /* 0x000fe20002000000 */
[--C-:B------:R-:W-:Y:S01]  /*4e20*/  FFMA.FTZ R2, R8, UR11, -R5.reuse ;  /* 0x0000000b08027c23 */ /* 0x100fe20008010805 */
[----:B------:R-:W-:Y:S01]  /*4e30*/  FSEL R72, R72, -INF , P3 ;  /* 0xff80000048487808 */ /* 0x000fe20001800000 */
[--C-:B------:R-:W-:Y:S01]  /*4e40*/  FFMA.FTZ R10, R10, UR11, -R5.reuse ;  /* 0x0000000b0a0a7c23 */ /* 0x100fe20008010805 */
[----:B------:R-:W-:Y:S01]  /*4e50*/  ISETP.GT.AND P3, PT, R3, 0x9, PT ;  /* 0x000000090300780c */ /* 0x000fe20003f64270 */
[--C-:B------:R-:W-:Y:S01]  /*4e60*/  FFMA.FTZ R12, R12, UR11, -R5.reuse ;  /* 0x0000000b0c0c7c23 */ /* 0x100fe20008010805 */
[----:B------:R-:W-:Y:S01]  /*4e70*/  FMNMX.FTZ R9, R72, R73, !PT ;  /* 0x0000004948097209 */ /* 0x000fe20007810000 */
        /* <DEDUP_REMOVED lines=9> */
[----:B------:R-:W-:Y:S01]  /*4f10*/  FMNMX.FTZ R9, R77, R6, !PT ;  /* 0x000000064d097209 */ /* 0x000fe20007810000 */
[----:B------:R-:W-:Y:S01]  /*4f20*/  MUFU.EX2 R2, R2 ;  /* 0x0000000200027308 */ /* 0x000fe20000000800 */
[----:B------:R-:W-:Y:S01]  /*4f30*/  ISETP.GT.AND P3, PT, R3, 0x18, PT ;  /* 0x000000180300780c */ /* 0x000fe20003f64270 */
[--C-:B------:R-:W-:Y:S01]  /*4f40*/  FFMA.FTZ R187, R46, UR11, -R5.reuse ;  /* 0x0000000b2ebb7c23 */ /* 0x100fe20008010805 */
[----:B------:R-:W-:Y:S01]  /*4f50*/  FMNMX.FTZ R6, R64, R9, !PT ;  /* 0x0000000940067209 */ /* 0x000fe20007810000 */
[--C-:B------:R-:W-:Y:S01]  /*4f60*/  FFMA.FTZ R197, R66, UR11, -R5.reuse ;  /* 0x0000000b42c57c23 */ /* 0x100fe20008010805 */
[----:B------:R-:W-:Y:S01]  /*4f70*/  FSEL R68, R68, -INF , P3 ;  /* 0xff80000044447808 */ /* 0x000fe20001800000 */
[--C-:B------:R-:W-:Y:S01]  /*4f80*/  FFMA.FTZ R199, R70, UR11, -R5.reuse ;  /* 0x0000000b46c77c23 */ /* 0x100fe20008010805 */
[----:B------:R-:W-:Y:S01]  /*4f90*/  FMNMX.FTZ R9, R65, R6, !PT ;  /* 0x0000000641097209 */ /* 0x000fe20007810000 */
[----:B------:R-:W1:Y:S01]  /*4fa0*/  MUFU.EX2 R201, R201 ;  /* 0x000000c900c97308 */ /* 0x000e620000000800 */
[----:B------:R-:W-:Y:S01]  /*4fb0*/  ISETP.GT.AND P3, PT, R3, 0x20, PT ;  /* 0x000000200300780c */ /* 0x000fe20003f64270 */
[--C-:B------:R-:W-:Y:S01]  /*4fc0*/  FFMA.FTZ R185, R42, UR11, -R5.reuse ;  /* 0x0000000b2ab97c23 */ /* 0x100fe20008010805 */
[----:B------:R-:W-:Y:S01]  /*4fd0*/  FMNMX.FTZ R8, R68, R9, !PT ;  /* 0x0000000944087209 */ /* 0x000fe20007810000 */
[--C-:B------:R-:W-:Y:S01]  /*4fe0*/  FFMA.FTZ R181, R34, UR11, -R5.reuse ;  /* 0x0000000b22b57c23 */ /* 0x100fe20008010805 */
[----:B------:R-:W-:Y:S01]  /*4ff0*/  FSEL R56, R56, -INF , P3 ;  /* 0xff80000038387808 */ /* 0x000fe20001800000 */
[--C-:B------:R-:W-:Y:S01]  /*5000*/  FFMA.FTZ R183, R38, UR11, -R5.reuse ;  /* 0x0000000b26b77c23 */ /* 0x100fe20008010805 */
[----:B------:R-:W-:Y:S01]  /*5010*/  FMNMX.FTZ R9, R69, R8, !PT ;  /* 0x0000000845097209 */ /* 0x000fe20007810000 */
[----:B------:R2:W-:Y:S01]  /*5020*/  MUFU.EX2 R6, R10 ;  /* 0x0000000a00067308 */ /* 0x0005e20000000800 */
[----:B------:R-:W-:Y:S01]  /*5030*/  ISETP.GT.AND P3, PT, R3, 0x28, PT ;  /* 0x000000280300780c */ /* 0x000fe20003f64270 */
[--C-:B------:R-:W-:Y:S01]  /*5040*/  FFMA.FTZ R177, R26, UR11, -R5.reuse ;  /* 0x0000000b1ab17c23 */ /* 0x100fe20008010805 */
[----:B------:R-:W-:Y:S01]  /*5050*/  FMNMX.FTZ R8, R56, R9, !PT ;  /* 0x0000000938087209 */ /* 0x000fe20007810000 */
[--C-:B------:R-:W-:Y:S01]  /*5060*/  FFMA.FTZ R179, R30, UR11, -R5.reuse ;  /* 0x0000000b1eb37c23 */ /* 0x100fe20008010805 */
[----:B------:R-:W-:Y:S01]  /*5070*/  FSEL R60, R60, -INF , P3 ;  /* 0xff8000003c3c7808 */ /* 0x000fe20001800000 */
[--C-:B------:R-:W-:Y:S01]  /*5080*/  FFMA.FTZ R193, R58, UR11, -R5.reuse ;  /* 0x0000000b3ac17c23 */ /* 0x100fe20008010805 */
[----:B------:R-:W-:Y:S01]  /*5090*/  FMNMX.FTZ R9, R57, R8, !PT ;  /* 0x0000000839097209 */ /* 0x000fe20007810000 */
[----:B------:R-:W3:Y:S01]  /*50a0*/  MUFU.EX2 R203, R203 ;  /* 0x000000cb00cb7308 */ /* 0x000ee20000000800 */
[----:B------:R-:W-:Y:S01]  /*50b0*/  ISETP.GT.AND P3, PT, R3, 0x30, PT ;  /* 0x000000300300780c */ /* 0x000fe20003f64270 */
[--C-:B------:R-:W-:Y:S01]  /*50c0*/  FFMA.FTZ R195, R62, UR11, -R5.reuse ;  /* 0x0000000b3ec37c23 */ /* 0x100fe20008010805 */
[----:B--2---:R-:W-:Y:S01]  /*50d0*/  FMNMX.FTZ R10, R60, R9, !PT ;  /* 0x000000093c0a7209 */ /* 0x004fe20007810000 */
        /* <DEDUP_REMOVED lines=12> */
[----:B------:R-:W4:Y:S01]  /*51a0*/  MUFU.EX2 R197, R197 ;  /* 0x000000c500c57308 */ /* 0x000f220000000800 */
        /* <DEDUP_REMOVED lines=9> */
[----:B------:R-:W-:Y:S01]  /*5240*/  FFMA.FTZ R30, R31, UR11, -R5 ;  /* 0x0000000b1f1e7c23 */ /* 0x000fe20008010805 */
[----:B------:R-:W-:-:S02]  /*5250*/  FMNMX.FTZ R12, R15, R12, !PT ;  /* 0x0000000c0f0c7209 */ /* 0x000fc40007810000 */
[----:B------:R-:W-:Y:S02]  /*5260*/  CS2R R78, SRZ ;  /* 0x00000000004e7805 */ /* 0x000fe4000001ff00 */
[----:B------:R-:W-:Y:S02]  /*5270*/  FSEL R44, R44, -INF , P3 ;  /* 0xff8000002c2c7808 */ /* 0x000fe40001800000 */
[----:B------:R-:W-:Y:S02]  /*5280*/  CS2R R74, SRZ ;  /* 0x00000000004a7805 */ /* 0x000fe4000001ff00 */
[----:B------:R-:W-:Y:S01]  /*5290*/  FMNMX.FTZ R9, R41, R12, !PT ;  /* 0x0000000c29097209 */ /* 0x000fe20007810000 */
[----:B------:R-:W5:Y:S01]  /*52a0*/  MUFU.EX2 R199, R199 ;  /* 0x000000c700c77308 */ /* 0x000f620000000800 */
[----:B------:R-:W-:Y:S02]  /*52b0*/  ISETP.GT.AND P3, PT, R3, 0x50, PT ;  /* 0x000000500300780c */ /* 0x000fe40003f64270 */
[----:B------:R-:W-:-:S02]  /*52c0*/  CS2R R70, SRZ ;  /* 0x0000000000467805 */ /* 0x000fc4000001ff00 */
[----:B--2---:R-:W-:Y:S02]  /*52d0*/  FMNMX.FTZ R14, R44, R9, !PT ;  /* 0x000000092c0e7209 */ /* 0x004fe40007810000 */
[----:B------:R-:W-:Y:S02]  /*52e0*/  CS2R R66, SRZ ;  /* 0x0000000000427805 */ /* 0x000fe4000001ff00 */
[----:B------:R-:W-:Y:S02]  /*52f0*/  FSEL R32, R32, -INF , P3 ;  /* 0xff80000020207808 */ /* 0x000fe40001800000 */
[----:B------:R-:W-:Y:S02]  /*5300*/  CS2R R62, SRZ ;  /* 0x00000000003e7805 */ /* 0x000fe4000001ff00 */
[----:B------:R-:W-:Y:S01]  /*5310*/  FMNMX.FTZ R9, R45, R14, !PT ;  /* 0x0000000e2d097209 */ /* 0x000fe20007810000 */
[----:B------:R2:W-:Y:S01]  /*5320*/  MUFU.EX2 R12, R20 ;  /* 0x00000014000c7308 */ /* 0x0005e20000000800 */
[----:B------:R-:W-:-:S02]  /*5330*/  ISETP.GT.AND P3, PT, R3, 0x58, PT ;  /* 0x000000580300780c */ /* 0x000fc40003f64270 */
[----:B------:R-:W-:Y:S02]  /*5340*/  CS2R R58, SRZ ;  /* 0x00000000003a7805 */ /* 0x000fe4000001ff00 */
[----:B------:R-:W-:Y:S02]  /*5350*/  FMNMX.FTZ R14, R32, R9, !PT ;  /* 0x00000009200e7209 */ /* 0x000fe40007810000 */
[----:B------:R-:W-:Y:S02]  /*5360*/  FSEL R36, R36, -INF , P3 ;  /* 0xff80000024247808 */ /* 0x000fe40001800000 */
[----:B------:R-:W-:Y:S01]  /*5370*/  FMNMX.FTZ R9, R33, R14, !PT ;  /* 0x0000000e21097209 */ /* 0x000fe20007810000 */
[----:B------:R-:W0:Y:S01]  /*5380*/  MUFU.EX2 R193, R193 ;  /* 0x000000c100c17308 */ /* 0x000e220000000800 */
[----:B------:R-:W-:Y:S02]  /*5390*/  ISETP.GT.AND P3, PT, R3, 0x60, PT ;  /* 0x000000600300780c */ /* 0x000fe40003f64270 */
[----:B--2---:R-:W-:-:S02]  /*53a0*/  FMNMX.FTZ R20, R36, R9, !PT ;  /* 0x0000000924147209 */ /* 0x004fc40007810000 */
[----:B------:R-:W-:Y:S02]  /*53b0*/  FSEL R24, R24, -INF , P3 ;  /* 0xff80000018187808 */ /* 0x000fe40001800000 */
[----:B------:R-:W-:Y:S01]  /*53c0*/  FMNMX.FTZ R9, R37, R20, !PT ;  /* 0x0000001425097209 */ /* 0x000fe20007810000 */
[----:B------:R-:W-:Y:S01]  /*53d0*/  MUFU.EX2 R195, R195 ;  /* 0x000000c300c37308 */ /* 0x000fe20000000800 */
[C---:B------:R-:W-:Y:S02]  /*53e0*/  ISETP.GT.AND P3, PT, R3.reuse, 0x68, PT ;  /* 0x000000680300780c */ /* 0x040fe40003f64270 */
[----:B------:R-:W-:Y:S02]  /*53f0*/  FMNMX.FTZ R20, R24, R9, !PT ;  /* 0x0000000918147209 */ /* 0x000fe40007810000 */
[----:B------:R-:W-:Y:S02]  /*5400*/  FSEL R9, R28, -INF , P3 ;  /* 0xff8000001c097808 */ /* 0x000fe40001800000 */
[----:B------:R-:W-:Y:S01]  /*5410*/  ISETP.GT.AND P4, PT, R3, 0x69, PT ;  /* 0x000000690300780c */ /* 0x000fe20003f84270 */
[----:B------:R2:W-:Y:S01]  /*5420*/  MUFU.EX2 R14, R80 ;  /* 0x00000050000e7308 */ /* 0x0005e20000000800 */
[----:B------:R-:W-:-:S02]  /*5430*/  FMNMX.FTZ R28, R25, R20, !PT ;  /* 0x00000014191c7209 */ /* 0x000fc40007810000 */
[----:B------:R-:W-:Y:S02]  /*5440*/  FSEL R29, R29, -INF , P4 ;  /* 0xff8000001d1d7808 */ /* 0x000fe40002000000 */
[----:B------:R-:W-:-:S03]  /*5450*/  FMNMX.FTZ R28, R9, R28, !PT ;  /* 0x0000001c091c7209 */ /* 0x000fc60007810000 */
[----:B------:R-:W-:Y:S01]  /*5460*/  MUFU.EX2 R189, R189 ;  /* 0x000000bd00bd7308 */ /* 0x000fe20000000800 */
[----:B------:R-:W-:Y:S01]  /*5470*/  FMNMX.FTZ R3, R29, R28, !PT ;  /* 0x0000001c1d037209 */ /* 0x000fe20007810000 */
[----:B------:R-:W-:Y:S01]  /*5480*/  FFMA.FTZ R28, R55, UR11, -R5 ;  /* 0x0000000b371c7c23 */ /* 0x000fe20008010805 */
[----:B--2---:R-:W-:-:S03]  /*5490*/  CS2R R80, SRZ ;  /* 0x0000000000507805 */ /* 0x004fc6000001ff00 */
[----:B------:R-:W2:Y:S02]  /*54a0*/  SHFL.BFLY PT, R50, R3, 0x2, 0x1f ;  /* 0x0c401f0003327f89 */ /* 0x000ea400000e0000 */
[----:B------:R-:W-:Y:S08]  /*54b0*/  MUFU.EX2 R20, R51 ;  /* 0x0000003300147308 */ /* 0x000ff00000000800 */
[----:B------:R-:W-:Y:S08]  /*54c0*/  MUFU.EX2 R191, R191 ;  /* 0x000000bf00bf7308 */ /* 0x000ff00000000800 */
[----:B------:R-:W-:Y:S01]  /*54d0*/  MUFU.EX2 R28, R28 ;  /* 0x0000001c001c7308 */ /* 0x000fe20000000800 */
[----:B--2---:R-:W-:-:S07]  /*54e0*/  FMNMX.FTZ R50, R3, R50, !PT ;  /* 0x0000003203327209 */ /* 0x004fce0007810000 */
[----:B------:R-:W-:Y:S01]  /*54f0*/  MUFU.EX2 R185, R185 ;  /* 0x000000b900b97308 */ /* 0x000fe20000000800 */
[----:B------:R-:W2:Y:S07]  /*5500*/  SHFL.BFLY PT, R3, R50, 0x1, 0x1f ;  /* 0x0c201f0032037f89 */ /* 0x000eae00000e0000 */
[----:B------:R-:W-:Y:S08]  /*5510*/  MUFU.EX2 R40, R40 ;  /* 0x0000002800287308 */ /* 0x000ff00000000800 */
[----:B------:R-:W-:Y:S08]  /*5520*/  MUFU.EX2 R187, R187 ;  /* 0x000000bb00bb7308 */ /* 0x000ff00000000800 */
[----:B------:R-:W-:Y:S01]  /*5530*/  MUFU.EX2 R42, R42 ;  /* 0x0000002a002a7308 */ /* 0x000fe20000000800 */
[----:B--2---:R-:W-:Y:S01]  /*5540*/  FMNMX.FTZ R3, R50, R3, !PT ;  /* 0x0000000332037209 */ /* 0x004fe20007810000 */
[----:B-1----:R-:W-:Y:S01]  /*5550*/  FADD.FTZ R50, R201, R2 ;  /* 0x00000002c9327221 */ /* 0x002fe20000010000 */
[----:B------:R-:W-:-:S02]  /*5560*/  F2FP.F16.F32.PACK_AB R201, R2, R201 ;  /* 0x000000c902c9723e */ /* 0x000fc400000000ff */
[C---:B------:R-:W-:Y:S01]  /*5570*/  FSETP.NEU.FTZ.AND P3, PT, R3.reuse, -INF , PT ;  /* 0xff8000000300780b */ /* 0x040fe20003f7d000 */
[----:B------:R-:W-:Y:S01]  /*5580*/  FMUL.FTZ R11, R3, UR11 ;  /* 0x0000000b030b7c20 */ /* 0x000fe20008410000 */
[----:B---3--:R-:W-:Y:S01]  /*5590*/  FADD.FTZ R5, R203, R50 ;  /* 0x00000032cb057221 */ /* 0x008fe20000010000 */
[----:B------:R-:W-:Y:S01]  /*55a0*/  MUFU.EX2 R181, R181 ;  /* 0x000000b500b57308 */ /* 0x000fe20000000800 */
[C---:B------:R-:W-:Y:S02]  /*55b0*/  F2FP.F16.F32.PACK_AB R203, R6.reuse, R203 ;  /* 0x000000cb06cb723e */ /* 0x040fe400000000ff */
[----:B------:R-:W-:Y:S01]  /*55c0*/  FSEL R46, R11, RZ, P3 ;  /* 0x000000ff0b2e7208 */ /* 0x000fe20001800000 */
[----:B------:R-:W-:Y:S01]  /*55d0*/  FADD.FTZ R50, R6, R5 ;  /* 0x0000000506327221 */ /* 0x000fe20000010000 */
[----:B------:R-:W-:-:S03]  /*55e0*/  PLOP3.LUT P3, PT, PT, PT, UP1, 0x80, 0x0 ;  /* 0x000000000000781c */ /* 0x000fc60003f6f018 */
[--C-:B------:R-:W-:Y:S01]  /*55f0*/  FFMA.FTZ R200, R72, UR11, -R46.reuse ;  /* 0x0000000b48c87c23 */ /* 0x100fe2000801082e */
[--C-:B------:R-:W-:Y:S01]  /*5600*/  FFMA.FTZ R11, R73, UR11, -R46.reuse ;  /* 0x0000000b490b7c23 */ /* 0x100fe2000801082e */
[--C-:B------:R-:W-:Y:S01]  /*5610*/  FFMA.FTZ R202, R76, UR11, -R46.reuse ;  /* 0x0000000b4cca7c23 */ /* 0x100fe2000801082e */
[--C-:B------:R-:W-:Y:S01]  /*5620*/  FFMA.FTZ R13, R77, UR11, -R46.reuse ;  /* 0x0000000b4d0d7c23 */ /* 0x100fe2000801082e */
[--C-:B------:R-:W-:Y:S01]  /*5630*/  FFMA.FTZ R196, R64, UR11, -R46.reuse ;  /* 0x0000000b40c47c23 */ /* 0x100fe2000801082e */
[----:B------:R-:W-:Y:S01]  /*5640*/  FFMA.FTZ R65, R65, UR11, -R46 ;  /* 0x0000000b41417c23 */ /* 0x000fe2000801082e */
[----:B------:R-:W-:Y:S01]  /*5650*/  MUFU.EX2 R200, R200 ;  /* 0x000000c800c87308 */ /* 0x000fe20000000800 */
[----:B----4-:R-:W-:Y:S01]  /*5660*/  FADD.FTZ R5, R197, R50 ;  /* 0x00000032c5057221 */ /* 0x010fe20000010000 */
[--C-:B------:R-:W-:Y:S01]  /*5670*/  FFMA.FTZ R68, R68, UR11, -R46.reuse ;  /* 0x0000000b44447c23 */ /* 0x100fe2000801082e */
[--C-:B------:R-:W-:Y:S01]  /*5680*/  FFMA.FTZ R69, R69, UR11, -R46.reuse ;  /* 0x0000000b45457c23 */ /* 0x100fe2000801082e */
[--C-:B------:R-:W-:Y:S01]  /*5690*/  FFMA.FTZ R56, R56, UR11, -R46.reuse ;  /* 0x0000000b38387c23 */ /* 0x100fe2000801082e */
[----:B------:R-:W-:Y:S01]  /*56a0*/  FADD.FTZ R50, R8, R5 ;  /* 0x0000000508327221 */ /* 0x000fe20000010000 */
[--C-:B------:R-:W-:Y:S01]  /*56b0*/  FFMA.FTZ R57, R57, UR11, -R46.reuse ;  /* 0x0000000b39397c23 */ /* 0x100fe2000801082e */
[----:B------:R-:W-:Y:S01]  /*56c0*/  FFMA.FTZ R60, R60, UR11, -R46 ;  /* 0x0000000b3c3c7c23 */ /* 0x000fe2000801082e */
[----:B------:R-:W1:Y:S01]  /*56d0*/  MUFU.EX2 R11, R11 ;  /* 0x0000000b000b7308 */ /* 0x000e620000000800 */
[----:B-----5:R-:W-:Y:S01]  /*56e0*/  FADD.FTZ R21, R199, R50 ;  /* 0x00000032c7157221 */ /* 0x020fe20000010000 */
[--C-:B------:R-:W-:Y:S01]  /*56f0*/  FFMA.FTZ R61, R61, UR11, -R46.reuse ;  /* 0x0000000b3d3d7c23 */ /* 0x100fe2000801082e */
[--C-:B------:R-:W-:Y:S01]  /*5700*/  FFMA.FTZ R48, R48, UR11, -R46.reuse ;  /* 0x0000000b30307c23 */ /* 0x100fe2000801082e */
[--C-:B------:R-:W-:Y:S01]  /*5710*/  FFMA.FTZ R49, R49, UR11, -R46.reuse ;  /* 0x0000000b31317c23 */ /* 0x100fe2000801082e */
[----:B------:R-:W-:Y:S01]  /*5720*/  FADD.FTZ R54, R10, R21 ;  /* 0x000000150a367221 */ /* 0x000fe20000010000 */
[--C-:B------:R-:W-:Y:S01]  /*5730*/  FFMA.FTZ R52, R52, UR11, -R46.reuse ;  /* 0x0000000b34347c23 */ /* 0x100fe2000801082e */
[----:B------:R-:W-:Y:S01]  /*5740*/  FFMA.FTZ R53, R53, UR11, -R46 ;  /* 0x0000000b35357c23 */ /* 0x000fe2000801082e */
[----:B------:R-:W2:Y:S01]  /*5750*/  MUFU.EX2 R202, R202 ;  /* 0x000000ca00ca7308 */ /* 0x000ea20000000800 */
[----:B0-----:R-:W-:Y:S01]  /*5760*/  FADD.FTZ R21, R193, R54 ;  /* 0x00000036c1157221 */ /* 0x001fe20000010000 */
[--C-:B------:R-:W-:Y:S01]  /*5770*/  FFMA.FTZ R15, R15, UR11, -R46.reuse ;  /* 0x0000000b0f0f7c23 */ /* 0x100fe2000801082e */
[--C-:B------:R-:W-:Y:S01]  /*5780*/  FFMA.FTZ R41, R41, UR11, -R46.reuse ;  /* 0x0000000b29297c23 */ /* 0x100fe2000801082e */
[--C-:B------:R-:W-:Y:S01]  /*5790*/  FFMA.FTZ R44, R44, UR11, -R46.reuse ;  /* 0x0000000b2c2c7c23 */ /* 0x100fe2000801082e */
[----:B------:R-:W-:Y:S01]  /*57a0*/  FADD.FTZ R54, R12, R21 ;  /* 0x000000150c367221 */ /* 0x000fe20000010000 */
[--C-:B------:R-:W-:Y:S01]  /*57b0*/  FFMA.FTZ R45, R45, UR11, -R46.reuse ;  /* 0x0000000b2d2d7c23 */ /* 0x100fe2000801082e */
[----:B------:R-:W-:Y:S01]  /*57c0*/  FFMA.FTZ R32, R32, UR11, -R46 ;  /* 0x0000000b20207c23 */ /* 0x000fe2000801082e */
[----:B------:R-:W0:Y:S01]  /*57d0*/  MUFU.EX2 R13, R13 ;  /* 0x0000000d000d7308 */ /* 0x000e220000000800 */
[----:B-1----:R-:W-:Y:S01]  /*57e0*/  FADD.FTZ R5, R200, R11 ;  /* 0x0000000bc8057221 */ /* 0x002fe20000010000 */
        /* <DEDUP_REMOVED lines=9> */
[--C-:B------:R-:W-:Y:S01]  /*5880*/  FFMA.FTZ R25, R25, UR11, -R46.reuse ;  /* 0x0000000b19197c23 */ /* 0x100fe2000801082e */
[--C-:B------:R-:W-:Y:S01]  /*5890*/  FFMA.FTZ R9, R9, UR11, -R46.reuse ;  /* 0x0000000b09097c23 */ /* 0x100fe2000801082e */
[----:B------:R-:W-:Y:S01]  /*58a0*/  FFMA.FTZ R29, R29, UR11, -R46 ;  /* 0x0000000b1d1d7c23 */ /* 0x000fe2000801082e */
[----:B------:R-:W-:Y:S01]  /*58b0*/  FADD.FTZ R54, R20, R21 ;  /* 0x0000001514367221 */ /* 0x000fe20000010000 */
[----:B------:R-:W-:Y:S01]  /*58c0*/  F2FP.F16.F32.PACK_AB R200, R11, R200 ;  /* 0x000000c80bc8723e */ /* 0x000fe200000000ff */
[----:B------:R-:W2:Y:S01]  /*58d0*/  MUFU.EX2 R65, R65 ;  /* 0x0000004100417308 */ /* 0x000ea20000000800 */
[----:B0-----:R-:W-:Y:S01]  /*58e0*/  FADD.FTZ R5, R13, R50 ;  /* 0x000000320d057221 */ /* 0x001fe20000010000 */
[----:B------:R-:W-:Y:S01]  /*58f0*/  FADD.FTZ R21, R191, R54 ;  /* 0x00000036bf157221 */ /* 0x000fe20000010000 */
[----:B------:R-:W-:Y:S01]  /*5900*/  F2FP.F16.F32.PACK_AB R197, R8, R197 ;  /* 0x000000c508c5723e */ /* 0x000fe200000000ff */
[----:B------:R-:W-:Y:S01]  /*5910*/  IMAD.U32 R8, RZ, RZ, UR7 ;  /* 0x00000007ff087e24 */ /* 0x000fe2000f8e00ff */
[----:B------:R-:W-:-:S02]  /*5920*/  F2FP.F16.F32.PACK_AB R191, R28, R191 ;  /* 0x000000bf1cbf723e */ /* 0x000fc400000000ff */
[----:B------:R-:W-:Y:S02]  /*5930*/  CS2R R76, SRZ ;  /* 0x00000000004c7805 */ /* 0x000fe4000001ff00 */
[----:B------:R-:W-:Y:S01]  /*5940*/  F2FP.F16.F32.PACK_AB R199, R10, R199 ;  /* 0x000000c70ac7723e */ /* 0x000fe200000000ff */
[----:B------:R-:W0:Y:S01]  /*5950*/  MUFU.EX2 R68, R68 ;  /* 0x0000004400447308 */ /* 0x000e220000000800 */
[----:B-1----:R-:W-:Y:S01]  /*5960*/  FADD.FTZ R50, R196, R5 ;  /* 0x00000005c4327221 */ /* 0x002fe20000010000 */
[----:B------:R-:W-:Y:S02]  /*5970*/  F2FP.F16.F32.PACK_AB R193, R12, R193 ;  /* 0x000000c10cc1723e */ /* 0x000fe400000000ff */
[----:B------:R-:W-:Y:S02]  /*5980*/  CS2R R72, SRZ ;  /* 0x0000000000487805 */ /* 0x000fe4000001ff00 */
[----:B------:R-:W-:Y:S02]  /*5990*/  F2FP.F16.F32.PACK_AB R195, R14, R195 ;  /* 0x000000c30ec3723e */ /* 0x000fe400000000ff */
[----:B------:R-:W-:-:S02]  /*59a0*/  CS2R R54, SRZ ;  /* 0x0000000000367805 */ /* 0x000fc4000001ff00 */
[----:B------:R-:W-:Y:S02]  /*59b0*/  F2FP.F16.F32.PACK_AB R189, R20, R189 ;  /* 0x000000bd14bd723e */ /* 0x000fe400000000ff */
[----:B------:R-:W-:Y:S01]  /*59c0*/  CS2R R46, SRZ ;  /* 0x00000000002e7805 */ /* 0x000fe2000001ff00 */
[----:B------:R-:W1:Y:S01]  /*59d0*/  MUFU.EX2 R69, R69 ;  /* 0x0000004500457308 */ /* 0x000e620000000800 */
[C---:B--2---:R-:W-:Y:S01]  /*59e0*/  FADD.FTZ R5, R65.reuse, R50 ;  /* 0x0000003241057221 */ /* 0x044fe20000010000 */
[----:B------:R-:W-:Y:S02]  /*59f0*/  F2FP.F16.F32.PACK_AB R196, R65, R196 ;  /* 0x000000c441c4723e */ /* 0x000fe400000000ff */
[----:B------:R-:W-:Y:S02]  /*5a00*/  CS2R R64, SRZ ;  /* 0x0000000000407805 */ /* 0x000fe4000001ff00 */
[----:B------:R-:W-:Y:S02]  /*5a10*/  F2FP.F16.F32.PACK_AB R202, R13, R202 ;  /* 0x000000ca0dca723e */ /* 0x000fe400000000ff */
[----:B------:R-:W2:Y:S01]  /*5a20*/  MUFU.EX2 R56, R56 ;  /* 0x0000003800387308 */ /* 0x000ea20000000800 */
[----:B0-----:R-:W-:-:S07]  /*5a30*/  FADD.FTZ R50, R68, R5 ;  /* 0x0000000544327221 */ /* 0x001fce0000010000 */
[----:B------:R-:W0:Y:S01]  /*5a40*/  MUFU.EX2 R57, R57 ;  /* 0x0000003900397308 */ /* 0x000e220000000800 */
[C---:B-1----:R-:W-:Y:S01]  /*5a50*/  FADD.FTZ R5, R69.reuse, R50 ;  /* 0x0000003245057221 */ /* 0x042fe20000010000 */
[----:B------:R-:W-:Y:S02]  /*5a60*/  F2FP.F16.F32.PACK_AB R198, R69, R68 ;  /* 0x0000004445c6723e */ /* 0x000fe400000000ff */
[----:B------:R-:W-:-:S04]  /*5a70*/  CS2R R68, SRZ ;  /* 0x0000000000447805 */ /* 0x000fc8000001ff00 */
[----:B------:R-:W1:Y:S01]  /*5a80*/  MUFU.EX2 R60, R60 ;  /* 0x0000003c003c7308 */ /* 0x000e620000000800 */
[----:B--2---:R-:W-:-:S07]  /*5a90*/  FADD.FTZ R50, R56, R5 ;  /* 0x0000000538327221 */ /* 0x004fce0000010000 */
[----:B------:R-:W2:Y:S01]  /*5aa0*/  MUFU.EX2 R61, R61 ;  /* 0x0000003d003d7308 */ /* 0x000ea20000000800 */
[C---:B0-----:R-:W-:Y:S01]  /*5ab0*/  FADD.FTZ R5, R57.reuse, R50 ;  /* 0x0000003239057221 */ /* 0x041fe20000010000 */
[----:B------:R-:W-:Y:S01]  /*5ac0*/  FADD.FTZ R50, R28, R21 ;  /* 0x000000151c327221 */ /* 0x000fe20000010000 */
[----:B------:R-:W-:Y:S02]  /*5ad0*/  F2FP.F16.F32.PACK_AB R192, R57, R56 ;  /* 0x0000003839c0723e */ /* 0x000fe400000000ff */
[----:B------:R-:W-:Y:S01]  /*5ae0*/  CS2R R56, SRZ ;  /* 0x0000000000387805 */ /* 0x000fe2000001ff00 */
[----:B------:R-:W-:Y:S01]  /*5af0*/  FADD.FTZ R21, R185, R50 ;  /* 0x00000032b9157221 */ /* 0x000fe20000010000 */
[----:B------:R-:W-:Y:S01]  /*5b00*/  F2FP.F16.F32.PACK_AB R185, R40, R185 ;  /* 0x000000b928b9723e */ /* 0x000fe200000000ff */
[----:B------:R-:W0:Y:S01]  /*5b10*/  MUFU.EX2 R48, R48 ;  /* 0x0000003000307308 */ /* 0x000e220000000800 */
[----:B-1----:R-:W-:Y:S01]  /*5b20*/  FADD.FTZ R0, R60, R5 ;  /* 0x000000053c007221 */ /* 0x002fe20000010000 */
[----:B------:R-:W-:-:S04]  /*5b30*/  FADD.FTZ R50, R40, R21 ;  /* 0x0000001528327221 */ /* 0x000fc80000010000 */
[----:B------:R-:W-:Y:S01]  /*5b40*/  FADD.FTZ R21, R187, R50 ;  /* 0x00000032bb157221 */ /* 0x000fe20000010000 */
[C---:B------:R-:W-:Y:S01]  /*5b50*/  F2FP.F16.F32.PACK_AB R187, R42.reuse, R187 ;  /* 0x000000bb2abb723e */ /* 0x040fe200000000ff */
[----:B------:R-:W1:Y:S01]  /*5b60*/  MUFU.EX2 R49, R49 ;  /* 0x0000003100317308 */ /* 0x000e620000000800 */
[C---:B--2---:R-:W-:Y:S01]  /*5b70*/  FADD.FTZ R5, R61.reuse, R0 ;  /* 0x000000003d057221 */ /* 0x044fe20000010000 */
[----:B------:R-:W-:Y:S01]  /*5b80*/  FADD.FTZ R2, R42, R21 ;  /* 0x000000152a027221 */ /* 0x000fe20000010000 */
[----:B------:R-:W-:Y:S02]  /*5b90*/  F2FP.F16.F32.PACK_AB R194, R61, R60 ;  /* 0x0000003c3dc2723e */ /* 0x000fe400000000ff */
[----:B------:R-:W-:Y:S02]  /*5ba0*/  CS2R R60, SRZ ;  /* 0x00000000003c7805 */ /* 0x000fe4000001ff00 */
[----:B------:R-:W-:Y:S01]  /*5bb0*/  CS2R R50, SRZ ;  /* 0x0000000000327805 */ /* 0x000fe2000001ff00 */
[----:B------:R-:W-:Y:S01]  /*5bc0*/  FADD.FTZ R21, R181, R2 ;  /* 0x00000002b5157221 */ /* 0x000fe20000010000 */
[----:B------:R-:W-:Y:S01]  /*5bd0*/  CS2R R42, SRZ ;  /* 0x00000000002a7805 */ /* 0x000fe2000001ff00 */
        /* <DEDUP_REMOVED lines=10> */
[----:B------:R-:W-:Y:S02]  /*5c80*/  F2FP.F16.F32.PACK_AB R190, R53, R52 ;  /* 0x0000003435be723e */ /* 0x000fe400000000ff */
[----:B------:R-:W-:-:S04]  /*5c90*/  CS2R R52, SRZ ;  /* 0x0000000000347805 */ /* 0x000fc8000001ff00 */
[----:B------:R0:W3:Y:S01]  /*5ca0*/  MUFU.EX2 R184, R41 ;  /* 0x0000002900b87308 */ /* 0x0000e20000000800 */
[----:B-1----:R-:W-:-:S07]  /*5cb0*/  FADD.FTZ R5, R15, R0 ;  /* 0x000000000f057221 */ /* 0x002fce0000010000 */
[----:B------:R-:W1:Y:S01]  /*5cc0*/  MUFU.EX2 R183, R183 ;  /* 0x000000b700b77308 */ /* 0x000e620000000800 */
[C---:B--2---:R-:W-:Y:S01]  /*5cd0*/  FADD.FTZ R0, R34.reuse, R21 ;  /* 0x0000001522007221 */ /* 0x044fe20000010000 */
[----:B------:R-:W-:Y:S02]  /*5ce0*/  F2FP.F16.F32.PACK_AB R181, R34, R181 ;  /* 0x000000b522b5723e */ /* 0x000fe400000000ff */
[----:B0-----:R-:W-:Y:S02]  /*5cf0*/  CS2R R40, SRZ ;  /* 0x0000000000287805 */ /* 0x001fe4000001ff00 */
[----:B------:R-:W-:Y:S02]  /*5d00*/  CS2R R34, SRZ ;  /* 0x0000000000227805 */ /* 0x000fe4000001ff00 */
[----:B------:R-:W0:Y:S01]  /*5d10*/  MUFU.EX2 R44, R44 ;  /* 0x0000002c002c7308 */ /* 0x000e220000000800 */
[C---:B---3--:R-:W-:Y:S01]  /*5d20*/  FADD.FTZ R5, R184.reuse, R5 ;  /* 0x00000005b8057221 */ /* 0x048fe20000010000 */
[----:B------:R-:W-:-:S06]  /*5d30*/  F2FP.F16.F32.PACK_AB R184, R184, R15 ;  /* 0x0000000fb8b8723e */ /* 0x000fcc00000000ff */
[----:B------:R-:W2:Y:S01]  /*5d40*/  MUFU.EX2 R45, R45 ;  /* 0x0000002d002d7308 */ /* 0x000ea20000000800 */
[----:B-1----:R-:W-:-:S07]  /*5d50*/  FADD.FTZ R21, R183, R0 ;  /* 0x00000000b7157221 */ /* 0x002fce0000010000 */
[----:B------:R-:W1:Y:S01]  /*5d60*/  MUFU.EX2 R32, R32 ;  /* 0x0000002000207308 */ /* 0x000e620000000800 */
[----:B0-----:R-:W-:-:S07]  /*5d70*/  FADD.FTZ R0, R44, R5 ;  /* 0x000000052c007221 */ /* 0x001fce0000010000 */
[----:B------:R-:W0:Y:S01]  /*5d80*/  MUFU.EX2 R33, R33 ;  /* 0x0000002100217308 */ /* 0x000e220000000800 */
[C---:B--2---:R-:W-:Y:S01]  /*5d90*/  FADD.FTZ R5, R45.reuse, R0 ;  /* 0x000000002d057221 */ /* 0x044fe20000010000 */
[----:B------:R-:W-:Y:S02]  /*5da0*/  F2FP.F16.F32.PACK_AB R186, R45, R44 ;  /* 0x0000002c2dba723e */ /* 0x000fe400000000ff */
[----:B------:R-:W-:-:S04]  /*5db0*/  CS2R R44, SRZ ;  /* 0x00000000002c7805 */ /* 0x000fc8000001ff00 */
[----:B------:R-:W2:Y:S01]  /*5dc0*/  MUFU.EX2 R36, R36 ;  /* 0x0000002400247308 */ /* 0x000ea20000000800 */
[----:B-1----:R-:W-:-:S07]  /*5dd0*/  FADD.FTZ R0, R32, R5 ;  /* 0x0000000520007221 */ /* 0x002fce0000010000 */
[----:B------:R-:W1:Y:S01]  /*5de0*/  MUFU.EX2 R38, R38 ;  /* 0x0000002600267308 */ /* 0x000e620000000800 */
[C---:B0-----:R-:W-:Y:S01]  /*5df0*/  FADD.FTZ R5, R33.reuse, R0 ;  /* 0x0000000021057221 */ /* 0x041fe20000010000 */
[----:B------:R-:W-:Y:S02]  /*5e00*/  F2FP.F16.F32.PACK_AB R180, R33, R32 ;  /* 0x0000002021b4723e */ /* 0x000fe400000000ff */
[----:B------:R-:W-:-:S04]  /*5e10*/  CS2R R32, SRZ ;  /* 0x0000000000207805 */ /* 0x000fc8000001ff00 */
[----:B------:R-:W0:Y:S01]  /*5e20*/  MUFU.EX2 R37, R37 ;  /* 0x0000002500257308 */ /* 0x000e220000000800 */
[----:B--2---:R-:W-:-:S07]  /*5e30*/  FADD.FTZ R0, R36, R5 ;  /* 0x0000000524007221 */ /* 0x004fce0000010000 */
[----:B------:R-:W2:Y:S01]  /*5e40*/  MUFU.EX2 R177, R177 ;  /* 0x000000b100b17308 */ /* 0x000ea20000000800 */
[C---:B-1----:R-:W-:Y:S01]  /*5e50*/  FADD.FTZ R2, R38.reuse, R21 ;  /* 0x0000001526027221 */ /* 0x042fe20000010000 */
[----:B------:R-:W-:Y:S02]  /*5e60*/  F2FP.F16.F32.PACK_AB R183, R38, R183 ;  /* 0x000000b726b7723e */ /* 0x000fe400000000ff */
[----:B------:R-:W-:-:S04]  /*5e70*/  CS2R R38, SRZ ;  /* 0x0000000000267805 */ /* 0x000fc8000001ff00 */
[----:B------:R-:W1:Y:S01]  /*5e80*/  MUFU.EX2 R24, R24 ;  /* 0x0000001800187308 */ /* 0x000e620000000800 */
[C---:B0-----:R-:W-:Y:S01]  /*5e90*/  FADD.FTZ R11, R37.reuse, R0 ;  /* 0x00000000250b7221 */ /* 0x041fe20000010000 */
[----:B------:R-:W-:Y:S02]  /*5ea0*/  F2FP.F16.F32.PACK_AB R182, R37, R36 ;  /* 0x0000002425b6723e */ /* 0x000fe400000000ff */
[----:B------:R-:W-:-:S04]  /*5eb0*/  CS2R R36, SRZ ;  /* 0x0000000000247805 */ /* 0x000fc8000001ff00 */
[----:B------:R-:W0:Y:S01]  /*5ec0*/  MUFU.EX2 R26, R26 ;  /* 0x0000001a001a7308 */ /* 0x000e220000000800 */
[----:B--2---:R-:W-:-:S07]  /*5ed0*/  FADD.FTZ R21, R177, R2 ;  /* 0x00000002b1157221 */ /* 0x004fce0000010000 */
[----:B------:R-:W2:Y:S01]  /*5ee0*/  MUFU.EX2 R25, R25 ;  /* 0x0000001900197308 */ /* 0x000ea20000000800 */
[----:B-1----:R-:W-:-:S07]  /*5ef0*/  FADD.FTZ R0, R24, R11 ;  /* 0x0000000b18007221 */ /* 0x002fce0000010000 */
[----:B------:R-:W1:Y:S01]  /*5f00*/  MUFU.EX2 R179, R179 ;  /* 0x000000b300b37308 */ /* 0x000e620000000800 */
[C---:B0-----:R-:W-:Y:S01]  /*5f10*/  FADD.FTZ R2, R26.reuse, R21 ;  /* 0x000000151a027221 */ /* 0x041fe20000010000 */
[----:B------:R-:W-:Y:S02]  /*5f20*/  F2FP.F16.F32.PACK_AB R177, R26, R177 ;  /* 0x000000b11ab1723e */ /* 0x000fe400000000ff */
[----:B------:R-:W-:-:S04]  /*5f30*/  CS2R R26, SRZ ;  /* 0x00000000001a7805 */ /* 0x000fc8000001ff00 */
[----:B------:R-:W0:Y:S01]  /*5f40*/  MUFU.EX2 R9, R9 ;  /* 0x0000000900097308 */ /* 0x000e220000000800 */
[C---:B--2---:R-:W-:Y:S01]  /*5f50*/  FADD.FTZ R0, R25.reuse, R0 ;  /* 0x0000000019007221 */ /* 0x044fe20000010000 */
[----:B------:R-:W-:Y:S02]  /*5f60*/  F2FP.F16.F32.PACK_AB R176, R25, R24 ;  /* 0x0000001819b0723e */ /* 0x000fe400000000ff */
[----:B------:R-:W-:-:S04]  /*5f70*/  CS2R R24, SRZ ;  /* 0x0000000000187805 */ /* 0x000fc8000001ff00 */
[----:B------:R-:W2:Y:S01]  /*5f80*/  MUFU.EX2 R30, R30 ;  /* 0x0000001e001e7308 */ /* 0x000ea20000000800 */
[----:B-1----:R-:W-:Y:S01]  /*5f90*/  FADD.FTZ R21, R179, R2 ;  /* 0x00000002b3157221 */ /* 0x002fe20000010000 */
[----:B------:R-:W-:-:S06]  /*5fa0*/  IMAD.MOV.U32 R2, RZ, RZ, 0x3f800000 ;  /* 0x3f800000ff027424 */ /* 0x000fcc00078e00ff */
[----:B------:R1:W3:Y:S01]  /*5fb0*/  MUFU.EX2 R178, R29 ;  /* 0x0000001d00b27308 */ /* 0x0002e20000000800 */
[----:B0-----:R-:W-:Y:S01]  /*5fc0*/  FADD.FTZ R11, R9, R0 ;  /* 0x00000000090b7221 */ /* 0x001fe20000010000 */
[----:B------:R-:W-:Y:S02]  /*5fd0*/  IMAD.MOV.U32 R0, RZ, RZ, 0x3f800000 ;  /* 0x3f800000ff007424 */ /* 0x000fe400078e00ff */
[C---:B--2---:R-:W-:Y:S01]  /*5fe0*/  FADD.FTZ R5, R30.reuse, R21 ;  /* 0x000000151e057221 */ /* 0x044fe20000010000 */
[----:B------:R-:W-:Y:S02]  /*5ff0*/  F2FP.F16.F32.PACK_AB R179, R30, R179 ;  /* 0x000000b31eb3723e */ /* 0x000fe400000000ff */
[----:B------:R-:W-:Y:S02]  /*6000*/  CS2R R30, SRZ ;  /* 0x00000000001e7805 */ /* 0x000fe4000001ff00 */
[----:B-1----:R-:W-:Y:S01]  /*6010*/  CS2R R28, SRZ ;  /* 0x00000000001c7805 */ /* 0x002fe2000001ff00 */
[C---:B---3--:R-:W-:Y:S01]  /*6020*/  FADD.FTZ R6, R178.reuse, R11 ;  /* 0x0000000bb2067221 */ /* 0x048fe20000010000 */
[----:B------:R-:W-:Y:S01]  /*6030*/  F2FP.F16.F32.PACK_AB R178, R178, R9 ;  /* 0x00000009b2b2723e */ /* 0x000fe200000000ff */
[----:B------:R-:W-:Y:S06]  /*6040*/  @!P3 BRA `(.L_x_2254) ;  /* 0x00000044004cb947 */ /* 0x000fec0003800000 */
[----:B------:R-:W-:Y:S01]  /*6050*/  IMAD.MOV.U32 R9, RZ, RZ, R4 ;  /* 0x000000ffff097224 */ /* 0x000fe200078e0004 */
[----:B------:R-:W-:Y:S01]  /*6060*/  UMOV UR61, UR60 ;  /* 0x0000003c003d7c82 */ /* 0x000fe20008000000 */
[----:B------:R-:W-:Y:S01]  /*6070*/  IMAD.MOV.U32 R10, RZ, RZ, R3 ;  /* 0x000000ffff0a7224 */ /* 0x000fe200078e0003 */
[----:B------:R-:W-:Y:S01]  /*6080*/  UMOV UR7, UR36 ;  /* 0x0000002400077c82 */ /* 0x000fe20008000000 */
[----:B------:R-:W-:Y:S02]  /*6090*/  IMAD.MOV.U32 R2, RZ, RZ, 0x3f800000 ;  /* 0x3f800000ff027424 */ /* 0x000fe400078e00ff */
[----:B------:R-:W-:-:S07]  /*60a0*/  IMAD.MOV.U32 R119, RZ, RZ, RZ ;  /* 0x000000ffff777224 */ /* 0x000fce00078e00ff */
.L_x_2263:
[----:B------:R-:W-:-:S04]  /*60b0*/  UIADD3 UR6, UR7, 0x1, URZ ;  /* 0x0000000107067890 */ /* 0x000fc8000fffe03f */
[----:B------:R-:W-:-:S04]  /*60c0*/  UISETP.NE.AND UP1, UPT, UR6, 0x2, UPT ;  /* 0x000000020600788c */ /* 0x000fc8000bf25270 */
[----:B------:R-:W-:Y:S02]  /*60d0*/  USEL UR60, URZ, 0x1, UP1 ;  /* 0x000000013f3c7887 */ /* 0x000fe40008800000 */
[----:B------:R-:W-:Y:S02]  /*60e0*/  USEL UR36, UR6, URZ, UP1 ;  /* 0x0000003f06247287 */ /* 0x000fe40008800000 */
[----:B------:R-:W-:Y:S01]  /*60f0*/  ULOP3.LUT UR60, UR61, UR60, URZ, 0x3c, !UPT ;  /* 0x0000003c3d3c7292 */ /* 0x000fe2000f8e3c3f */
[----:B------:R-:W-:Y:S11]  /*6100*/  @!P0 BRA `(.L_x_2255) ;  /* 0x0000000000048947 */ /* 0x000ff60003800000 */
[----:B------:R-:W-:Y:S01]  /*6110*/  BPT.TRAP 0x1 ;  /* 0x000000040000795c */ /* 0x000fe20000300000 */
.L_x_2255:
[----:B------:R-:W-:Y:S01]  /*6120*/  ULEA UR38, UR36, UR39, 0x3 ;  /* 0x0000002724267291 */ /* 0x000fe2000f8e183f */
[----:B------:R-:W-:-:S05]  /*6130*/  IMAD.U32 R3, RZ, RZ, UR60 ;  /* 0x0000003cff037e24 */ /* 0x000fca000f8e00ff */
[----:B------:R-:W-:-:S04]  /*6140*/  SHF.L.U32 R3, R3, 0x1f, RZ ;  /* 0x0000001f03037819 */ /* 0x000fc800000006ff */
[----:B------:R0:W1:Y:S01]  /*6150*/  SYNCS.PHASECHK.TRANS64.TRYWAIT P3, [UR38+0x36830], R3 ;  /* 0x03683003ff0075a7 */ /* 0x0000620008060166 */
[----:B------:R-:W-:Y:S05]  /*6160*/  @!P0 BRA `(.L_x_2256) ;  /* 0x0000000000048947 */ /* 0x000fea0003800000 */
[----:B------:R-:W-:Y:S01]  /*6170*/  BPT.TRAP 0x1 ;  /* 0x000000040000795c */ /* 0x000fe20000300000 */
.L_x_2256:
[----:B-1----:R-:W-:Y:S05]  /*6180*/  @P3 BRA `(.L_x_2257) ;  /* 0x0000000000083947 */ /* 0x002fea0003800000 */
[----:B------:R-:W1:Y:S02]  /*6190*/  SYNCS.PHASECHK.TRANS64.TRYWAIT P3, [UR38+0x36830], R3 ;  /* 0x03683003ff0075a7 */ /* 0x000e640008060166 */
[----:B-1----:R-:W-:Y:S05]  /*61a0*/  @!P3 BRA `(.L_x_2258) ;  /* 0x000001480034b947 */ /* 0x002fea0003800000 */
.L_x_2257:
[----:B------:R-:W-:Y:S01]  /*61b0*/  R2UR UR6, R7 ;  /* 0x00000000070672ca */ /* 0x000fe200000e0000 */
[----:B------:R-:W-:Y:S01]  /*61c0*/  WARPGROUP.ARRIVE ;  /* 0x00000000000079c5 */ /* 0x000fe20000000000 */
[----:B------:R-:W-:Y:S01]  /*61d0*/  UMOV UR56, UR52 ;  /* 0x0000003400387c82 */ /* 0x000fe20008000000 */
[----:B------:R-:W-:Y:S01]  /*61e0*/  UMOV UR57, UR53 ;  /* 0x0000003500397c82 */ /* 0x000fe20008000000 */
[----:B------:R-:W-:Y:S01]  /*61f0*/  UMOV UR59, 0x40000040 ;  /* 0x40000040003b7882 */ /* 0x000fe20000000000 */
[----:B------:R-:W-:Y:S01]  /*6200*/  UMOV UR55, 0x40000040 ;  /* 0x4000004000377882 */ /* 0x000fe20000000000 */
[----:B01----:R-:W-:Y:S01]  /*6210*/  MOV R3, UR49 ;  /* 0x0000003100037c02 */ /* 0x003fe20008000f00 */
[----:B------:R-:W-:Y:S01]  /*6220*/  UMOV UR49, UR53 ;  /* 0x0000003500317c82 */ /* 0x000fe20008000000 */
[----:B------:R-:W-:Y:S01]  /*6230*/  MOV R4, UR48 ;  /* 0x0000003000047c02 */ /* 0x000fe20008000f00 */
[----:B------:R-:W-:Y:S01]  /*6240*/  UMOV UR48, UR52 ;  /* 0x0000003400307c82 */ /* 0x000fe20008000000 */
[----:B------:R-:W-:Y:S01]  /*6250*/  UMOV UR51, 0x40000040 ;  /* 0x4000004000337882 */ /* 0x000fe20000000000 */
[----:B------:R-:W-:Y:S01]  /*6260*/  UMOV UR19, 0x40000040 ;  /* 0x4000004000137882 */ /* 0x000fe20000000000 */
[----:B------:R-:W-:Y:S01]  /*6270*/  UMOV UR23, 0x40000040 ;  /* 0x4000004000177882 */ /* 0x000fe20000000000 */
[----:B------:R-:W-:Y:S01]  /*6280*/  UIMAD UR6, UR36, 0xa80, UR6 ;  /* 0x00000a80240678a4 */ /* 0x000fe2000f8e0206 */
[-C--:B------:R-:W-:Y:S01]  /*6290*/  FMUL.FTZ R24, R24, R0.reuse ;  /* 0x0000000018187220 */ /* 0x080fe20000410000 */
[----:B------:R-:W-:Y:S01]  /*62a0*/  UMOV UR27, 0x40000040 ;  /* 0x40000040001b7882 */ /* 0x000fe20000000000 */
[----:B------:R-:W-:Y:S01]  /*62b0*/  UMOV UR31, 0x40000040 ;  /* 0x40000040001f7882 */ /* 0x000fe20000000000 */
[----:B------:R-:W-:Y:S01]  /*62c0*/  UIADD3 UR54, UR6, 0x80, URZ ;  /* 0x0000008006367890 */ /* 0x000fe2000fffe03f */
[-C--:B------:R-:W-:Y:S01]  /*62d0*/  FMUL.FTZ R25, R25, R0.reuse ;  /* 0x0000000019197220 */ /* 0x080fe20000410000 */
[----:B------:R-:W-:Y:S01]  /*62e0*/  UIADD3 UR10, UR6, 0x100, URZ ;  /* 0x00000100060a7890 */ /* 0x000fe2000fffe03f */
[-C--:B------:R-:W-:Y:S01]  /*62f0*/  FMUL.FTZ R28, R28, R0.reuse ;  /* 0x000000001c1c7220 */ /* 0x080fe20000410000 */
[----:B------:R-:W-:Y:S01]  /*6300*/  UMOV UR58, UR6 ;  /* 0x00000006003a7c82 */ /* 0x000fe20008000000 */
[----:B------:R-:W-:Y:S01]  /*6310*/  UIADD3 UR11, UR6, 0x300, URZ ;  /* 0x00000300060b7890 */ /* 0x000fe2000fffe03f */
[----:B------:R-:W-:Y:S01]  /*6320*/  HGMMA.64x16x16.F32 R168, gdesc[UR56], RZ, !UPT, gsb0 ;  /* 0x0020000038a879f0 */ /* 0x000fe2000c0008ff */
[----:B------:R-:W-:Y:S01]  /*6330*/  UIADD3 UR58, UR6, 0x180, URZ ;  /* 0x00000180063a7890 */ /* 0x000fe2000fffe03f */
[-C--:B------:R-:W-:Y:S01]  /*6340*/  FMUL.FTZ R29, R29, R0.reuse ;  /* 0x000000001d1d7220 */ /* 0x080fe20000410000 */
[----:B------:R-:W-:Y:S01]  /*6350*/  UMOV UR50, UR10 ;  /* 0x0000000a00327c82 */ /* 0x000fe20008000000 */
        /* <DEDUP_REMOVED lines=119> */
[----:B------:R-:W-:Y:S01]  /*6ad0*/  FMUL.FTZ R119, R119, R2 ;  /* 0x0000000277777220 */ /* 0x000fe20000410000 */
[----:B------:R-:W-:-:S02]  /*6ae0*/  WARPGROUP.DEPBAR.LE gsb0, 0x0 ;  /* 0x00008000000079c5 */ /* 0x000fc40000010000 */
[----:B------:R-:W-:-:S06]  /*6af0*/  WARPGROUP.ARRIVE ;  /* 0x00000000000079c5 */ /* 0x000fcc0000000000 */
[----:B------:R-:W-:Y:S01]  /*6b00*/  HGMMA.64x16x16.F32 R144, gdesc[UR56], RZ, !UPT, gsb0 ;  /* 0x00200000389079f0 */ /* 0x000fe2000c0008ff */
[----:B------:R-:W-:Y:S01]  /*6b10*/  UMOV UR56, UR52 ;  /* 0x0000003400387c82 */ /* 0x000fe20008000000 */
[----:B------:R-:W-:Y:S01]  /*6b20*/  UMOV UR57, UR53 ;  /* 0x0000003500397c82 */ /* 0x000fe20008000000 */
[----:B------:R-:W-:Y:S01]  /*6b30*/  UMOV UR58, UR10 ;  /* 0x0000000a003a7c82 */ /* 0x000fe20008000000 */
[----:B------:R-:W-:Y:S01]  /*6b40*/  UMOV UR59, 0x40000040 ;  /* 0x40000040003b7882 */ /* 0x000fe20000000000 */
[----:B------:R-:W-:Y:S01]  /*6b50*/  UIADD3 UR10, UR6, 0x82, URZ ;  /* 0x00000082060a7890 */ /* 0x000fe2000fffe03f */
[----:B------:R-:W-:Y:S02]  /*6b60*/  WARPGROUP.DEPBAR.LE gsb0, 0x0 ;  /* 0x00008000000079c5 */ /* 0x000fe40000010000 */
[----:B------:R-:W-:-:S06]  /*6b70*/  WARPGROUP.ARRIVE ;  /* 0x00000000000079c5 */ /* 0x000fcc0000000000 */
[----:B------:R-:W-:Y:S01]  /*6b80*/  HGMMA.64x16x16.F32 R136, gdesc[UR52], RZ, !UPT, gsb0 ;  /* 0x00200000348879f0 */ /* 0x000fe2000c0008ff */
[----:B------:R-:W-:Y:S01]  /*6b90*/  UMOV UR54, UR11 ;  /* 0x0000000b00367c82 */ /* 0x000fe20008000000 */
[----:B------:R-:W-:Y:S01]  /*6ba0*/  UMOV UR55, 0x40000040 ;  /* 0x4000004000377882 */ /* 0x000fe20000000000 */
[----:B------:R-:W-:Y:S01]  /*6bb0*/  UIADD3 UR11, UR6, 0x102, URZ ;  /* 0x00000102060b7890 */ /* 0x000fe2000fffe03f */
        /* <DEDUP_REMOVED lines=454> */
.L_x_2259:
[----:B------:R-:W-:Y:S01]  /*8820*/  ULEA UR10, UR7, UR39, 0x3 ;  /* 0x00000027070a7291 */ /* 0x000fe2000f8e183f */
[----:B------:R-:W-:-:S05]  /*8830*/  IMAD.U32 R0, RZ, RZ, UR61 ;  /* 0x0000003dff007e24 */ /* 0x000fca000f8e00ff */
[----:B------:R-:W-:-:S04]  /*8840*/  SHF.L.U32 R0, R0, 0x1f, RZ ;  /* 0x0000001f00007819 */ /* 0x000fc800000006ff */
[----:B------:R0:W1:Y:S01]  /*8850*/  SYNCS.PHASECHK.TRANS64.TRYWAIT P3, [UR10+0x36850], R0 ;  /* 0x03685000ff0075a7 */ /* 0x000062000806014a */
[----:B------:R-:W-:Y:S05]  /*8860*/  @!P0 BRA `(.L_x_2260) ;  /* 0x0000000000048947 */ /* 0x000fea0003800000 */
[----:B------:R-:W-:Y:S01]  /*8870*/  BPT.TRAP 0x1 ;  /* 0x000000040000795c */ /* 0x000fe20000300000 */
.L_x_2260:
[----:B-1----:R-:W-:Y:S05]  /*8880*/  @P3 BRA `(.L_x_2261) ;  /* 0x0000000000083947 */ /* 0x002fea0003800000 */
[----:B------:R-:W1:Y:S02]  /*8890*/  SYNCS.PHASECHK.TRANS64.TRYWAIT P3, [UR10+0x36850], R0 ;  /* 0x03685000ff0075a7 */ /* 0x000e64000806014a */
[----:B-1----:R-:W-:Y:S05]  /*88a0*/  @!P3 BRA `(.L_x_2262) ;  /* 0x00000120008cb947 */ /* 0x002fea0003800000 */
.L_x_2261:
[----:B------:R-:W-:Y:S01]  /*88b0*/  UIADD3 UR6, UR39, 0x400, URZ ;  /* 0x0000040027067890 */ /* 0x000fe2000fffe03f */
[----:B------:R-:W-:Y:S01]  /*88c0*/  WARPGROUP.ARRIVE ;  /* 0x00000000000079c5 */ /* 0x000fe20000000000 */
[----:B------:R-:W-:Y:S01]  /*88d0*/  R2UR UR18, R22 ;  /* 0x00000000161272ca */ /* 0x000fe200000e0000 */
[----:B------:R-:W-:Y:S01]  /*88e0*/  UMOV UR61, UR60 ;  /* 0x0000003c003d7c82 */ /* 0x000fe20008000000 */
[----:B------:R-:W-:Y:S01]  /*88f0*/  USHF.R.U32.HI UR6, URZ, 0x4, UR6 ;  /* 0x000000043f067899 */ /* 0x000fe20008011606 */
[----:B------:R-:W-:Y:S02]  /*8900*/  R2UR UR15, R16 ;  /* 0x00000000100f72ca */ /* 0x000fe400000e0000 */
[----:B------:R-:W-:Y:S01]  /*8910*/  R2UR UR11, R17 ;  /* 0x00000000110b72ca */ /* 0x000fe200000e0000 */
[----:B------:R-:W-:-:S04]  /*8920*/  ULOP3.LUT UR6, UR6, 0x3fff, URZ, 0xc0, !UPT ;  /* 0x00003fff06067892 */ /* 0x000fc8000f8ec03f */
[----:B------:R-:W-:-:S03]  /*8930*/  ULOP3.LUT UR6, UR6, 0x3800000, URZ, 0xfc, !UPT ;  /* 0x0380000006067892 */ /* 0x000fc6000f8efc3f */
[----:B------:R-:W-:Y:S01]  /*8940*/  VIADD R3, R23, UR18 ;  /* 0x0000001217037c36 */ /* 0x000fe20008000000 */
[----:B------:R-:W-:Y:S02]  /*8950*/  UIMAD UR14, UR7, 0xa80, UR6 ;  /* 0x00000a80070e78a4 */ /* 0x000fe4000f8e0206 */
[----:B------:R-:W-:Y:S01]  /*8960*/  IMAD.U32 R4, RZ, RZ, UR15 ;  /* 0x0000000fff047e24 */ /* 0x000fe2000f8e00ff */
[----:B------:R-:W-:Y:S01]  /*8970*/  UMOV UR7, 0x40000040 ;  /* 0x4000004000077882 */ /* 0x000fe20000000000 */
[----:B------:R-:W-:-:S03]  /*8980*/  R2UR UR15, R8 ;  /* 0x00000000080f72ca */ /* 0x000fc600000e0000 */
[----:B------:R-:W-:Y:S02]  /*8990*/  UMOV UR6, UR14 ;  /* 0x0000000e00067c82 */ /* 0x000fe40008000000 */
[----:B------:R-:W-:Y:S01]  /*89a0*/  HGMMA.64x192x16.F32 R24, R200, gdesc[UR4].tnspB, R24, gsb0 ;  /* 0x42e00004c8187df0 */ /* 0x000fe20008000818 */
[----:B------:R-:W-:Y:S01]  /*89b0*/  UIADD3 UR6, UR14, 0x80, URZ ;  /* 0x000000800e067890 */ /* 0x000fe2000fffe03f */
[----:B------:R-:W-:-:S06]  /*89c0*/  UMOV UR7, 0x40000040 ;  /* 0x4000004000077882 */ /* 0x000fcc0000000000 */
[----:B------:R-:W-:Y:S01]  /*89d0*/  UISETP.GT.AND UP1, UPT, UR37, UR15, UPT ;  /* 0x0000000f2500728c */ /* 0x000fe2000bf24270 */
[----:B------:R-:W-:Y:S02]  /*89e0*/  WARPGROUP.DEPBAR.LE gsb0, 0x0 ;  /* 0x00008000000079c5 */ /* 0x000fe40000010000 */
[----:B------:R-:W-:-:S09]  /*89f0*/  WARPGROUP.ARRIVE ;  /* 0x00000000000079c5 */ /* 0x000fd20000000000 */
        /* <DEDUP_REMOVED lines=16> */
[----:B------:R-:W-:Y:S02]  /*8b00*/  UIMAD UR6, UR37, -0x70, URZ ;  /* 0xffffff90250678a4 */ /* 0x000fe4000f8e023f */
[----:B------:R-:W-:Y:S02]  /*8b10*/  UIADD3 UR37, UR37, -0x1, URZ ;  /* 0xffffffff25257890 */ /* 0x000fe4000fffe03f */
[----:B------:R-:W0:Y:S02]  /*8b20*/  SHFL.IDX PT, R2, R3, 0x1, 0x1c1f ;  /* 0x003c1f0003027f89 */ /* 0x000e2400000e0000 */
[----:B------:R-:W-:Y:S01]  /*8b30*/  IMAD.U32 R11, RZ, RZ, UR6 ;  /* 0x00000006ff0b7e24 */ /* 0x000fe2000f8e00ff */
[----:B------:R-:W-:Y:S01]  /*8b40*/  UIADD3 UR6, UR14, 0x200, URZ ;  /* 0x000002000e067890 */ /* 0x000fe2000fffe03f */
[----:B------:R-:W1:Y:S03]  /*8b50*/  SHFL.IDX PT, R3, R3, RZ, 0x1c1f ;  /* 0x001c1fff03037589 */ /* 0x000e6600000e0000 */
[----:B------:R-:W-:-:S04]  /*8b60*/  IADD3 R0, -R18, 0x1, R11 ;  /* 0x0000000112007810 */ /* 0x000fc80007ffe10b */
[----:B------:R-:W-:Y:S01]  /*8b70*/  IADD3 R0, -R4, UR11, R0 ;  /* 0x0000000b04007c10 */ /* 0x000fe2000fffe100 */
[----:B------:R-:W-:-:S04]  /*8b80*/  ULDC UR11, c[0x0][0x988] ;  /* 0x00026200000b7ab9 */ /* 0x000fc80000000800 */
[C---:B0-----:R-:W-:Y:S02]  /*8b90*/  IMAD.IADD R2, R0.reuse, 0x1, R2 ;  /* 0x0000000100027824 */ /* 0x041fe400078e0202 */
[----:B-1----:R-:W-:-:S03]  /*8ba0*/  IMAD.IADD R0, R0, 0x1, R3 ;  /* 0x0000000100007824 */ /* 0x002fc600078e0203 */
        /* <DEDUP_REMOVED lines=81> */
[----:B------:R-:W-:Y:S01]  /*90c0*/  FSEL R127, R127, -INF , P5 ;  /* 0xff8000007f7f7808 */ /* 0x000fe20002800000 */
[----:B------:R-:W-:Y:S02]  /*90d0*/  WARPGROUP.DEPBAR.LE gsb0, 0x0 ;  /* 0x00008000000079c5 */ /* 0x000fe40000010000 */
[----:B------:R-:W-:Y:S01]  /*90e0*/  WARPGROUP.ARRIVE ;  /* 0x00000000000079c5 */ /* 0x000fe20000000000 */
[----:B------:R-:W-:-:S02]  /*90f0*/  FMNMX.FTZ R4, R126, R4, !PT ;  /* 0x000000047e047209 */ /* 0x000fc40007810000 */
[C---:B------:R-:W-:Y:S02]  /*9100*/  ISETP.GT.AND P6, PT, R0.reuse, RZ, PT ;  /* 0x000000ff0000720c */ /* 0x040fe40003fc4270 */
[----:B------:R-:W-:Y:S01]  /*9110*/  FMNMX.FTZ R4, R127, R4, !PT ;  /* 0x000000047f047209 */ /* 0x000fe20007810000 */
[----:B------:R-:W-:Y:S01]  /*9120*/  HGMMA.64x192x16.F32 R24, R184, gdesc[UR4].tnspB, R24, gsb0 ;  /* 0x42e00004b8187df0 */ /* 0x000fe20008000818 */
[----:B------:R-:W-:Y:S01]  /*9130*/  UIADD3 UR6, UR14, 0x280, URZ ;  /* 0x000002800e067890 */ /* 0x000fe2000fffe03f */
[----:B------:R-:W-:Y:S01]  /*9140*/  ISETP.GT.AND P5, PT, R0, 0x1, PT ;  /* 0x000000010000780c */ /* 0x000fe20003fa4270 */
[----:B------:R-:W-:Y:S01]  /*9150*/  UMOV UR7, 0x40000040 ;  /* 0x4000004000077882 */ /* 0x000fe20000000000 */
[----:B------:R-:W0:Y:S01]  /*9160*/  SHFL.BFLY PT, R2, R4, 0x2, 0x1f ;  /* 0x0c401f0004027f89 */ /* 0x000e2200000e0000 */
[----:B------:R-:W-:Y:S02]  /*9170*/  FSEL R168, R168, -INF , P6 ;  /* 0xff800000a8a87808 */ /* 0x000fe40003000000 */
[----:B------:R-:W-:-:S02]  /*9180*/  ISETP.GT.AND P4, PT, R0, 0x8, PT ;  /* 0x000000080000780c */ /* 0x000fc40003f84270 */
[----:B------:R-:W-:Y:S02]  /*9190*/  FSEL R169, R169, -INF , P5 ;  /* 0xff800000a9a97808 */ /* 0x000fe40002800000 */
[----:B------:R-:W-:Y:S02]  /*91a0*/  ISETP.GT.AND P6, PT, R0, 0x9, PT ;  /* 0x000000090000780c */ /* 0x000fe40003fc4270 */
[----:B------:R-:W-:Y:S02]  /*91b0*/  FSEL R172, R172, -INF , P4 ;  /* 0xff800000acac7808 */ /* 0x000fe40002000000 */
[----:B------:R-:W-:Y:S02]  /*91c0*/  FSEL R173, R173, -INF , P6 ;  /* 0xff800000adad7808 */ /* 0x000fe40003000000 */
[C---:B------:R-:W-:Y:S02]  /*91d0*/  ISETP.GT.AND P6, PT, R0.reuse, 0x10, PT ;  /* 0x000000100000780c */ /* 0x040fe40003fc4270 */
[----:B------:R-:W-:-:S02]  /*91e0*/  ISETP.GT.AND P5, PT, R0, 0x11, PT ;  /* 0x000000110000780c */ /* 0x000fc40003fa4270 */
[----:B------:R-:W-:Y:S02]  /*91f0*/  FSEL R160, R160, -INF , P6 ;  /* 0xff800000a0a07808 */ /* 0x000fe40003000000 */
[C---:B------:R-:W-:Y:S02]  /*9200*/  ISETP.GT.AND P4, PT, R0.reuse, 0x18, PT ;  /* 0x000000180000780c */ /* 0x040fe40003f84270 */
[----:B------:R-:W-:Y:S02]  /*9210*/  FSEL R161, R161, -INF , P5 ;  /* 0xff800000a1a17808 */ /* 0x000fe40002800000 */
[----:B------:R-:W-:Y:S02]  /*9220*/  ISETP.GT.AND P6, PT, R0, 0x19, PT ;  /* 0x000000190000780c */ /* 0x000fe40003fc4270 */
[----:B0-----:R-:W-:Y:S02]  /*9230*/  FMNMX.FTZ R4, R4, R2, !PT ;  /* 0x0000000204047209 */ /* 0x001fe40007810000 */
[----:B------:R-:W-:-:S02]  /*9240*/  FSEL R164, R164, -INF , P4 ;  /* 0xff800000a4a47808 */ /* 0x000fc40002000000 */
[----:B------:R-:W-:Y:S01]  /*9250*/  FSEL R165, R165, -INF , P6 ;  /* 0xff800000a5a57808 */ /* 0x000fe20003000000 */
[----:B------:R-:W0:Y:S01]  /*9260*/  SHFL.BFLY PT, R2, R4, 0x1, 0x1f ;  /* 0x0c201f0004027f89 */ /* 0x000e2200000e0000 */
[C---:B------:R-:W-:Y:S02]  /*9270*/  ISETP.GT.AND P6, PT, R0.reuse, 0x20, PT ;  /* 0x000000200000780c */ /* 0x040fe40003fc4270 */
[----:B------:R-:W-:Y:S02]  /*9280*/  ISETP.GT.AND P5, PT, R0, 0x21, PT ;  /* 0x000000210000780c */ /* 0x000fe40003fa4270 */
[----:B------:R-:W-:Y:S02]  /*9290*/  FSEL R152, R152, -INF , P6 ;  /* 0xff80000098987808 */ /* 0x000fe40003000000 */
[----:B------:R-:W-:Y:S02]  /*92a0*/  ISETP.GT.AND P4, PT, R0, 0x28, PT ;  /* 0x000000280000780c */ /* 0x000fe40003f84270 */
[----:B------:R-:W-:-:S02]  /*92b0*/  FSEL R153, R153, -INF , P5 ;  /* 0xff80000099997808 */ /* 0x000fc40002800000 */
[----:B------:R-:W-:Y:S02]  /*92c0*/  ISETP.GT.AND P6, PT, R0, 0x29, PT ;  /* 0x000000290000780c */ /* 0x000fe40003fc4270 */
[----:B------:R-:W-:Y:S02]  /*92d0*/  FSEL R156, R156, -INF , P4 ;  /* 0xff8000009c9c7808 */ /* 0x000fe40002000000 */
[----:B------:R-:W-:Y:S02]  /*92e0*/  FSEL R157, R157, -INF , P6 ;  /* 0xff8000009d9d7808 */ /* 0x000fe40003000000 */
[C---:B------:R-:W-:Y:S02]  /*92f0*/  ISETP.GT.AND P6, PT, R0.reuse, 0x30, PT ;  /* 0x000000300000780c */ /* 0x040fe40003fc4270 */
[----:B------:R-:W-:Y:S02]  /*9300*/  ISETP.GT.AND P5, PT, R0, 0x31, PT ;  /* 0x000000310000780c */ /* 0x000fe40003fa4270 */
[----:B------:R-:W-:-:S02]  /*9310*/  FSEL R144, R144, -INF , P6 ;  /* 0xff80000090907808 */ /* 0x000fc40003000000 */
[----:B------:R-:W-:Y:S02]  /*9320*/  ISETP.GT.AND P4, PT, R0, 0x38, PT ;  /* 0x000000380000780c */ /* 0x000fe40003f84270 */
[----:B0-----:R-:W-:Y:S02]  /*9330*/  FMNMX.FTZ R4, R4, R2, !PT ;  /* 0x0000000204047209 */ /* 0x001fe40007810000 */
[----:B------:R-:W-:Y:S02]  /*9340*/  FMNMX.FTZ R2, R168, R10, !PT ;  /* 0x0000000aa8027209 */ /* 0x000fe40007810000 */
[----:B------:R-:W-:Y:S01]  /*9350*/  FSEL R145, R145, -INF , P5 ;  /* 0xff80000091917808 */ /* 0x000fe20002800000 */
[----:B------:R-:W-:Y:S01]  /*9360*/  FMUL.FTZ R11, R4, UR11 ;  /* 0x0000000b040b7c20 */ /* 0x000fe20008410000 */
[----:B------:R-:W-:Y:S02]  /*9370*/  FMNMX.FTZ R3, R169, R2, !PT ;  /* 0x00000002a9037209 */ /* 0x000fe40007810000 */
[----:B------:R-:W-:-:S02]  /*9380*/  ISETP.GT.AND P6, PT, R0, 0x39, PT ;  /* 0x000000390000780c */ /* 0x000fc40003fc4270 */
[----:B------:R-:W-:Y:S02]  /*9390*/  FMNMX.FTZ R2, R172, R3, !PT ;  /* 0x00000003ac027209 */ /* 0x000fe40007810000 */
[----:B------:R-:W-:Y:S02]  /*93a0*/  FSEL R148, R148, -INF , P4 ;  /* 0xff80000094947808 */ /* 0x000fe40002000000 */
[----:B------:R-:W-:Y:S02]  /*93b0*/  FMNMX.FTZ R3, R173, R2, !PT ;  /* 0x00000002ad037209 */ /* 0x000fe40007810000 */
[----:B------:R-:W-:Y:S02]  /*93c0*/  FSEL R149, R149, -INF , P6 ;  /* 0xff80000095957808 */ /* 0x000fe40003000000 */
[----:B------:R-:W-:Y:S02]  /*93d0*/  FMNMX.FTZ R2, R160, R3, !PT ;  /* 0x00000003a0027209 */ /* 0x000fe40007810000 */
[----:B------:R-:W-:-:S02]  /*93e0*/  ISETP.GT.AND P6, PT, R0, 0x40, PT ;  /* 0x000000400000780c */ /* 0x000fc40003fc4270 */
[----:B------:R-:W-:Y:S02]  /*93f0*/  FMNMX.FTZ R3, R161, R2, !PT ;  /* 0x00000002a1037209 */ /* 0x000fe40007810000 */
[----:B------:R-:W-:Y:S02]  /*9400*/  ISETP.GT.AND P5, PT, R0, 0x41, PT ;  /* 0x000000410000780c */ /* 0x000fe40003fa4270 */
[----:B------:R-:W-:Y:S02]  /*9410*/  FMNMX.FTZ R2, R164, R3, !PT ;  /* 0x00000003a4027209 */ /* 0x000fe40007810000 */
[----:B------:R-:W-:Y:S02]  /*9420*/  FSEL R136, R136, -INF , P6 ;  /* 0xff80000088887808 */ /* 0x000fe40003000000 */
[----:B------:R-:W-:Y:S02]  /*9430*/  FMNMX.FTZ R3, R165, R2, !PT ;  /* 0x00000002a5037209 */ /* 0x000fe40007810000 */
[----:B------:R-:W-:-:S02]  /*9440*/  ISETP.GT.AND P4, PT, R0, 0x48, PT ;  /* 0x000000480000780c */ /* 0x000fc40003f84270 */
[----:B------:R-:W-:Y:S02]  /*9450*/  FMNMX.FTZ R2, R152, R3, !PT ;  /* 0x0000000398027209 */ /* 0x000fe40007810000 */
[----:B------:R-:W-:Y:S02]  /*9460*/  FSEL R137, R137, -INF , P5 ;  /* 0xff80000089897808 */ /* 0x000fe40002800000 */
[----:B------:R-:W-:Y:S02]  /*9470*/  FMNMX.FTZ R3, R153, R2, !PT ;  /* 0x0000000299037209 */ /* 0x000fe40007810000 */
[----:B------:R-:W-:Y:S02]  /*9480*/  FSETP.NEU.FTZ.AND P3, PT, R4, -INF , PT ;  /* 0xff8000000400780b */ /* 0x000fe40003f7d000 */
[----:B------:R-:W-:Y:S02]  /*9490*/  FMNMX.FTZ R2, R156, R3, !PT ;  /* 0x000000039c027209 */ /* 0x000fe40007810000 */
[----:B------:R-:W-:-:S02]  /*94a0*/  ISETP.GT.AND P6, PT, R0, 0x49, PT ;  /* 0x000000490000780c */ /* 0x000fc40003fc4270 */
[----:B------:R-:W-:Y:S02]  /*94b0*/  FMNMX.FTZ R3, R157, R2, !PT ;  /* 0x000000029d037209 */ /* 0x000fe40007810000 */
[----:B------:R-:W-:Y:S02]  /*94c0*/  FSEL R140, R140, -INF , P4 ;  /* 0xff8000008c8c7808 */ /* 0x000fe40002000000 */
[----:B------:R-:W-:Y:S02]  /*94d0*/  FMNMX.FTZ R2, R144, R3, !PT ;  /* 0x0000000390027209 */ /* 0x000fe40007810000 */
[----:B------:R-:W-:Y:S02]  /*94e0*/  FSEL R11, R11, RZ, P3 ;  /* 0x000000ff0b0b7208 */ /* 0x000fe40001800000 */
[----:B------:R-:W-:Y:S02]  /*94f0*/  FMNMX.FTZ R3, R145, R2, !PT ;  /* 0x0000000291037209 */ /* 0x000fe40007810000 */
[----:B------:R-:W-:Y:S01]  /*9500*/  FSEL R141, R141, -INF , P6 ;  /* 0xff8000008d8d7808 */ /* 0x000fe20003000000 */
[--C-:B------:R-:W-:Y:S01]  /*9510*/  FFMA.FTZ R193, R154, UR11, -R11.reuse ;  /* 0x0000000b9ac17c23 */ /* 0x100fe2000801080b */
[----:B------:R-:W-:Y:S01]  /*9520*/  FMNMX.FTZ R2, R148, R3, !PT ;  /* 0x0000000394027209 */ /* 0x000fe20007810000 */
[--C-:B------:R-:W-:Y:S01]  /*9530*/  FFMA.FTZ R20, R155, UR11, -R11.reuse ;  /* 0x0000000b9b147c23 */ /* 0x100fe2000801080b */
[----:B------:R-:W-:Y:S01]  /*9540*/  ISETP.GT.AND P6, PT, R0, 0x50, PT ;  /* 0x000000500000780c */ /* 0x000fe20003fc4270 */
[--C-:B------:R-:W-:Y:S01]  /*9550*/  FFMA.FTZ R195, R158, UR11, -R11.reuse ;  /* 0x0000000b9ec37c23 */ /* 0x100fe2000801080b */
[----:B------:R-:W-:Y:S01]  /*9560*/  FMNMX.FTZ R3, R149, R2, !PT ;  /* 0x0000000295037209 */ /* 0x000fe20007810000 */
        /* <DEDUP_REMOVED lines=8> */
[--C-:B------:R-:W-:Y:S01]  /*95f0*/  FFMA.FTZ R203, R174, UR11, -R11.reuse ;  /* 0x0000000baecb7c23 */ /* 0x100fe2000801080b */
[----:B------:R-:W-:Y:S01]  /*9600*/  ISETP.GT.AND P4, PT, R0, 0x58, PT ;  /* 0x000000580000780c */ /* 0x000fe20003f84270 */
[----:B------:R-:W-:Y:S01]  /*9610*/  MUFU.EX2 R201, R201 ;  /* 0x000000c900c97308 */ /* 0x000fe20000000800 */
        /* <DEDUP_REMOVED lines=14> */
[----:B------:R-:W-:Y:S01]  /*9700*/  FSEL R133, R133, -INF , P6 ;  /* 0xff80000085857808 */ /* 0x000fe20003000000 */
[----:B------:R-:W-:Y:S01]  /*9710*/  MUFU.EX2 R203, R203 ;  /* 0x000000cb00cb7308 */ /* 0x000fe20000000800 */
[----:B------:R-:W-:Y:S01]  /*9720*/  ISETP.GT.AND P6, PT, R0, 0x60, PT ;  /* 0x000000600000780c */ /* 0x000fe20003fc4270 */
[--C-:B------:R-:W-:Y:S01]  /*9730*/  FFMA.FTZ R15, R167, UR11, -R11.reuse ;  /* 0x0000000ba70f7c23 */ /* 0x100fe2000801080b */
[----:B------:R-:W-:Y:S01]  /*9740*/  FMNMX.FTZ R2, R132, R3, !PT ;  /* 0x0000000384027209 */ /* 0x000fe20007810000 */
[--C-:B------:R-:W-:Y:S01]  /*9750*/  FFMA.FTZ R191, R150, UR11, -R11.reuse ;  /* 0x0000000b96bf7c23 */ /* 0x100fe2000801080b */
[----:B------:R-:W-:Y:S01]  /*9760*/  ISETP.GT.AND P5, PT, R0, 0x61, PT ;  /* 0x000000610000780c */ /* 0x000fe20003fa4270 */
[--C-:B------:R-:W-:Y:S01]  /*9770*/  FFMA.FTZ R122, R122, UR11, -R11.reuse ;  /* 0x0000000b7a7a7c23 */ /* 0x100fe2000801080b */
[----:B------:R-:W-:Y:S01]  /*9780*/  FSEL R155, R120, -INF , P6 ;  /* 0xff800000789b7808 */ /* 0x000fe20003000000 */
[----:B------:R-:W-:Y:S01]  /*9790*/  MUFU.EX2 R13, R13 ;  /* 0x0000000d000d7308 */ /* 0x000fe20000000800 */
[----:B------:R-:W-:Y:S01]  /*97a0*/  FMNMX.FTZ R2, R133, R2, !PT ;  /* 0x0000000285027209 */ /* 0x000fe20007810000 */
[--C-:B------:R-:W-:Y:S01]  /*97b0*/  FFMA.FTZ R120, R151, UR11, -R11.reuse ;  /* 0x0000000b97787c23 */ /* 0x100fe2000801080b */
[C---:B------:R-:W-:Y:S01]  /*97c0*/  ISETP.GT.AND P4, PT, R0.reuse, 0x68, PT ;  /* 0x000000680000780c */ /* 0x040fe20003f84270 */
[--C-:B------:R-:W-:Y:S01]  /*97d0*/  FFMA.FTZ R123, R123, UR11, -R11.reuse ;  /* 0x0000000b7b7b7c23 */ /* 0x100fe2000801080b */
[----:B------:R-:W-:Y:S01]  /*97e0*/  FSEL R158, R121, -INF , P5 ;  /* 0xff800000799e7808 */ /* 0x000fe20002800000 */
[--C-:B------:R-:W-:Y:S01]  /*97f0*/  FFMA.FTZ R121, R143, UR11, -R11.reuse ;  /* 0x0000000b8f797c23 */ /* 0x100fe2000801080b */
[----:B------:R-:W-:Y:S01]  /*9800*/  FMNMX.FTZ R3, R155, R2, !PT ;  /* 0x000000029b037209 */ /* 0x000fe20007810000 */
[----:B------:R-:W-:Y:S01]  /*9810*/  MUFU.EX2 R197, R197 ;  /* 0x000000c500c57308 */ /* 0x000fe20000000800 */
[----:B------:R-:W-:Y:S01]  /*9820*/  ISETP.GT.AND P6, PT, R0, 0x69, PT ;  /* 0x000000690000780c */ /* 0x000fe20003fc4270 */
[--C-:B------:R-:W-:Y:S01]  /*9830*/  FFMA.FTZ R126, R126, UR11, -R11.reuse ;  /* 0x0000000b7e7e7c23 */ /* 0x100fe2000801080b */
[----:B------:R-:W-:Y:S01]  /*9840*/  FSEL R146, R124, -INF , P4 ;  /* 0xff8000007c927808 */ /* 0x000fe20002000000 */
[----:B------:R-:W-:Y:S01]  /*9850*/  FFMA.FTZ R124, R139, UR11, -R11 ;  /* 0x0000000b8b7c7c23 */ /* 0x000fe2000801080b */
[----:B------:R-:W-:-:S02]  /*9860*/  FMNMX.FTZ R3, R158, R3, !PT ;  /* 0x000000039e037209 */ /* 0x000fc40007810000 */
[----:B------:R-:W-:Y:S01]  /*9870*/  FSEL R159, R125, -INF , P6 ;  /* 0xff8000007d9f7808 */ /* 0x000fe20003000000 */
[----:B------:R-:W-:Y:S01]  /*9880*/  FFMA.FTZ R125, R147, UR11, -R11 ;  /* 0x0000000b937d7c23 */ /* 0x000fe2000801080b */
[----:B------:R-:W-:Y:S01]  /*9890*/  FMNMX.FTZ R0, R146, R3, !PT ;  /* 0x0000000392007209 */ /* 0x000fe20007810000 */
[----:B------:R-:W-:Y:S03]  /*98a0*/  MUFU.EX2 R14, R14 ;  /* 0x0000000e000e7308 */ /* 0x000fe60000000800 */
[----:B------:R-:W-:-:S05]  /*98b0*/  FMNMX.FTZ R0, R159, R0, !PT ;  /* 0x000000009f007209 */ /* 0x000fca0007810000 */
[----:B------:R-:W0:Y:S01]  /*98c0*/  SHFL.BFLY PT, R2, R0, 0x2, 0x1f ;  /* 0x0c401f0000027f89 */ /* 0x000e2200000e0000 */
[----:B------:R-:W-:Y:S08]  /*98d0*/  MUFU.EX2 R199, R199 ;  /* 0x000000c700c77308 */ /* 0x000ff00000000800 */
[----:B------:R-:W-:Y:S08]  /*98e0*/  MUFU.EX2 R15, R15 ;  /* 0x0000000f000f7308 */ /* 0x000ff00000000800 */
[----:B------:R-:W-:Y:S01]  /*98f0*/  MUFU.EX2 R193, R193 ;  /* 0x000000c100c17308 */ /* 0x000fe20000000800 */
[----:B------:R-:W-:-:S02]  /*9900*/  WARPGROUP.DEPBAR.LE gsb0, 0x0 ;  /* 0x00008000000079c5 */ /* 0x000fc40000010000 */
[----:B------:R-:W-:Y:S01]  /*9910*/  WARPGROUP.ARRIVE ;  /* 0x00000000000079c5 */ /* 0x000fe20000000000 */
[----:B0-----:R-:W-:Y:S01]  /*9920*/  FMNMX.FTZ R2, R0, R2, !PT ;  /* 0x0000000200027209 */ /* 0x001fe20007810000 */
[--C-:B------:R-:W-:Y:S01]  /*9930*/  FFMA.FTZ R185, R138, UR11, -R11.reuse ;  /* 0x0000000b8ab97c23 */ /* 0x100fe2000801080b */
[----:B------:R-:W-:Y:S01]  /*9940*/  FSEL R0, R4, RZ, P3 ;  /* 0x000000ff04007208 */ /* 0x000fe20001800000 */
[----:B------:R-:W-:Y:S01]  /*9950*/  FFMA.FTZ R187, R142, UR11, -R11 ;  /* 0x0000000b8ebb7c23 */ /* 0x000fe2000801080b */
[----:B------:R-:W-:Y:S01]  /*9960*/  MUFU.EX2 R20, R20 ;  /* 0x0000001400147308 */ /* 0x000fe20000000800 */
[----:B------:R-:W-:Y:S01]  /*9970*/  HGMMA.64x192x16.F32 R24, R180, gdesc[UR4].tnspB, R24, gsb0 ;  /* 0x42e00004b4187df0 */ /* 0x000fe20008000818 */
[----:B------:R-:W-:Y:S01]  /*9980*/  UIADD3 UR6, UR14, 0x300, URZ ;  /* 0x000003000e067890 */ /* 0x000fe2000fffe03f */
[----:B------:R-:W0:Y:S01]  /*9990*/  SHFL.BFLY PT, R3, R2, 0x1, 0x1f ;  /* 0x0c201f0002037f89 */ /* 0x000e2200000e0000 */
[----:B------:R-:W-:Y:S01]  /*99a0*/  UMOV UR7, 0x40000040 ;  /* 0x4000004000077882 */ /* 0x000fe20000000000 */
[----:B------:R-:W-:Y:S01]  /*99b0*/  FADD.FTZ R0, -R0, R9 ;  /* 0x0000000900007221 */ /* 0x000fe20000010100 */
[----:B------:R-:W-:-:S02]  /*99c0*/  PLOP3.LUT P3, PT, PT, PT, UP1, 0x80, 0x0 ;  /* 0x000000000000781c */ /* 0x000fc40003f6f018 */
[----:B------:R-:W-:Y:S08]  /*99d0*/  MUFU.EX2 R195, R195 ;  /* 0x000000c300c37308 */ /* 0x000ff00000000800 */
[----:B------:R-:W-:Y:S08]  /*99e0*/  MUFU.EX2 R21, R21 ;  /* 0x0000001500157308 */ /* 0x000ff00000000800 */
[----:B------:R-:W-:Y:S01]  /*99f0*/  MUFU.EX2 R189, R189 ;  /* 0x000000bd00bd7308 */ /* 0x000fe20000000800 */
[----:B0-----:R-:W-:Y:S01]  /*9a00*/  FMNMX.FTZ R3, R2, R3, !PT ;  /* 0x0000000302037209 */ /* 0x001fe20007810000 */
[----:B------:R-:W-:-:S03]  /*9a10*/  FMUL.FTZ R2, R0, UR11 ;  /* 0x0000000b00027c20 */ /* 0x000fc60008410000 */
[----:B------:R-:W-:-:S03]  /*9a20*/  FSETP.NEU.FTZ.AND P4, PT, R3, -INF , PT ;  /* 0xff8000000300780b */ /* 0x000fc60003f9d000 */
[----:B------:R-:W-:Y:S01]  /*9a30*/  MUFU.EX2 R125, R125 ;  /* 0x0000007d007d7308 */ /* 0x000fe20000000800 */
[----:B------:R-:W-:-:S05]  /*9a40*/  FSEL R9, R3, RZ, P4 ;  /* 0x000000ff03097208 */ /* 0x000fca0002000000 */
[----:B------:R-:W-:Y:S02]  /*9a50*/  FADD.FTZ R9, -R9, R10 ;  /* 0x0000000a09097221 */ /* 0x000fe40000010100 */
[----:B------:R-:W0:Y:S01]  /*9a60*/  MUFU.EX2 R2, R2 ;  /* 0x0000000200027308 */ /* 0x000e220000000800 */
[----:B------:R-:W-:Y:S02]  /*9a70*/  IMAD.U32 R10, RZ, RZ, UR38 ;  /* 0x00000026ff0a7e24 */ /* 0x000fe4000f8e00ff */
[----:B------:R-:W-:Y:S02]  /*9a80*/  FMUL.FTZ R0, R9, UR11 ;  /* 0x0000000b09007c20 */ /* 0x000fe40008410000 */
[----:B------:R-:W-:-:S03]  /*9a90*/  @!P1 VIADD R10, R10, 0x36840 ;  /* 0x000368400a0a9836 */ /* 0x000fc60000000000 */
[----:B------:R-:W-:Y:S02]  /*9aa0*/  MUFU.EX2 R191, R191 ;  /* 0x000000bf00bf7308 */ /* 0x000fe40000000800 */
[----:B------:R-:W-:-:S06]  /*9ab0*/  @!P1 PRMT R10, RZ, 0x654, R10 ;  /* 0x00000654ff0a9816 */ /* 0x000fcc000000000a */
[----:B------:R-:W-:Y:S01]  /*9ac0*/  MUFU.EX2 R0, R0 ;  /* 0x0000000000007308 */ /* 0x000fe20000000800 */
[----:B0-----:R-:W-:Y:S01]  /*9ad0*/  FFMA.FTZ R147, R2, R5, R201 ;  /* 0x0000000502937223 */ /* 0x001fe200000100c9 */
[----:B------:R-:W-:-:S06]  /*9ae0*/  F2FP.F16.F32.PACK_AB R201, R12, R201 ;  /* 0x000000c90cc9723e */ /* 0x000fcc00000000ff */
        /* <DEDUP_REMOVED lines=13> */
[----:B------:R-:W-:Y:S01]  /*9bc0*/  FMUL.FTZ R131, R3, UR11 ;  /* 0x0000000b03837c20 */ /* 0x000fe20008410000 */
[--C-:B------:R-:W-:Y:S01]  /*9bd0*/  FFMA.FTZ R183, R134, UR11, -R11.reuse ;  /* 0x0000000b86b77c23 */ /* 0x100fe2000801080b */
[----:B------:R-:W-:Y:S02]  /*9be0*/  FFMA.FTZ R11, R127, UR11, -R11 ;  /* 0x0000000b7f0b7c23 */ /* 0x000fe4000801080b */
[----:B------:R-:W-:Y:S01]  /*9bf0*/  HGMMA.64x192x16.F32 R24, R176, gdesc[UR4].tnspB, R24, gsb0 ;  /* 0x42e00004b0187df0 */ /* 0x000fe20008000818 */
[----:B------:R-:W-:Y:S01]  /*9c00*/  FSEL R131, R131, RZ, P4 ;  /* 0x000000ff83837208 */ /* 0x000fe20002000000 */
[----:B------:R-:W-:Y:S01]  /*9c10*/  MUFU.EX2 R181, R181 ;  /* 0x000000b500b57308 */ /* 0x000fe20000000800 */
[----:B------:R-:W-:-:S03]  /*9c20*/  UMOV UR7, UR36 ;  /* 0x0000002400077c82 */ /* 0x000fc60008000000 */
        /* <DEDUP_REMOVED lines=8> */
[----:B------:R-:W-:Y:S02]  /*9cb0*/  IMAD.U32 R145, RZ, RZ, UR10 ;  /* 0x0000000aff917e24 */ /* 0x000fe4000f8e00ff */
[--C-:B------:R-:W-:Y:S01]  /*9cc0*/  FFMA.FTZ R138, R161, UR11, -R131.reuse ;  /* 0x0000000ba18a7c23 */ /* 0x100fe20008010883 */
[--C-:B------:R-:W-:Y:S01]  /*9cd0*/  FFMA.FTZ R184, R136, UR11, -R131.reuse ;  /* 0x0000000b88b87c23 */ /* 0x100fe20008010883 */
[----:B------:R-:W-:Y:S01]  /*9ce0*/  FFMA.FTZ R198, R164, UR11, -R131 ;  /* 0x0000000ba4c67c23 */ /* 0x000fe20008010883 */
[----:B------:R-:W-:-:S02]  /*9cf0*/  @!P1 VIADD R136, R145, 0x36860 ;  /* 0x0003686091889836 */ /* 0x000fc40000000000 */
[--C-:B------:R-:W-:Y:S01]  /*9d00*/  FFMA.FTZ R139, R165, UR11, -R131.reuse ;  /* 0x0000000ba58b7c23 */ /* 0x100fe20008010883 */
[----:B------:R-:W1:Y:S01]  /*9d10*/  MUFU.EX2 R134, R134 ;  /* 0x0000008600867308 */ /* 0x000e620000000800 */
[--C-:B------:R-:W-:Y:S01]  /*9d20*/  FFMA.FTZ R192, R152, UR11, -R131.reuse ;  /* 0x0000000b98c07c23 */ /* 0x100fe20008010883 */
[--C-:B------:R-:W-:Y:S01]  /*9d30*/  FFMA.FTZ R142, R153, UR11, -R131.reuse ;  /* 0x0000000b998e7c23 */ /* 0x100fe20008010883 */
[----:B------:R-:W-:Y:S01]  /*9d40*/  @!P1 PRMT R136, RZ, 0x654, R136 ;  /* 0x00000654ff889816 */ /* 0x000fe20000000088 */
[--C-:B------:R-:W-:Y:S01]  /*9d50*/  FFMA.FTZ R194, R156, UR11, -R131.reuse ;  /* 0x0000000b9cc27c23 */ /* 0x100fe20008010883 */
[--C-:B------:R-:W-:Y:S01]  /*9d60*/  FFMA.FTZ R143, R157, UR11, -R131.reuse ;  /* 0x0000000b9d8f7c23 */ /* 0x100fe20008010883 */
[--C-:B------:R-:W-:Y:S01]  /*9d70*/  FFMA.FTZ R182, R132, UR11, -R131.reuse ;  /* 0x0000000b84b67c23 */ /* 0x100fe20008010883 */
[----:B------:R-:W-:Y:S01]  /*9d80*/  FFMA.FTZ R137, R137, UR11, -R131 ;  /* 0x0000000b89897c23 */ /* 0x000fe20008010883 */
[----:B------:R-:W2:Y:S01]  /*9d90*/  MUFU.EX2 R202, R202 ;  /* 0x000000ca00ca7308 */ /* 0x000ea20000000800 */
[----:B0-----:R-:W-:Y:S01]  /*9da0*/  FFMA.FTZ R145, R0, R6, R200 ;  /* 0x0000000600917223 */ /* 0x001fe200000100c8 */
[----:B------:R-:W-:Y:S01]  /*9db0*/  FADD.FTZ R6, R12, R147 ;  /* 0x000000930c067221 */ /* 0x000fe20000010000 */
[--C-:B------:R-:W-:Y:S01]  /*9dc0*/  FFMA.FTZ R190, R148, UR11, -R131.reuse ;  /* 0x0000000b94be7c23 */ /* 0x100fe20008010883 */
[--C-:B------:R-:W-:Y:S01]  /*9dd0*/  FFMA.FTZ R9, R149, UR11, -R131.reuse ;  /* 0x0000000b95097c23 */ /* 0x100fe20008010883 */
[--C-:B------:R-:W-:Y:S01]  /*9de0*/  FFMA.FTZ R186, R140, UR11, -R131.reuse ;  /* 0x0000000b8cba7c23 */ /* 0x100fe20008010883 */
[--C-:B------:R-:W-:Y:S01]  /*9df0*/  FFMA.FTZ R180, R154, UR11, -R131.reuse ;  /* 0x0000000b9ab47c23 */ /* 0x100fe20008010883 */
[----:B------:R-:W-:Y:S01]  /*9e00*/  FFMA.FTZ R133, R133, UR11, -R131 ;  /* 0x0000000b85857c23 */ /* 0x000fe20008010883 */
[----:B------:R-:W0:Y:S01]  /*9e10*/  MUFU.EX2 R135, R135 ;  /* 0x0000008700877308 */ /* 0x000e220000000800 */
[----:B-1----:R-:W-:Y:S01]  /*9e20*/  FADD.FTZ R145, R134, R145 ;  /* 0x0000009186917221 */ /* 0x002fe20000010000 */
[--C-:B------:R-:W-:Y:S01]  /*9e30*/  FFMA.FTZ R155, R155, UR11, -R131.reuse ;  /* 0x0000000b9b9b7c23 */ /* 0x100fe20008010883 */
[--C-:B------:R-:W-:Y:S01]  /*9e40*/  FFMA.FTZ R158, R158, UR11, -R131.reuse ;  /* 0x0000000b9e9e7c23 */ /* 0x100fe20008010883 */
[----:B------:R-:W-:Y:S01]  /*9e50*/  FFMA.FTZ R146, R146, UR11, -R131 ;  /* 0x0000000b92927c23 */ /* 0x000fe20008010883 */
[----:B------:R-:W-:-:S03]  /*9e60*/  F2FP.F16.F32.PACK_AB R200, R134, R200 ;  /* 0x000000c886c8723e */ /* 0x000fc600000000ff */
        /* <DEDUP_REMOVED lines=20> */
[----:B------:R-:W1:Y:S01]  /*9fb0*/  MUFU.EX2 R158, R158 ;  /* 0x0000009e009e7308 */ /* 0x000e620000000800 */
[----:B------:R-:W-:-:S02]  /*9fc0*/  WARPGROUP.DEPBAR.LE gsb0, 0x0 ;  /* 0x00008000000079c5 */ /* 0x000fc40000010000 */
[----:B------:R2:W-:Y:S01]  /*9fd0*/  @!P1 SYNCS.ARRIVE.TRANS64.RED.A1T0 RZ, [R10+URZ], RZ ;  /* 0x000000ff0aff99a7 */ /* 0x0005e2000810043f */
[----:B------:R-:W-:-:S04]  /*9fe0*/  F2FP.F16.F32.PACK_AB R177, R123, R122 ;  /* 0x0000007a7bb1723e */ /* 0x000fc800000000ff */
[----:B------:R-:W-:Y:S01]  /*9ff0*/  MUFU.EX2 R146, R146 ;  /* 0x0000009200927308 */ /* 0x000fe20000000800 */
[----:B--2---:R-:W-:Y:S01]  /*a000*/  FADD.FTZ R10, R202, R145 ;  /* 0x00000091ca0a7221 */ /* 0x004fe20000010000 */
[----:B------:R2:W-:Y:S01]  /*a010*/  @!P1 SYNCS.ARRIVE.TRANS64.RED.A1T0 RZ, [R136+URZ], RZ ;  /* 0x000000ff88ff99a7 */ /* 0x0005e2000810043f */
[C---:B0-----:R-:W-:Y:S02]  /*a020*/  F2FP.F16.F32.PACK_AB R202, R135.reuse, R202 ;  /* 0x000000ca87ca723e */ /* 0x041fe400000000ff */
[----:B------:R-:W-:-:S03]  /*a030*/  FADD.FTZ R127, R135, R10 ;  /* 0x0000000a877f7221 */ /* 0x000fc60000010000 */
[----:B------:R-:W0:Y:S01]  /*a040*/  MUFU.EX2 R11, R11 ;  /* 0x0000000b000b7308 */ /* 0x000e220000000800 */
[----:B-1----:R-:W-:Y:S01]  /*a050*/  F2FP.F16.F32.PACK_AB R176, R158, R155 ;  /* 0x0000009b9eb0723e */ /* 0x002fe200000000ff */
[----:B--2---:R-:W-:Y:S01]  /*a060*/  FADD.FTZ R136, R203, R6 ;  /* 0x00000006cb887221 */ /* 0x004fe20000010000 */
[----:B------:R-:W-:Y:S01]  /*a070*/  FFMA.FTZ R6, R141, UR11, -R131 ;  /* 0x0000000b8d067c23 */ /* 0x000fe20008010883 */
[----:B------:R-:W-:Y:S01]  /*a080*/  FADD.FTZ R141, R196, R127 ;  /* 0x0000007fc48d7221 */ /* 0x000fe20000010000 */
[----:B------:R-:W-:Y:S01]  /*a090*/  FFMA.FTZ R127, R129, UR11, -R131 ;  /* 0x0000000b817f7c23 */ /* 0x000fe20008010883 */
[C---:B------:R-:W-:Y:S01]  /*a0a0*/  FADD.FTZ R136, R13.reuse, R136 ;  /* 0x000000880d887221 */ /* 0x040fe20000010000 */
[----:B------:R-:W-:Y:S01]  /*a0b0*/  F2FP.F16.F32.PACK_AB R203, R13, R203 ;  /* 0x000000cb0dcb723e */ /* 0x000fe200000000ff */
[----:B------:R-:W-:Y:S01]  /*a0c0*/  FADD.FTZ R141, R138, R141 ;  /* 0x0000008d8a8d7221 */ /* 0x000fe20000010000 */
[----:B------:R-:W-:Y:S01]  /*a0d0*/  MUFU.EX2 R6, R6 ;  /* 0x0000000600067308 */ /* 0x000fe20000000800 */
[----:B------:R-:W-:Y:S01]  /*a0e0*/  FADD.FTZ R129, R197, R136 ;  /* 0x00000088c5817221 */ /* 0x000fe20000010000 */
[----:B------:R-:W-:Y:S01]  /*a0f0*/  FFMA.FTZ R131, R159, UR11, -R131 ;  /* 0x0000000b9f837c23 */ /* 0x000fe20008010883 */
[----:B------:R-:W-:Y:S01]  /*a100*/  FADD.FTZ R132, R198, R141 ;  /* 0x0000008dc6847221 */ /* 0x000fe20000010000 */
[----:B------:R-:W-:Y:S01]  /*a110*/  F2FP.F16.F32.PACK_AB R196, R138, R196 ;  /* 0x000000c48ac4723e */ /* 0x000fe200000000ff */
[C---:B------:R-:W-:Y:S01]  /*a120*/  FADD.FTZ R10, R14.reuse, R129 ;  /* 0x000000810e0a7221 */ /* 0x040fe20000010000 */
[----:B------:R-:W-:Y:S01]  /*a130*/  F2FP.F16.F32.PACK_AB R197, R14, R197 ;  /* 0x000000c50ec5723e */ /* 0x000fe200000000ff */
[----:B------:R-:W-:Y:S01]  /*a140*/  FADD.FTZ R129, R139, R132 ;  /* 0x000000848b817221 */ /* 0x000fe20000010000 */
[----:B------:R-:W-:Y:S01]  /*a150*/  MUFU.EX2 R127, R127 ;  /* 0x0000007f007f7308 */ /* 0x000fe20000000800 */
[----:B------:R-:W-:Y:S01]  /*a160*/  FADD.FTZ R10, R199, R10 ;  /* 0x0000000ac70a7221 */ /* 0x000fe20000010000 */
[----:B------:R-:W-:Y:S01]  /*a170*/  F2FP.F16.F32.PACK_AB R199, R15, R199 ;  /* 0x000000c70fc7723e */ /* 0x000fe200000000ff */
[----:B------:R-:W-:Y:S01]  /*a180*/  FADD.FTZ R129, R192, R129 ;  /* 0x00000081c0817221 */ /* 0x000fe20000010000 */
[----:B------:R-:W-:Y:S01]  /*a190*/  F2FP.F16.F32.PACK_AB R198, R139, R198 ;  /* 0x000000c68bc6723e */ /* 0x000fe200000000ff */
[----:B------:R-:W-:Y:S01]  /*a1a0*/  FADD.FTZ R10, R15, R10 ;  /* 0x0000000a0f0a7221 */ /* 0x000fe20000010000 */
[C---:B------:R-:W-:Y:S01]  /*a1b0*/  F2FP.F16.F32.PACK_AB R192, R142.reuse, R192 ;  /* 0x000000c08ec0723e */ /* 0x040fe200000000ff */
[----:B------:R-:W-:Y:S01]  /*a1c0*/  FADD.FTZ R129, R142, R129 ;  /* 0x000000818e817221 */ /* 0x000fe20000010000 */
[----:B------:R-:W1:Y:S01]  /*a1d0*/  MUFU.EX2 R131, R131 ;  /* 0x0000008300837308 */ /* 0x000e620000000800 */
[----:B------:R-:W-:Y:S01]  /*a1e0*/  FADD.FTZ R137, R193, R10 ;  /* 0x0000000ac1897221 */ /* 0x000fe20000010000 */
[----:B------:R-:W-:Y:S01]  /*a1f0*/  F2FP.F16.F32.PACK_AB R193, R20, R193 ;  /* 0x000000c114c1723e */ /* 0x000fe200000000ff */
[----:B------:R-:W-:Y:S01]  /*a200*/  FADD.FTZ R12, R194, R129 ;  /* 0x00000081c20c7221 */ /* 0x000fe20000010000 */
[----:B------:R-:W-:Y:S01]  /*a210*/  F2FP.F16.F32.PACK_AB R194, R143, R194 ;  /* 0x000000c28fc2723e */ /* 0x000fe200000000ff */
[----:B------:R-:W-:Y:S01]  /*a220*/  FADD.FTZ R10, R20, R137 ;  /* 0x00000089140a7221 */ /* 0x000fe20000010000 */
[----:B0-----:R-:W-:Y:S01]  /*a230*/  F2FP.F16.F32.PACK_AB R179, R11, R126 ;  /* 0x0000007e0bb3723e */ /* 0x001fe200000000ff */
[----:B------:R-:W-:-:S02]  /*a240*/  FADD.FTZ R13, R143, R12 ;  /* 0x0000000c8f0d7221 */ /* 0x000fc40000010000 */
[----:B------:R-:W-:Y:S01]  /*a250*/  FADD.FTZ R10, R195, R10 ;  /* 0x0000000ac30a7221 */ /* 0x000fe20000010000 */
[C---:B------:R-:W-:Y:S01]  /*a260*/  F2FP.F16.F32.PACK_AB R195, R21.reuse, R195 ;  /* 0x000000c315c3723e */ /* 0x040fe200000000ff */
[----:B------:R-:W-:Y:S01]  /*a270*/  FADD.FTZ R13, R188, R13 ;  /* 0x0000000dbc0d7221 */ /* 0x000fe20000010000 */
[C---:B------:R-:W-:Y:S01]  /*a280*/  F2FP.F16.F32.PACK_AB R188, R144.reuse, R188 ;  /* 0x000000bc90bc723e */ /* 0x040fe200000000ff */
[----:B------:R-:W-:Y:S02]  /*a290*/  FADD.FTZ R10, R21, R10 ;  /* 0x0000000a150a7221 */ /* 0x000fe40000010000 */
[----:B------:R-:W-:Y:S02]  /*a2a0*/  FADD.FTZ R13, R144, R13 ;  /* 0x0000000d900d7221 */ /* 0x000fe40000010000 */
[----:B------:R-:W-:Y:S01]  /*a2b0*/  FADD.FTZ R10, R189, R10 ;  /* 0x0000000abd0a7221 */ /* 0x000fe20000010000 */
[----:B------:R-:W-:Y:S01]  /*a2c0*/  F2FP.F16.F32.PACK_AB R189, R125, R189 ;  /* 0x000000bd7dbd723e */ /* 0x000fe200000000ff */
[----:B------:R-:W-:Y:S01]  /*a2d0*/  FADD.FTZ R12, R190, R13 ;  /* 0x0000000dbe0c7221 */ /* 0x000fe20000010000 */
[----:B------:R-:W-:Y:S01]  /*a2e0*/  F2FP.F16.F32.PACK_AB R190, R9, R190 ;  /* 0x000000be09be723e */ /* 0x000fe200000000ff */
[----:B------:R-:W-:Y:S01]  /*a2f0*/  FADD.FTZ R10, R125, R10 ;  /* 0x0000000a7d0a7221 */ /* 0x000fe20000010000 */
[----:B-1----:R-:W-:Y:S01]  /*a300*/  F2FP.F16.F32.PACK_AB R178, R131, R146 ;  /* 0x0000009283b2723e */ /* 0x002fe200000000ff */
[----:B------:R-:W-:-:S02]  /*a310*/  FADD.FTZ R15, R9, R12 ;  /* 0x0000000c090f7221 */ /* 0x000fc40000010000 */
[----:B------:R-:W-:Y:S01]  /*a320*/  FADD.FTZ R13, R191, R10 ;  /* 0x0000000abf0d7221 */ /* 0x000fe20000010000 */
[----:B------:R-:W-:Y:S01]  /*a330*/  F2FP.F16.F32.PACK_AB R191, R120, R191 ;  /* 0x000000bf78bf723e */ /* 0x000fe200000000ff */
        /* <DEDUP_REMOVED lines=8> */
[----:B------:R-:W-:-:S02]  /*a3c0*/  FADD.FTZ R10, R124, R13 ;  /* 0x0000000d7c0a7221 */ /* 0x000fc40000010000 */
[----:B------:R-:W-:Y:S02]  /*a3d0*/  FADD.FTZ R15, R6, R15 ;  /* 0x0000000f060f7221 */ /* 0x000fe40000010000 */
[----:B------:R-:W-:Y:S01]  /*a3e0*/  FADD.FTZ R10, R187, R10 ;  /* 0x0000000abb0a7221 */ /* 0x000fe20000010000 */
[----:B------:R-:W-:-:S03]  /*a3f0*/  F2FP.F16.F32.PACK_AB R187, R121, R187 ;  /* 0x000000bb79bb723e */ /* 0x000fc600000000ff */
[----:B------:R-:W-:Y:S01]  /*a400*/  FADD.FTZ R9, R121, R10 ;  /* 0x0000000a79097221 */ /* 0x000fe20000010000 */
[----:B------:R-:W-:Y:S01]  /*a410*/  FADD.FTZ R10, R180, R15 ;  /* 0x0000000fb40a7221 */ /* 0x000fe20000010000 */
[C---:B------:R-:W-:Y:S02]  /*a420*/  F2FP.F16.F32.PACK_AB R180, R127.reuse, R180 ;  /* 0x000000b47fb4723e */ /* 0x040fe400000000ff */
[----:B------:R-:W-:Y:S01]  /*a430*/  FADD.FTZ R12, R128, R9 ;  /* 0x00000009800c7221 */ /* 0x000fe20000010000 */
[----:B------:R-:W-:Y:S01]  /*a440*/  FADD.FTZ R5, R127, R10 ;  /* 0x0000000a7f057221 */ /* 0x000fe20000010000 */
[----:B------:R-:W-:Y:S02]  /*a450*/  IMAD.MOV.U32 R10, RZ, RZ, R3 ;  /* 0x000000ffff0a7224 */ /* 0x000fe400078e0003 */
[C---:B------:R-:W-:Y:S01]  /*a460*/  FADD.FTZ R12, R181.reuse, R12 ;  /* 0x0000000cb50c7221 */ /* 0x040fe20000010000 */
[----:B------:R-:W-:Y:S01]  /*a470*/  FADD.FTZ R6, R182, R5 ;  /* 0x00000005b6067221 */ /* 0x000fe20000010000 */
[----:B------:R-:W-:-:S02]  /*a480*/  F2FP.F16.F32.PACK_AB R181, R181, R128 ;  /* 0x00000080b5b5723e */ /* 0x000fc400000000ff */
[----:B------:R-:W-:Y:S01]  /*a490*/  FADD.FTZ R5, R183, R12 ;  /* 0x0000000cb7057221 */ /* 0x000fe20000010000 */
[C---:B------:R-:W-:Y:S01]  /*a4a0*/  FADD.FTZ R6, R133.reuse, R6 ;  /* 0x0000000685067221 */ /* 0x040fe20000010000 */
[----:B------:R-:W-:Y:S02]  /*a4b0*/  F2FP.F16.F32.PACK_AB R182, R133, R182 ;  /* 0x000000b685b6723e */ /* 0x000fe400000000ff */
[C---:B------:R-:W-:Y:S01]  /*a4c0*/  FADD.FTZ R5, R130.reuse, R5 ;  /* 0x0000000582057221 */ /* 0x040fe20000010000 */
[----:B------:R-:W-:Y:S01]  /*a4d0*/  FADD.FTZ R9, R155, R6 ;  /* 0x000000069b097221 */ /* 0x000fe20000010000 */
[----:B------:R-:W-:Y:S02]  /*a4e0*/  F2FP.F16.F32.PACK_AB R183, R130, R183 ;  /* 0x000000b782b7723e */ /* 0x000fe400000000ff */
[----:B------:R-:W-:Y:S01]  /*a4f0*/  FADD.FTZ R6, R122, R5 ;  /* 0x000000057a067221 */ /* 0x000fe20000010000 */
[----:B------:R-:W-:-:S03]  /*a500*/  FADD.FTZ R9, R158, R9 ;  /* 0x000000099e097221 */ /* 0x000fc60000010000 */
[----:B------:R-:W-:Y:S01]  /*a510*/  FADD.FTZ R5, R123, R6 ;  /* 0x000000067b057221 */ /* 0x000fe20000010000 */
[----:B------:R-:W-:-:S03]  /*a520*/  FADD.FTZ R9, R146, R9 ;  /* 0x0000000992097221 */ /* 0x000fc60000010000 */
[----:B------:R-:W-:Y:S01]  /*a530*/  FADD.FTZ R5, R126, R5 ;  /* 0x000000057e057221 */ /* 0x000fe20000010000 */
[----:B------:R-:W-:Y:S01]  /*a540*/  FADD.FTZ R6, R131, R9 ;  /* 0x0000000983067221 */ /* 0x000fe20000010000 */
[----:B------:R-:W-:Y:S02]  /*a550*/  IMAD.MOV.U32 R9, RZ, RZ, R4 ;  /* 0x000000ffff097224 */ /* 0x000fe400078e0004 */
[----:B------:R-:W-:Y:S01]  /*a560*/  FADD.FTZ R5, R11, R5 ;  /* 0x000000050b057221 */ /* 0x000fe20000010000 */
[----:B------:R-:W-:Y:S06]  /*a570*/  @P3 BRA `(.L_x_2263) ;  /* 0xffffffb800cc3947 */ /* 0x000fec000383ffff */
.L_x_2254:
[----:B------:R-:W-:-:S13]  /*a580*/  R2UR UR6, R19 ;  /* 0x00000000130672ca */ /* 0x000fda00000e0000 */
[----:B------:R-:W-:-:S06]  /*a590*/  UISETP.GE.AND UP0, UPT, UR37, UR6, UPT ;  /* 0x000000062500728c */ /* 0x000fcc000bf06270 */
[----:B------:R-:W-:-:S13]  /*a5a0*/  PLOP3.LUT P2, PT, PT, PT, UP0, 0x80, 0x0 ;  /* 0x000000000000781c */ /* 0x000fda0003f4f008 */
[----:B------:R-:W-:Y:S05]  /*a5b0*/  @!P2 BRA `(.L_x_2264) ;  /* 0x0000003c0048a947 */ /* 0x000fea0003800000 */
[----:B------:R-:W-:Y:S01]  /*a5c0*/  IMAD.MOV.U32 R8, RZ, RZ, R4 ;  /* 0x000000ffff087224 */ /* 0x000fe200078e0004 */
[----:B------:R-:W-:Y:S01]  /*a5d0*/  UMOV UR38, UR60 ;  /* 0x0000003c00267c82 */ /* 0x000fe20008000000 */
[----:B------:R-:W-:Y:S01]  /*a5e0*/  IMAD.MOV.U32 R9, RZ, RZ, R3 ;  /* 0x000000ffff097224 */ /* 0x000fe200078e0003 */
[----:B------:R-:W-:Y:S01]  /*a5f0*/  UMOV UR7, UR36 ;  /* 0x0000002400077c82 */ /* 0x000fe20008000000 */
[----:B------:R-:W-:-:S05]  /*a600*/  ULDC UR61, c[0x0][0x988] ;  /* 0x00026200003d7ab9 */ /* 0x000fca0000000800 */
.L_x_2273:
[----:B------:R-:W-:-:S04]  /*a610*/  UIADD3 UR36, UR7, 0x1, URZ ;  /* 0x0000000107247890 */ /* 0x000fc8000fffe03f */
[----:B------:R-:W-:-:S04]  /*a620*/  UISETP.NE.AND UP0, UPT, UR36, 0x2, UPT ;  /* 0x000000022400788c */ /* 0x000fc8000bf05270 */
[----:B------:R-:W-:Y:S02]  /*a630*/  USEL UR60, URZ, 0x1, UP0 ;  /* 0x000000013f3c7887 */ /* 0x000fe40008000000 */
[----:B------:R-:W-:Y:S02]  /*a640*/  USEL UR36, UR36, URZ, UP0 ;  /* 0x0000003f24247287 */ /* 0x000fe40008000000 */
[----:B------:R-:W-:Y:S01]  /*a650*/  ULOP3.LUT UR60, UR38, UR60, URZ, 0x3c, !UPT ;  /* 0x0000003c263c7292 */ /* 0x000fe2000f8e3c3f */
[----:B------:R-:W-:Y:S11]  /*a660*/  @!P0 BRA `(.L_x_2265) ;  /* 0x0000000000048947 */ /* 0x000ff60003800000 */
[----:B------:R-:W-:Y:S01]  /*a670*/  BPT.TRAP 0x1 ;  /* 0x000000040000795c */ /* 0x000fe20000300000 */
.L_x_2265:
[----:B------:R-:W-:Y:S01]  /*a680*/  ULEA UR6, UR36, UR39, 0x3 ;  /* 0x0000002724067291 */ /* 0x000fe2000f8e183f */
[----:B------:R-:W-:-:S05]  /*a690*/  IMAD.U32 R3, RZ, RZ, UR60 ;  /* 0x0000003cff037e24 */ /* 0x000fca000f8e00ff */
[----:B------:R-:W-:-:S04]  /*a6a0*/  SHF.L.U32 R3, R3, 0x1f, RZ ;  /* 0x0000001f03037819 */ /* 0x000fc800000006ff */
[----:B------:R0:W1:Y:S01]  /*a6b0*/  SYNCS.PHASECHK.TRANS64.TRYWAIT P2, [UR6+0x36830], R3 ;  /* 0x03683003ff0075a7 */ /* 0x0000620008040146 */
[----:B------:R-:W-:Y:S05]  /*a6c0*/  @!P0 BRA `(.L_x_2266) ;  /* 0x0000000000048947 */ /* 0x000fea0003800000 */
[----:B------:R-:W-:Y:S01]  /*a6d0*/  BPT.TRAP 0x1 ;  /* 0x000000040000795c */ /* 0x000fe20000300000 */
.L_x_2266:
[----:B-1----:R-:W-:Y:S05]  /*a6e0*/  @P2 BRA `(.L_x_2267) ;  /* 0x0000000000082947 */ /* 0x002fea0003800000 */
[----:B------:R-:W1:Y:S02]  /*a6f0*/  SYNCS.PHASECHK.TRANS64.TRYWAIT P2, [UR6+0x36830], R3 ;  /* 0x03683003ff0075a7 */ /* 0x000e640008040146 */
[----:B-1----:R-:W-:Y:S05]  /*a700*/  @!P2 BRA `(.L_x_2268) ;  /* 0x00000104000ca947 */ /* 0x002fea0003800000 */
.L_x_2267:
        /* <DEDUP_REMOVED lines=11> */
[----:B------:R-:W-:Y:S01]  /*a7c0*/  MOV R10, UR49 ;  /* 0x00000031000a7c02 */ /* 0x000fe20008000f00 */
[----:B------:R-:W-:Y:S01]  /*a7d0*/  UMOV UR49, UR53 ;  /* 0x0000003500317c82 */ /* 0x000fe20008000000 */
[----:B------:R-:W-:Y:S01]  /*a7e0*/  UIMAD UR6, UR36, 0xa80, UR6 ;  /* 0x00000a80240678a4 */ /* 0x000fe2000f8e0206 */
[----:B------:R-:W-:Y:S01]  /*a7f0*/  MOV R11, UR48 ;  /* 0x00000030000b7c02 */ /* 0x000fe20008000f00 */
[----:B------:R-:W-:Y:S01]  /*a800*/  UMOV UR48, UR52 ;  /* 0x0000003400307c82 */ /* 0x000fe20008000000 */
        /* <DEDUP_REMOVED lines=605> */
.L_x_2269:
[----:B------:R-:W-:Y:S01]  /*cde0*/  ULEA UR10, UR7, UR39, 0x3 ;  /* 0x00000027070a7291 */ /* 0x000fe2000f8e183f */
[----:B------:R-:W-:-:S05]  /*cdf0*/  IMAD.U32 R0, RZ, RZ, UR38 ;  /* 0x00000026ff007e24 */ /* 0x000fca000f8e00ff */
[----:B------:R-:W-:-:S04]  /*ce00*/  SHF.L.U32 R0, R0, 0x1f, RZ ;  /* 0x0000001f00007819 */ /* 0x000fc800000006ff */
[----:B------:R0:W1:Y:S01]  /*ce10*/  SYNCS.PHASECHK.TRANS64.TRYWAIT P2, [UR10+0x36850], R0 ;  /* 0x03685000ff0075a7 */ /* 0x000062000804014a */
[----:B------:R-:W-:Y:S05]  /*ce20*/  @!P0 BRA `(.L_x_2270) ;  /* 0x0000000000048947 */ /* 0x000fea0003800000 */
[----:B------:R-:W-:Y:S01]  /*ce30*/  BPT.TRAP 0x1 ;  /* 0x000000040000795c */ /* 0x000fe20000300000 */
.L_x_2270:
[----:B-1----:R-:W-:Y:S05]  /*ce40*/  @P2 BRA `(.L_x_2271) ;  /* 0x0000000000082947 */ /* 0x002fea0003800000 */
[----:B------:R-:W1:Y:S02]  /*ce50*/  SYNCS.PHASECHK.TRANS64.TRYWAIT P2, [UR10+0x36850], R0 ;  /* 0x03685000ff0075a7 */ /* 0x000e64000804014a */
[----:B-1----:R-:W-:Y:S05]  /*ce60*/  @!P2 BRA `(.L_x_2272) ;  /* 0x000000dc004ca947 */ /* 0x002fea0003800000 */
.L_x_2271:
[----:B------:R-:W-:Y:S01]  /*ce70*/  UIADD3 UR6, UR39, 0x400, URZ ;  /* 0x0000040027067890 */ /* 0x000fe2000fffe03f */
[----:B------:R-:W-:Y:S01]  /*ce80*/  WARPGROUP.ARRIVE ;  /* 0x00000000000079c5 */ /* 0x000fe20000000000 */
[----:B01----:R-:W-:Y:S01]  /*ce90*/  FMNMX.FTZ R0, R168, R9, !PT ;  /* 0x00000009a8007209 */ /* 0x003fe20007810000 */
[----:B------:R-:W-:Y:S01]  /*cea0*/  UMOV UR11, UR61 ;  /* 0x0000003d000b7c82 */ /* 0x000fe20008000000 */
[----:B------:R-:W-:Y:S01]  /*ceb0*/  USHF.R.U32.HI UR6, URZ, 0x4, UR6 ;  /* 0x000000043f067899 */ /* 0x000fe20008011606 */
[----:B------:R-:W-:Y:S01]  /*cec0*/  R2UR UR15, R19 ;  /* 0x00000000130f72ca */ /* 0x000fe200000e0000 */
[----:B------:R-:W-:Y:S01]  /*ced0*/  UMOV UR38, UR60 ;  /* 0x0000003c00267c82 */ /* 0x000fe20008000000 */
[----:B------:R-:W-:Y:S01]  /*cee0*/  FMNMX.FTZ R3, R169, R0, !PT ;  /* 0x00000000a9037209 */ /* 0x000fe20007810000 */
[----:B------:R-:W-:-:S03]  /*cef0*/  ULOP3.LUT UR6, UR6, 0x3fff, URZ, 0xc0, !UPT ;  /* 0x00003fff06067892 */ /* 0x000fc6000f8ec03f */
[----:B------:R-:W-:Y:S01]  /*cf00*/  FMNMX.FTZ R0, R172, R3, !PT ;  /* 0x00000003ac007209 */ /* 0x000fe20007810000 */
[----:B------:R-:W-:-:S03]  /*cf10*/  ULOP3.LUT UR6, UR6, 0x3800000, URZ, 0xfc, !UPT ;  /* 0x0380000006067892 */ /* 0x000fc6000f8efc3f */
[----:B------:R-:W-:Y:S01]  /*cf20*/  FMNMX.FTZ R3, R173, R0, !PT ;  /* 0x00000000ad037209 */ /* 0x000fe20007810000 */
[----:B------:R-:W-:Y:S02]  /*cf30*/  UIMAD UR14, UR7, 0xa80, UR6 ;  /* 0x00000a80070e78a4 */ /* 0x000fe4000f8e0206 */
[----:B------:R-:W-:Y:S01]  /*cf40*/  UISETP.GT.AND UP0, UPT, UR37, UR15, UPT ;  /* 0x0000000f2500728c */ /* 0x000fe2000bf04270 */
[----:B------:R-:W-:Y:S01]  /*cf50*/  FMNMX.FTZ R0, R160, R3, !PT ;  /* 0x00000003a0007209 */ /* 0x000fe20007810000 */
[----:B------:R-:W-:Y:S01]  /*cf60*/  UMOV UR7, 0x40000040 ;  /* 0x4000004000077882 */ /* 0x000fe20000000000 */
[----:B------:R-:W-:Y:S02]  /*cf70*/  UIADD3 UR37, UR37, -0x1, URZ ;  /* 0xffffffff25257890 */ /* 0x000fe4000fffe03f */
[----:B------:R-:W-:Y:S01]  /*cf80*/  UMOV UR6, UR14 ;  /* 0x0000000e00067c82 */ /* 0x000fe20008000000 */
[----:B------:R-:W-:Y:S01]  /*cf90*/  FMNMX.FTZ R3, R161, R0, !PT ;  /* 0x00000000a1037209 */ /* 0x000fe20007810000 */
[----:B------:R-:W-:Y:S01]  /*cfa0*/  HGMMA.64x192x16.F32 R24, R200, gdesc[UR4].tnspB, R24, gsb0 ;  /* 0x42e00004c8187df0 */ /* 0x000fe20008000818 */
[----:B------:R-:W-:Y:S01]  /*cfb0*/  UIADD3 UR6, UR14, 0x80, URZ ;  /* 0x000000800e067890 */ /* 0x000fe2000fffe03f */
[----:B------:R-:W-:Y:S01]  /*cfc0*/  PLOP3.LUT P2, PT, PT, PT, UP0, 0x80, 0x0 ;  /* 0x000000000000781c */ /* 0x000fe20003f4f008 */
        /* <DEDUP_REMOVED lines=27> */
[----:B------:R-:W-:-:S03]  /*d180*/  FMNMX.FTZ R4, R170, R8, !PT ;  /* 0x00000008aa047209 */ /* 0x000fc60007810000 */
[----:B------:R-:W-:Y:S01]  /*d190*/  FADD.FTZ R2, -R3, R9 ;  /* 0x0000000903027221 */ /* 0x000fe20000010100 */
[----:B------:R-:W-:-:S03]  /*d1a0*/  FMNMX.FTZ R11, R171, R4, !PT ;  /* 0x00000004ab0b7209 */ /* 0x000fc60007810000 */
[----:B------:R-:W-:Y:S01]  /*d1b0*/  FMUL.FTZ R10, R2, UR11 ;  /* 0x0000000b020a7c20 */ /* 0x000fe20008410000 */
[----:B------:R-:W-:Y:S01]  /*d1c0*/  FMNMX.FTZ R4, R174, R11, !PT ;  /* 0x0000000bae047209 */ /* 0x000fe20007810000 */
[----:B------:R-:W-:Y:S02]  /*d1d0*/  FMUL.FTZ R2, R3, UR11 ;  /* 0x0000000b03027c20 */ /* 0x000fe40008410000 */
[----:B------:R0:W-:Y:S01]  /*d1e0*/  MUFU.EX2 R0, R10 ;  /* 0x0000000a00007308 */ /* 0x0001e20000000800 */
        /* <DEDUP_REMOVED lines=10> */
[--C-:B0-----:R-:W-:Y:S01]  /*d290*/  FFMA.FTZ R10, R153, UR11, -R2.reuse ;  /* 0x0000000b990a7c23 */ /* 0x101fe20008010802 */
        /* <DEDUP_REMOVED lines=16> */
[----:B------:R-:W-:Y:S01]  /*d3a0*/  FMNMX.FTZ R4, R150, R11, !PT ;  /* 0x0000000b96047209 */ /* 0x000fe20007810000 */
[----:B------:R-:W-:Y:S02]  /*d3b0*/  WARPGROUP.DEPBAR.LE gsb0, 0x0 ;  /* 0x00008000000079c5 */ /* 0x000fe40000010000 */
[----:B------:R-:W-:Y:S01]  /*d3c0*/  WARPGROUP.ARRIVE ;  /* 0x00000000000079c5 */ /* 0x000fe20000000000 */
[----:B------:R-:W-:Y:S01]  /*d3d0*/  FMNMX.FTZ R11, R151, R4, !PT ;  /* 0x00000004970b7209 */ /* 0x000fe20007810000 */
[--C-:B------:R-:W-:Y:S01]  /*d3e0*/  FFMA.FTZ R200, R168, UR11, -R2.reuse ;  /* 0x0000000ba8c87c23 */ /* 0x100fe20008010802 */
[----:B------:R-:W-:Y:S01]  /*d3f0*/  FFMA.FTZ R202, R172, UR11, -R2 ;  /* 0x0000000bacca7c23 */ /* 0x000fe20008010802 */
[----:B------:R-:W-:Y:S01]  /*d400*/  MUFU.EX2 R10, R10 ;  /* 0x0000000a000a7308 */ /* 0x000fe20000000800 */
[----:B------:R-:W-:Y:S01]  /*d410*/  FMNMX.FTZ R4, R138, R11, !PT ;  /* 0x0000000b8a047209 */ /* 0x000fe20007810000 */
[----:B------:R-:W-:Y:S01]  /*d420*/  HGMMA.64x192x16.F32 R24, R196, gdesc[UR4].tnspB, R24, gsb0 ;  /* 0x42e00004c4187df0 */ /* 0x000fe20008000818 */
[----:B------:R-:W-:Y:S01]  /*d430*/  UIADD3 UR6, UR14, 0x100, URZ ;  /* 0x000001000e067890 */ /* 0x000fe2000fffe03f */
[----:B------:R-:W-:Y:S01]  /*d440*/  UMOV UR7, 0x40000040 ;  /* 0x4000004000077882 */ /* 0x000fe20000000000 */
        /* <DEDUP_REMOVED lines=8> */
[----:B0-----:R-:W-:Y:S01]  /*d4d0*/  FFMA.FTZ R6, R0, R6, R200 ;  /* 0x0000000600067223 */ /* 0x001fe200000100c8 */
[----:B------:R-:W-:Y:S02]  /*d4e0*/  FMNMX.FTZ R4, R134, R11, !PT ;  /* 0x0000000b86047209 */ /* 0x000fe40007810000 */
[----:B------:R-:W-:Y:S02]  /*d4f0*/  F2FP.F16.F32.PACK_AB R200, R9, R200 ;  /* 0x000000c809c8723e */ /* 0x000fe400000000ff */
[----:B------:R-:W-:Y:S02]  /*d500*/  FMNMX.FTZ R11, R135, R4, !PT ;  /* 0x00000004870b7209 */ /* 0x000fe40007810000 */
[----:B------:R-:W-:Y:S02]  /*d510*/  MUFU.EX2 R13, R13 ;  /* 0x0000000d000d7308 */ /* 0x000fe40000000800 */
[----:B------:R-:W-:-:S04]  /*d520*/  FMNMX.FTZ R4, R122, R11, !PT ;  /* 0x0000000b7a047209 */ /* 0x000fc80007810000 */
[----:B------:R-:W-:Y:S02]  /*d530*/  FMNMX.FTZ R11, R123, R4, !PT ;  /* 0x000000047b0b7209 */ /* 0x000fe40007810000 */
[----:B------:R-:W-:Y:S02]  /*d540*/  MUFU.EX2 R14, R14 ;  /* 0x0000000e000e7308 */ /* 0x000fe40000000800 */
[----:B------:R-:W-:-:S04]  /*d550*/  FMNMX.FTZ R4, R126, R11, !PT ;  /* 0x0000000b7e047209 */ /* 0x000fc80007810000 */
[----:B------:R-:W-:Y:S02]  /*d560*/  FMNMX.FTZ R4, R127, R4, !PT ;  /* 0x000000047f047209 */ /* 0x000fe40007810000 */
[----:B------:R-:W-:Y:S03]  /*d570*/  MUFU.EX2 R11, R149 ;  /* 0x00000095000b7308 */ /* 0x000fe60000000800 */
[----:B------:R-:W0:Y:S05]  /*d580*/  SHFL.BFLY PT, R21, R4, 0x2, 0x1f ;  /* 0x0c401f0004157f89 */ /* 0x000e2a00000e0000 */
[----:B------:R-:W-:Y:S08]  /*d590*/  MUFU.EX2 R20, R20 ;  /* 0x0000001400147308 */ /* 0x000ff00000000800 */
[----:B------:R-:W-:Y:S08]  /*d5a0*/  MUFU.EX2 R120, R120 ;  /* 0x0000007800787308 */ /* 0x000ff00000000800 */
[----:B------:R-:W-:Y:S01]  /*d5b0*/  MUFU.EX2 R121, R121 ;  /* 0x0000007900797308 */ /* 0x000fe20000000800 */
[----:B0-----:R-:W-:Y:S01]  /*d5c0*/  FMNMX.FTZ R137, R4, R21, !PT ;  /* 0x0000001504897209 */ /* 0x001fe20007810000 */
[--C-:B------:R-:W-:Y:S01]  /*d5d0*/  FFMA.FTZ R21, R129, UR11, -R2.reuse ;  /* 0x0000000b81157c23 */ /* 0x100fe20008010802 */
[----:B------:R-:W-:-:S03]  /*d5e0*/  FFMA.FTZ R129, R125, UR11, -R2 ;  /* 0x0000000b7d817c23 */ /* 0x000fc60008010802 */
[----:B------:R-:W0:Y:S02]  /*d5f0*/  SHFL.BFLY PT, R4, R137, 0x1, 0x1f ;  /* 0x0c201f0089047f89 */ /* 0x000e2400000e0000 */
[----:B------:R-:W-:Y:S01]  /*d600*/  MUFU.EX2 R21, R21 ;  /* 0x0000001500157308 */ /* 0x000fe20000000800 */
[----:B0-----:R-:W-:-:S05]  /*d610*/  FMNMX.FTZ R4, R137, R4, !PT ;  /* 0x0000000489047209 */ /* 0x001fca0007810000 */
[----:B------:R-:W-:-:S04]  /*d620*/  FMUL.FTZ R125, R4, UR11 ;  /* 0x0000000b047d7c20 */ /* 0x000fc80008410000 */
        /* <DEDUP_REMOVED lines=12> */
[----:B------:R-:W-:-:S02]  /*d6f0*/  FFMA.FTZ R126, R126, UR11, -R125 ;  /* 0x0000000b7e7e7c23 */ /* 0x000fc4000801087d */
[----:B------:R-:W-:Y:S08]  /*d700*/  MUFU.EX2 R124, R124 ;  /* 0x0000007c007c7308 */ /* 0x000ff00000000800 */
[----:B------:R-:W-:Y:S08]  /*d710*/  MUFU.EX2 R203, R203 ;  /* 0x000000cb00cb7308 */ /* 0x000ff00000000800 */
[----:B------:R-:W-:Y:S08]  /*d720*/  MUFU.EX2 R137, R137 ;  /* 0x0000008900897308 */ /* 0x000ff00000000800 */
[----:B------:R-:W-:Y:S08]  /*d730*/  MUFU.EX2 R134, R134 ;  /* 0x0000008600867308 */ /* 0x000ff00000000800 */
[----:B------:R-:W0:Y:S08]  /*d740*/  MUFU.EX2 R135, R135 ;  /* 0x0000008700877308 */ /* 0x000e300000000800 */
        /* <DEDUP_REMOVED lines=10> */
[----:B------:R-:W-:-:S07]  /*d7f0*/  UMOV UR7, 0x40000040 ;  /* 0x4000004000077882 */ /* 0x000fce0000000000 */
        /* <DEDUP_REMOVED lines=20> */
[----:B------:R-:W-:Y:S02]  /*d940*/  IMAD.U32 R144, RZ, RZ, UR36 ;  /* 0x00000024ff907e24 */ /* 0x000fe4000f8e00ff */
[--C-:B------:R-:W-:Y:S01]  /*d950*/  FFMA.FTZ R189, R146, UR11, -R125.reuse ;  /* 0x0000000b92bd7c23 */ /* 0x100fe2000801087d */
[----:B------:R-:W-:Y:S01]  /*d960*/  IMAD.U32 R146, RZ, RZ, UR10 ;  /* 0x0000000aff927e24 */ /* 0x000fe2000f8e00ff */
[----:B------:R-:W-:Y:S01]  /*d970*/  HGMMA.64x192x16.F32 R24, R184, gdesc[UR4].tnspB, R24, gsb0 ;  /* 0x42e00004b8187df0 */ /* 0x000fe20008000818 */
[----:B------:R-:W-:Y:S01]  /*d980*/  UIADD3 UR6, UR14, 0x280, URZ ;  /* 0x000002800e067890 */ /* 0x000fe2000fffe03f */
[----:B------:R-:W-:Y:S01]  /*d990*/  @!P1 LEA R144, R144, UR39, 0x3 ;  /* 0x0000002790909c11 */ /* 0x000fe2000f8e18ff */
[----:B------:R-:W-:Y:S01]  /*d9a0*/  UMOV UR7, 0x40000040 ;  /* 0x4000004000077882 */ /* 0x000fe20000000000 */
[----:B------:R-:W-:Y:S01]  /*d9b0*/  @!P1 VIADD R146, R146, 0x36860 ;  /* 0x0003686092929836 */ /* 0x000fe20000000000 */
[----:B------:R-:W-:Y:S01]  /*d9c0*/  MUFU.EX2 R188, R188 ;  /* 0x000000bc00bc7308 */ /* 0x000fe20000000800 */
[----:B------:R-:W-:Y:S01]  /*d9d0*/  FFMA.FTZ R191, R150, UR11, -R125 ;  /* 0x0000000b96bf7c23 */ /* 0x000fe2000801087d */
[----:B------:R-:W-:-:S02]  /*d9e0*/  @!P1 VIADD R144, R144, 0x36840 ;  /* 0x0003684090909836 */ /* 0x000fc40000000000 */
[----:B------:R-:W-:-:S03]  /*d9f0*/  @!P1 PRMT R146, RZ, 0x654, R146 ;  /* 0x00000654ff929816 */ /* 0x000fc60000000092 */
[----:B------:R-:W-:Y:S01]  /*da00*/  @!P1 PRMT R145, RZ, 0x654, R144 ;  /* 0x00000654ff919816 */ /* 0x000fe20000000090 */
[----:B------:R-:W-:Y:S08]  /*da10*/  MUFU.EX2 R189, R189 ;  /* 0x000000bd00bd7308 */ /* 0x000ff00000000800 */
[----:B------:R-:W-:Y:S08]  /*da20*/  MUFU.EX2 R190, R190 ;  /* 0x000000be00be7308 */ /* 0x000ff00000000800 */
[----:B------:R-:W-:Y:S08]  /*da30*/  MUFU.EX2 R191, R191 ;  /* 0x000000bf00bf7308 */ /* 0x000ff00000000800 */
[----:B------:R-:W-:Y:S01]  /*da40*/  MUFU.EX2 R144, R151 ;  /* 0x0000009700907308 */ /* 0x000fe20000000800 */
[----:B------:R-:W-:-:S02]  /*da50*/  WARPGROUP.DEPBAR.LE gsb0, 0x0 ;  /* 0x00008000000079c5 */ /* 0x000fc40000010000 */
[----:B------:R-:W-:Y:S01]  /*da60*/  WARPGROUP.ARRIVE ;  /* 0x00000000000079c5 */ /* 0x000fe20000000000 */
[--C-:B------:R-:W-:Y:S01]  /*da70*/  FFMA.FTZ R184, R136, UR11, -R2.reuse ;  /* 0x0000000b88b87c23 */ /* 0x100fe20008010802 */
[--C-:B------:R-:W-:Y:S01]  /*da80*/  FFMA.FTZ R186, R140, UR11, -R2.reuse ;  /* 0x0000000b8cba7c23 */ /* 0x100fe20008010802 */
[----:B------:R-:W-:Y:S01]  /*da90*/  FFMA.FTZ R136, R141, UR11, -R2 ;  /* 0x0000000b8d887c23 */ /* 0x000fe20008010802 */
[--C-:B------:R-:W-:Y:S01]  /*daa0*/  FFMA.FTZ R185, R138, UR11, -R125.reuse ;  /* 0x0000000b8ab97c23 */ /* 0x100fe2000801087d */
[--C-:B------:R-:W-:Y:S01]  /*dab0*/  FFMA.FTZ R140, R159, UR11, -R125.reuse ;  /* 0x0000000b9f8c7c23 */ /* 0x100fe2000801087d */
[----:B------:R-:W-:Y:S01]  /*dac0*/  HGMMA.64x192x16.F32 R24, R180, gdesc[UR4].tnspB, R24, gsb0 ;  /* 0x42e00004b4187df0 */ /* 0x000fe20008000818 */
[----:B------:R-:W-:Y:S01]  /*dad0*/  UIADD3 UR6, UR14, 0x300, URZ ;  /* 0x000003000e067890 */ /* 0x000fe2000fffe03f */
[--C-:B------:R-:W-:Y:S01]  /*dae0*/  FFMA.FTZ R141, R147, UR11, -R125.reuse ;  /* 0x0000000b938d7c23 */ /* 0x100fe2000801087d */
[----:B------:R-:W-:Y:S01]  /*daf0*/  UMOV UR7, 0x40000040 ;  /* 0x4000004000077882 */ /* 0x000fe20000000000 */
[----:B------:R-:W-:Y:S01]  /*db00*/  MUFU.EX2 R184, R184 ;  /* 0x000000b800b87308 */ /* 0x000fe20000000800 */
[----:B------:R-:W-:-:S07]  /*db10*/  FFMA.FTZ R187, R142, UR11, -R125 ;  /* 0x0000000b8ebb7c23 */ /* 0x000fce000801087d */
        /* <DEDUP_REMOVED lines=11> */
[----:B------:R-:W-:Y:S01]  /*dbd0*/  FADD.FTZ R2, -R4, R8 ;  /* 0x0000000804027221 */ /* 0x000fe20000010100 */
[--C-:B------:R-:W-:Y:S01]  /*dbe0*/  FFMA.FTZ R132, R163, UR11, -R125.reuse ;  /* 0x0000000ba3847c23 */ /* 0x100fe2000801087d */
[----:B------:R-:W-:Y:S01]  /*dbf0*/  HGMMA.64x192x16.F32 R24, R176, gdesc[UR4].tnspB, R24, gsb0 ;  /* 0x42e00004b0187df0 */ /* 0x000fe20008000818 */
[----:B------:R-:W-:Y:S01]  /*dc00*/  MUFU.EX2 R8, R129 ;  /* 0x0000008100087308 */ /* 0x000fe20000000800 */
[----:B------:R-:W-:Y:S01]  /*dc10*/  FMUL.FTZ R2, R2, UR11 ;  /* 0x0000000b02027c20 */ /* 0x000fe20008410000 */
[--C-:B------:R-:W-:Y:S01]  /*dc20*/  FFMA.FTZ R133, R167, UR11, -R125.reuse ;  /* 0x0000000ba7857c23 */ /* 0x100fe2000801087d */
[----:B------:R-:W-:Y:S01]  /*dc30*/  FFMA.FTZ R181, R130, UR11, -R125 ;  /* 0x0000000b82b57c23 */ /* 0x000fe2000801087d */
[----:B------:R-:W-:Y:S01]  /*dc40*/  UMOV UR7, UR36 ;  /* 0x0000002400077c82 */ /* 0x000fe20008000000 */
[----:B0-----:R-:W-:-:S03]  /*dc50*/  F2FP.F16.F32.PACK_AB R183, R135, R134 ;  /* 0x0000008687b7723e */ /* 0x001fc600000000ff */
[----:B------:R-:W0:Y:S08]  /*dc60*/  MUFU.EX2 R2, R2 ;  /* 0x0000000200027308 */ /* 0x000e300000000800 */
[----:B------:R-:W1:Y:S08]  /*dc70*/  MUFU.EX2 R129, R175 ;  /* 0x000000af00817308 */ /* 0x000e700000000800 */
[----:B------:R-:W2:Y:S01]  /*dc80*/  MUFU.EX2 R132, R132 ;  /* 0x0000008400847308 */ /* 0x000ea20000000800 */
[----:B0-----:R-:W-:Y:S01]  /*dc90*/  FFMA.FTZ R5, R2, R5, R201 ;  /* 0x0000000502057223 */ /* 0x001fe200000100c9 */
[----:B------:R-:W-:-:S03]  /*dca0*/  F2FP.F16.F32.PACK_AB R201, R124, R201 ;  /* 0x000000c97cc9723e */ /* 0x000fc600000000ff */
[----:B------:R-:W-:-:S03]  /*dcb0*/  FADD.FTZ R138, R124, R5 ;  /* 0x000000057c8a7221 */ /* 0x000fc60000010000 */
[----:B------:R-:W0:Y:S01]  /*dcc0*/  MUFU.EX2 R133, R133 ;  /* 0x0000008500857308 */ /* 0x000e220000000800 */
[----:B------:R-:W-:Y:S01]  /*dcd0*/  FADD.FTZ R138, R203, R138 ;  /* 0x0000008acb8a7221 */ /* 0x000fe20000010000 */
[----:B-1----:R-:W-:-:S03]  /*dce0*/  F2FP.F16.F32.PACK_AB R203, R129, R203 ;  /* 0x000000cb81cb723e */ /* 0x002fc600000000ff */
[----:B------:R-:W-:-:S03]  /*dcf0*/  FADD.FTZ R138, R129, R138 ;  /* 0x0000008a818a7221 */ /* 0x000fc60000010000 */
[----:B------:R-:W-:Y:S08]  /*dd00*/  MUFU.EX2 R180, R180 ;  /* 0x000000b400b47308 */ /* 0x000ff00000000800 */
[----:B------:R-:W-:Y:S08]  /*dd10*/  MUFU.EX2 R181, R181 ;  /* 0x000000b500b57308 */ /* 0x000ff00000000800 */
[----:B------:R-:W-:Y:S08]  /*dd20*/  MUFU.EX2 R124, R131 ;  /* 0x00000083007c7308 */ /* 0x000ff00000000800 */
[----:B------:R-:W-:Y:S08]  /*dd30*/  MUFU.EX2 R182, R182 ;  /* 0x000000b600b67308 */ /* 0x000ff00000000800 */
[----:B------:R-:W-:Y:S01]  /*dd40*/  MUFU.EX2 R128, R128 ;  /* 0x0000008000807308 */ /* 0x000fe20000000800 */
[----:B------:R-:W-:-:S02]  /*dd50*/  WARPGROUP.DEPBAR.LE gsb0, 0x0 ;  /* 0x00008000000079c5 */ /* 0x000fc40000010000 */
[----:B------:R1:W-:Y:S05]  /*dd60*/  @!P1 SYNCS.ARRIVE.TRANS64.RED.A1T0 RZ, [R145+URZ], RZ ;  /* 0x000000ff91ff99a7 */ /* 0x0003ea000810043f */
[----:B------:R-:W-:Y:S01]  /*dd70*/  MUFU.EX2 R179, R126 ;  /* 0x0000007e00b37308 */ /* 0x000fe20000000800 */
[----:B------:R-:W-:Y:S02]  /*dd80*/  F2FP.F16.F32.PACK_AB R178, R8, R121 ;  /* 0x0000007908b2723e */ /* 0x000fe400000000ff */
[----:B------:R-:W-:Y:S01]  /*dd90*/  F2FP.F16.F32.PACK_AB R176, R120, R20 ;  /* 0x0000001478b0723e */ /* 0x000fe200000000ff */
[----:B-1----:R-:W-:Y:S01]  /*dda0*/  FADD.FTZ R145, R9, R6 ;  /* 0x0000000609917221 */ /* 0x002fe20000010000 */
[----:B------:R1:W-:Y:S01]  /*ddb0*/  @!P1 SYNCS.ARRIVE.TRANS64.RED.A1T0 RZ, [R146+URZ], RZ ;  /* 0x000000ff92ff99a7 */ /* 0x0003e2000810043f */
[----:B------:R-:W-:Y:S01]  /*ddc0*/  FFMA.FTZ R6, R139, UR11, -R125 ;  /* 0x0000000b8b067c23 */ /* 0x000fe2000801087d */
[----:B------:R-:W-:Y:S01]  /*ddd0*/  FADD.FTZ R139, R197, R138 ;  /* 0x0000008ac58b7221 */ /* 0x000fe20000010000 */
[----:B--2---:R-:W-:-:S03]  /*dde0*/  F2FP.F16.F32.PACK_AB R197, R132, R197 ;  /* 0x000000c584c5723e */ /* 0x004fc600000000ff */
[----:B------:R-:W-:Y:S01]  /*ddf0*/  FADD.FTZ R130, R132, R139 ;  /* 0x0000008b84827221 */ /* 0x000fe20000010000 */
[----:B------:R-:W-:Y:S01]  /*de00*/  MUFU.EX2 R6, R6 ;  /* 0x0000000600067308 */ /* 0x000fe20000000800 */
[----:B-1----:R-:W-:Y:S01]  /*de10*/  FADD.FTZ R146, R202, R145 ;  /* 0x00000091ca927221 */ /* 0x002fe20000010000 */
[----:B------:R-:W-:Y:S01]  /*de20*/  F2FP.F16.F32.PACK_AB R202, R17, R202 ;  /* 0x000000ca11ca723e */ /* 0x000fe200000000ff */
[----:B------:R-:W-:Y:S01]  /*de30*/  FADD.FTZ R130, R199, R130 ;  /* 0x00000082c7827221 */ /* 0x000fe20000010000 */
[----:B0-----:R-:W-:Y:S01]  /*de40*/  F2FP.F16.F32.PACK_AB R199, R133, R199 ;  /* 0x000000c785c7723e */ /* 0x001fe200000000ff */
[----:B------:R-:W-:Y:S02]  /*de50*/  FADD.FTZ R5, R17, R146 ;  /* 0x0000009211057221 */ /* 0x000fe40000010000 */
[----:B------:R-:W-:Y:S02]  /*de60*/  FADD.FTZ R130, R133, R130 ;  /* 0x0000008285827221 */ /* 0x000fe40000010000 */
[----:B------:R-:W-:Y:S01]  /*de70*/  FADD.FTZ R5, R196, R5 ;  /* 0x00000005c4057221 */ /* 0x000fe20000010000 */
[C---:B------:R-:W-:Y:S01]  /*de80*/  F2FP.F16.F32.PACK_AB R196, R16.reuse, R196 ;  /* 0x000000c410c4723e */ /* 0x040fe200000000ff */
[----:B------:R-:W-:Y:S01]  /*de90*/  FADD.FTZ R130, R193, R130 ;  /* 0x00000082c1827221 */ /* 0x000fe20000010000 */
[----:B------:R-:W-:Y:S01]  /*dea0*/  F2FP.F16.F32.PACK_AB R193, R137, R193 ;  /* 0x000000c189c1723e */ /* 0x000fe200000000ff */
[----:B------:R-:W-:-:S02]  /*deb0*/  FADD.FTZ R5, R16, R5 ;  /* 0x0000000510057221 */ /* 0x000fc40000010000 */
[----:B------:R-:W-:Y:S02]  /*dec0*/  FADD.FTZ R130, R137, R130 ;  /* 0x0000008289827221 */ /* 0x000fe40000010000 */
[----:B------:R-:W-:Y:S01]  /*ded0*/  FADD.FTZ R139, R198, R5 ;  /* 0x00000005c68b7221 */ /* 0x000fe20000010000 */
[----:B------:R-:W-:Y:S01]  /*dee0*/  F2FP.F16.F32.PACK_AB R198, R12, R198 ;  /* 0x000000c60cc6723e */ /* 0x000fe200000000ff */
[----:B------:R-:W-:Y:S01]  /*def0*/  FADD.FTZ R9, R195, R130 ;  /* 0x00000082c3097221 */ /* 0x000fe20000010000 */
[----:B------:R-:W-:Y:S01]  /*df00*/  FFMA.FTZ R5, R122, UR11, -R125 ;  /* 0x0000000b7a057c23 */ /* 0x000fe2000801087d */
[----:B------:R-:W-:Y:S01]  /*df10*/  FADD.FTZ R139, R12, R139 ;  /* 0x0000008b0c8b7221 */ /* 0x000fe20000010000 */
[----:B------:R-:W-:Y:S01]  /*df20*/  MUFU.EX2 R122, R143 ;  /* 0x0000008f007a7308 */ /* 0x000fe20000000800 */
[----:B------:R-:W-:Y:S01]  /*df30*/  FADD.FTZ R130, R140, R9 ;  /* 0x000000098c827221 */ /* 0x000fe20000010000 */
[----:B------:R-:W-:Y:S01]  /*df40*/  FFMA.FTZ R125, R127, UR11, -R125 ;  /* 0x0000000b7f7d7c23 */ /* 0x000fe2000801087d */
[----:B------:R-:W-:Y:S01]  /*df50*/  FADD.FTZ R139, R192, R139 ;  /* 0x0000008bc08b7221 */ /* 0x000fe20000010000 */
[----:B------:R-:W-:Y:S01]  /*df60*/  F2FP.F16.F32.PACK_AB R192, R10, R192 ;  /* 0x000000c00ac0723e */ /* 0x000fe200000000ff */
[----:B------:R-:W-:Y:S01]  /*df70*/  FADD.FTZ R130, R189, R130 ;  /* 0x00000082bd827221 */ /* 0x000fe20000010000 */
[----:B------:R-:W-:Y:S01]  /*df80*/  F2FP.F16.F32.PACK_AB R195, R140, R195 ;  /* 0x000000c38cc3723e */ /* 0x000fe200000000ff */
[----:B------:R-:W-:Y:S01]  /*df90*/  FADD.FTZ R139, R10, R139 ;  /* 0x0000008b0a8b7221 */ /* 0x000fe20000010000 */
[----:B------:R-:W0:Y:S01]  /*dfa0*/  MUFU.EX2 R5, R5 ;  /* 0x0000000500057308 */ /* 0x000e220000000800 */
[C---:B------:R-:W-:Y:S01]  /*dfb0*/  FADD.FTZ R130, R141.reuse, R130 ;  /* 0x000000828d827221 */ /* 0x040fe20000010000 */
[----:B------:R-:W-:Y:S01]  /*dfc0*/  F2FP.F16.F32.PACK_AB R189, R141, R189 ;  /* 0x000000bd8dbd723e */ /* 0x000fe200000000ff */
[----:B------:R-:W-:Y:S01]  /*dfd0*/  FADD.FTZ R138, R194, R139 ;  /* 0x0000008bc28a7221 */ /* 0x000fe20000010000 */
[----:B------:R-:W-:-:S03]  /*dfe0*/  F2FP.F16.F32.PACK_AB R194, R15, R194 ;  /* 0x000000c20fc2723e */ /* 0x000fc600000000ff */
[----:B------:R-:W-:-:S04]  /*dff0*/  FADD.FTZ R17, R15, R138 ;  /* 0x0000008a0f117221 */ /* 0x000fc80000010000 */
[----:B------:R-:W-:Y:S01]  /*e000*/  FADD.FTZ R138, R188, R17 ;  /* 0x00000011bc8a7221 */ /* 0x000fe20000010000 */
[----:B------:R-:W-:-:S03]  /*e010*/  F2FP.F16.F32.PACK_AB R188, R13, R188 ;  /* 0x000000bc0dbc723e */ /* 0x000fc600000000ff */
[----:B------:R-:W-:Y:S01]  /*e020*/  FADD.FTZ R9, R13, R138 ;  /* 0x0000008a0d097221 */ /* 0x000fe20000010000 */
[----:B0-----:R-:W-:-:S03]  /*e030*/  F2FP.F16.F32.PACK_AB R177, R123, R5 ;  /* 0x000000057bb1723e */ /* 0x001fc600000000ff */
        /* <DEDUP_REMOVED lines=23> */
[----:B------:R-:W0:Y:S01]  /*e1b0*/  MUFU.EX2 R12, R125 ;  /* 0x0000007d000c7308 */ /* 0x000e220000000800 */
[----:B------:R-:W-:Y:S01]  /*e1c0*/  F2FP.F16.F32.PACK_AB R181, R124, R181 ;  /* 0x000000b57cb5723e */ /* 0x000fe200000000ff */
[----:B------:R-:W-:Y:S01]  /*e1d0*/  FADD.FTZ R11, R182, R11 ;  /* 0x0000000bb60b7221 */ /* 0x000fe20000010000 */
[----:B------:R-:W-:Y:S01]  /*e1e0*/  FADD.FTZ R6, R134, R9 ;  /* 0x0000000986067221 */ /* 0x000fe20000010000 */
[----:B------:R-:W-:-:S02]  /*e1f0*/  F2FP.F16.F32.PACK_AB R182, R128, R182 ;  /* 0x000000b680b6723e */ /* 0x000fc400000000ff */
        /* <DEDUP_REMOVED lines=8> */
[----:B0-----:R-:W-:Y:S02]  /*e280*/  F2FP.F16.F32.PACK_AB R179, R12, R179 ;  /* 0x000000b30cb3723e */ /* 0x001fe400000000ff */
[----:B------:R-:W-:Y:S01]  /*e290*/  FADD.FTZ R6, R8, R5 ;  /* 0x0000000508067221 */ /* 0x000fe20000010000 */
[----:B------:R-:W-:Y:S01]  /*e2a0*/  FADD.FTZ R5, R12, R9 ;  /* 0x000000090c057221 */ /* 0x000fe20000010000 */
[----:B------:R-:W-:Y:S02]  /*e2b0*/  IMAD.MOV.U32 R8, RZ, RZ, R4 ;  /* 0x000000ffff087224 */ /* 0x000fe400078e0004 */
[----:B------:R-:W-:Y:S01]  /*e2c0*/  IMAD.MOV.U32 R9, RZ, RZ, R3 ;  /* 0x000000ffff097224 */ /* 0x000fe200078e0003 */
[----:B------:R-:W-:Y:S06]  /*e2d0*/  @P2 BRA `(.L_x_2273) ;  /* 0xffffffc000cc2947 */ /* 0x000fec000383ffff */
.L_x_2264:
        /* <DEDUP_REMOVED lines=99> */
.L_x_2274:
[----:B------:R-:W-:Y:S01]  /*e910*/  ULEA UR5, UR36, UR39, 0x3 ;  /* 0x0000002724057291 */ /* 0x000fe2000f8e183f */
[----:B------:R-:W-:-:S05]  /*e920*/  IMAD.U32 R0, RZ, RZ, UR60 ;  /* 0x0000003cff007e24 */ /* 0x000fca000f8e00ff */
[----:B------:R-:W-:-:S04]  /*e930*/  SHF.L.U32 R0, R0, 0x1f, RZ ;  /* 0x0000001f00007819 */ /* 0x000fc800000006ff */
[----:B------:R0:W1:Y:S01]  /*e940*/  SYNCS.PHASECHK.TRANS64.TRYWAIT P2, [UR5+0x36850], R0 ;  /* 0x03685000ff0075a7 */ /* 0x0000620008040145 */
[----:B------:R-:W-:Y:S05]  /*e950*/  @!P0 BRA `(.L_x_2275) ;  /* 0x0000000000048947 */ /* 0x000fea0003800000 */
[----:B------:R-:W-:Y:S01]  /*e960*/  BPT.TRAP 0x1 ;  /* 0x000000040000795c */ /* 0x000fe20000300000 */
.L_x_2275:
[----:B-1----:R-:W-:Y:S05]  /*e970*/  @P2 BRA `(.L_x_2276) ;  /* 0x0000000000082947 */ /* 0x002fea0003800000 */
[----:B------:R-:W1:Y:S02]  /*e980*/  SYNCS.PHASECHK.TRANS64.TRYWAIT P0, [UR5+0x36850], R0 ;  /* 0x03685000ff0075a7 */ /* 0x000e640008000145 */
[----:B-1----:R-:W-:Y:S05]  /*e990*/  @!P0 BRA `(.L_x_2277) ;  /* 0x000000c000988947 */ /* 0x002fea0003800000 */
.L_x_2276:
[----:B------:R-:W-:Y:S01]  /*e9a0*/  UIADD3 UR39, UR39, 0x400, URZ ;  /* 0x0000040027277890 */ /* 0x000fe2000fffe03f */
[----:B------:R-:W-:Y:S01]  /*e9b0*/  WARPGROUP.ARRIVE ;  /* 0x00000000000079c5 */ /* 0x000fe20000000000 */
[----:B------:R-:W-:Y:S01]  /*e9c0*/  UMOV UR7, 0x40000040 ;  /* 0x4000004000077882 */ /* 0x000fe20000000000 */
[----:B-1----:R-:W1:Y:S01]  /*e9d0*/  SHFL.BFLY PT, R7, R6, 0x2, 0x1f ;  /* 0x0c401f0006077f89 */ /* 0x002e6200000e0000 */
[----:B------:R-:W-:Y:S01]  /*e9e0*/  USHF.R.U32.HI UR39, URZ, 0x4, UR39 ;  /* 0x000000043f277899 */ /* 0x000fe20008011627 */
[----:B------:R-:W-:Y:S01]  /*e9f0*/  IMAD.U32 R11, RZ, RZ, UR5 ;  /* 0x00000005ff0b7e24 */ /* 0x000fe2000f8e00ff */
[----:B------:R-:W-:Y:S01]  /*ea00*/  R2UR UR8, R233 ;  /* 0x00000000e90872ca */ /* 0x000fe200000e0000 */
[----:B0-----:R-:W0:Y:S01]  /*ea10*/  SHFL.BFLY PT, R0, R5, 0x2, 0x1f ;  /* 0x0c401f0005007f89 */ /* 0x001e2200000e0000 */
[----:B------:R-:W-:Y:S01]  /*ea20*/  ULOP3.LUT UR39, UR39, 0x3fff, URZ, 0xc0, !UPT ;  /* 0x00003fff27277892 */ /* 0x000fe2000f8ec03f */
[----:B------:R-:W-:Y:S02]  /*ea30*/  @!P1 VIADD R11, R11, 0x36860 ;  /* 0x000368600b0b9836 */ /* 0x000fe40000000000 */
[----:B------:R-:W-:Y:S01]  /*ea40*/  IMAD.MOV.U32 R8, RZ, RZ, RZ ;  /* 0x000000ffff087224 */ /* 0x000fe200078e00ff */
[----:B------:R-:W-:-:S02]  /*ea50*/  ULOP3.LUT UR4, UR39, 0x3800000, URZ, 0xfc, !UPT ;  /* 0x0380000027047892 */ /* 0x000fc4000f8efc3f */
[----:B------:R-:W-:Y:S02]  /*ea60*/  @!P1 PRMT R11, RZ, 0x654, R11 ;  /* 0x00000654ff0b9816 */ /* 0x000fe4000000000b */
[----:B------:R-:W-:Y:S02]  /*ea70*/  UIMAD UR4, UR36, 0xa80, UR4 ;  /* 0x00000a80240478a4 */ /* 0x000fe4000f8e0204 */
[----:B------:R-:W-:Y:S02]  /*ea80*/  UIADD3 UR36, UR36, 0x1, URZ ;  /* 0x0000000124247890 */ /* 0x000fe4000fffe03f */
[----:B------:R-:W-:Y:S02]  /*ea90*/  UIADD3 UR8, UR8, 0x1, URZ ;  /* 0x0000000108087890 */ /* 0x000fe4000fffe03f */
[----:B------:R-:W-:Y:S01]  /*eaa0*/  UISETP.NE.AND UP0, UPT, UR36, 0x2, UPT ;  /* 0x000000022400788c */ /* 0x000fe2000bf05270 */
[----:B------:R-:W-:Y:S02]  /*eab0*/  UMOV UR6, UR4 ;  /* 0x0000000400067c82 */ /* 0x000fe40008000000 */
[----:B------:R-:W-:Y:S01]  /*eac0*/  HGMMA.64x192x16.F32 R24, R200, gdesc[UR4].tnspB, R24, gsb0 ;  /* 0x42e00004c8187df0 */ /* 0x000fe20008000818 */
[----:B------:R-:W-:Y:S01]  /*ead0*/  UIADD3 UR6, UR4, 0x80, URZ ;  /* 0x0000008004067890 */ /* 0x000fe2000fffe03f */
[----:B-1----:R-:W-:Y:S01]  /*eae0*/  FADD.FTZ R7, R7, R6 ;  /* 0x0000000607077221 */ /* 0x002fe20000010000 */
[----:B------:R-:W-:Y:S01]  /*eaf0*/  UMOV UR7, 0x40000040 ;  /* 0x4000004000077882 */ /* 0x000fe20000000000 */
[----:B------:R-:W-:-:S02]  /*eb00*/  IMAD.U32 R6, RZ, RZ, UR11 ;  /* 0x0000000bff067e24 */ /* 0x000fc4000f8e00ff */
[----:B0-----:R-:W-:Y:S01]  /*eb10*/  FADD.FTZ R2, R0, R5 ;  /* 0x0000000500027221 */ /* 0x001fe20000010000 */
[----:B------:R-:W-:Y:S01]  /*eb20*/  IMAD.MOV.U32 R5, RZ, RZ, RZ ;  /* 0x000000ffff057224 */ /* 0x000fe200078e00ff */
[----:B------:R-:W0:Y:S01]  /*eb30*/  SHFL.BFLY PT, R0, R7, 0x1, 0x1f ;  /* 0x0c201f0007007f89 */ /* 0x000e2200000e0000 */
[----:B------:R-:W-:Y:S01]  /*eb40*/  IMAD.U32 R233, RZ, RZ, UR8 ;  /* 0x00000008ffe97e24 */ /* 0x000fe2000f8e00ff */
[----:B------:R-:W-:Y:S02]  /*eb50*/  USEL UR36, UR36, URZ, UP0 ;  /* 0x0000003f24247287 */ /* 0x000fe40008000000 */
[----:B------:R-:W1:Y:S01]  /*eb60*/  SHFL.BFLY PT, R9, R2, 0x1, 0x1f ;  /* 0x0c201f0002097f89 */ /* 0x000e6200000e0000 */
[----:B0-----:R-:W-:Y:S01]  /*eb70*/  FADD.FTZ R12, R7, R0 ;  /* 0x00000000070c7221 */ /* 0x001fe20000010000 */
[----:B------:R-:W-:Y:S02]  /*eb80*/  IMAD.U32 R7, RZ, RZ, UR11 ;  /* 0x0000000bff077e24 */ /* 0x000fe4000f8e00ff */
[----:B------:R-:W-:-:S02]  /*eb90*/  IMAD.MOV.U32 R0, RZ, RZ, -0x800000 ;  /* 0xff800000ff007424 */ /* 0x000fc400078e00ff */
[----:B-1----:R-:W-:Y:S01]  /*eba0*/  FADD.FTZ R13, R2, R9 ;  /* 0x00000009020d7221 */ /* 0x002fe20000010000 */
[----:B------:R-:W-:Y:S01]  /*ebb0*/  FSETP.NE.FTZ.AND P0, PT, R12, RZ, PT ;  /* 0x000000ff0c00720b */ /* 0x000fe20003f15000 */
[----:B------:R-:W-:-:S03]  /*ebc0*/  IMAD.MOV.U32 R2, RZ, RZ, -0x800000 ;  /* 0xff800000ff027424 */ /* 0x000fc600078e00ff */
[----:B------:R-:W-:-:S09]  /*ebd0*/  FSETP.NE.FTZ.AND P2, PT, R13, RZ, PT ;  /* 0x000000ff0d00720b */ /* 0x000fd20003f55000 */
[----:B------:R-:W0:Y:S01]  /*ebe0*/  @P0 MUFU.LG2 R9, R12 ;  /* 0x0000000c00090308 */ /* 0x000e220000000c00 */
[----:B------:R-:W-:-:S07]  /*ebf0*/  @P0 FMUL.FTZ R6, R6, 0.69314718246459960938 ;  /* 0x3f31721806060820 */ /* 0x000fce0000410000 */
[----:B------:R-:W1:Y:S08]  /*ec00*/  @P2 MUFU.LG2 R10, R13 ;  /* 0x0000000d000a2308 */ /* 0x000e700000000c00 */
[----:B------:R2:W3:Y:S01]  /*ec10*/  @P0 MUFU.RCP R8, R12 ;  /* 0x0000000c00080308 */ /* 0x0004e20000001000 */
[----:B0-----:R-:W-:-:S04]  /*ec20*/  @P0 FMUL.FTZ R9, R9, 0.69314718246459960938 ;  /* 0x3f31721809090820 */ /* 0x001fc80000410000 */
[----:B------:R-:W-:Y:S01]  /*ec30*/  @P0 FFMA.FTZ R0, R6, R3, R9 ;  /* 0x0000000306000223 */ /* 0x000fe20000010009 */
[----:B------:R-:W-:Y:S02]  /*ec40*/  PLOP3.LUT P0, PT, PT, PT, PT, 0x8, 0x0 ;  /* 0x000000000000781c */ /* 0x000fe40003f0e170 */
[----:B------:R-:W0:Y:S01]  /*ec50*/  @P2 MUFU.RCP R5, R13 ;  /* 0x0000000d00052308 */ /* 0x000e220000001000 */
[----:B--2---:R-:W-:Y:S01]  /*ec60*/  @P2 FMUL.FTZ R12, R7, 0.69314718246459960938 ;  /* 0x3f317218070c2820 */ /* 0x004fe20000410000 */
        /* <DEDUP_REMOVED lines=35> */
[-C--:B---3--:R-:W-:Y:S01]  /*eea0*/  FMUL.FTZ R24, R24, R8.reuse ;  /* 0x0000000818187220 */ /* 0x088fe20000410000 */
        /* <DEDUP_REMOVED lines=95> */
.L_x_2247:
        /* <DEDUP_REMOVED lines=17> */
[----:B------:R-:W-:Y:S01]  /*f5b0*/  ULDC.64 UR24, c[0x0][0x208] ;  /* 0x0000820000187ab9 */ /* 0x000fe20000000a00 */
[----:B------:R-:W-:Y:S02]  /*f5c0*/  R2UR UR21, R205 ;  /* 0x00000000cd1572ca */ /* 0x000fe400000e0000 */
[----:B------:R-:W-:Y:S02]  /*f5d0*/  R2UR UR18, R22 ;  /* 0x00000000161272ca */ /* 0x000fe400000e0000 */
[----:B------:R-:W-:-:S02]  /*f5e0*/  R2UR UR20, R208 ;  /* 0x00000000d01472ca */ /* 0x000fc400000e0000 */
[----:B------:R-:W-:-:S05]  /*f5f0*/  R2UR UR23, R230 ;  /* 0x00000000e61772ca */ /* 0x000fca00000e0000 */
[----:B------:R-:W-:Y:S01]  /*f600*/  USHF.L.U64.HI UR16, UR19, 0x2, UR17 ;  /* 0x0000000213107899 */ /* 0x000fe20008010211 */
[----:B------:R-:W-:Y:S01]  /*f610*/  UMOV UR10, UR8 ;  /* 0x00000008000a7c82 */ /* 0x000fe20008000000 */
[----:B0-----:R-:W-:Y:S01]  /*f620*/  UMOV UR11, UR4 ;  /* 0x00000004000b7c82 */ /* 0x001fe20008000000 */
[----:B------:R-:W-:-:S04]  /*f630*/  USHF.L.U32 UR4, UR19, 0x2, URZ ;  /* 0x0000000213047899 */ /* 0x000fc8000800063f */
[----:B------:R-:W-:-:S04]  /*f640*/  UIADD3 UR9, UP0, UR4, UR14, URZ ;  /* 0x0000000e04097290 */ /* 0x000fc8000ff1e03f */
[----:B------:R-:W-:Y:S01]  /*f650*/  UIADD3.X UR12, UR16, UR15, URZ, UP0, !UPT ;  /* 0x0000000f100c7290 */ /* 0x000fe200087fe43f */
        /* <DEDUP_REMOVED lines=13> */
[----:B------:R-:W-:-:S02]  /*f730*/  IADD3 R88, P0, R4, 0x4020, RZ ;  /* 0x0000402004587810 */ /* 0x000fc40007f1e0ff */
        /* <DEDUP_REMOVED lines=11> */
[----:B------:R-:W-:Y:S01]  /*f7f0*/  SHF.R.U64 R7, R7, 0x3, RZ ;  /* 0x0000000307077819 */ /* 0x000fe200000012ff */
[--C-:B------:R-:W-:Y:S01]  /*f800*/  IMAD.X R129, RZ, RZ, R5.reuse, P6 ;  /* 0x000000ffff817224 */ /* 0x100fe200030e0605 */
[----:B------:R-:W-:Y:S01]  /*f810*/  LOP3.LUT R4, R3, R4, RZ, 0x3c, !PT ;  /* 0x0000000403047212 */ /* 0x000fe200078e3cff */
[----:B------:R-:W-:Y:S01]  /*f820*/  IMAD.X R9, RZ, RZ, R5, P5 ;  /* 0x000000ffff097224 */ /* 0x000fe200028e0605 */
[----:B------:R-:W-:-:S02]  /*f830*/  LOP3.LUT R3, R6, 0x380, RZ, 0xc0, !PT ;  /* 0x0000038006037812 */ /* 0x000fc400078ec0ff */
[----:B------:R-:W-:Y:S02]  /*f840*/  LOP3.LUT R12, R7, R8, RZ, 0x3c, !PT ;  /* 0x00000008070c7212 */ /* 0x000fe400078e3cff */
[----:B------:R-:W-:Y:S02]  /*f850*/  LOP3.LUT R8, R135, 0x380, RZ, 0xc0, !PT ;  /* 0x0000038087087812 */ /* 0x000fe400078ec0ff */
[----:B------:R-:W-:Y:S02]  /*f860*/  LOP3.LUT R14, R19, 0x380, RZ, 0xc0, !PT ;  /* 0x00000380130e7812 */ /* 0x000fe400078ec0ff */
[----:B------:R-:W-:Y:S02]  /*f870*/  SHF.R.U64 R3, R3, 0x3, RZ ;  /* 0x0000000303037819 */ /* 0x000fe400000012ff */
[----:B------:R-:W-:Y:S02]  /*f880*/  SHF.R.U64 R8, R8, 0x3, RZ ;  /* 0x0000000308087819 */ /* 0x000fe400000012ff */
[----:B------:R-:W-:-:S02]  /*f890*/  SHF.R.U64 R14, R14, 0x3, RZ ;  /* 0x000000030e0e7819 */ /* 0x000fc400000012ff */
[----:B------:R-:W-:Y:S02]  /*f8a0*/  LOP3.LUT R10, R3, R6, RZ, 0x3c, !PT ;  /* 0x00000006030a7212 */ /* 0x000fe400078e3cff */
[----:B------:R-:W-:Y:S02]  /*f8b0*/  LOP3.LUT R16, R131, 0x380, RZ, 0xc0, !PT ;  /* 0x0000038083107812 */ /* 0x000fe400078ec0ff */
[----:B------:R-:W-:Y:S02]  /*f8c0*/  LOP3.LUT R3, R88, 0x380, RZ, 0xc0, !PT ;  /* 0x0000038058037812 */ /* 0x000fe400078ec0ff */
[----:B------:R-:W-:Y:S02]  /*f8d0*/  LOP3.LUT R6, R133, 0x380, RZ, 0xc0, !PT ;  /* 0x0000038085067812 */ /* 0x000fe400078ec0ff */
[----:B------:R-:W-:Y:S02]  /*f8e0*/  LOP3.LUT R7, R92, 0x380, RZ, 0xc0, !PT ;  /* 0x000003805c077812 */ /* 0x000fe400078ec0ff */
[----:B------:R-:W-:-:S02]  /*f8f0*/  LOP3.LUT R94, R8, R135, RZ, 0x3c, !PT ;  /* 0x00000087085e7212 */ /* 0x000fc400078e3cff */
[----:B------:R-:W-:Y:S02]  /*f900*/  LOP3.LUT R14, R14, R19, RZ, 0x3c, !PT ;  /* 0x000000130e0e7212 */ /* 0x000fe400078e3cff */
[----:B------:R-:W-:Y:S02]  /*f910*/  LOP3.LUT R8, R137, 0x380, RZ, 0xc0, !PT ;  /* 0x0000038089087812 */ /* 0x000fe400078ec0ff */
[----:B------:R-:W-:Y:S02]  /*f920*/  SHF.R.U64 R16, R16, 0x3, RZ ;  /* 0x0000000310107819 */ /* 0x000fe400000012ff */
[----:B------:R-:W-:Y:S02]  /*f930*/  SHF.R.U64 R3, R3, 0x3, RZ ;  /* 0x0000000303037819 */ /* 0x000fe400000012ff */
[----:B------:R-:W-:Y:S02]  /*f940*/  LOP3.LUT R19, R128, 0x380, RZ, 0xc0, !PT ;  /* 0x0000038080137812 */ /* 0x000fe400078ec0ff */
[----:B------:R-:W-:-:S02]  /*f950*/  LOP3.LUT R130, R139, 0x380, RZ, 0xc0, !PT ;  /* 0x000003808b827812 */ /* 0x000fc400078ec0ff */
[----:B------:R-:W-:Y:S02]  /*f960*/  SHF.R.U64 R6, R6, 0x3, RZ ;  /* 0x0000000306067819 */ /* 0x000fe400000012ff */
[----:B------:R-:W-:Y:S02]  /*f970*/  SHF.R.U64 R7, R7, 0x3, RZ ;  /* 0x0000000307077819 */ /* 0x000fe400000012ff */
[----:B------:R-:W-:Y:S02]  /*f980*/  SHF.R.U64 R8, R8, 0x3, RZ ;  /* 0x0000000308087819 */ /* 0x000fe400000012ff */
[----:B------:R-:W-:Y:S02]  /*f990*/  LOP3.LUT R16, R16, R131, RZ, 0x3c, !PT ;  /* 0x0000008310107212 */ /* 0x000fe400078e3cff */
[----:B------:R-:W-:Y:S02]  /*f9a0*/  LOP3.LUT R88, R3, R88, RZ, 0x3c, !PT ;  /* 0x0000005803587212 */ /* 0x000fe400078e3cff */
[----:B------:R-:W-:-:S02]  /*f9b0*/  SHF.R.U64 R19, R19, 0x3, RZ ;  /* 0x0000000313137819 */ /* 0x000fc400000012ff */
[----:B------:R-:W-:Y:S02]  /*f9c0*/  SHF.R.U64 R130, R130, 0x3, RZ ;  /* 0x0000000382827819 */ /* 0x000fe400000012ff */
[----:B------:R-:W-:Y:S02]  /*f9d0*/  LOP3.LUT R90, R6, R133, RZ, 0x3c, !PT ;  /* 0x00000085065a7212 */ /* 0x000fe400078e3cff */
[----:B------:R-:W-:Y:S02]  /*f9e0*/  LOP3.LUT R92, R7, R92, RZ, 0x3c, !PT ;  /* 0x0000005c075c7212 */ /* 0x000fe400078e3cff */
[----:B------:R-:W-:Y:S02]  /*f9f0*/  MOV R3, R4 ;  /* 0x0000000400037202 */ /* 0x000fe40000000f00 */
[----:B------:R-:W-:Y:S02]  /*fa00*/  F2FP.F16.F32.PACK_AB R4, R25, R24 ;  /* 0x000000181904723e */ /* 0x000fe400000000ff */
[----:B------:R-:W-:-:S02]  /*fa10*/  F2FP.F16.F32.PACK_AB R5, R27, R26 ;  /* 0x0000001a1b05723e */ /* 0x000fc400000000ff */
[----:B------:R-:W-:Y:S02]  /*fa20*/  F2FP.F16.F32.PACK_AB R6, R29, R28 ;  /* 0x0000001c1d06723e */ /* 0x000fe400000000ff */
[----:B------:R-:W-:Y:S02]  /*fa30*/  F2FP.F16.F32.PACK_AB R7, R31, R30 ;  /* 0x0000001e1f07723e */ /* 0x000fe400000000ff */
[----:B------:R-:W-:Y:S02]  /*fa40*/  LOP3.LUT R126, R8, R137, RZ, 0x3c, !PT ;  /* 0x00000089087e7212 */ /* 0x000fe400078e3cff */
[----:B------:R-:W-:Y:S01]  /*fa50*/  MOV R133, R12 ;  /* 0x0000000c00857202 */ /* 0x000fe20000000f00 */
[----:B------:R0:W-:Y:S01]  /*fa60*/  STSM.16.M88.4 [R3], R4 ;  /* 0x0000000403007844 */ /* 0x0001e20000000200 */
[----:B------:R-:W-:Y:S02]  /*fa70*/  MOV R132, R14 ;  /* 0x0000000e00847202 */ /* 0x000fe40000000f00 */
[----:B------:R-:W-:-:S02]  /*fa80*/  LOP3.LUT R128, R19, R128, RZ, 0x3c, !PT ;  /* 0x0000008013807212 */ /* 0x000fc400078e3cff */
[----:B------:R-:W-:Y:S02]  /*fa90*/  LOP3.LUT R8, R130, R139, RZ, 0x3c, !PT ;  /* 0x0000008b82087212 */ /* 0x000fe400078e3cff */
[----:B------:R-:W-:Y:S02]  /*faa0*/  MOV R134, R10 ;  /* 0x0000000a00867202 */ /* 0x000fe40000000f00 */
        /* <DEDUP_REMOVED lines=15> */
[----:B------:R-:W-:Y:S01]  /*fba0*/  F2FP.F16.F32.PACK_AB R93, R51, R50 ;  /* 0x00000032335d723e */ /* 0x000fe200000000ff */
[----:B------:R2:W-:Y:S01]  /*fbb0*/  STSM.16.M88.4 [R133], R88 ;  /* 0x0000005885007844 */ /* 0x0005e20000000200 */
[----:B------:R-:W-:-:S02]  /*fbc0*/  F2FP.F16.F32.PACK_AB R94, R53, R52 ;  /* 0x00000034355e723e */ /* 0x000fc400000000ff */
[----:B------:R-:W-:Y:S02]  /*fbd0*/  F2FP.F16.F32.PACK_AB R95, R55, R54 ;  /* 0x00000036375f723e */ /* 0x000fe400000000ff */
[----:B0-----:R-:W-:Y:S02]  /*fbe0*/  MOV R3, R8 ;  /* 0x0000000800037202 */ /* 0x001fe40000000f00 */
[----:B------:R-:W-:Y:S01]  /*fbf0*/  F2FP.F16.F32.PACK_AB R4, R57, R56 ;  /* 0x000000383904723e */ /* 0x000fe200000000ff */
[----:B------:R0:W-:Y:S01]  /*fc00*/  STSM.16.M88.4 [R132], R92 ;  /* 0x0000005c84007844 */ /* 0x0001e20000000200 */
[----:B------:R-:W-:Y:S02]  /*fc10*/  F2FP.F16.F32.PACK_AB R5, R59, R58 ;  /* 0x0000003a3b05723e */ /* 0x000fe400000000ff */
[----:B------:R-:W-:Y:S02]  /*fc20*/  F2FP.F16.F32.PACK_AB R6, R61, R60 ;  /* 0x0000003c3d06723e */ /* 0x000fe400000000ff */
[----:B------:R-:W-:-:S02]  /*fc30*/  F2FP.F16.F32.PACK_AB R7, R63, R62 ;  /* 0x0000003e3f07723e */ /* 0x000fc400000000ff */
[----:B------:R-:W-:Y:S02]  /*fc40*/  F2FP.F16.F32.PACK_AB R8, R65, R64 ;  /* 0x000000404108723e */ /* 0x000fe400000000ff */
[----:B------:R-:W-:Y:S01]  /*fc50*/  F2FP.F16.F32.PACK_AB R9, R67, R66 ;  /* 0x000000424309723e */ /* 0x000fe200000000ff */
[----:B------:R3:W-:Y:S01]  /*fc60*/  STSM.16.M88.4 [R131], R4 ;  /* 0x0000000483007844 */ /* 0x0007e20000000200 */
[----:B------:R-:W-:Y:S02]  /*fc70*/  F2FP.F16.F32.PACK_AB R10, R69, R68 ;  /* 0x00000044450a723e */ /* 0x000fe400000000ff */
[----:B------:R-:W-:Y:S02]  /*fc80*/  F2FP.F16.F32.PACK_AB R11, R71, R70 ;  /* 0x00000046470b723e */ /* 0x000fe400000000ff */
[----:B-1----:R-:W-:Y:S02]  /*fc90*/  F2FP.F16.F32.PACK_AB R12, R73, R72 ;  /* 0x00000048490c723e */ /* 0x002fe400000000ff */
[----:B------:R-:W-:Y:S01]  /*fca0*/  F2FP.F16.F32.PACK_AB R13, R75, R74 ;  /* 0x0000004a4b0d723e */ /* 0x000fe200000000ff */
[----:B------:R-:W-:Y:S01]  /*fcb0*/  STSM.16.M88.4 [R19], R8 ;  /* 0x0000000813007844 */ /* 0x000fe20000000200 */
[----:B------:R-:W-:-:S02]  /*fcc0*/  F2FP.F16.F32.PACK_AB R14, R77, R76 ;  /* 0x0000004c4d0e723e */ /* 0x000fc400000000ff */
[----:B------:R-:W-:Y:S02]  /*fcd0*/  F2FP.F16.F32.PACK_AB R15, R79, R78 ;  /* 0x0000004e4f0f723e */ /* 0x000fe400000000ff */
[----:B--2---:R-:W-:Y:S02]  /*fce0*/  F2FP.F16.F32.PACK_AB R88, R81, R80 ;  /* 0x000000505158723e */ /* 0x004fe400000000ff */
[----:B------:R-:W-:Y:S01]  /*fcf0*/  F2FP.F16.F32.PACK_AB R89, R83, R82 ;  /* 0x000000525359723e */ /* 0x000fe200000000ff */
[----:B------:R1:W-:Y:S01]  /*fd00*/  STSM.16.M88.4 [R17], R12 ;  /* 0x0000000c11007844 */ /* 0x0003e20000000200 */
[----:B------:R-:W-:Y:S02]  /*fd10*/  F2FP.F16.F32.PACK_AB R90, R85, R84 ;  /* 0x00000054555a723e */ /* 0x000fe400000000ff */
[----:B------:R-:W-:Y:S02]  /*fd20*/  F2FP.F16.F32.PACK_AB R91, R87, R86 ;  /* 0x00000056575b723e */ /* 0x000fe400000000ff */
[----:B0-----:R-:W-:-:S02]  /*fd30*/  F2FP.F16.F32.PACK_AB R92, R21, R20 ;  /* 0x00000014155c723e */ /* 0x001fc400000000ff */
[----:B------:R-:W-:Y:S01]  /*fd40*/  F2FP.F16.F32.PACK_AB R93, R123, R122 ;  /* 0x0000007a7b5d723e */ /* 0x000fe200000000ff */
[----:B------:R0:W-:Y:S01]  /*fd50*/  STSM.16.M88.4 [R16], R88 ;  /* 0x0000005810007844 */ /* 0x0001e20000000200 */
[----:B------:R-:W-:Y:S02]  /*fd60*/  F2FP.F16.F32.PACK_AB R94, R121, R120 ;  /* 0x00000078795e723e */ /* 0x000fe400000000ff */
[----:B------:R-:W-:Y:S02]  /*fd70*/  F2FP.F16.F32.PACK_AB R95, R125, R124 ;  /* 0x0000007c7d5f723e */ /* 0x000fe400000000ff */
[----:B------:R-:W-:Y:S02]  /*fd80*/  MOV R126, R126 ;  /* 0x0000007e007e7202 */ /* 0x000fe40000000f00 */
[----:B---3--:R-:W-:Y:S01]  /*fd90*/  F2FP.F16.F32.PACK_AB R4, R97, R96 ;  /* 0x000000606104723e */ /* 0x008fe200000000ff */
[----:B------:R-:W-:Y:S01]  /*fda0*/  STSM.16.M88.4 [R130], R92 ;  /* 0x0000005c82007844 */ /* 0x000fe20000000200 */
[----:B------:R-:W-:Y:S01]  /*fdb0*/  F2FP.F16.F32.PACK_AB R5, R99, R98 ;  /* 0x000000626305723e */ /* 0x000fe200000000ff */
[----:B-1----:R-:W-:Y:S01]  /*fdc0*/  IMAD.U32 R17, RZ, RZ, UR12 ;  /* 0x0000000cff117e24 */ /* 0x002fe2000f8e00ff */
[----:B------:R-:W-:Y:S01]  /*fdd0*/  F2FP.F16.F32.PACK_AB R6, R101, R100 ;  /* 0x000000646506723e */ /* 0x000fe200000000ff */
[----:B------:R-:W-:Y:S01]  /*fde0*/  ULDC.64 UR12, c[0x0][0xc08] ;  /* 0x00030200000c7ab9 */ /* 0x000fe20000000a00 */
[----:B------:R-:W-:-:S02]  /*fdf0*/  F2FP.F16.F32.PACK_AB R7, R103, R102 ;  /* 0x000000666707723e */ /* 0x000fc400000000ff */
[----:B------:R-:W-:Y:S01]  /*fe00*/  MOV R128, R128 ;  /* 0x0000008000807202 */ /* 0x000fe20000000f00 */
[----:B0-----:R-:W-:Y:S01]  /*fe10*/  IMAD.U32 R16, RZ, RZ, UR9 ;  /* 0x00000009ff107e24 */ /* 0x001fe2000f8e00ff */
[----:B------:R-:W-:Y:S01]  /*fe20*/  F2FP.F16.F32.PACK_AB R8, R105, R104 ;  /* 0x000000686908723e */ /* 0x000fe200000000ff */
[----:B------:R-:W-:Y:S01]  /*fe30*/  STSM.16.M88.4 [R126], R4 ;  /* 0x000000047e007844 */ /* 0x000fe20000000200 */
[----:B------:R-:W-:Y:S02]  /*fe40*/  F2FP.F16.F32.PACK_AB R9, R107, R106 ;  /* 0x0000006a6b09723e */ /* 0x000fe400000000ff */
[----:B------:R-:W-:Y:S02]  /*fe50*/  F2FP.F16.F32.PACK_AB R10, R109, R108 ;  /* 0x0000006c6d0a723e */ /* 0x000fe400000000ff */
        /* <DEDUP_REMOVED lines=9> */
[----:B------:R-:W-:-:S07]  /*fef0*/  ISETP.NE.AND.EX P0, PT, RZ, UR15, PT, P0 ;  /* 0x0000000fff007c0c */ /* 0x000fce000bf05300 */
[----:B0-----:R-:W0:Y:S06]  /*ff00*/  LDC R3, c[0x0][0xbe8] ;  /* 0x0002fa00ff037b82 */ /* 0x001e2c0000000800 */
[----:B------:R-:W2:Y:S01]  /*ff10*/  @P0 LDG.E R19, desc[UR24][R16.64] ;  /* 0x0000001810130981 */ /* 0x000ea2000c1e1900 */
[----:B------:R-:W-:-:S04]  /*ff20*/  UISETP.NE.U32.AND UP0, UPT, UR12, URZ, UPT ;  /* 0x0000003f0c00728c */ /* 0x000fc8000bf05070 */
[----:B------:R-:W-:-:S06]  /*ff30*/  UISETP.NE.AND.EX UP0, UPT, UR13, URZ, UPT, UP0 ;  /* 0x0000003f0d00728c */ /* 0x000fcc000bf05300 */
[----:B------:R-:W-:Y:S02]  /*ff40*/  PLOP3.LUT P4, PT, PT, PT, UP0, 0x80, 0x0 ;  /* 0x000000000000781c */ /* 0x000fe40003f8f008 */
[----:B0-----:R-:W-:-:S03]  /*ff50*/  ISETP.NE.AND P1, PT, R3, 0x1, PT ;  /* 0x000000010300780c */ /* 0x001fc60003f25270 */
[----:B------:R-:W-:-:S03]  /*ff60*/  @UP0 UIADD3 UR12, UP1, UR4, UR12, URZ ;  /* 0x0000000c040c0290 */ /* 0x000fc6000ff3e03f */
[----:B------:R-:W-:Y:S01]  /*ff70*/  ULDC UR4, c[0x0][0xa88] ;  /* 0x0002a20000047ab9 */ /* 0x000fe20000000800 */
[----:B------:R-:W-:Y:S01]  /*ff80*/  @UP0 UIADD3.X UR13, UR16, UR13, URZ, UP1, !UPT ;  /* 0x0000000d100d0290 */ /* 0x000fe20008ffe43f */
[----:B------:R-:W-:Y:S01]  /*ff90*/  IMAD.U32 R10, RZ, RZ, UR4 ;  /* 0x00000004ff0a7e24 */ /* 0x000fe2000f8e00ff */
[----:B------:R-:W-:Y:S01]  /*ffa0*/  UISETP.NE.AND UP0, UPT, UR21, URZ, UPT ;  /* 0x0000003f1500728c */ /* 0x000fe2000bf05270 */
[----:B------:R-:W-:Y:S01]  /*ffb0*/  IMAD.U32 R4, RZ, RZ, UR12 ;  /* 0x0000000cff047e24 */ /* 0x000fe2000f8e00ff */
[----:B------:R-:W-:Y:S02]  /*ffc0*/  ULDC UR4, c[0x0][0xad4] ;  /* 0x0002b50000047ab9 */ /* 0x000fe40000000800 */
[----:B------:R-:W0:Y:S01]  /*ffd0*/  @P1 LDC R6, c[0x0][0xbec] ;  /* 0x0002fb00ff061b82 */ /* 0x000e220000000800 */
[----:B------:R-:W-:Y:S01]  /*ffe0*/  USEL UR4, UR21, UR4, UP0 ;  /* 0x0000000415047287 */ /* 0x000fe20008000000 */
[----:B------:R-:W-:Y:S01]  /*fff0*/  IMAD.U32 R5, RZ, RZ, UR13 ;  /* 0x0000000dff057e24 */ /* 0x000fe2000f8e00ff */
[----:B------:R-:W-:-:S02]  /*10000*/  UMOV UR22, 0x9b8 ;  /* 0x000009b800167882 */ /* 0x000fc40000000000 */
[----:B------:R-:W-:-:S03]  /*10010*/  UISETP.GT.AND UP1, UPT, UR4, 0x1, UPT ;  /* 0x000000010400788c */ /* 0x000fc6000bf24270 */
[----:B------:R-:W1:Y:S01]  /*10020*/  @P1 LDC R9, c[0x0][0xbf0] ;  /* 0x0002fc00ff091b82 */ /* 0x000e620000000800 */
[----:B------:R-:W-:Y:S01]  /*10030*/  USEL UR22, UR22, 0x978, UP1 ;  /* 0x0000097816167887 */ /* 0x000fe20008800000 */
[----:B------:R-:W-:Y:S01]  /*10040*/  VIADD R15, R23, UR18 ;  /* 0x00000012170f7c36 */ /* 0x000fe20008000000 */
[----:B------:R-:W-:Y:S01]  /*10050*/  UISETP.NE.U32.AND UP0, UPT, UR14, URZ, UPT ;  /* 0x0000003f0e00728c */ /* 0x000fe2000bf05070 */
[----:B------:R0:W5:Y:S01]  /*10060*/  @P4 LDG.E R10, desc[UR24][R4.64] ;  /* 0x00000018040a4981 */ /* 0x000162000c1e1900 */
[----:B------:R-:W-:Y:S01]  /*10070*/  UMOV UR4, URZ ;  /* 0x0000003f00047c82 */ /* 0x000fe20008000000 */
[----:B------:R-:W-:Y:S01]  /*10080*/  USEL UR20, UR20, URZ, UP1 ;  /* 0x0000003f14147287 */ /* 0x000fe20008800000 */
[----:B------:R-:W-:Y:S01]  /*10090*/  IMAD.MOV.U32 R7, RZ, RZ, R15 ;  /* 0x000000ffff077224 */ /* 0x000fe200078e000f */
[----:B------:R-:W-:-:S04]  /*100a0*/  UISETP.NE.AND.EX UP0, UPT, UR15, URZ, UPT, UP0 ;  /* 0x0000003f0f00728c */ /* 0x000fc8000bf05300 */
        /* <DEDUP_REMOVED lines=46> */
.L_x_2280:
[----:B------:R-:W2:Y:S01]  /*10390*/  LDL R5, [R1+0x44] ;  /* 0x0000440001057983 */ /* 0x000ea20000100800 */
[----:B------:R-:W-:Y:S01]  /*103a0*/  R2UR UR12, R22 ;  /* 0x00000000160c72ca */ /* 0x000fe200000e0000 */
[----:B-----5:R-:W-:Y:S01]  /*103b0*/  IMAD R16, R10, R3, RZ ;  /* 0x000000030a107224 */ /* 0x020fe200078e02ff */
[----:B------:R-:W-:Y:S01]  /*103c0*/  LOP3.LUT P0, RZ, R234, 0x3, RZ, 0xc0, !PT ;  /* 0x00000003eaff7812 */ /* 0x000fe2000780c0ff */
[----:B------:R-:W-:Y:S04]  /*103d0*/  SHFL.IDX PT, R6, R11, RZ, 0x1c1f ;  /* 0x001c1fff0b067589 */ /* 0x000fe800000e0000 */
[----:B------:R-:W0:Y:S04]  /*103e0*/  SHFL.IDX PT, R7, R4, RZ, 0x1c1f ;  /* 0x001c1fff04077589 */ /* 0x000e2800000e0000 */
[----:B------:R-:W-:Y:S04]  /*103f0*/  SHFL.IDX PT, R8, R11, 0x1, 0x1c1f ;  /* 0x003c1f000b087f89 */ /* 0x000fe800000e0000 */
[----:B------:R-:W1:Y:S01]  /*10400*/  SHFL.IDX PT, R9, R4, 0x1, 0x1c1f ;  /* 0x003c1f0004097f89 */ /* 0x000e6200000e0000 */
[----:B--2---:R-:W-:Y:S01]  /*10410*/  VIADD R13, R5, UR12 ;  /* 0x0000000c050d7c36 */ /* 0x004fe20008000000 */
[----:B------:R-:W-:-:S03]  /*10420*/  ULDC.64 UR12, c[0x0][0x208] ;  /* 0x00008200000c7ab9 */ /* 0x000fc60000000a00 */
[C---:B------:R-:W-:Y:S01]  /*10430*/  VIADD R5, R13.reuse, 0x8 ;  /* 0x000000080d057836 */ /* 0x040fe20000000000 */
[----:B------:R-:W-:-:S04]  /*10440*/  ISETP.GE.OR P2, PT, R13, R16, P0 ;  /* 0x000000100d00720c */ /* 0x000fc80000746670 */
[----:B------:R-:W-:-:S09]  /*10450*/  ISETP.GE.OR P0, PT, R5, R16, P0 ;  /* 0x000000100500720c */ /* 0x000fd20000706670 */
[----:B0-----:R0:W-:Y:S04]  /*10460*/  @!P2 ST.E desc[UR12][R6.64], R0 ;  /* 0x000000000600a985 */ /* 0x0011e8000c10190c */
[----:B-1----:R0:W-:Y:S01]  /*10470*/  @!P0 ST.E desc[UR12][R8.64], R2 ;  /* 0x0000000208008985 */ /* 0x0021e2000c10190c */
[----:B------:R-:W-:-:S13]  /*10480*/  PLOP3.LUT P0, PT, PT, PT, UP1, 0x80, 0x0 ;  /* 0x000000000000781c */ /* 0x000fda0003f0f018 */
[----:B0-----:R-:W-:Y:S05]  /*10490*/  @P0 BRA `(.L_x_2281) ;  /* 0x0000000c00640947 */ /* 0x001fea0003800000 */
[----:B------:R-:W-:Y:S01]  /*104a0*/  R2UR UR17, R22 ;  /* 0x00000000161172ca */ /* 0x000fe200000e0000 */
[----:B------:R-:W-:Y:S01]  /*104b0*/  IMAD.SHL.U32 R22, R204, 0x8, RZ ;  /* 0x00000008cc167824 */ /* 0x000fe200078e00ff */
[----:B------:R-:W0:Y:S01]  /*104c0*/  @P1 LDC R2, c[0x0][0xbec] ;  /* 0x0002fb00ff021b82 */ /* 0x000e220000000800 */
[----:B------:R-:W-:Y:S01]  /*104d0*/  IMAD.MOV.U32 R5, RZ, RZ, 0x2 ;  /* 0x00000002ff057424 */ /* 0x000fe200078e00ff */
[----:B------:R-:W-:Y:S01]  /*104e0*/  ULDC.64 UR12, c[0x0][0x208] ;  /* 0x00008200000c7ab9 */ /* 0x000fe20000000a00 */
[----:B------:R-:W-:Y:S01]  /*104f0*/  IMAD R4, R231, 0x40, R22 ;  /* 0x00000040e7047824 */ /* 0x000fe200078e0216 */
[----:B------:R-:W-:Y:S01]  /*10500*/  ULDC.64 UR14, c[0x0][0xaa0] ;  /* 0x0002a800000e7ab9 */ /* 0x000fe20000000a00 */
[----:B------:R-:W-:Y:S02]  /*10510*/  R2UR UR18, R230 ;  /* 0x00000000e61272ca */ /* 0x000fe400000e0000 */
        /* <DEDUP_REMOVED lines=87> */
[----:B0-----:R-:W-:Y:S01]  /*10a90*/  @P1 IMAD.HI.U32 R0, R19, R2, RZ ;  /* 0x0000000213001227 */ /* 0x001fe200078e00ff */
[----:B------:R-:W-:-:S03]  /*10aa0*/  UIMAD UR11, UR18, UR13, UR11 ;  /* 0x0000000d120b72a4 */ /* 0x000fc6000f8e020b */
[----:B------:R-:W-:Y:S02]  /*10ab0*/  ULDC.64 UR12, c[0x0][0xaf0] ;  /* 0x0002bc00000c7ab9 */ /* 0x000fe40000000a00 */
[----:B------:R-:W-:Y:S01]  /*10ac0*/  UIMAD UR4, UR4, UR12, URZ ;  /* 0x0000000c040472a4 */ /* 0x000fe2000f8e023f */
[----:B------:R-:W-:Y:S01]  /*10ad0*/  IMAD.MOV.U32 R17, RZ, RZ, R19 ;  /* 0x000000ffff117224 */ /* 0x000fe200078e0013 */
[----:B-1----:R-:W-:Y:S01]  /*10ae0*/  @P1 SHF.R.U32.HI R17, RZ, R21, R0 ;  /* 0x00000015ff111219 */ /* 0x002fe20000011600 */
        /* <DEDUP_REMOVED lines=15> */
[----:B------:R-:W-:Y:S02]  /*10be0*/  IMAD.IADD R3, R3, 0x1, R61 ;  /* 0x0000000103037824 */ /* 0x000fe400078e023d */
[----:B------:R-:W-:Y:S02]  /*10bf0*/  IMAD R0, R0, UR10, RZ ;  /* 0x0000000a00007c24 */ /* 0x000fe4000f8e02ff */
[----:B------:R-:W-:Y:S01]  /*10c00*/  VIADD R63, R231, UR17 ;  /* 0x00000011e73f7c36 */ /* 0x000fe20008000000 */
[----:B------:R-:W-:Y:S01]  /*10c10*/  UIADD3 UR8, UR8, 0x36820, URZ ;  /* 0x0003682008087890 */ /* 0x000fe2000fffe03f */
[C---:B------:R-:W-:Y:S02]  /*10c20*/  IMAD R21, R19.reuse, UR11, R0 ;  /* 0x0000000b13157c24 */ /* 0x040fe4000f8e0200 */
[----:B------:R-:W-:Y:S01]  /*10c30*/  IMAD.WIDE.U32 R2, R19, UR10, R2 ;  /* 0x0000000a13027c25 */ /* 0x000fe2000f8e0002 */
[----:B------:R-:W-:Y:S01]  /*10c40*/  ISETP.GE.AND P2, PT, R63, R16, PT ;  /* 0x000000103f00720c */ /* 0x000fe20003f46270 */
[----:B------:R-:W-:-:S02]  /*10c50*/  ULDC.64 UR10, c[0x0][0xa80] ;  /* 0x0002a000000a7ab9 */ /* 0x000fc40000000a00 */
[----:B------:R-:W-:Y:S01]  /*10c60*/  VIADD R17, R63, 0x20 ;  /* 0x000000203f117836 */ /* 0x000fe20000000000 */
[----:B------:R-:W-:Y:S01]  /*10c70*/  UPRMT UR8, URZ, 0x654, UR8 ;  /* 0x000006543f087896 */ /* 0x000fe20008000008 */
[----:B------:R-:W-:Y:S01]  /*10c80*/  IMAD.IADD R3, R3, 0x1, R21 ;  /* 0x0000000103037824 */ /* 0x000fe200078e0215 */
[C---:B------:R-:W-:Y:S01]  /*10c90*/  LEA R0, P3, R2.reuse, UR10, 0x1 ;  /* 0x0000000a02007c11 */ /* 0x040fe2000f8608ff */
[----:B------:R-:W-:Y:S01]  /*10ca0*/  VIADD R19, R63, 0x40 ;  /* 0x000000403f137836 */ /* 0x000fe20000000000 */
[-C--:B------:R-:W-:Y:S02]  /*10cb0*/  ISETP.GE.AND P0, PT, R17, R16.reuse, PT ;  /* 0x000000101100720c */ /* 0x080fe40003f06270 */
[----:B------:R-:W-:Y:S01]  /*10cc0*/  LEA.HI.X R17, R2, UR11, R3, 0x1, P3 ;  /* 0x0000000b02117c11 */ /* 0x000fe200098f0c03 */
[C---:B------:R-:W-:Y:S01]  /*10cd0*/  VIADD R64, R22.reuse, 0x40 ;  /* 0x0000004016407836 */ /* 0x040fe20000000000 */
[----:B------:R-:W-:Y:S01]  /*10ce0*/  ISETP.GE.AND P1, PT, R19, R16, PT ;  /* 0x000000101300720c */ /* 0x000fe20003f26270 */
[----:B------:R-:W-:Y:S01]  /*10cf0*/  VIADD R66, R22, 0x80 ;  /* 0x0000008016427836 */ /* 0x000fe20000000000 */
[----:B--2---:R-:W-:Y:S01]  /*10d00*/  SYNCS.ARRIVE.TRANS64.RED.A1T0 RZ, [UR8], RZ ;  /* 0x000000ffffff79a7 */ /* 0x004fe20008100408 */
[----:B------:R0:W1:Y:S01]  /*10d10*/  SHFL.IDX PT, R60, R0, RZ, 0x181f ;  /* 0x00181fff003c7589 */ /* 0x00006200000e0000 */
[----:B------:R-:W-:Y:S03]  /*10d20*/  BSSY B1, `(.L_x_2282) ;  /* 0x0000014000017945 */ /* 0x000fe60003800000 */
[----:B------:R0:W2:Y:S01]  /*10d30*/  SHFL.IDX PT, R19, R17, RZ, 0x181f ;  /* 0x00181fff11137589 */ /* 0x0000a200000e0000 */
[----:B------:R-:W-:-:S02]  /*10d40*/  SHF.R.S32.HI R62, RZ, 0x1f, R22 ;  /* 0x0000001fff3e7819 */ /* 0x000fc40000011416 */
        /* <DEDUP_REMOVED lines=9> */
[-C--:B------:R-:W-:Y:S02]  /*10de0*/  @!P3 LEA R20, P5, R64, R60.reuse, 0x1 ;  /* 0x0000003c4014b211 */ /* 0x080fe400078a08ff */
[-C--:B--2---:R-:W-:Y:S02]  /*10df0*/  @!P4 LEA.HI.X R3, R22, R19.reuse, R62, 0x1, P6 ;  /* 0x000000131603c211 */ /* 0x084fe400030f0c3e */
[----:B------:R-:W-:Y:S02]  /*10e00*/  @!P2 LEA R60, P6, R66, R60, 0x1 ;  /* 0x0000003c423ca211 */ /* 0x000fe400078c08ff */
[-C--:B------:R-:W-:Y:S01]  /*10e10*/  @!P3 LEA.HI.X R21, R64, R19.reuse, R65, 0x1, P5 ;  /* 0x000000134015b211 */ /* 0x080fe200028f0c41 */
[----:B-----5:R3:W-:Y:S01]  /*10e20*/  @!P4 ST.E.128 desc[UR8][R2.64], R4 ;  /* 0x000000040200c985 */ /* 0x0207e2000c101d08 */
[----:B------:R-:W-:-:S03]  /*10e30*/  @!P2 LEA.HI.X R61, R66, R19, R67, 0x1, P6 ;  /* 0x00000013423da211 */ /* 0x000fc600030f0c43 */
[----:B------:R3:W-:Y:S04]  /*10e40*/  @!P3 ST.E.128 desc[UR8][R20.64], R28 ;  /* 0x0000001c1400b985 */ /* 0x0007e8000c101d08 */
[----:B------:R3:W-:Y:S02]  /*10e50*/  @!P2 ST.E.128 desc[UR8][R60.64], R44 ;  /* 0x0000002c3c00a985 */ /* 0x0007e4000c101d08 */
.L_x_2283:
[----:B------:R-:W-:Y:S05]  /*10e60*/  BSYNC B1 ;  /* 0x0000000000017941 */ /* 0x000fea0003800000 */
.L_x_2282:
        /* <DEDUP_REMOVED lines=18> */
.L_x_2285:
[----:B------:R-:W-:Y:S05]  /*10f90*/  BSYNC B1 ;  /* 0x0000000000017941 */ /* 0x000fea0003800000 */
.L_x_2284:
        /* <DEDUP_REMOVED lines=18> */
.L_x_2287:
[----:B------:R-:W-:Y:S05]  /*110c0*/  BSYNC B1 ;  /* 0x0000000000017941 */ /* 0x000fea0003800000 */
.L_x_2286:
[----:B0-----:R-:W-:Y:S01]  /*110d0*/  VIADD R3, R63, 0x60 ;  /* 0x000000603f037836 */ /* 0x001fe20000000000 */
[----:B---3--:R-:W0:Y:S04]  /*110e0*/  SHFL.IDX PT, R17, R17, 0x3, 0x181f ;  /* 0x00781f0011117f89 */ /* 0x008e2800000e0000 */
[----:B------:R-:W-:Y:S01]  /*110f0*/  ISETP.GE.AND P0, PT, R3, R16, PT ;  /* 0x000000100300720c */ /* 0x000fe20003f06270 */
[----:B------:R-:W3:-:S12]  /*11100*/  SHFL.IDX PT, R0, R0, 0x3, 0x181f ;  /* 0x00781f0000007f89 */ /* 0x000ed800000e0000 */
[----:B------:R-:W-:Y:S05]  /*11110*/  @P0 BRA `(.L_x_2288) ;  /* 0x0000002000600947 */ /* 0x000fea0003800000 */
        /* <DEDUP_REMOVED lines=17> */
.L_x_2281:
        /* <DEDUP_REMOVED lines=39> */
[----:B------:R-:W-:Y:S01]  /*114a0*/  UIMAD UR4, UR17, UR13, UR11 ;  /* 0x0000000d110472a4 */ /* 0x000fe2000f8e020b */
[----:B------:R-:W-:Y:S02]  /*114b0*/  SHF.R.S32.HI R127, RZ, 0x1f, R222 ;  /* 0x0000001fff7f7819 */ /* 0x000fe400000114de */
[----:B------:R-:W-:Y:S01]  /*114c0*/  ULDC.64 UR12, c[0x0][0xb30] ;  /* 0x0002cc00000c7ab9 */ /* 0x000fe20000000a00 */
[----:B------:R-:W-:Y:S01]  /*114d0*/  IMAD R9, R3, R2, R15 ;  /* 0x0000000203097224 */ /* 0x000fe200078e020f */
[----:B------:R-:W-:Y:S01]  /*114e0*/  SHF.R.S32.HI R128, RZ, 0x1f, R223 ;  /* 0x0000001fff807819 */ /* 0x000fe200000114df */
[----:B------:R-:W-:Y:S01]  /*114f0*/  IMAD R0, R0, UR12, RZ ;  /* 0x0000000c00007c24 */ /* 0x000fe2000f8e02ff */
[----:B------:R-:W-:Y:S01]  /*11500*/  SHF.R.S32.HI R129, RZ, 0x1f, R224 ;  /* 0x0000001fff817819 */ /* 0x000fe200000114e0 */
[----:B------:R-:W-:Y:S01]  /*11510*/  IMAD.U32 R3, RZ, RZ, UR11 ;  /* 0x0000000bff037e24 */ /* 0x000fe2000f8e00ff */
        /* <DEDUP_REMOVED lines=23> */
[----:B------:R-:W-:Y:S01]  /*11690*/  VIADD R13, R18, 0x20 ;  /* 0x00000020120d7836 */ /* 0x000fe20000000000 */
[----:B------:R-:W-:Y:S01]  /*116a0*/  ISETP.GE.AND P4, PT, R229, UR4, PT ;  /* 0x00000004e5007c0c */ /* 0x000fe2000bf86270 */
[----:B------:R-:W-:Y:S01]  /*116b0*/  ULDC.64 UR8, c[0x0][0x208] ;  /* 0x0000820000087ab9 */ /* 0x000fe20000000a00 */
[----:B------:R-:W-:Y:S02]  /*116c0*/  ISETP.GE.AND P3, PT, R228, UR4, PT ;  /* 0x00000004e4007c0c */ /* 0x000fe4000bf66270 */
[----:B------:R-:W-:Y:S02]  /*116d0*/  ISETP.GE.AND P5, PT, R18, UR4, PT ;  /* 0x0000000412007c0c */ /* 0x000fe4000bfa6270 */
[----:B------:R-:W-:Y:S02]  /*116e0*/  ISETP.GE.AND P0, PT, R13, UR4, PT ;  /* 0x000000040d007c0c */ /* 0x000fe4000bf06270 */
[----:B------:R-:W-:-:S02]  /*116f0*/  ISETP.GE.AND P1, PT, R207, UR4, PT ;  /* 0x00000004cf007c0c */ /* 0x000fc4000bf26270 */
[----:B------:R-:W-:Y:S02]  /*11700*/  SHF.R.S32.HI R12, RZ, 0x1f, R13 ;  /* 0x0000001fff0c7819 */ /* 0x000fe4000001140d */
[----:B------:R-:W-:Y:S02]  /*11710*/  SHF.R.S32.HI R17, RZ, 0x1f, R206 ;  /* 0x0000001fff117819 */ /* 0x000fe400000114ce */
[CC--:B-1----:R-:W-:Y:S02]  /*11720*/  @!P4 LEA R8, P6, R229.reuse, R2.reuse, 0x2 ;  /* 0x00000002e508c211 */ /* 0x0c2fe400078c10ff */
[----:B------:R-:W-:Y:S01]  /*11730*/  @!P3 LEA R10, P2, R228, R2, 0x2 ;  /* 0x00000002e40ab211 */ /* 0x000fe200078410ff */
[----:B--2---:R-:W-:Y:S01]  /*11740*/  @!P5 IMAD.WIDE R6, R18, 0x4, R2 ;  /* 0x000000041206d825 */ /* 0x004fe200078e0202 */
[-C--:B------:R-:W-:Y:S02]  /*11750*/  @!P4 LEA.HI.X R9, R229, R3.reuse, R134, 0x2, P6 ;  /* 0x00000003e509c211 */ /* 0x080fe400030f1486 */
[----:B------:R-:W-:-:S02]  /*11760*/  @!P3 LEA.HI.X R11, R228, R3, R133, 0x2, P2 ;  /* 0x00000003e40bb211 */ /* 0x000fc400010f1485 */
[----:B------:R-:W-:Y:S01]  /*11770*/  ISETP.GE.AND P2, PT, R206, UR4, PT ;  /* 0x00000004ce007c0c */ /* 0x000fe2000bf46270 */
[----:B------:R1:W-:Y:S01]  /*11780*/  @!P5 ST.E.64 desc[UR8][R6.64], R24 ;  /* 0x000000180600d985 */ /* 0x0003e2000c101b08 */
[----:B------:R-:W-:-:S03]  /*11790*/  @!P0 LEA R14, P6, R13, R2, 0x2 ;  /* 0x000000020d0e8211 */ /* 0x000fc600078c10ff */
[----:B------:R2:W-:Y:S01]  /*117a0*/  @!P4 ST.E.64 desc[UR8][R8.64], R28 ;  /* 0x0000001c0800c985 */ /* 0x0005e2000c101b08 */
[-C--:B------:R-:W-:Y:S02]  /*117b0*/  @!P0 LEA.HI.X R15, R13, R3.reuse, R12, 0x2, P6 ;  /* 0x000000030d0f8211 */ /* 0x080fe400030f140c */
[----:B------:R-:W-:Y:S01]  /*117c0*/  SHF.R.S32.HI R13, RZ, 0x1f, R207 ;  /* 0x0000001fff0d7819 */ /* 0x000fe200000114cf */
[----:B------:R3:W-:Y:S01]  /*117d0*/  @!P3 ST.E.64 desc[UR8][R10.64], R32 ;  /* 0x000000200a00b985 */ /* 0x0007e2000c101b08 */
[----:B------:R-:W-:Y:S02]  /*117e0*/  ISETP.GE.AND P3, PT, R227, UR4, PT ;  /* 0x00000004e3007c0c */ /* 0x000fe4000bf66270 */
[C---:B------:R-:W-:Y:S02]  /*117f0*/  @!P1 LEA R12, P5, R207.reuse, R2, 0x2 ;  /* 0x00000002cf0c9211 */ /* 0x040fe400078a10ff */
[----:B------:R-:W-:Y:S02]  /*11800*/  ISETP.GE.AND P4, PT, R226, UR4, PT ;  /* 0x00000004e2007c0c */ /* 0x000fe4000bf86270 */
[----:B------:R-:W-:-:S02]  /*11810*/  @!P1 LEA.HI.X R13, R207, R3, R13, 0x2, P5 ;  /* 0x00000003cf0d9211 */ /* 0x000fc400028f140d */
[----:B------:R-:W-:Y:S02]  /*11820*/  ISETP.GE.AND P5, PT, R225, UR4, PT ;  /* 0x00000004e1007c0c */ /* 0x000fe4000bfa6270 */
[CC--:B------:R-:W-:Y:S01]  /*11830*/  @!P2 LEA R88, P6, R206.reuse, R2.reuse, 0x2 ;  /* 0x00000002ce58a211 */ /* 0x0c0fe200078c10ff */
[----:B------:R-:W-:Y:S02]  /*11840*/  @!P1 ST.E.64 desc[UR8][R12.64], R36 ;  /* 0x000000240c009985 */ /* 0x000fe4000c101b08 */
[C---:B-1----:R-:W-:Y:S02]  /*11850*/  @!P3 LEA R6, P1, R227.reuse, R2, 0x2 ;  /* 0x00000002e306b211 */ /* 0x042fe400078210ff */
[-C--:B------:R-:W-:Y:S01]  /*11860*/  @!P2 LEA.HI.X R89, R206, R3.reuse, R17, 0x2, P6 ;  /* 0x00000003ce59a211 */ /* 0x080fe200030f1411 */
[----:B------:R1:W-:Y:S01]  /*11870*/  @!P0 ST.E.64 desc[UR8][R14.64], R40 ;  /* 0x000000280e008985 */ /* 0x0003e2000c101b08 */
[----:B------:R-:W-:Y:S02]  /*11880*/  @!P3 LEA.HI.X R7, R227, R3, R132, 0x2, P1 ;  /* 0x00000003e307b211 */ /* 0x000fe400008f1484 */
[----:B------:R-:W-:Y:S01]  /*11890*/  ISETP.GE.AND P1, PT, R223, UR4, PT ;  /* 0x00000004df007c0c */ /* 0x000fe2000bf26270 */
[----:B------:R-:W-:Y:S01]  /*118a0*/  @!P2 ST.E.64 desc[UR8][R88.64], R44 ;  /* 0x0000002c5800a985 */ /* 0x000fe2000c101b08 */
[----:B------:R-:W-:-:S02]  /*118b0*/  ISETP.GE.AND P0, PT, R224, UR4, PT ;  /* 0x00000004e0007c0c */ /* 0x000fc4000bf06270 */
[CC--:B--2---:R-:W-:Y:S01]  /*118c0*/  @!P4 LEA R8, P2, R226.reuse, R2.reuse, 0x2 ;  /* 0x00000002e208c211 */ /* 0x0c4fe200078410ff */
[----:B------:R2:W-:Y:S01]  /*118d0*/  @!P3 ST.E.64 desc[UR8][R6.64], R48 ;  /* 0x000000300600b985 */ /* 0x0005e2000c101b08 */
[CC--:B---3--:R-:W-:Y:S02]  /*118e0*/  @!P5 LEA R10, P6, R225.reuse, R2.reuse, 0x2 ;  /* 0x00000002e10ad211 */ /* 0x0c8fe400078c10ff */
[-C--:B------:R-:W-:Y:S02]  /*118f0*/  @!P4 LEA.HI.X R9, R226, R3.reuse, R131, 0x2, P2 ;  /* 0x00000003e209c211 */ /* 0x080fe400010f1483 */
[----:B------:R-:W-:Y:S02]  /*11900*/  ISETP.GE.AND P2, PT, R222, UR4, PT ;  /* 0x00000004de007c0c */ /* 0x000fe4000bf46270 */
[----:B------:R-:W-:Y:S01]  /*11910*/  @!P5 LEA.HI.X R11, R225, R3, R130, 0x2, P6 ;  /* 0x00000003e10bd211 */ /* 0x000fe200030f1482 */
[----:B------:R3:W-:Y:S01]  /*11920*/  @!P4 ST.E.64 desc[UR8][R8.64], R52 ;  /* 0x000000340800c985 */ /* 0x0007e2000c101b08 */
[----:B-1----:R-:W-:-:S02]  /*11930*/  @!P1 LEA R14, P3, R223, R2, 0x2 ;  /* 0x00000002df0e9211 */ /* 0x002fc400078610ff */
[----:B------:R-:W-:Y:S01]  /*11940*/  @!P0 LEA R12, P6, R224, R2, 0x2 ;  /* 0x00000002e00c8211 */ /* 0x000fe200078c10ff */
[----:B------:R1:W-:Y:S01]  /*11950*/  @!P5 ST.E.64 desc[UR8][R10.64], R56 ;  /* 0x000000380a00d985 */ /* 0x0003e2000c101b08 */
[----:B------:R-:W-:Y:S02]  /*11960*/  ISETP.GE.AND P5, PT, R221, UR4, PT ;  /* 0x00000004dd007c0c */ /* 0x000fe4000bfa6270 */
[----:B------:R-:W-:Y:S02]  /*11970*/  ISETP.GE.AND P4, PT, R220, UR4, PT ;  /* 0x00000004dc007c0c */ /* 0x000fe4000bf86270 */
[-C--:B------:R-:W-:Y:S02]  /*11980*/  @!P1 LEA.HI.X R15, R223, R3.reuse, R128, 0x2, P3 ;  /* 0x00000003df0f9211 */ /* 0x080fe400018f1480 */
[----:B------:R-:W-:Y:S02]  /*11990*/  ISETP.GE.AND P3, PT, R219, UR4, PT ;  /* 0x00000004db007c0c */ /* 0x000fe4000bf66270 */
[----:B------:R-:W-:-:S02]  /*119a0*/  @!P0 LEA.HI.X R13, R224, R3, R129, 0x2, P6 ;  /* 0x00000003e00d8211 */ /* 0x000fc400030f1481 */
[----:B------:R-:W-:-:S03]  /*119b0*/  @!P2 LEA R24, P6, R222, R2, 0x2 ;  /* 0x00000002de18a211 */ /* 0x000fc600078c10ff */
        /* <DEDUP_REMOVED lines=8> */
[----:B-1----:R-:W-:Y:S01]  /*11a40*/  @!P3 LEA R10, P6, R219, R2, 0x2 ;  /* 0x00000002db0ab211 */ /* 0x002fe200078c10ff */
[----:B------:R1:W-:Y:S01]  /*11a50*/  @!P5 ST.E.64 desc[UR8][R6.64], R72 ;  /* 0x000000480600d985 */ /* 0x0003e2000c101b08 */
[----:B------:R-:W-:-:S02]  /*11a60*/  ISETP.GE.AND P1, PT, R217, UR4, PT ;  /* 0x00000004d9007c0c */ /* 0x000fc4000bf26270 */
[-C--:B------:R-:W-:Y:S02]  /*11a70*/  @!P4 LEA.HI.X R9, R220, R3.reuse, R95, 0x2, P0 ;  /* 0x00000003dc09c211 */ /* 0x080fe400000f145f */
[----:B------:R-:W-:Y:S02]  /*11a80*/  ISETP.GE.AND P0, PT, R216, UR4, PT ;  /* 0x00000004d8007c0c */ /* 0x000fe4000bf06270 */
[----:B------:R-:W-:Y:S01]  /*11a90*/  @!P3 LEA.HI.X R11, R219, R3, R94, 0x2, P6 ;  /* 0x00000003db0bb211 */ /* 0x000fe200030f145e */
[----:B------:R5:W-:Y:S02]  /*11aa0*/  @!P4 ST.E.64 desc[UR8][R8.64], R76 ;  /* 0x0000004c0800c985 */ /* 0x000be4000c101b08 */
[----:B----4-:R-:W-:Y:S02]  /*11ab0*/  @!P2 LEA R12, P4, R218, R2, 0x2 ;  /* 0x00000002da0ca211 */ /* 0x010fe400078810ff */
[----:B------:R4:W-:Y:S01]  /*11ac0*/  @!P3 ST.E.64 desc[UR8][R10.64], R80 ;  /* 0x000000500a00b985 */ /* 0x0009e2000c101b08 */
[----:B------:R-:W-:-:S02]  /*11ad0*/  ISETP.GE.AND P3, PT, R215, UR4, PT ;  /* 0x00000004d7007c0c */ /* 0x000fc4000bf66270 */
[CC--:B--2---:R-:W-:Y:S02]  /*11ae0*/  @!P1 LEA R14, P5, R217.reuse, R2.reuse, 0x2 ;  /* 0x00000002d90e9211 */ /* 0x0c4fe400078a10ff */
[-C--:B------:R-:W-:Y:S02]  /*11af0*/  @!P2 LEA.HI.X R13, R218, R3.reuse, R93, 0x2, P4 ;  /* 0x00000003da0da211 */ /* 0x080fe400020f145d */
[----:B---3--:R-:W-:Y:S02]  /*11b00*/  @!P0 LEA R24, P6, R216, R2, 0x2 ;  /* 0x00000002d8188211 */ /* 0x008fe400078c10ff */
[----:B------:R-:W-:Y:S01]  /*11b10*/  ISETP.GE.AND P4, PT, R214, UR4, PT ;  /* 0x00000004d6007c0c */ /* 0x000fe2000bf86270 */
[----:B------:R2:W-:Y:S01]  /*11b20*/  @!P2 ST.E.64 desc[UR8][R12.64], R84 ;  /* 0x000000540c00a985 */ /* 0x0005e2000c101b08 */
[-C--:B------:R-:W-:Y:S02]  /*11b30*/  @!P1 LEA.HI.X R15, R217, R3.reuse, R92, 0x2, P5 ;  /* 0x00000003d90f9211 */ /* 0x080fe400028f145c */
[----:B------:R-:W-:-:S02]  /*11b40*/  @!P0 LEA.HI.X R25, R216, R3, R91, 0x2, P6 ;  /* 0x00000003d8198211 */ /* 0x000fc400030f145b */
[----:B------:R-:W-:Y:S01]  /*11b50*/  ISETP.GE.AND P2, PT, R213, UR4, PT ;  /* 0x00000004d5007c0c */ /* 0x000fe2000bf46270 */
[----:B------:R3:W-:Y:S01]  /*11b60*/  @!P1 ST.E.64 desc[UR8][R14.64], R20 ;  /* 0x000000140e009985 */ /* 0x0007e2000c101b08 */
[----:B-1----:R-:W-:Y:S02]  /*11b70*/  @!P3 LEA R6, P5, R215, R2, 0x2 ;  /* 0x00000002d706b211 */ /* 0x002fe400078a10ff */
[----:B------:R-:W-:Y:S01]  /*11b80*/  ISETP.GE.AND P1, PT, R212, UR4, PT ;  /* 0x00000004d4007c0c */ /* 0x000fe2000bf26270 */
[----:B------:R1:W-:Y:S01]  /*11b90*/  @!P0 ST.E.64 desc[UR8][R24.64], R120 ;  /* 0x0000007818008985 */ /* 0x0003e2000c101b08 */
[----:B------:R-:W-:Y:S02]  /*11ba0*/  ISETP.GE.AND P0, PT, R211, UR4, PT ;  /* 0x00000004d3007c0c */ /* 0x000fe4000bf06270 */
[----:B------:R-:W-:Y:S02]  /*11bb0*/  @!P3 LEA.HI.X R7, R215, R3, R90, 0x2, P5 ;  /* 0x00000003d707b211 */ /* 0x000fe400028f145a */
[----:B------:R-:W-:-:S02]  /*11bc0*/  ISETP.GE.AND P5, PT, R210, UR4, PT ;  /* 0x00000004d2007c0c */ /* 0x000fc4000bfa6270 */
[CC--:B-----5:R-:W-:Y:S01]  /*11bd0*/  @!P4 LEA R8, P6, R214.reuse, R2.reuse, 0x2 ;  /* 0x00000002d608c211 */ /* 0x0e0fe200078c10ff */
[----:B------:R1:W-:Y:S01]  /*11be0*/  @!P3 ST.E.64 desc[UR8][R6.64], R96 ;  /* 0x000000600600b985 */ /* 0x0003e2000c101b08 */
[CC--:B----4-:R-:W-:Y:S02]  /*11bf0*/  @!P2 LEA R10, P3, R213.reuse, R2.reuse, 0x2 ;  /* 0x00000002d50aa211 */ /* 0x0d0fe400078610ff */
[-C--:B------:R-:W-:Y:S02]  /*11c00*/  @!P4 LEA.HI.X R9, R214, R3.reuse, R22, 0x2, P6 ;  /* 0x00000003d609c211 */ /* 0x080fe400030f1416 */
[-C--:B--2---:R-:W-:Y:S02]  /*11c10*/  @!P1 LEA R12, P6, R212, R2.reuse, 0x2 ;  /* 0x00000002d40c9211 */ /* 0x084fe400078c10ff */
[----:B------:R-:W-:Y:S01]  /*11c20*/  @!P2 LEA.HI.X R11, R213, R3, R19, 0x2, P3 ;  /* 0x00000003d50ba211 */ /* 0x000fe200018f1413 */
[----:B------:R1:W-:Y:S01]  /*11c30*/  @!P4 ST.E.64 desc[UR8][R8.64], R100 ;  /* 0x000000640800c985 */ /* 0x0003e2000c101b08 */
[----:B---3--:R-:W-:-:S02]  /*11c40*/  @!P0 LEA R14, P4, R211, R2, 0x2 ;  /* 0x00000002d30e8211 */ /* 0x008fc400078810ff */
        /* <DEDUP_REMOVED lines=8> */
.L_x_2290:
[----:B------:R-:W-:Y:S05]  /*11cd0*/  BSYNC B1 ;  /* 0x0000000000017941 */ /* 0x000fea0003800000 */
.L_x_2289:
[----:B------:R-:W-:Y:S01]  /*11ce0*/  ISETP.GE.AND P0, PT, R5, R16, PT ;  /* 0x000000100500720c */ /* 0x000fe20003f06270 */
[----:B-1----:R1:W3:Y:S04]  /*11cf0*/  SHFL.IDX PT, R7, R4, 0x1, 0x1c1f ;  /* 0x003c1f0004077f89 */ /* 0x0022e800000e0000 */
[----:B------:R1:W4:Y:S08]  /*11d00*/  SHFL.IDX PT, R6, R0, 0x1, 0x1c1f ;  /* 0x003c1f0000067f89 */ /* 0x00033000000e0000 */
[----:B-1----:R-:W-:Y:S05]  /*11d10*/  @P0 BRA `(.L_x_2288) ;  /* 0x0000001400600947 */ /* 0x002fea0003800000 */
[----:B------:R-:W-:Y:S01]  /*11d20*/  ULDC UR4, c[0x0][0xac8] ;  /* 0x0002b20000047ab9 */ /* 0x000fe20000000800 */
[C---:B------:R-:W-:Y:S01]  /*11d30*/  VIADD R13, R18.reuse, 0x20 ;  /* 0x00000020120d7836 */ /* 0x040fe20000000000 */
[----:B------:R-:W-:Y:S01]  /*11d40*/  ISETP.GE.AND P2, PT, R229, UR4, PT ;  /* 0x00000004e5007c0c */ /* 0x000fe2000bf46270 */
[----:B------:R-:W-:Y:S01]  /*11d50*/  ULDC.64 UR8, c[0x0][0x208] ;  /* 0x0000820000087ab9 */ /* 0x000fe20000000a00 */
[----:B------:R-:W-:Y:S02]  /*11d60*/  ISETP.GE.AND P1, PT, R18, UR4, PT ;  /* 0x0000000412007c0c */ /* 0x000fe4000bf26270 */
[----:B------:R-:W-:Y:S02]  /*11d70*/  ISETP.GE.AND P5, PT, R228, UR4, PT ;  /* 0x00000004e4007c0c */ /* 0x000fe4000bfa6270 */
[----:B------:R-:W-:Y:S02]  /*11d80*/  ISETP.GE.AND P4, PT, R207, UR4, PT ;  /* 0x00000004cf007c0c */ /* 0x000fe4000bf86270 */
[----:B------:R-:W-:-:S02]  /*11d90*/  ISETP.GE.AND P3, PT, R13, UR4, PT ;  /* 0x000000040d007c0c */ /* 0x000fc4000bf66270 */
[----:B0-----:R-:W-:Y:S02]  /*11da0*/  SHF.R.S32.HI R0, RZ, 0x1f, R207 ;  /* 0x0000001fff007819 */ /* 0x001fe400000114cf */
[----:B------:R-:W-:Y:S02]  /*11db0*/  SHF.R.S32.HI R14, RZ, 0x1f, R13 ;  /* 0x0000001fff0e7819 */ /* 0x000fe4000001140d */
[CC--:B----4-:R-:W-:Y:S01]  /*11dc0*/  @!P2 LEA R4, P0, R229.reuse, R6.reuse, 0x2 ;  /* 0x00000006e504a211 */ /* 0x0d0fe200078010ff */
[----:B--23--:R-:W-:Y:S02]  /*11dd0*/  @!P1 IMAD.WIDE R2, R18, 0x4, R6 ;  /* 0x0000000412029825 */ /* 0x00cfe400078e0206 */
[----:B------:R-:W-:Y:S02]  /*11de0*/  @!P5 LEA R8, P6, R228, R6, 0x2 ;  /* 0x00000006e408d211 */ /* 0x000fe400078c10ff */
[----:B------:R-:W-:Y:S01]  /*11df0*/  @!P2 LEA.HI.X R5, R229, R7, R134, 0x2, P0 ;  /* 0x00000007e505a211 */ /* 0x000fe200000f1486 */
[----:B------:R0:W-:Y:S01]  /*11e00*/  @!P1 ST.E.64 desc[UR8][R2.64], R26 ;  /* 0x0000001a02009985 */ /* 0x0001e2000c101b08 */
[----:B------:R-:W-:-:S02]  /*11e10*/  ISETP.GE.AND P0, PT, R206, UR4, PT ;  /* 0x00000004ce007c0c */ /* 0x000fc4000bf06270 */
[-C--:B------:R-:W-:Y:S01]  /*11e20*/  @!P5 LEA.HI.X R9, R228, R7.reuse, R133, 0x2, P6 ;  /* 0x00000007e409d211 */ /* 0x080fe200030f1485 */
[----:B------:R1:W-:Y:S01]  /*11e30*/  @!P2 ST.E.64 desc[UR8][R4.64], R30 ;  /* 0x0000001e0400a985 */ /* 0x0003e2000c101b08 */
[-C--:B------:R-:W-:Y:S02]  /*11e40*/  @!P4 LEA R10, P2, R207, R6.reuse, 0x2 ;  /* 0x00000006cf0ac211 */ /* 0x080fe400078410ff */
[----:B------:R-:W-:Y:S01]  /*11e50*/  ISETP.GE.AND P1, PT, R227, UR4, PT ;  /* 0x00000004e3007c0c */ /* 0x000fe2000bf26270 */
[----:B------:R-:W-:Y:S01]  /*11e60*/  @!P5 ST.E.64 desc[UR8][R8.64], R34 ;  /* 0x000000220800d985 */ /* 0x000fe2000c101b08 */
[----:B------:R-:W-:Y:S02]  /*11e70*/  @!P4 LEA.HI.X R11, R207, R7, R0, 0x2, P2 ;  /* 0x00000007cf0bc211 */ /* 0x000fe400010f1400 */
[----:B------:R-:W-:Y:S02]  /*11e80*/  ISETP.GE.AND P2, PT, R226, UR4, PT ;  /* 0x00000004e2007c0c */ /* 0x000fe4000bf46270 */
[----:B------:R-:W-:Y:S01]  /*11e90*/  @!P3 LEA R12, P6, R13, R6, 0x2 ;  /* 0x000000060d0cb211 */ /* 0x000fe200078c10ff */
[----:B------:R2:W-:Y:S01]  /*11ea0*/  @!P4 ST.E.64 desc[UR8][R10.64], R38 ;  /* 0x000000260a00c985 */ /* 0x0005e2000c101b08 */
[----:B0-----:R-:W-:-:S02]  /*11eb0*/  SHF.R.S32.HI R3, RZ, 0x1f, R206 ;  /* 0x0000001fff037819 */ /* 0x001fc400000114ce */
[CC--:B------:R-:W-:Y:S02]  /*11ec0*/  @!P0 LEA R2, P4, R206.reuse, R6.reuse, 0x2 ;  /* 0x00000006ce028211 */ /* 0x0c0fe400078810ff */
[-C--:B------:R-:W-:Y:S02]  /*11ed0*/  @!P3 LEA.HI.X R13, R13, R7.reuse, R14, 0x2, P6 ;  /* 0x000000070d0db211 */ /* 0x080fe400030f140e */
[----:B------:R-:W-:Y:S02]  /*11ee0*/  @!P0 LEA.HI.X R3, R206, R7, R3, 0x2, P4 ;  /* 0x00000007ce038211 */ /* 0x000fe400020f1403 */
[----:B------:R-:W-:Y:S01]  /*11ef0*/  ISETP.GE.AND P4, PT, R224, UR4, PT ;  /* 0x00000004e0007c0c */ /* 0x000fe2000bf86270 */
[----:B------:R0:W-:Y:S01]  /*11f00*/  @!P3 ST.E.64 desc[UR8][R12.64], R42 ;  /* 0x0000002a0c00b985 */ /* 0x0001e2000c101b08 */
[----:B------:R-:W-:Y:S02]  /*11f10*/  ISETP.GE.AND P3, PT, R225, UR4, PT ;  /* 0x00000004e1007c0c */ /* 0x000fe4000bf66270 */
[-C--:B-1----:R-:W-:Y:S01]  /*11f20*/  @!P1 LEA R4, P5, R227, R6.reuse, 0x2 ;  /* 0x00000006e3049211 */ /* 0x082fe200078a10ff */
[----:B------:R1:W-:Y:S01]  /*11f30*/  @!P0 ST.E.64 desc[UR8][R2.64], R46 ;  /* 0x0000002e02008985 */ /* 0x0003e2000c101b08 */
[----:B------:R-:W-:-:S02]  /*11f40*/  @!P2 LEA R14, P6, R226, R6, 0x2 ;  /* 0x00000006e20ea211 */ /* 0x000fc400078c10ff */
[-C--:B------:R-:W-:Y:S02]  /*11f50*/  @!P1 LEA.HI.X R5, R227, R7.reuse, R132, 0x2, P5 ;  /* 0x00000007e3059211 */ /* 0x080fe400028f1484 */
[----:B------:R-:W-:Y:S02]  /*11f60*/  ISETP.GE.AND P5, PT, R223, UR4, PT ;  /* 0x00000004df007c0c */ /* 0x000fe4000bfa6270 */
[----:B------:R-:W-:Y:S01]  /*11f70*/  @!P2 LEA.HI.X R15, R226, R7, R131, 0x2, P6 ;  /* 0x00000007e20fa211 */ /* 0x000fe200030f1483 */
[----:B------:R3:W-:Y:S01]  /*11f80*/  @!P1 ST.E.64 desc[UR8][R4.64], R50 ;  /* 0x0000003204009985 */ /* 0x0007e2000c101b08 */
[-C--:B--2---:R-:W-:Y:S02]  /*11f90*/  @!P4 LEA R10, P0, R224, R6.reuse, 0x2 ;  /* 0x00000006e00ac211 */ /* 0x084fe400078010ff */
[----:B------:R-:W-:Y:S01]  /*11fa0*/  @!P3 LEA R8, P6, R225, R6, 0x2 ;  /* 0x00000006e108b211 */ /* 0x000fe200078c10ff */
[----:B------:R2:W-:Y:S01]  /*11fb0*/  @!P2 ST.E.64 desc[UR8][R14.64], R54 ;  /* 0x000000360e00a985 */ /* 0x0005e2000c101b08 */
[----:B------:R-:W-:-:S02]  /*11fc0*/  ISETP.GE.AND P2, PT, R222, UR4, PT ;  /* 0x00000004de007c0c */ /* 0x000fc4000bf46270 */
[----:B------:R-:W-:Y:S02]  /*11fd0*/  ISETP.GE.AND P1, PT, R221, UR4, PT ;  /* 0x00000004dd007c0c */ /* 0x000fe4000bf26270 */
[-C--:B------:R-:W-:Y:S02]  /*11fe0*/  @!P4 LEA.HI.X R11, R224, R7.reuse, R129, 0x2, P0 ;  /* 0x00000007e00bc211 */ /* 0x080fe400000f1481 */
[----:B------:R-:W-:Y:S02]  /*11ff0*/  ISETP.GE.AND P0, PT, R220, UR4, PT ;  /* 0x00000004dc007c0c */ /* 0x000fe4000bf06270 */
[----:B------:R-:W-:Y:S02]  /*12000*/  @!P3 LEA.HI.X R9, R225, R7, R130, 0x2, P6 ;  /* 0x00000007e109b211 */ /* 0x000fe400030f1482 */
[----:B0-----:R-:W-:-:S03]  /*12010*/  @!P5 LEA R12, P6, R223, R6, 0x2 ;  /* 0x00000006df0cd211 */ /* 0x001fc600078c10ff */
[----:B------:R0:W-:Y:S01]  /*12020*/  @!P3 ST.E.64 desc[UR8][R8.64], R58 ;  /* 0x0000003a0800b985 */ /* 0x0001e2000c101b08 */
[-C--:B------:R-:W-:Y:S02]  /*12030*/  @!P5 LEA.HI.X R13, R223, R7.reuse, R128, 0x2, P6 ;  /* 0x00000007df0dd211 */ /* 0x080fe400030f1480 */
[CC--:B-1----:R-:W-:Y:S01]  /*12040*/  @!P2 LEA R2, P6, R222.reuse, R6.reuse, 0x2 ;  /* 0x00000006de02a211 */ /* 0x0c2fe200078c10ff */
[----:B------:R1:W-:Y:S01]  /*12050*/  @!P4 ST.E.64 desc[UR8][R10.64], R62 ;  /* 0x0000003e0a00c985 */ /* 0x0003e2000c101b08 */
[-C--:B---3--:R-:W-:Y:S02]  /*12060*/  @!P1 LEA R4, P3, R221, R6.reuse, 0x2 ;  /* 0x00000006dd049211 */ /* 0x088fe400078610ff */
[----:B------:R-:W-:Y:S01]  /*12070*/  @!P2 LEA.HI.X R3, R222, R7, R127, 0x2, P6 ;  /* 0x00000007de03a211 */ /* 0x000fe200030f147f */
[----:B------:R3:W-:Y:S01]  /*12080*/  @!P5 ST.E.64 desc[UR8][R12.64], R66 ;  /* 0x000000420c00d985 */ /* 0x0007e2000c101b08 */
[----:B------:R-:W-:Y:S02]  /*12090*/  ISETP.GE.AND P5, PT, R219, UR4, PT ;  /* 0x00000004db007c0c */ /* 0x000fe4000bfa6270 */
[----:B------:R-:W-:Y:S01]  /*120a0*/  ISETP.GE.AND P4, PT, R218, UR4, PT ;  /* 0x00000004da007c0c */ /* 0x000fe2000bf86270 */
[----:B------:R4:W-:Y:S01]  /*120b0*/  @!P2 ST.E.64 desc[UR8][R2.64], R70 ;  /* 0x000000460200a985 */ /* 0x0009e2000c101b08 */
[----:B--2---:R-:W-:-:S02]  /*120c0*/  @!P0 LEA R14, P6, R220, R6, 0x2 ;  /* 0x00000006dc0e8211 */ /* 0x004fc400078c10ff */
[-C--:B------:R-:W-:Y:S02]  /*120d0*/  @!P1 LEA.HI.X R5, R221, R7.reuse, R126, 0x2, P3 ;  /* 0x00000007dd059211 */ /* 0x080fe400018f147e */
[----:B------:R-:W-:Y:S02]  /*120e0*/  @!P0 LEA.HI.X R15, R220, R7, R95, 0x2, P6 ;  /* 0x00000007dc0f8211 */ /* 0x000fe400030f145f */
[----:B------:R-:W-:Y:S01]  /*120f0*/  ISETP.GE.AND P3, PT, R217, UR4, PT ;  /* 0x00000004d9007c0c */ /* 0x000fe2000bf66270 */
[----:B------:R2:W-:Y:S02]  /*12100*/  @!P1 ST.E.64 desc[UR8][R4.64], R74 ;  /* 0x0000004a04009985 */ /* 0x0005e4000c101b08 */
[----:B0-----:R-:W-:Y:S02]  /*12110*/  @!P5 LEA R8, P1, R219, R6, 0x2 ;  /* 0x00000006db08d211 */ /* 0x001fe400078210ff */
[----:B------:R-:W-:Y:S01]  /*12120*/  @!P0 ST.E.64 desc[UR8][R14.64], R78 ;  /* 0x0000004e0e008985 */ /* 0x000fe2000c101b08 */
[----:B------:R-:W-:-:S02]  /*12130*/  ISETP.GE.AND P0, PT, R216, UR4, PT ;  /* 0x00000004d8007c0c */ /* 0x000fc4000bf06270 */
[CC--:B-1----:R-:W-:Y:S02]  /*12140*/  @!P4 LEA R10, P2, R218.reuse, R6.reuse, 0x2 ;  /* 0x00000006da0ac211 */ /* 0x0c2fe400078410ff */
        /* <DEDUP_REMOVED lines=15> */
[----:B--2---:R-:W-:-:S02]  /*12240*/  @!P1 LEA R4, P6, R215, R6, 0x2 ;  /* 0x00000006d7049211 */ /* 0x004fc400078c10ff */
[CC--:B0-----:R-:W-:Y:S02]  /*12250*/  @!P4 LEA R8, P0, R214.reuse, R6.reuse, 0x2 ;  /* 0x00000006d608c211 */ /* 0x0c1fe400078010ff */
[-C--:B------:R-:W-:Y:S02]  /*12260*/  @!P1 LEA.HI.X R5, R215, R7.reuse, R90, 0x2, P6 ;  /* 0x00000007d7059211 */ /* 0x080fe400030f145a */
[-C--:B------:R-:W-:Y:S02]  /*12270*/  @!P4 LEA.HI.X R9, R214, R7.reuse, R22, 0x2, P0 ;  /* 0x00000007d609c211 */ /* 0x080fe400000f1416 */
[-C--:B-1----:R-:W-:Y:S01]  /*12280*/  @!P3 LEA R10, P6, R213, R6.reuse, 0x2 ;  /* 0x00000006d50ab211 */ /* 0x082fe200078c10ff */
        /* <DEDUP_REMOVED lines=17> */
.L_x_2279:
        /* <DEDUP_REMOVED lines=38> */
.L_x_2291:
        /* <DEDUP_REMOVED lines=9> */
[----:B------:R-:W-:Y:S02]  /*12690*/  IMAD.U32 R4, RZ, RZ, UR8 ;  /* 0x00000008ff047e24 */ /* 0x000fe4000f8e00ff */
[----:B-1---5:R-:W-:-:S03]  /*126a0*/  IMAD R2, R0, R9, RZ ;  /* 0x0000000900027224 */ /* 0x022fc600078e02ff */
        /* <DEDUP_REMOVED lines=18> */
[----:B------:R-:W-:Y:S02]  /*127d0*/  UIMAD.WIDE.U32 UR10, UR8, UR20, URZ ;  /* 0x00000014080a72a5 */ /* 0x000fe4000f8e003f */
[----:B------:R-:W-:Y:S01]  /*127e0*/  UIMAD UR20, UR9, UR20, URZ ;  /* 0x00000014091472a4 */ /* 0x000fe2000f8e023f */
        /* <DEDUP_REMOVED lines=14> */
[----:B------:R-:W-:Y:S01]  /*128d0*/  IADD3 R2, P0, P1, R5, UR10, R2 ;  /* 0x0000000a05027c10 */ /* 0x000fe2000f91e002 */
[----:B------:R-:W-:Y:S01]  /*128e0*/  IMAD R7, R9, R7, R4 ;  /* 0x0000000709077224 */ /* 0x000fe200078e0204 */
[----:B------:R-:W-:Y:S01]  /*128f0*/  SHF.R.S32.HI R5, RZ, 0x1f, R5 ;  /* 0x0000001fff057819 */ /* 0x000fe20000011405 */
[----:B------:R-:W-:Y:S01]  /*12900*/  UIADD3.X UR10, UR15, UR20, UR21, UP1, UP2 ;  /* 0x000000140f0a7290 */ /* 0x000fe20008fe4415 */
[----:B------:R-:W-:Y:S01]  /*12910*/  IMAD.U32 R6, RZ, RZ, UR16 ;  /* 0x00000010ff067e24 */ /* 0x000fe2000f8e00ff */
        /* <DEDUP_REMOVED lines=14> */
.L_x_2293:
[----:B------:R-:W-:Y:S05]  /*12a00*/  BSYNC B1 ;  /* 0x0000000000017941 */ /* 0x000fea0003800000 */
.L_x_2292:
        /* <DEDUP_REMOVED lines=14> */
[----:B------:R-:W-:Y:S02]  /*12af0*/  ULDC.64 UR10, c[0x0][0xae8] ;  /* 0x0002ba00000a7ab9 */ /* 0x000fe40000000a00 */
[----:B------:R-:W-:Y:S01]  /*12b00*/  UIMAD.WIDE.U32 UR8, UR17, UR10, UR8 ;  /* 0x0000000a110872a5 */ /* 0x000fe2000f8e0008 */
[----:B------:R-:W-:Y:S02]  /*12b10*/  VIADD R6, R2, UR16 ;  /* 0x0000001002067c36 */ /* 0x000fe40008000000 */
[----:B------:R-:W-:Y:S01]  /*12b20*/  VIADD R8, R231, UR16 ;  /* 0x00000010e7087c36 */ /* 0x000fe20008000000 */
[----:B------:R-:W-:Y:S01]  /*12b30*/  UIMAD UR9, UR17, UR11, UR9 ;  /* 0x0000000b110972a4 */ /* 0x000fe2000f8e0209 */
[----:B0-----:R-:W-:Y:S02]  /*12b40*/  IMAD.MOV.U32 R5, RZ, RZ, R6 ;  /* 0x000000ffff057224 */ /* 0x001fe400078e0006 */
[----:B------:R-:W-:Y:S01]  /*12b50*/  ULDC.64 UR10, c[0x0][0xaf0] ;  /* 0x0002bc00000a7ab9 */ /* 0x000fe20000000a00 */
[----:B-1----:R-:W-:Y:S01]  /*12b60*/  ISETP.NE.AND P0, PT, R11, 0x1, PT ;  /* 0x000000010b00780c */ /* 0x002fe20003f05270 */
[----:B------:R-:W-:-:S04]  /*12b70*/  UIMAD UR13, UR13, UR10, URZ ;  /* 0x0000000a0d0d72a4 */ /* 0x000fc8000f8e023f */
[----:B------:R-:W-:Y:S02]  /*12b80*/  UIMAD UR4, UR12, UR11, UR13 ;  /* 0x0000000b0c0472a4 */ /* 0x000fe4000f8e020d */
[----:B------:R-:W-:-:S03]  /*12b90*/  UIMAD.WIDE.U32 UR12, UR12, UR10, UR8 ;  /* 0x0000000a0c0c72a5 */ /* 0x000fc6000f8e0008 */
[----:B------:R-:W-:Y:S01]  /*12ba0*/  ULDC.64 UR8, c[0x0][0xae0] ;  /* 0x0002b80000087ab9 */ /* 0x000fe20000000a00 */
[----:B------:R-:W-:Y:S02]  /*12bb0*/  UIADD3 UR4, UR13, UR4, URZ ;  /* 0x000000040d047290 */ /* 0x000fe4000fffe03f */
[----:B------:R-:W0:Y:S08]  /*12bc0*/  @P0 LDC R3, c[0x0][0xbec] ;  /* 0x0002fb00ff030b82 */ /* 0x000e300000000800 */
        /* <DEDUP_REMOVED lines=9> */
[----:B------:R-:W-:Y:S02]  /*12c60*/  IMAD.U32 R2, RZ, RZ, UR12 ;  /* 0x0000000cff027e24 */ /* 0x000fe4000f8e00ff */
[C---:B------:R-:W-:Y:S01]  /*12c70*/  IMAD R9, R5.reuse, UR9, R4 ;  /* 0x0000000905097c24 */ /* 0x040fe2000f8e0204 */
[----:B------:R-:W-:Y:S01]  /*12c80*/  SHF.R.S32.HI R4, RZ, 0x1f, R7 ;  /* 0x0000001fff047819 */ /* 0x000fe20000011407 */
[----:B------:R-:W-:Y:S01]  /*12c90*/  IMAD.WIDE.U32 R2, R5, UR8, R2 ;  /* 0x0000000805027c25 */ /* 0x000fe2000f8e0002 */
[----:B------:R-:W-:-:S03]  /*12ca0*/  ULDC.64 UR8, c[0x0][0xad8] ;  /* 0x0002b60000087ab9 */ /* 0x000fc60000000a00 */
[----:B------:R-:W-:Y:S02]  /*12cb0*/  IMAD.IADD R3, R3, 0x1, R9 ;  /* 0x0000000103037824 */ /* 0x000fe400078e0209 */
[----:B------:R-:W-:Y:S02]  /*12cc0*/  IMAD R6, R4, UR8, RZ ;  /* 0x0000000804067c24 */ /* 0x000fe4000f8e02ff */
[----:B-----5:R-:W-:Y:S02]  /*12cd0*/  IMAD R11, R0, R11, RZ ;  /* 0x0000000b000b7224 */ /* 0x020fe400078e02ff */
[C---:B------:R-:W-:Y:S02]  /*12ce0*/  VIADD R4, R8.reuse, 0x40 ;  /* 0x0000004008047836 */ /* 0x040fe40000000000 */
[C---:B------:R-:W-:Y:S01]  /*12cf0*/  IMAD R5, R7.reuse, UR9, R6 ;  /* 0x0000000907057c24 */ /* 0x040fe2000f8e0206 */
[-C--:B------:R-:W-:Y:S01]  /*12d00*/  ISETP.GE.AND P2, PT, R8, R11.reuse, PT ;  /* 0x0000000b0800720c */ /* 0x080fe20003f46270 */
[----:B------:R-:W-:Y:S01]  /*12d10*/  IMAD.WIDE.U32 R2, R7, UR8, R2 ;  /* 0x0000000807027c25 */ /* 0x000fe2000f8e0002 */
[----:B------:R-:W-:Y:S01]  /*12d20*/  ULDC.64 UR8, c[0x0][0xa80] ;  /* 0x0002a00000087ab9 */ /* 0x000fe20000000a00 */
[----:B------:R-:W-:-:S02]  /*12d30*/  ISETP.GE.AND P1, PT, R4, R11, PT ;  /* 0x0000000b0400720c */ /* 0x000fc40003f26270 */
[----:B------:R-:W-:Y:S01]  /*12d40*/  IMAD.IADD R3, R3, 0x1, R5 ;  /* 0x0000000103037824 */ /* 0x000fe200078e0205 */
[----:B------:R-:W-:Y:S01]  /*12d50*/  LEA R4, P3, R2, UR8, 0x1 ;  /* 0x0000000802047c11 */ /* 0x000fe2000f8608ff */
[----:B------:R-:W-:Y:S02]  /*12d60*/  VIADD R0, R8, 0x20 ;  /* 0x0000002008007836 */ /* 0x000fe40000000000 */
[----:B------:R-:W-:Y:S01]  /*12d70*/  IMAD.SHL.U32 R7, R204, 0x8, RZ ;  /* 0x00000008cc077824 */ /* 0x000fe200078e00ff */
[----:B------:R-:W-:Y:S02]  /*12d80*/  LEA.HI.X R5, R2, UR9, R3, 0x1, P3 ;  /* 0x0000000902057c11 */ /* 0x000fe400098f0c03 */
[----:B------:R-:W-:Y:S01]  /*12d90*/  ISETP.GE.AND P0, PT, R0, R11, PT ;  /* 0x0000000b0000720c */ /* 0x000fe20003f06270 */
[C---:B------:R-:W-:Y:S01]  /*12da0*/  VIADD R9, R7.reuse, 0x80 ;  /* 0x0000008007097836 */ /* 0x040fe20000000000 */
[----:B------:R0:W1:Y:S01]  /*12db0*/  SHFL.IDX PT, R2, R4, RZ, 0x181f ;  /* 0x00181fff04027589 */ /* 0x00006200000e0000 */
[----:B------:R-:W-:Y:S01]  /*12dc0*/  VIADD R13, R7, 0x40 ;  /* 0x00000040070d7836 */ /* 0x000fe20000000000 */
[----:B------:R-:W-:-:S02]  /*12dd0*/  SHF.R.S32.HI R10, RZ, 0x1f, R7 ;  /* 0x0000001fff0a7819 */ /* 0x000fc40000011407 */
        /* <DEDUP_REMOVED lines=18> */
.L_x_2295:
[----:B------:R-:W-:Y:S05]  /*12f00*/  BSYNC B1 ;  /* 0x0000000000017941 */ /* 0x000fea0003800000 */
.L_x_2294:
        /* <DEDUP_REMOVED lines=18> */
.L_x_2297:
[----:B------:R-:W-:Y:S05]  /*13030*/  BSYNC B1 ;  /* 0x0000000000017941 */ /* 0x000fea0003800000 */
.L_x_2296:
        /* <DEDUP_REMOVED lines=18> */
.L_x_2299:
[----:B------:R-:W-:Y:S05]  /*13160*/  BSYNC B1 ;  /* 0x0000000000017941 */ /* 0x000fea0003800000 */
.L_x_2298:
[----:B0-----:R-:W-:Y:S01]  /*13170*/  VIADD R0, R8, 0x60 ;  /* 0x0000006008007836 */ /* 0x001fe20000000000 */
[----:B--2-4-:R-:W2:Y:S04]  /*13180*/  SHFL.IDX PT, R5, R5, 0x3, 0x181f ;  /* 0x00781f0005057f89 */ /* 0x014ea800000e0000 */
[----:B------:R-:W-:Y:S01]  /*13190*/  ISETP.GE.AND P0, PT, R0, R11, PT ;  /* 0x0000000b0000720c */ /* 0x000fe20003f06270 */
[----:B-1-3--:R1:W3:-:S12]  /*131a0*/  SHFL.IDX PT, R2, R4, 0x3, 0x181f ;  /* 0x00781f0004027f89 */ /* 0x00a2d800000e0000 */
        /* <DEDUP_REMOVED lines=15> */
.L_x_2288:
[----:B------:R-:W-:Y:S05]  /*132a0*/  BSYNC B0 ;  /* 0x0000000000007941 */ /* 0x000fea0003800000 */
.L_x_2278:
[----:B------:R-:W-:Y:S02]  /*132b0*/  ULDC UR4, c[0x0][0xc3c] ;  /* 0x00030f0000047ab9 */ /* 0x000fe40000000800 */
[----:B------:R-:W-:-:S06]  /*132c0*/  UISETP.GE.AND UP0, UPT, UR7, UR4, UPT ;  /* 0x000000040700728c */ /* 0x000fcc000bf06270 */
[----:B------:R-:W-:-:S13]  /*132d0*/  PLOP3.LUT P0, PT, PT, PT, UP0, 0x80, 0x0 ;  /* 0x000000000000781c */ /* 0x000fda0003f0f008 */
[----:B------:R-:W-:Y:S05]  /*132e0*/  @!P0 BRA `(.L_x_2300) ;  /* 0xfffffedc00788947 */ /* 0x000fea000383ffff */
[----:B------:R-:W-:Y:S05]  /*132f0*/  EXIT ;  /* 0x000000000000794d */ /* 0x000fea0003800000 */
.L_x_2241:
[----:B------:R-:W-:-:S08]  /*13300*/  NOP ;  /* 0x0000000000007918 */ /* 0x000fd00000000000 */
[----:B0-----:R-:W0:-:S00]  /*13310*/  USETMAXREG.DEALLOC.CTAPOOL 0x18 ;  /* 0x00000018000079c8 */ /* 0x001e0000080e0500 */
[----:B0-----:R-:W-:Y:S01]  /*13320*/  LOP3.LUT R0, R0, 0x3, RZ, 0xc0, !PT ;  /* 0x0000000300007812 */ /* 0x001fe200078ec0ff */
[----:B------:R-:W-:-:S05]  /*13330*/  IMAD.MOV.U32 R6, RZ, RZ, RZ ;  /* 0x000000ffff067224 */ /* 0x000fca00078e00ff */
[----:B------:R-:W0:Y:S02]  /*13340*/  SHFL.IDX PT, R0, R0, RZ, 0x1f ;  /* 0x00001fff00007589 */ /* 0x000e2400000e0000 */
[----:B0-----:R-:W-:-:S04]  /*13350*/  ISETP.NE.AND P0, PT, R0, RZ, PT ;  /* 0x000000ff0000720c */ /* 0x001fc80003f05270 */
[----:B------:R-:W-:-:S05]  /*13360*/  P2R R0, PR, RZ, 0x1 ;  /* 0x00000001ff007803 */ /* 0x000fca0000000000 */
[----:B------:R0:W-:Y:S04]  /*13370*/  STL [R1+0x5c], R0 ;  /* 0x00005c0001007387 */ /* 0x0001e80000100800 */
        /* <DEDUP_REMOVED lines=10> */
.L_x_2301:
[----:B0-----:R-:W0:Y:S01]  /*13420*/  S2R R0, SR_TID.X ;  /* 0x0000000000007919 */ /* 0x001e220000002100 */
[----:B------:R-:W-:Y:S01]  /*13430*/  ULDC UR4, c[0x0][0xc3c] ;  /* 0x00030f0000047ab9 */ /* 0x000fe20000000800 */
[----:B------:R-:W-:Y:S01]  /*13440*/  ULDC.64 UR6, c[0x0][0x208] ;  /* 0x0000820000067ab9 */ /* 0x000fe20000000a00 */
[----:B------:R-:W-:Y:S01]  /*13450*/  ULDC UR5, c[0x0][0xc38] ;  /* 0x00030e0000057ab9 */ /* 0x000fe20000000800 */
[----:B0-----:R-:W-:-:S04]  /*13460*/  LOP3.LUT R0, R0, 0x1f, RZ, 0xc0, !PT ;  /* 0x0000001f00007812 */ /* 0x001fc800078ec0ff */
[----:B------:R-:W-:-:S04]  /*13470*/  ISETP.NE.AND P0, PT, R0, 0x1f, PT ;  /* 0x0000001f0000780c */ /* 0x000fc80003f05270 */
[----:B------:R-:W-:-:S13]  /*13480*/  ISETP.GE.OR P1, PT, R0, UR4, !P0 ;  /* 0x0000000400007c0c */ /* 0x000fda000c726670 */
[----:B------:R-:W0:Y:S08]  /*13490*/  @!P1 LDC.64 R2, c[0x0][0xc80] ;  /* 0x00032000ff029b82 */ /* 0x000e300000000a00 */
[----:B------:R-:W1:Y:S01]  /*134a0*/  @!P1 LDC.64 R4, c[0x0][0xc78] ;  /* 0x00031e00ff049b82 */ /* 0x000e620000000a00 */
[----:B0-----:R-:W-:-:S05]  /*134b0*/  @!P1 IMAD.WIDE.U32 R2, R0, 0x4, R2 ;  /* 0x0000000400029825 */ /* 0x001fca00078e0002 */
[----:B------:R1:W2:Y:S02]  /*134c0*/  @!P1 LDG.E R6, desc[UR6][R2.64] ;  /* 0x0000000602069981 */ /* 0x0002a4000c1e1900 */
[----:B-1----:R-:W-:-:S04]  /*134d0*/  @!P1 IMAD.WIDE.U32 R2, R0, 0x4, R4 ;  /* 0x0000000400029825 */ /* 0x002fc800078e0004 */
[----:B------:R-:W-:-:S06]  /*134e0*/  IMAD.MOV.U32 R5, RZ, RZ, RZ ;  /* 0x000000ffff057224 */ /* 0x000fcc00078e00ff */
        /* <DEDUP_REMOVED lines=32> */
.L_x_2305:
        /* <DEDUP_REMOVED lines=40> */
.L_x_2303:
        /* <DEDUP_REMOVED lines=10> */
[----:B------:R-:W-:-:S06]  /*13a10*/  VIADD R8, R10, 0xffffffff ;  /* 0xffffffff0a087836 */ /* 0x000fcc0000000000 */
[----:B------:R3:W4:Y:S02]  /*13a20*/  SHFL.IDX PT, R8, R3, R8, 0x1f ;  /* 0x00001f0803087589 */ /* 0x00072400000e0000 */
.L_x_2306:
[----:B---34-:R-:W-:Y:S01]  /*13a30*/  IMAD R3, R8, UR5, R9 ;  /* 0x0000000508037c24 */ /* 0x018fe2000f8e0209 */
[----:B-1----:R-:W-:Y:S01]  /*13a40*/  ISETP.NE.AND P0, PT, R7, 0x1, PT ;  /* 0x000000010700780c */ /* 0x002fe20003f05270 */
[----:B------:R-:W-:-:S03]  /*13a50*/  VIADD R13, R10, UR4 ;  /* 0x000000040a0d7c36 */ /* 0x000fc60008000000 */
[----:B------:R1:W-:Y:S01]  /*13a60*/  STL [R1], R3 ;  /* 0x0000000301007387 */ /* 0x0003e20000100800 */
[----:B0-----:R-:W-:-:S03]  /*13a70*/  IADD3 R5, -R3, UR6, RZ ;  /* 0x0000000603057c10 */ /* 0x001fc6000fffe1ff */
[----:B------:R1:W-:Y:S05]  /*13a80*/  STL [R1+0xc], R13 ;  /* 0x00000c0d01007387 */ /* 0x0003ea0000100800 */
[----:B------:R-:W-:Y:S05]  /*13a90*/  @!P0 BRA `(.L_x_2307) ;  /* 0x0000000000e08947 */ /* 0x000fea0003800000 */
[----:B--2---:R-:W-:Y:S01]  /*13aa0*/  IABS R6, R4 ;  /* 0x0000000400067213 */ /* 0x004fe20000000000 */
[----:B------:R-:W-:Y:S01]  /*13ab0*/  IMAD.MOV.U32 R2, RZ, RZ, RZ ;  /* 0x000000ffff027224 */ /* 0x000fe200078e00ff */
[----:B------:R-:W-:Y:S02]  /*13ac0*/  IABS R8, R7 ;  /* 0x0000000700087213 */ /* 0x000fe40000000000 */
[----:B------:R-:W0:Y:S08]  /*13ad0*/  I2F.RP R9, R6 ;  /* 0x0000000600097306 */ /* 0x000e300000209400 */
[----:B------:R-:W-:Y:S08]  /*13ae0*/  I2F.RP R12, R8 ;  /* 0x00000008000c7306 */ /* 0x000ff00000209400 */
[----:B0-----:R-:W1:Y:S02]  /*13af0*/  MUFU.RCP R9, R9 ;  /* 0x0000000900097308 */ /* 0x001e640000001000 */
[----:B-1----:R-:W-:-:S06]  /*13b00*/  VIADD R3, R9, 0xffffffe ;  /* 0x0ffffffe09037836 */ /* 0x002fcc0000000000 */
[----:B------:R-:W0:Y:S02]  /*13b10*/  F2I.FTZ.U32.TRUNC.NTZ R3, R3 ;  /* 0x0000000300037305 */ /* 0x000e24000021f000 */
[----:B0-----:R-:W-:-:S04]  /*13b20*/  IMAD.MOV R11, RZ, RZ, -R3 ;  /* 0x000000ffff0b7224 */ /* 0x001fc800078e0a03 */
[----:B------:R-:W-:-:S04]  /*13b30*/  IMAD R11, R11, R6, RZ ;  /* 0x000000060b0b7224 */ /* 0x000fc800078e02ff */
[----:B------:R-:W-:Y:S01]  /*13b40*/  IMAD.HI.U32 R10, R3, R11, R2 ;  /* 0x0000000b030a7227 */ /* 0x000fe200078e0002 */
[----:B------:R-:W-:Y:S01]  /*13b50*/  IABS R11, R5 ;  /* 0x00000005000b7213 */ /* 0x000fe20000000000 */
[----:B------:R-:W0:Y:S01]  /*13b60*/  MUFU.RCP R2, R12 ;  /* 0x0000000c00027308 */ /* 0x000e220000001000 */
[----:B------:R-:W-:-:S03]  /*13b70*/  IABS R3, R4 ;  /* 0x0000000400037213 */ /* 0x000fc60000000000 */
[----:B------:R-:W-:-:S04]  /*13b80*/  IMAD.HI.U32 R9, R10, R11, RZ ;  /* 0x0000000b0a097227 */ /* 0x000fc800078e00ff */
[----:B------:R-:W-:-:S04]  /*13b90*/  IMAD.MOV R14, RZ, RZ, -R3 ;  /* 0x000000ffff0e7224 */ /* 0x000fc800078e0a03 */
[----:B------:R-:W-:Y:S02]  /*13ba0*/  IMAD R11, R9, R14, R11 ;  /* 0x0000000e090b7224 */ /* 0x000fe400078e020b */
[----:B0-----:R-:W-:-:S03]  /*13bb0*/  VIADD R3, R2, 0xffffffe ;  /* 0x0ffffffe02037836 */ /* 0x001fc60000000000 */
[----:B------:R-:W-:Y:S01]  /*13bc0*/  ISETP.GT.U32.AND P1, PT, R6, R11, PT ;  /* 0x0000000b0600720c */ /* 0x000fe20003f24070 */
[----:B------:R-:W-:Y:S02]  /*13bd0*/  IMAD.MOV.U32 R2, RZ, RZ, RZ ;  /* 0x000000ffff027224 */ /* 0x000fe400078e00ff */
[----:B------:R-:W0:Y:S10]  /*13be0*/  F2I.FTZ.U32.TRUNC.NTZ R3, R3 ;  /* 0x0000000300037305 */ /* 0x000e34000021f000 */
[----:B------:R-:W-:-:S02]  /*13bf0*/  @!P1 IMAD.IADD R11, R11, 0x1, -R6 ;  /* 0x000000010b0b9824 */ /* 0x000fc400078e0a06 */
[----:B------:R-:W-:Y:S01]  /*13c00*/  @!P1 VIADD R9, R9, 0x1 ;  /* 0x0000000109099836 */ /* 0x000fe20000000000 */
[----:B------:R-:W-:Y:S02]  /*13c10*/  ISETP.NE.AND P1, PT, R4, RZ, PT ;  /* 0x000000ff0400720c */ /* 0x000fe40003f25270 */
[----:B------:R-:W-:Y:S01]  /*13c20*/  ISETP.GE.U32.AND P0, PT, R11, R6, PT ;  /* 0x000000060b00720c */ /* 0x000fe20003f06070 */
[----:B0-----:R-:W-:-:S04]  /*13c30*/  IMAD.MOV R11, RZ, RZ, -R3 ;  /* 0x000000ffff0b7224 */ /* 0x001fc800078e0a03 */
[----:B------:R-:W-:-:S04]  /*13c40*/  IMAD R11, R11, R8, RZ ;  /* 0x000000080b0b7224 */ /* 0x000fc800078e02ff */
[----:B------:R-:W-:Y:S01]  /*13c50*/  IMAD.HI.U32 R6, R3, R11, R2 ;  /* 0x0000000b03067227 */ /* 0x000fe200078e0002 */
[----:B------:R-:W-:-:S03]  /*13c60*/  LOP3.LUT R2, R5, R4, RZ, 0x3c, !PT ;  /* 0x0000000405027212 */ /* 0x000fc600078e3cff */
[----:B------:R-:W-:Y:S01]  /*13c70*/  @P0 VIADD R9, R9, 0x1 ;  /* 0x0000000109090836 */ /* 0x000fe20000000000 */
[----:B------:R-:W-:Y:S02]  /*13c80*/  ISETP.GE.AND P2, PT, R2, RZ, PT ;  /* 0x000000ff0200720c */ /* 0x000fe40003f46270 */
[----:B------:R-:W-:-:S05]  /*13c90*/  IABS R2, R7 ;  /* 0x0000000700027213 */ /* 0x000fca0000000000 */
[----:B------:R-:W-:-:S06]  /*13ca0*/  IMAD.MOV R2, RZ, RZ, -R2 ;  /* 0x000000ffff027224 */ /* 0x000fcc00078e0a02 */
[----:B------:R-:W-:Y:S01]  /*13cb0*/  @!P2 IMAD.MOV R9, RZ, RZ, -R9 ;  /* 0x000000ffff09a224 */ /* 0x000fe200078e0a09 */
[----:B------:R-:W-:-:S04]  /*13cc0*/  @!P1 LOP3.LUT R9, RZ, R4, RZ, 0x33, !PT ;  /* 0x00000004ff099212 */ /* 0x000fc800078e33ff */
[----:B------:R-:W-:-:S05]  /*13cd0*/  IABS R3, R9 ;  /* 0x0000000900037213 */ /* 0x000fca0000000000 */
[----:B------:R-:W-:-:S04]  /*13ce0*/  IMAD.HI.U32 R6, R6, R3, RZ ;  /* 0x0000000306067227 */ /* 0x000fc800078e00ff */
        /* <DEDUP_REMOVED lines=11> */
[--C-:B------:R-:W-:Y:S02]  /*13da0*/  IMAD.MOV R2, RZ, RZ, -R6.reuse ;  /* 0x000000ffff027224 */ /* 0x100fe400078e0a06 */
[C---:B------:R-:W-:Y:S02]  /*13db0*/  IMAD R6, R7.reuse, 0x1000000, R6 ;  /* 0x0100000007067824 */ /* 0x040fe400078e0206 */
[--C-:B------:R-:W-:Y:S02]  /*13dc0*/  IMAD R7, R7, R2, R9.reuse ;  /* 0x0000000207077224 */ /* 0x100fe400078e0209 */
[----:B------:R-:W-:Y:S02]  /*13dd0*/  IMAD.MOV R2, RZ, RZ, -R9 ;  /* 0x000000ffff027224 */ /* 0x000fe400078e0a09 */
[----:B------:R-:W-:Y:S02]  /*13de0*/  IMAD R3, R7, 0x10000, R6 ;  /* 0x0001000007037824 */ /* 0x000fe400078e0206 */
[----:B------:R-:W-:-:S03]  /*13df0*/  IMAD R2, R4, R2, R5 ;  /* 0x0000000204027224 */ /* 0x000fc600078e0205 */
[----:B------:R0:W-:Y:S01]  /*13e00*/  STL [R1+0x8], R3 ;  /* 0x0000080301007387 */ /* 0x0001e20000100800 */
[----:B------:R-:W-:Y:S05]  /*13e10*/  BRA `(.L_x_2308) ;  /* 0x0000000000f87947 */ /* 0x000fea0003800000 */
.L_x_2307:
[----:B-1----:R-:W0:Y:S01]  /*13e20*/  LDC.64 R2, c[0x0][0xc90] ;  /* 0x00032400ff027b82 */ /* 0x002e220000000a00 */
[----:B------:R-:W-:Y:S01]  /*13e30*/  ULDC.64 UR6, c[0x0][0x208] ;  /* 0x0000820000067ab9 */ /* 0x000fe20000000a00 */
[----:B0-----:R-:W-:-:S05]  /*13e40*/  IMAD.WIDE R2, R13, 0x4, R2 ;  /* 0x000000040d027825 */ /* 0x001fca00078e0202 */
[----:B------:R0:W2:Y:S02]  /*13e50*/  LDG.E R7, desc[UR6][R2.64] ;  /* 0x0000000602077981 */ /* 0x0000a4000c1e1900 */
        /* <DEDUP_REMOVED lines=29> */
[----:B------:R-:W-:-:S04]  /*14030*/  VIADDMNMX R7, R10, UR5, R7, PT ;  /* 0x000000050a077c46 */ /* 0x000fc8000b800107 */
[-C--:B------:R-:W-:Y:S02]  /*14040*/  IABS R9, R7.reuse ;  /* 0x0000000700097213 */ /* 0x080fe40000000000 */
        /* <DEDUP_REMOVED lines=11> */
[----:B------:R-:W-:Y:S02]  /*14100*/  LOP3.LUT R3, R5, R7, RZ, 0x3c, !PT ;  /* 0x0000000705037212 */ /* 0x000fe400078e3cff */
[----:B------:R-:W-:Y:S01]  /*14110*/  IADD3 R5, R8, 0x1000000, R5 ;  /* 0x0100000008057810 */ /* 0x000fe20007ffe005 */
        /* <DEDUP_REMOVED lines=10> */
[----:B------:R-:W-:Y:S01]  /*141c0*/  @!P1 LOP3.LUT R2, RZ, R7, RZ, 0x33, !PT ;  /* 0x00000007ff029212 */ /* 0x000fe200078e33ff */
[----:B------:R-:W-:-:S04]  /*141d0*/  IMAD.MOV R7, RZ, RZ, -R7 ;  /* 0x000000ffff077224 */ /* 0x000fc800078e0a07 */
[----:B------:R-:W-:-:S05]  /*141e0*/  IMAD R3, R2, R7, R5 ;  /* 0x0000000702037224 */ /* 0x000fca00078e0205 */
[----:B------:R1:W-:Y:S02]  /*141f0*/  STL [R1+0x8], R3 ;  /* 0x0000080301007387 */ /* 0x0003e40000100800 */
.L_x_2308:
[----:B01----:R-:W-:-:S05]  /*14200*/  LOP3.LUT R3, RZ, R2, RZ, 0x33, !PT ;  /* 0x00000002ff037212 */ /* 0x003fca00078e33ff */
[----:B------:R-:W-:-:S05]  /*14210*/  IMAD.IADD R2, R4, 0x1, R3 ;  /* 0x0000000104027824 */ /* 0x000fca00078e0203 */
[----:B------:R1:W-:Y:S01]  /*14220*/  STL [R1+0x4], R2 ;  /* 0x0000040201007387 */ /* 0x0003e20000100800 */
[----:B------:R-:W-:Y:S05]  /*14230*/  BRA `(.L_x_2309) ;  /* 0x0000000000107947 */ /* 0x000fea0003800000 */
.L_x_2304:
[----:B------:R-:W-:Y:S01]  /*14240*/  IMAD.U32 R2, RZ, RZ, UR6 ;  /* 0x00000006ff027e24 */ /* 0x000fe2000f8e00ff */
[----:B------:R0:W-:Y:S04]  /*14250*/  STL [R1+0x4], RZ ;  /* 0x000004ff01007387 */ /* 0x0001e80000100800 */
[----:B------:R0:W-:Y:S04]  /*14260*/  STL [R1+0x8], RZ ;  /* 0x000008ff01007387 */ /* 0x0001e80000100800 */
[----:B------:R0:W-:Y:S02]  /*14270*/  STL [R1], R2 ;  /* 0x0000000201007387 */ /* 0x0001e40000100800 */
.L_x_2309:
        /* <DEDUP_REMOVED lines=10> */
.L_x_2302:
[----:B0-2---:R-:W2:Y:S01]  /*14320*/  LDL R0, [R1+0xc] ;  /* 0x00000c0001007983 */ /* 0x005ea20000100800 */
[----:B------:R-:W-:Y:S01]  /*14330*/  ULDC UR4, c[0x0][0xc3c] ;  /* 0x00030f0000047ab9 */ /* 0x000fe20000000800 */
[----:B------:R-:W-:Y:S02]  /*14340*/  IMAD.MOV.U32 R19, RZ, RZ, RZ ;  /* 0x000000ffff137224 */ /* 0x000fe400078e00ff */
[----:B------:R0:W-:Y:S01]  /*14350*/  STL [R1+0x58], RZ ;  /* 0x000058ff01007387 */ /* 0x0001e20000100800 */
[----:B--2---:R-:W-:Y:S01]  /*14360*/  ISETP.GE.AND P0, PT, R0, UR4, PT ;  /* 0x0000000400007c0c */ /* 0x004fe2000bf06270 */
[----:B------:R-:W-:-:S05]  /*14370*/  IMAD.MOV.U32 R0, RZ, RZ, 0x1 ;  /* 0x00000001ff007424 */ /* 0x000fca00078e00ff */
[----:B------:R0:W-:Y:S07]  /*14380*/  STL [R1+0x14], R0 ;  /* 0x0000140001007387 */ /* 0x0001ee0000100800 */
[----:B------:R-:W-:Y:S05]  /*14390*/  @P0 BRA `(.L_x_2310) ;  /* 0x0000006000980947 */ /* 0x000fea0003800000 */
[----:B---3--:R-:W2:Y:S01]  /*143a0*/  S2R R5, SR_TID.X ;  /* 0x0000000000057919 */ /* 0x008ea20000002100 */
        /* <DEDUP_REMOVED lines=9> */
[----:B0-----:R-:W-:-:S05]  /*14440*/  IMAD.SHL.U32 R0, R5, 0x8, RZ ;  /* 0x0000000805007824 */ /* 0x001fca00078e00ff */
[C---:B-1----:R-:W-:Y:S02]  /*14450*/  LOP3.LUT R2, R0.reuse, 0x1f8, RZ, 0xc0, !PT ;  /* 0x000001f800027812 */ /* 0x042fe400078ec0ff */
        /* <DEDUP_REMOVED lines=14> */
.L_x_2418:
        /* <DEDUP_REMOVED lines=52> */
[----:B------:R-:W-:Y:S01]  /*14880*/  IMAD.MOV.U32 R10, RZ, RZ, R9 ;  /* 0x000000ffff0a7224 */ /* 0x000fe200078e0009 */
[----:B------:R-:W-:Y:S06]  /*14890*/  @P2 BRA `(.L_x_2311) ;  /* 0x0000000000182947 */ /* 0x000fec0003800000 */
[----:B------:R-:W-:Y:S05]  /*148a0*/  @!P1 BRA `(.L_x_2311) ;  /* 0x0000000000149947 */ /* 0x000fea0003800000 */
[----:B------:R-:W-:Y:S02]  /*148b0*/  ULDC.64 UR4, c[0x0][0x208] ;  /* 0x0000820000047ab9 */ /* 0x000fe40000000a00 */
[----:B------:R-:W2:Y:S04]  /*148c0*/  LDG.E R7, desc[UR4][R2.64] ;  /* 0x0000000402077981 */ /* 0x000ea8000c1e1900 */
[----:B------:R-:W2:Y:S02]  /*148d0*/  LDG.E R2, desc[UR4][R2.64+0x4] ;  /* 0x0000040402027981 */ /* 0x000ea4000c1e1900 */
[----:B--2---:R-:W-:-:S05]  /*148e0*/  IMAD.IADD R10, R2, 0x1, -R7 ;  /* 0x00000001020a7824 */ /* 0x004fca00078e0a07 */
[----:B------:R1:W-:Y:S02]  /*148f0*/  STL [R1+0x38], R10 ;  /* 0x0000380a01007387 */ /* 0x0003e40000100800 */
.L_x_2311:
[----:B------:R-:W0:Y:S01]  /*14900*/  LDL.LU R3, [R1+0x8] ;  /* 0x0000080001037983 */ /* 0x000e220000300800 */
[----:B------:R-:W-:Y:S02]  /*14910*/  ULDC.64 UR4, c[0x0][0xa20] ;  /* 0x0002880000047ab9 */ /* 0x000fe40000000a00 */
[----:B------:R-:W-:-:S04]  /*14920*/  ISETP.NE.U32.AND P1, PT, RZ, UR4, PT ;  /* 0x00000004ff007c0c */ /* 0x000fc8000bf25070 */
[----:B------:R-:W-:Y:S02]  /*14930*/  ISETP.NE.AND.EX P1, PT, RZ, UR5, PT, P1 ;  /* 0x00000005ff007c0c */ /* 0x000fe4000bf25310 */
[C---:B0-----:R-:W-:Y:S02]  /*14940*/  LOP3.LUT R9, R3.reuse, 0xff000000, RZ, 0xc0, !PT ;  /* 0xff00000003097812 */ /* 0x041fe400078ec0ff */
[C---:B------:R-:W-:Y:S02]  /*14950*/  LOP3.LUT R2, R3.reuse, 0xff0000, RZ, 0xc0, !PT ;  /* 0x00ff000003027812 */ /* 0x040fe400078ec0ff */
        /* <DEDUP_REMOVED lines=13> */
.L_x_2312:
[----:B------:R-:W-:Y:S05]  /*14a30*/  @!P0 BRA `(.L_x_2313) ;  /* 0x0000000000108947 */ /* 0x000fea0003800000 */
[----:B------:R-:W-:Y:S02]  /*14a40*/  ULDC.64 UR4, c[0x0][0x208] ;  /* 0x0000820000047ab9 */ /* 0x000fe40000000a00 */
[----:B------:R-:W2:Y:S04]  /*14a50*/  LDG.E R6, desc[UR4][R4.64] ;  /* 0x0000000404067981 */ /* 0x000ea8000c1e1900 */
[----:B------:R-:W2:Y:S02]  /*14a60*/  LDG.E R4, desc[UR4][R4.64+0x4] ;  /* 0x0000040404047981 */ /* 0x000ea4000c1e1900 */
[----:B--2---:R-:W-:-:S07]  /*14a70*/  IMAD.IADD R6, R4, 0x1, -R6 ;  /* 0x0000000104067824 */ /* 0x004fce00078e0a06 */
.L_x_2313:
[----:B0-----:R-:W3:Y:S01]  /*14a80*/  LDL R2, [R1+0x4] ;  /* 0x0000040001027983 */ /* 0x001ee20000100800 */
[----:B-----5:R-:W-:Y:S01]  /*14a90*/  IMAD.IADD R6, R6, 0x1, -R0 ;  /* 0x0000000106067824 */ /* 0x020fe200078e0a00 */
[----:B------:R-:W-:Y:S01]  /*14aa0*/  BSSY B0, `(.L_x_2314) ;  /* 0x000003c000007945 */ /* 0x000fe20003800000 */
[----:B------:R-:W0:Y:S01]  /*14ab0*/  LDC R0, c[0x0][0x448] ;  /* 0x00011200ff007b82 */ /* 0x000e220000000800 */
[----:B------:R-:W-:Y:S02]  /*14ac0*/  IMAD.MOV.U32 R4, RZ, RZ, RZ ;  /* 0x000000ffff047224 */ /* 0x000fe400078e00ff */
[----:B------:R-:W-:Y:S02]  /*14ad0*/  VIADD R5, R6, 0x6f ;  /* 0x0000006f06057836 */ /* 0x000fe40000000000 */
[----:B--2---:R-:W-:Y:S02]  /*14ae0*/  IMAD.MOV.U32 R7, RZ, RZ, RZ ;  /* 0x000000ffff077224 */ /* 0x004fe400078e00ff */
[----:B------:R-:W-:Y:S01]  /*14af0*/  IMAD.HI R4, R5, -0x6db6db6d, R4 ;  /* 0x9249249305047827 */ /* 0x000fe200078e0204 */
[----:B0-----:R-:W-:-:S13]  /*14b00*/  ISETP.NE.AND P0, PT, R0, 0x1, PT ;  /* 0x000000010000780c */ /* 0x001fda0003f05270 */
[----:B------:R-:W0:Y:S08]  /*14b10*/  @P0 LDC R0, c[0x0][0x44c] ;  /* 0x00011300ff000b82 */ /* 0x000e300000000800 */
[----:B------:R-:W2:Y:S01]  /*14b20*/  @P0 LDC R3, c[0x0][0x450] ;  /* 0x00011400ff030b82 */ /* 0x000ea20000000800 */
[----:B---3--:R-:W-:-:S04]  /*14b30*/  IMAD.SHL.U32 R2, R2, 0x80, RZ ;  /* 0x0000008002027824 */ /* 0x008fc800078e00ff */
[----:B------:R-:W-:-:S04]  /*14b40*/  VIADD R2, R2, 0x7f ;  /* 0x0000007f02027836 */ /* 0x000fc80000000000 */
[----:B0-----:R-:W-:-:S05]  /*14b50*/  @P0 IMAD.HI.U32 R0, R2, R0, RZ ;  /* 0x0000000002000227 */ /* 0x001fca00078e00ff */
[----:B--2---:R-:W-:Y:S02]  /*14b60*/  @P0 SHF.R.U32.HI R2, RZ, R3, R0 ;  /* 0x00000003ff020219 */ /* 0x004fe40000011600 */
[----:B------:R-:W-:Y:S02]  /*14b70*/  IADD3 R3, R6, 0x70, -R10 ;  /* 0x0000007006037810 */ /* 0x000fe40007ffe80a */
[----:B------:R-:W-:Y:S02]  /*14b80*/  SHF.R.U32.HI R0, RZ, 0x1f, R4 ;  /* 0x0000001fff007819 */ /* 0x000fe40000011604 */
[----:B-1----:R-:W-:Y:S01]  /*14b90*/  LOP3.LUT R10, R9, 0xff, RZ, 0xc0, !PT ;  /* 0x000000ff090a7812 */ /* 0x002fe200078ec0ff */
[----:B------:R-:W-:Y:S01]  /*14ba0*/  IMAD.IADD R3, R3, 0x1, R2 ;  /* 0x0000000103037824 */ /* 0x000fe200078e0202 */
[----:B------:R-:W-:Y:S01]  /*14bb0*/  LEA.HI.SX32 R0, R4, R0, 0x1a ;  /* 0x0000000004007211 */ /* 0x000fe200078fd2ff */
[----:B------:R-:W-:-:S04]  /*14bc0*/  IMAD.MOV.U32 R2, RZ, RZ, RZ ;  /* 0x000000ffff027224 */ /* 0x000fc800078e00ff */
[----:B------:R-:W-:-:S05]  /*14bd0*/  IMAD.HI R2, R3, -0x6db6db6d, R2 ;  /* 0x9249249303027827 */ /* 0x000fca00078e0202 */
[----:B------:R-:W-:-:S04]  /*14be0*/  SHF.R.U32.HI R3, RZ, 0x1f, R2 ;  /* 0x0000001fff037819 */ /* 0x000fc80000011602 */
[----:B------:R-:W-:-:S04]  /*14bf0*/  LEA.HI.SX32 R3, R2, R3, 0x1a ;  /* 0x0000000302037211 */ /* 0x000fc800078fd2ff */
[----:B------:R-:W-:Y:S02]  /*14c00*/  VIMNMX R8, R0, R3, PT ;  /* 0x0000000300087248 */ /* 0x000fe40003fe0100 */
[----:B------:R-:W-:Y:S01]  /*14c10*/  SHF.R.U32.HI R0, RZ, 0x10, R9 ;  /* 0x00000010ff007819 */ /* 0x000fe20000011609 */
[----:B------:R-:W-:Y:S01]  /*14c20*/  IMAD.MOV.U32 R9, RZ, RZ, R7 ;  /* 0x000000ffff097224 */ /* 0x000fe200078e0007 */
[----:B------:R-:W-:Y:S01]  /*14c30*/  ISETP.GE.AND P1, PT, R8, 0x1, PT ;  /* 0x000000010800780c */ /* 0x000fe20003f26270 */
[----:B------:R0:W-:Y:S01]  /*14c40*/  STL [R1+0x30], R8 ;  /* 0x0000300801007387 */ /* 0x0001e20000100800 */
[----:B------:R-:W-:-:S03]  /*14c50*/  ISETP.NE.AND P0, PT, R0, RZ, PT ;  /* 0x000000ff0000720c */ /* 0x000fc60003f05270 */
[----:B------:R0:W-:Y:S04]  /*14c60*/  STL [R1+0x3c], R7 ;  /* 0x00003c0701007387 */ /* 0x0001e80000100800 */
[----:B------:R0:W-:Y:S06]  /*14c70*/  STL [R1+0x48], R10 ;  /* 0x0000480a01007387 */ /* 0x0001ec0000100800 */
[----:B------:R-:W1:Y:S01]  /*14c80*/  @!P0 LDC R0, c[0x0][0x9f0] ;  /* 0x00027c00ff008b82 */ /* 0x000e620000000800 */
[----:B------:R-:W-:Y:S05]  /*14c90*/  @!P1 BRA `(.L_x_2315) ;  /* 0x0000000000709947 */ /* 0x000fea0003800000 */
[----:B-1----:R-:W-:-:S04]  /*14ca0*/  IABS R4, R0 ;  /* 0x0000000000047213 */ /* 0x002fc80000000000 */
[----:B------:R-:W1:Y:S08]  /*14cb0*/  I2F.RP R2, R4 ;  /* 0x0000000400027306 */ /* 0x000e700000209400 */
[----:B-1----:R-:W1:Y:S02]  /*14cc0*/  MUFU.RCP R2, R2 ;  /* 0x0000000200027308 */ /* 0x002e640000001000 */
[----:B-1----:R-:W-:-:S06]  /*14cd0*/  VIADD R2, R2, 0xffffffe ;  /* 0x0ffffffe02027836 */ /* 0x002fcc0000000000 */
[----:B------:R-:W1:Y:S02]  /*14ce0*/  F2I.FTZ.U32.TRUNC.NTZ R3, R2 ;  /* 0x0000000200037305 */ /* 0x000e64000021f000 */
[----:B-1----:R-:W-:-:S04]  /*14cf0*/  IMAD.MOV R2, RZ, RZ, -R3 ;  /* 0x000000ffff027224 */ /* 0x002fc800078e0a03 */
[----:B------:R-:W-:Y:S02]  /*14d00*/  IMAD R5, R2, R4, RZ ;  /* 0x0000000402057224 */ /* 0x000fe400078e02ff */
[----:B------:R-:W-:-:S04]  /*14d10*/  IMAD.MOV.U32 R2, RZ, RZ, RZ ;  /* 0x000000ffff027224 */ /* 0x000fc800078e00ff */
[----:B0-----:R-:W-:Y:S01]  /*14d20*/  IMAD.HI.U32 R7, R3, R5, R2 ;  /* 0x0000000503077227 */ /* 0x001fe200078e0002 */
        /* <DEDUP_REMOVED lines=19> */
.L_x_2315:
[----:B------:R-:W-:Y:S05]  /*14e60*/  BSYNC B0 ;  /* 0x0000000000007941 */ /* 0x000fea0003800000 */
.L_x_2314:
[----:B-1----:R-:W-:Y:S01]  /*14e70*/  IMAD.MOV.U32 R0, RZ, RZ, R9 ;  /* 0x000000ffff007224 */ /* 0x002fe200078e0009 */
[----:B------:R-:W-:Y:S03]  /*14e80*/  BSSY B7, `(.L_x_2316) ;  /* 0x0000455000077945 */ /* 0x000fe60003800000 */
[----:B------:R-:W-:-:S05]  /*14e90*/  IMAD R2, R10, R0, RZ ;  /* 0x000000000a027224 */ /* 0x000fca00078e02ff */
[----:B------:R-:W-:Y:S01]  /*14ea0*/  VIADDMNMX R0, R2, R0, R8, PT ;  /* 0x0000000002007246 */ /* 0x000fe20003800108 */
[----:B------:R1:W-:Y:S03]  /*14eb0*/  STL [R1+0x28], R2 ;  /* 0x0000280201007387 */ /* 0x0003e60000100800 */
[----:B------:R-:W-:Y:S01]  /*14ec0*/  ISETP.GT.AND P0, PT, R0, R2, PT ;  /* 0x000000020000720c */ /* 0x000fe20003f04270 */
[----:B------:R1:W-:-:S12]  /*14ed0*/  STL [R1+0x40], R0 ;  /* 0x0000400001007387 */ /* 0x0003d80000100800 */
[----:B------:R-:W-:Y:S05]  /*14ee0*/  @P0 BRA `(.L_x_2317) ;  /* 0x00000000004c0947 */ /* 0x000fea0003800000 */
[----:B-1----:R-:W1:Y:S02]  /*14ef0*/  S2R R0, SR_TID.X ;  /* 0x0000000000007919 */ /* 0x002e640000002100 */
[----:B-1----:R-:W-:-:S04]  /*14f00*/  LOP3.LUT R0, R0, 0x7f, RZ, 0xc0, !PT ;  /* 0x0000007f00007812 */ /* 0x002fc800078ec0ff */
[----:B------:R-:W-:-:S13]  /*14f10*/  ISETP.NE.AND P0, PT, R0, RZ, PT ;  /* 0x000000ff0000720c */ /* 0x000fda0003f05270 */
[----:B------:R-:W-:Y:S05]  /*14f20*/  @P0 BRA `(.L_x_2318) ;  /* 0x0000004400280947 */ /* 0x000fea0003800000 */
[----:B------:R-:W1:Y:S01]  /*14f30*/  S2R R5, SR_LANEID ;  /* 0x0000000000057919 */ /* 0x000e620000000000 */
[----:B------:R-:W-:Y:S01]  /*14f40*/  VOTEU.ANY UR4, UPT, PT ;  /* 0x0000000000047886 */ /* 0x000fe200038e0100 */
[----:B------:R-:W3:Y:S01]  /*14f50*/  LDC.64 R2, c[0x0][0xc60] ;  /* 0x00031800ff027b82 */ /* 0x000ee20000000a00 */
[----:B------:R-:W1:Y:S01]  /*14f60*/  FLO.U32 R0, UR4 ;  /* 0x0000000400007d00 */ /* 0x000e6200080e0000 */
[----:B------:R-:W-:Y:S01]  /*14f70*/  ULDC.64 UR6, c[0x0][0x208] ;  /* 0x0000820000067ab9 */ /* 0x000fe20000000a00 */
[----:B-1----:R-:W-:-:S06]  /*14f80*/  ISETP.EQ.U32.AND P0, PT, R0, R5, PT ;  /* 0x000000050000720c */ /* 0x002fcc0003f02070 */
[----:B------:R-:W3:Y:S07]  /*14f90*/  POPC R5, UR4 ;  /* 0x0000000400057d09 */ /* 0x000eee0008000000 */
[----:B---3--:R-:W3:Y:S01]  /*14fa0*/  @P0 ATOMG.E.ADD.STRONG.GPU PT, R3, desc[UR6][R2.64], R5 ;  /* 0x00000005020309a8 */ /* 0x008ee200081ee1c6 */
[----:B------:R-:W1:Y:S02]  /*14fb0*/  S2R R4, SR_LTMASK ;  /* 0x0000000000047919 */ /* 0x000e640000003900 */
[----:B-1----:R-:W-:-:S04]  /*14fc0*/  LOP3.LUT R4, R4, UR4, RZ, 0xc0, !PT ;  /* 0x0000000404047c12 */ /* 0x002fc8000f8ec0ff */
[----:B0-----:R-:W0:Y:S01]  /*14fd0*/  POPC R7, R4 ;  /* 0x0000000400077309 */ /* 0x001e220000000000 */
[----:B---3--:R-:W0:Y:S02]  /*14fe0*/  SHFL.IDX PT, R0, R3, R0, 0x1f ;  /* 0x00001f0003007589 */ /* 0x008e2400000e0000 */
[----:B0-----:R-:W-:-:S05]  /*14ff0*/  IADD3 R0, R0, UR38, R7 ;  /* 0x0000002600007c10 */ /* 0x001fca000fffe007 */
[----:B------:R3:W-:Y:S01]  /*15000*/  STL [R1], R0 ;  /* 0x0000000001007387 */ /* 0x0007e20000100800 */
[----:B------:R-:W-:Y:S05]  /*15010*/  BRA `(.L_x_2318) ;  /* 0x0000004000ec7947 */ /* 0x000fea0003800000 */
.L_x_2317:
[----:B-1----:R-:W-:Y:S01]  /*15020*/  VIADD R0, R18, 0x21400 ;  /* 0x0002140012007836 */ /* 0x002fe20000000000 */
[----:B------:R-:W-:Y:S04]  /*15030*/  BSSY B6, `(.L_x_2319) ;  /* 0x0000013000067945 */ /* 0x000fe80003800000 */
[----:B------:R-:W-:-:S13]  /*15040*/  LOP3.LUT P0, RZ, R0, 0x3ff, RZ, 0xc0, !PT ;  /* 0x000003ff00ff7812 */ /* 0x000fda000780c0ff */
        /* <DEDUP_REMOVED lines=16> */
[----:B-12---:R-:W-:Y:S05]  /*15150*/  CALL.ABS.NOINC R2 ;  /* 0x0000000002007343 */ /* 0x006fea0003c00000 */
.L_x_2320:
[----:B------:R-:W-:Y:S05]  /*15160*/  BSYNC B6 ;  /* 0x0000000000067941 */ /* 0x000fea0003800000 */
.L_x_2319:
        /* <DEDUP_REMOVED lines=8> */
[----:B------:R1:W3:Y:S01]  /*151f0*/  LDC.64 R2, c[0x4][R0] ;  /* 0x0100000000027b82 */ /* 0x0002e20000000a00 */
[----:B------:R-:W-:Y:S02]  /*15200*/  IMAD.U32 R4, RZ, RZ, UR6 ;  /* 0x00000006ff047e24 */ /* 0x000fe4000f8e00ff */
[----:B------:R-:W-:Y:S02]  /*15210*/  IMAD.U32 R5, RZ, RZ, UR7 ;  /* 0x00000007ff057e24 */ /* 0x000fe4000f8e00ff */
[----:B------:R-:W-:Y:S02]  /*15220*/  IMAD.U32 R6, RZ, RZ, UR8 ;  /* 0x00000008ff067e24 */ /* 0x000fe4000f8e00ff */
[----:B0-----:R-:W-:-:S02]  /*15230*/  IMAD.U32 R7, RZ, RZ, UR9 ;  /* 0x00000009ff077e24 */ /* 0x001fc4000f8e00ff */
[----:B------:R-:W-:Y:S02]  /*15240*/  IMAD.U32 R10, RZ, RZ, UR4 ;  /* 0x00000004ff0a7e24 */ /* 0x000fe4000f8e00ff */
[----:B------:R-:W-:Y:S02]  /*15250*/  IMAD.U32 R11, RZ, RZ, UR5 ;  /* 0x00000005ff0b7e24 */ /* 0x000fe4000f8e00ff */
[----:B------:R-:W-:Y:S02]  /*15260*/  IMAD.MOV.U32 R8, RZ, RZ, 0x70 ;  /* 0x00000070ff087424 */ /* 0x000fe400078e00ff */
[----:B------:R-:W-:Y:S02]  /*15270*/  IMAD.MOV.U32 R12, RZ, RZ, 0x1 ;  /* 0x00000001ff0c7424 */ /* 0x000fe400078e00ff */
[----:B-1----:R-:W-:-:S07]  /*15280*/  IMAD.MOV.U32 R13, RZ, RZ, RZ ;  /* 0x000000ffff0d7224 */ /* 0x002fce00078e00ff */
[----:B------:R-:W-:-:S07]  /*15290*/  LEPC R20, `(.L_x_2323) ;  /* 0x000000001014794e */ /* 0x000fce0000000000 */
[----:B--23--:R-:W-:Y:S05]  /*152a0*/  CALL.ABS.NOINC R2 ;  /* 0x0000000002007343 */ /* 0x00cfea0003c00000 */
.L_x_2323:
        /* <DEDUP_REMOVED lines=16> */
.L_x_2322:
[----:B------:R-:W-:Y:S05]  /*153b0*/  BSYNC B6 ;  /* 0x0000000000067941 */ /* 0x000fea0003800000 */
.L_x_2321:
[----:B------:R-:W3:Y:S01]  /*153c0*/  LDL.LU R4, [R1+0x1c] ;  /* 0x00001c0001047983 */ /* 0x000ee20000300800 */
[----:B------:R-:W-:-:S03]  /*153d0*/  ULDC.64 UR4, c[0x0][0x9f8] ;  /* 0x00027e0000047ab9 */ /* 0x000fc60000000a00 */
[----:B0-----:R-:W4:Y:S01]  /*153e0*/  LDL R7, [R1+0x10] ;  /* 0x0000100001077983 */ /* 0x001f220000100800 */
        /* <DEDUP_REMOVED lines=22> */
.L_x_2434:
[----:B------:R-:W-:Y:S01]  /*15550*/  PLOP3.LUT P1, PT, PT, PT, PT, 0x8, 0x0 ;  /* 0x000000000000781c */ /* 0x000fe20003f2e170 */
[----:B------:R3:W-:Y:S01]  /*15560*/  STL [R1+0x8], R0 ;  /* 0x0000080001007387 */ /* 0x0007e20000100800 */
[----:B-1----:R-:W-:Y:S02]  /*15570*/  ISETP.NE.AND P0, PT, R14, RZ, PT ;  /* 0x000000ff0e00720c */ /* 0x002fe40003f05270 */
[----:B0-----:R-:W-:-:S05]  /*15580*/  P2R R4, PR, RZ, 0x2 ;  /* 0x00000002ff047803 */ /* 0x001fca0000000000 */
[----:B------:R3:W-:Y:S06]  /*15590*/  STL [R1+0x20], R4 ;  /* 0x0000200401007387 */ /* 0x0007ec0000100800 */
[----:B------:R-:W-:Y:S05]  /*155a0*/  @P0 BRA `(.L_x_2325) ;  /* 0x0000000400340947 */ /* 0x000fea0003800000 */
[----:B------:R-:W-:-:S03]  /*155b0*/  UMOV UR4, 0xffffffff ;  /* 0xffffffff00047882 */ /* 0x000fc60000000000 */
[----:B------:R-:W-:Y:S05]  /*155c0*/  BRA.DIV UR4, `(.L_x_2326) ;  /* 0x0000005604d87947 */ /* 0x000fea000b800000 */
[----:B------:R-:W-:-:S13]  /*155d0*/  ELECT P6, URZ, PT ;  /* 0x00000000003f782f */ /* 0x000fda00038c0000 */
.L_x_2437:
[----:B------:R-:W-:Y:S05]  /*155e0*/  @!P6 BRA `(.L_x_2325) ;  /* 0x000000040024e947 */ /* 0x000fea0003800000 */
[----:B------:R-:W-:-:S04]  /*155f0*/  ISETP.NE.U32.AND P0, PT, R2, RZ, PT ;  /* 0x000000ff0200720c */ /* 0x000fc80003f05070 */
[----:B------:R-:W-:-:S13]  /*15600*/  ISETP.NE.AND.EX P0, PT, R3, RZ, PT, P0 ;  /* 0x000000ff0300720c */ /* 0x000fda0003f05300 */
[----:B------:R-:W-:Y:S05]  /*15610*/  @!P0 BRA `(.L_x_2327) ;  /* 0x0000000000548947 */ /* 0x000fea0003800000 */
[----:B------:R-:W0:Y:S01]  /*15620*/  LDC R6, c[0x0][0x43c] ;  /* 0x00010f00ff067b82 */ /* 0x000e220000000800 */
[----:B--2---:R-:W-:Y:S01]  /*15630*/  IMAD.MOV.U32 R9, RZ, RZ, R0 ;  /* 0x000000ffff097224 */ /* 0x004fe200078e0000 */
[----:B------:R-:W-:Y:S01]  /*15640*/  ULDC.64 UR4, c[0x0][0x428] ;  /* 0x00010a0000047ab9 */ /* 0x000fe20000000a00 */
[----:B------:R-:W-:Y:S02]  /*15650*/  ULDC.64 UR6, c[0x0][0x208] ;  /* 0x0000820000067ab9 */ /* 0x000fe40000000a00 */
[----:B---3--:R-:W-:Y:S01]  /*15660*/  IMAD.MOV.U32 R0, RZ, RZ, R9 ;  /* 0x000000ffff007224 */ /* 0x008fe200078e0009 */
[----:B0-----:R-:W-:-:S13]  /*15670*/  ISETP.NE.AND P0, PT, R6, 0x1, PT ;  /* 0x000000010600780c */ /* 0x001fda0003f05270 */
        /* <DEDUP_REMOVED lines=15> */
.L_x_2327:
[----:B0-----:R-:W4:Y:S01]  /*15770*/  LDL R2, [R1+0x14] ;  /* 0x0000140001027983 */ /* 0x001f220000100800 */
[----:B---3--:R-:W-:Y:S01]  /*15780*/  IMAD R0, R19, 0x8, R18 ;  /* 0x0000000813007824 */ /* 0x008fe200078e0212 */
[----:B----4-:R-:W-:-:S04]  /*15790*/  SHF.L.U32 R2, R2, 0x1f, RZ ;  /* 0x0000001f02027819 */ /* 0x010fc800000006ff */
[----:B------:R-:W0:Y:S02]  /*157a0*/  SYNCS.PHASECHK.TRANS64.TRYWAIT P0, [R0+URZ+0x36840], R2 ;  /* 0x03684002000075a7 */ /* 0x000e24000800017f */
[----:B0-----:R-:W-:Y:S05]  /*157b0*/  @!P0 BRA `(.L_x_2328) ;  /* 0x00000054007c8947 */ /* 0x001fea0003800000 */
.L_x_2438:
        /* <DEDUP_REMOVED lines=11> */
.L_x_2329:
[----:B------:R-:W3:Y:S04]  /*15870*/  LDL R3, [R1+0x8] ;  /* 0x0000080001037983 */ /* 0x000ee80000100800 */
[----:B0-----:R-:W4:Y:S01]  /*15880*/  LDL R2, [R1+0x18] ;  /* 0x0000180001027983 */ /* 0x001f220000100800 */
        /* <DEDUP_REMOVED lines=11> */
[----:B------:R-:W-:Y:S01]  /*15940*/  UIADD3 UR9, UR9, 0x36830, URZ ;  /* 0x0003683009097890 */ /* 0x000fe2000fffe03f */
[----:B------:R-:W-:-:S05]  /*15950*/  P2R R0, PR, RZ, 0x1 ;  /* 0x00000001ff007803 */ /* 0x000fca0000000000 */
[----:B------:R0:W-:Y:S01]  /*15960*/  STL [R1+0x20], R0 ;  /* 0x0000200001007387 */ /* 0x0001e20000100800 */
[----:B------:R-:W-:Y:S02]  /*15970*/  UIADD3 UR14, UR8, 0x21400, URZ ;  /* 0x00021400080e7890 */ /* 0x000fe4000fffe03f */
[----:B------:R-:W-:Y:S02]  /*15980*/  UIADD3 UR15, UR8, 0x24c00, URZ ;  /* 0x00024c00080f7890 */ /* 0x000fe4000fffe03f */
[----:B------:R-:W-:-:S03]  /*15990*/  UIADD3 UR17, UR8, 0x28400, URZ ;  /* 0x0002840008117890 */ /* 0x000fc6000fffe03f */
[----:B------:R-:W-:Y:S01]  /*159a0*/  UMOV UR8, UR14 ;  /* 0x0000000e00087c82 */ /* 0x000fe20008000000 */
[----:B------:R-:W-:Y:S01]  /*159b0*/  UMOV UR14, 0x80 ;  /* 0x00000080000e7882 */ /* 0x000fe20000000000 */
[----:B---3--:R-:W-:Y:S02]  /*159c0*/  R2UR UR11, R3 ;  /* 0x00000000030b72ca */ /* 0x008fe400000e0000 */
[----:B----4-:R-:W-:-:S13]  /*159d0*/  R2UR UR5, R2 ;  /* 0x00000000020572ca */ /* 0x010fda00000e0000 */
[----:B------:R-:W-:Y:S02]  /*159e0*/  UIMAD UR11, UR11, 0x70, UR5 ;  /* 0x000000700b0b78a4 */ /* 0x000fe4000f8e0205 */
        /* <DEDUP_REMOVED lines=8> */
[----:B0-----:R-:W-:Y:S01]  /*15a70*/  NOP ;  /* 0x0000000000007918 */ /* 0x001fe20000000000 */
.L_x_2325:
[----:B------:R-:W4:Y:S04]  /*15a80*/  LDL.LU R3, [R1+0x34] ;  /* 0x0000340001037983 */ /* 0x000f280000300800 */
[----:B------:R-:W5:Y:S04]  /*15a90*/  LDL.LU R5, [R1+0x2c] ;  /* 0x00002c0001057983 */ /* 0x000f680000300800 */
[----:B---3--:R-:W3:Y:S01]  /*15aa0*/  LDL.LU R4, [R1+0x44] ;  /* 0x0000440001047983 */ /* 0x008ee20000300800 */
        /* <DEDUP_REMOVED lines=9> */
[----:B----4-:R-:W-:Y:S02]  /*15b40*/  SHF.R.S32.HI R0, RZ, 0x1f, R3 ;  /* 0x0000001fff007819 */ /* 0x010fe40000011403 */
[----:B-----5:R-:W-:-:S03]  /*15b50*/  SEL R5, R5, RZ, !P0 ;  /* 0x000000ff05057207 */ /* 0x020fc60004000000 */
[----:B------:R-:W-:Y:S01]  /*15b60*/  IMAD R0, R0, UR4, RZ ;  /* 0x0000000400007c24 */ /* 0x000fe2000f8e02ff */
[----:B---3--:R-:W-:-:S03]  /*15b70*/  SEL R4, R4, RZ, !P0 ;  /* 0x000000ff04047207 */ /* 0x008fc60004000000 */
        /* <DEDUP_REMOVED lines=23> */
[----:B0-2---:R-:W-:Y:S05]  /*15cf0*/  CALL.ABS.NOINC R2 ;  /* 0x0000000002007343 */ /* 0x005fea0003c00000 */
.L_x_2331:
[----:B------:R-:W-:Y:S05]  /*15d00*/  BSYNC B6 ;  /* 0x0000000000067941 */ /* 0x000fea0003800000 */
.L_x_2330:
[----:B0-----:R-:W3:Y:S01]  /*15d10*/  LDL.LU R0, [R1+0x44] ;  /* 0x0000440001007983 */ /* 0x001ee20000300800 */
[----:B------:R-:W-:Y:S01]  /*15d20*/  ULDC.64 UR4, c[0x0][0x2d8] ;  /* 0x0000b60000047ab9 */ /* 0x000fe20000000a00 */
[----:B------:R-:W0:Y:S01]  /*15d30*/  LDC R7, c[0x0][0x448] ;  /* 0x00011200ff077b82 */ /* 0x000e220000000800 */
[----:B------:R-:W-:Y:S01]  /*15d40*/  ULDC.64 UR6, c[0x0][0x280] ;  /* 0x0000a00000067ab9 */ /* 0x000fe20000000a00 */
[----:B------:R-:W4:Y:S04]  /*15d50*/  LDL.LU R5, [R1+0x34] ;  /* 0x0000340001057983 */ /* 0x000f280000300800 */
[----:B------:R-:W4:Y:S04]  /*15d60*/  LDL.LU.64 R2, [R1+0x50] ;  /* 0x0000500001027983 */ /* 0x000f280000300a00 */
[----:B------:R-:W3:Y:S04]  /*15d70*/  LDL.LU R4, [R1+0x2c] ;  /* 0x00002c0001047983 */ /* 0x000ee80000300800 */
[----:B--2---:R-:W2:Y:S01]  /*15d80*/  LDL R9, [R1+0x4] ;  /* 0x0000040001097983 */ /* 0x004ea20000100800 */
[----:B------:R-:W1:Y:S01]  /*15d90*/  S2R R10, SR_TID.X ;  /* 0x00000000000a7919 */ /* 0x000e620000002100 */
[----:B0-----:R-:W-:-:S13]  /*15da0*/  ISETP.NE.AND P0, PT, R7, 0x1, PT ;  /* 0x000000010700780c */ /* 0x001fda0003f05270 */
[----:B------:R-:W0:Y:S01]  /*15db0*/  @P0 LDC R6, c[0x0][0x450] ;  /* 0x00011400ff060b82 */ /* 0x000e220000000800 */
[----:B-1----:R-:W-:-:S05]  /*15dc0*/  IMAD.SHL.U32 R10, R10, 0x8, RZ ;  /* 0x000000080a0a7824 */ /* 0x002fca00078e00ff */
[----:B------:R-:W-:-:S04]  /*15dd0*/  LOP3.LUT R10, R10, 0x38, RZ, 0xc0, !PT ;  /* 0x000000380a0a7812 */ /* 0x000fc800078ec0ff */
[C---:B------:R-:W-:Y:S02]  /*15de0*/  LOP3.LUT R11, R10.reuse, 0x40, RZ, 0xfc, !PT ;  /* 0x000000400a0b7812 */ /* 0x040fe400078efcff */
        /* <DEDUP_REMOVED lines=10> */
[----:B------:R-:W3:Y:S02]  /*15e90*/  S2R R4, SR_TID.X ;  /* 0x0000000000047919 */ /* 0x000ee40000002100 */
[----:B------:R-:W-:Y:S01]  /*15ea0*/  IMAD.IADD R3, R3, 0x1, R0 ;  /* 0x0000000103037824 */ /* 0x000fe200078e0200 */
[----:B-1----:R-:W-:-:S04]  /*15eb0*/  LOP3.LUT R5, R5, 0x7f, RZ, 0xc0, !PT ;  /* 0x0000007f05057812 */ /* 0x002fc800078ec0ff */
[----:B------:R-:W-:Y:S01]  /*15ec0*/  SHF.R.U32.HI R5, RZ, 0x3, R5 ;  /* 0x00000003ff057819 */ /* 0x000fe20000011605 */
[----:B---3--:R-:W-:-:S05]  /*15ed0*/  IMAD.SHL.U32 R4, R4, 0x10, RZ ;  /* 0x0000001004047824 */ /* 0x008fca00078e00ff */
[----:B------:R-:W-:Y:S02]  /*15ee0*/  LOP3.LUT R4, R5, 0x70, R4, 0xf8, !PT ;  /* 0x0000007005047812 */ /* 0x000fe400078ef804 */
[----:B------:R-:W1:Y:S03]  /*15ef0*/  @P0 LDC R5, c[0x0][0x44c] ;  /* 0x00011300ff050b82 */ /* 0x000e660000000800 */
[----:B--2---:R-:W-:-:S04]  /*15f00*/  IMAD R0, R9, 0x80, R4 ;  /* 0x0000008009007824 */ /* 0x004fc800078e0204 */
[----:B------:R-:W-:Y:S02]  /*15f10*/  IMAD.MOV.U32 R4, RZ, RZ, R0 ;  /* 0x000000ffff047224 */ /* 0x000fe400078e0000 */
[----:B-1----:R-:W-:-:S05]  /*15f20*/  @P0 IMAD.HI.U32 R5, R0, R5, RZ ;  /* 0x0000000500050227 */ /* 0x002fca00078e00ff */
[----:B0-----:R-:W-:-:S05]  /*15f30*/  @P0 SHF.R.U32.HI R4, RZ, R6, R5 ;  /* 0x00000006ff040219 */ /* 0x001fca0000011605 */
[----:B------:R-:W-:Y:S02]  /*15f40*/  IMAD.MOV R5, RZ, RZ, -R4 ;  /* 0x000000ffff057224 */ /* 0x000fe400078e0a04 */
[----:B------:R-:W-:-:S04]  /*15f50*/  IMAD.WIDE.U32 R2, R4, UR4, R2 ;  /* 0x0000000404027c25 */ /* 0x000fc8000f8e0002 */
[----:B------:R-:W-:Y:S01]  /*15f60*/  IMAD R0, R7, R5, R0 ;  /* 0x0000000507007224 */ /* 0x000fe200078e0200 */
[----:B------:R-:W-:-:S05]  /*15f70*/  SHF.R.S32.HI R5, RZ, 0x1f, R4 ;  /* 0x0000001fff057819 */ /* 0x000fca0000011404 */
[----:B------:R-:W-:-:S04]  /*15f80*/  IMAD R5, R5, UR4, RZ ;  /* 0x0000000405057c24 */ /* 0x000fc8000f8e02ff */
[----:B------:R-:W-:Y:S01]  /*15f90*/  IMAD R4, R4, UR5, R5 ;  /* 0x0000000504047c24 */ /* 0x000fe2000f8e0205 */
[----:B------:R-:W-:Y:S01]  /*15fa0*/  ULDC.64 UR4, c[0x0][0x2c8] ;  /* 0x0000b20000047ab9 */ /* 0x000fe20000000a00 */
[----:B------:R-:W0:Y:S02]  /*15fb0*/  S2R R5, SR_TID.X ;  /* 0x0000000000057919 */ /* 0x000e240000002100 */
        /* <DEDUP_REMOVED lines=8> */
[----:B------:R-:W-:Y:S02]  /*16040*/  LEA R4, P3, R2, UR6, 0x1 ;  /* 0x0000000602047c11 */ /* 0x000fe4000f8608ff */
[----:B------:R-:W-:Y:S01]  /*16050*/  IMAD.IADD R0, R3, 0x1, R0 ;  /* 0x0000000103007824 */ /* 0x000fe200078e0200 */
[----:B------:R-:W-:Y:S01]  /*16060*/  ISETP.GE.AND P1, PT, R11, UR4, PT ;  /* 0x000000040b007c0c */ /* 0x000fe2000bf26270 */
[----:B0-----:R-:W-:-:S05]  /*16070*/  IMAD.SHL.U32 R8, R5, 0x8, RZ ;  /* 0x0000000805087824 */ /* 0x001fca00078e00ff */
[----:B------:R-:W-:-:S04]  /*16080*/  LOP3.LUT R8, R8, 0x38, RZ, 0xc0, !PT ;  /* 0x0000003808087812 */ /* 0x000fc800078ec0ff */
[----:B------:R-:W-:Y:S01]  /*16090*/  ISETP.GE.AND P2, PT, R8, UR4, PT ;  /* 0x0000000408007c0c */ /* 0x000fe2000bf46270 */
[----:B------:R-:W-:Y:S01]  /*160a0*/  UMOV UR4, 0xffffffff ;  /* 0xffffffff00047882 */ /* 0x000fe20000000000 */
[----:B------:R-:W-:Y:S02]  /*160b0*/  LEA.HI.X R3, R2, UR7, R0, 0x1, P3 ;  /* 0x0000000702037c11 */ /* 0x000fe400098f0c00 */
[----:B-1----:R-:W-:Y:S09]  /*160c0*/  BRA.DIV UR4, `(.L_x_2332) ;  /* 0x0000004e044c7947 */ /* 0x002ff2000b800000 */
[----:B------:R-:W0:Y:S02]  /*160d0*/  S2R R6, SR_TID.X ;  /* 0x0000000000067919 */ /* 0x000e240000002100 */
[----:B0-----:R-:W-:-:S04]  /*160e0*/  LOP3.LUT R6, R6, 0x7f, RZ, 0xc0, !PT ;  /* 0x0000007f06067812 */ /* 0x001fc800078ec0ff */
[----:B------:R-:W-:Y:S02]  /*160f0*/  SHF.R.U32.HI R9, RZ, 0x3, R6 ;  /* 0x00000003ff097819 */ /* 0x000fe40000011606 */
[----:B------:R-:W2:Y:S04]  /*16100*/  LDL.LU R6, [R1+0x4] ;  /* 0x0000040001067983 */ /* 0x000ea80000300800 */
[----:B------:R-:W3:Y:S01]  /*16110*/  LDL.LU R8, [R1+0x38] ;  /* 0x0000380001087983 */ /* 0x000ee20000300800 */
[----:B------:R-:W-:Y:S01]  /*16120*/  ULDC.64 UR4, c[0x0][0x208] ;  /* 0x0000820000047ab9 */ /* 0x000fe20000000a00 */
[----:B--2---:R-:W-:Y:S02]  /*16130*/  IMAD R2, R6, 0x80, R9 ;  /* 0x0000008006027824 */ /* 0x004fe400078e0209 */
[----:B------:R-:W0:Y:S01]  /*16140*/  S2R R6, SR_TID.X ;  /* 0x0000000000067919 */ /* 0x000e220000002100 */
[----:B---3--:R-:W-:-:S02]  /*16150*/  IMAD R0, R8, R7, RZ ;  /* 0x0000000708007224 */ /* 0x008fc400078e02ff */
[----:B------:R-:W1:Y:S01]  /*16160*/  SHFL.IDX PT, R7, R4, RZ, 0x181f ;  /* 0x00181fff04077589 */ /* 0x000e6200000e0000 */
[C---:B------:R-:W-:Y:S02]  /*16170*/  VIADD R5, R2.reuse, 0x10 ;  /* 0x0000001002057836 */ /* 0x040fe40000000000 */
[-C--:B------:R-:W-:Y:S01]  /*16180*/  ISETP.GE.AND P4, PT, R2, R0.reuse, PT ;  /* 0x000000000200720c */ /* 0x080fe20003f86270 */
[----:B------:R-:W-:Y:S02]  /*16190*/  SHFL.IDX PT, R9, R3, 0x1, 0x181f ;  /* 0x00381f0003097f89 */ /* 0x000fe400000e0000 */
[----:B------:R-:W-:Y:S02]  /*161a0*/  ISETP.GE.AND P3, PT, R5, R0, PT ;  /* 0x000000000500720c */ /* 0x000fe40003f66270 */
[----:B------:R-:W-:Y:S01]  /*161b0*/  SHFL.IDX PT, R5, R4, 0x1, 0x181f ;  /* 0x00381f0004057f89 */ /* 0x000fe200000e0000 */
[----:B0-----:R-:W-:-:S03]  /*161c0*/  IMAD.SHL.U32 R11, R6, 0x8, RZ ;  /* 0x00000008060b7824 */ /* 0x001fc600078e00ff */
[----:B------:R-:W0:Y:S02]  /*161d0*/  SHFL.IDX PT, R6, R3, RZ, 0x181f ;  /* 0x00181fff03067589 */ /* 0x000e2400000e0000 */
[----:B------:R-:W-:-:S04]  /*161e0*/  LOP3.LUT R11, R11, 0x38, RZ, 0xc0, !PT ;  /* 0x000000380b0b7812 */ /* 0x000fc800078ec0ff */
[----:B-1----:R-:W-:-:S05]  /*161f0*/  @!P4 LEA R7, P5, R11, R7, 0x1 ;  /* 0x000000070b07c211 */ /* 0x002fca00078a08ff */
[----:B0-----:R-:W-:Y:S01]  /*16200*/  @!P4 IMAD.X R6, RZ, RZ, R6, P5 ;  /* 0x000000ffff06c224 */ /* 0x001fe200028e0606 */
[----:B------:R-:W-:-:S04]  /*16210*/  @!P3 LEA R8, P5, R11, R5, 0x1 ;  /* 0x000000050b08b211 */ /* 0x000fc800078a08ff */
[----:B------:R-:W-:Y:S01]  /*16220*/  @!P4 LOP3.LUT R7, R7, R6, RZ, 0x3c, !PT ;  /* 0x000000060707c212 */ /* 0x000fe200078e3cff */
[----:B------:R-:W-:-:S03]  /*16230*/  @!P3 IMAD.X R5, RZ, RZ, R9, P5 ;  /* 0x000000ffff05b224 */ /* 0x000fc600028e0609 */
[----:B------:R-:W-:-:S04]  /*16240*/  @!P4 LOP3.LUT R6, R7, R6, RZ, 0x3c, !PT ;  /* 0x000000060706c212 */ /* 0x000fc800078e3cff */
[----:B------:R-:W-:-:S05]  /*16250*/  @!P4 LOP3.LUT R7, R7, R6, RZ, 0x3c, !PT ;  /* 0x000000060707c212 */ /* 0x000fca00078e3cff */
[----:B-----5:R-:W-:Y:S04]  /*16260*/  @!P4 LDGSTS.E.BYPASS.LTC128B.128 [R10+0x15400], desc[UR4][R6.64], !P2 ;  /* 0x15400000060acfae */ /* 0x020fe8000d101d44 */
[----:B------:R-:W-:Y:S04]  /*16270*/  @!P4 LDGSTS.E.BYPASS.LTC128B.128 [R10+0x19400], desc[UR4][R6.64+0x80], !P1 ;  /* 0x19400080060acfae */ /* 0x000fe8000c901d44 */
[----:B------:R0:W-:Y:S02]  /*16280*/  @!P4 LDGSTS.E.BYPASS.LTC128B.128 [R10+0x1d400], desc[UR4][R6.64+0x100], !P0 ;  /* 0x1d400100060acfae */ /* 0x0001e4000c101d44 */
[----:B0-----:R-:W-:-:S02]  /*16290*/  @!P3 IMAD.MOV.U32 R6, RZ, RZ, R8 ;  /* 0x000000ffff06b224 */ /* 0x001fc400078e0008 */
[----:B------:R-:W-:Y:S01]  /*162a0*/  @!P3 IMAD.MOV.U32 R7, RZ, RZ, R5 ;  /* 0x000000ffff07b224 */ /* 0x000fe200078e0005 */
[----:B------:R-:W-:Y:S01]  /*162b0*/  SHFL.IDX PT, R8, R3, 0x2, 0x181f ;  /* 0x00581f0003087f89 */ /* 0x000fe200000e0000 */
[----:B------:R-:W-:-:S03]  /*162c0*/  VIADD R5, R2, 0x20 ;  /* 0x0000002002057836 */ /* 0x000fc60000000000 */
        /* <DEDUP_REMOVED lines=58> */
.L_x_2455:
        /* <DEDUP_REMOVED lines=16> */
.L_x_2334:
[----:B------:R-:W-:Y:S05]  /*16770*/  BSYNC B0 ;  /* 0x0000000000007941 */ /* 0x000fea0003800000 */
.L_x_2333:
[----:B------:R-:W-:Y:S01]  /*16780*/  NOP ;  /* 0x0000000000007918 */ /* 0x000fe20000000000 */
[----:B------:R-:W-:Y:S01]  /*16790*/  PLOP3.LUT P0, PT, PT, PT, PT, 0x80, 0x0 ;  /* 0x000000000000781c */ /* 0x000fe20003f0f070 */
[----:B0-----:R-:W-:-:S12]  /*167a0*/  VIADD R6, R18, 0x36800 ;  /* 0x0003680012067836 */ /* 0x001fd80000000000 */
.L_x_2335:
        /* <DEDUP_REMOVED lines=18> */
.L_x_2456:
[----:B------:R-:W-:Y:S05]  /*168d0*/  BSYNC B0 ;  /* 0x0000000000007941 */ /* 0x000fea0003800000 */
.L_x_2336:
        /* <DEDUP_REMOVED lines=27> */
[----:B--2---:R-:W-:Y:S02]  /*16a90*/  ISETP.NE.AND P1, PT, R5, RZ, PT ;  /* 0x000000ff0500720c */ /* 0x004fe40003f25270 */
        /* <DEDUP_REMOVED lines=27> */
.L_x_2344:
[----:B------:R-:W-:Y:S01]  /*16c50*/  IMAD R3, R9, 0x8, R18 ;  /* 0x0000000809037824 */ /* 0x000fe200078e0212 */
[----:B------:R-:W-:Y:S01]  /*16c60*/  SHF.L.U32 R2, R13, 0x1f, RZ ;  /* 0x0000001f0d027819 */ /* 0x000fe200000006ff */
[----:B------:R-:W-:Y:S03]  /*16c70*/  BSSY B3, `(.L_x_2345) ;  /* 0x0000003000037945 */ /* 0x000fe60003800000 */
[----:B------:R-:W1:Y:S02]  /*16c80*/  SYNCS.PHASECHK.TRANS64.TRYWAIT P0, [R3+URZ+0x36840], R2 ;  /* 0x03684002030075a7 */ /* 0x000e64000800017f */
[----:B-1----:R-:W-:Y:S05]  /*16c90*/  @!P0 BRA `(.L_x_2346) ;  /* 0x0000004c00648947 */ /* 0x002fea0003800000 */
.L_x_2457:
[----:B------:R-:W-:Y:S05]  /*16ca0*/  BSYNC B3 ;  /* 0x0000000000037941 */ /* 0x000fea0003800000 */
.L_x_2345:
        /* <DEDUP_REMOVED lines=12> */
.L_x_2348:
[----:B------:R-:W-:Y:S05]  /*16d70*/  BSYNC B3 ;  /* 0x0000000000037941 */ /* 0x000fea0003800000 */
.L_x_2347:
        /* <DEDUP_REMOVED lines=12> */
.L_x_2349:
        /* <DEDUP_REMOVED lines=16> */
.L_x_2350:
        /* <DEDUP_REMOVED lines=16> */
.L_x_2351:
        /* <DEDUP_REMOVED lines=16> */
.L_x_2458:
[----:B------:R-:W-:Y:S05]  /*17140*/  BSYNC B3 ;  /* 0x0000000000037941 */ /* 0x000fea0003800000 */
.L_x_2352:
        /* <DEDUP_REMOVED lines=12> */
.L_x_2355:
[----:B------:R-:W-:Y:S05]  /*17210*/  BSYNC B3 ;  /* 0x0000000000037941 */ /* 0x000fea0003800000 */
.L_x_2354:
        /* <DEDUP_REMOVED lines=13> */
.L_x_2356:
        /* <DEDUP_REMOVED lines=15> */
.L_x_2357:
        /* <DEDUP_REMOVED lines=15> */
.L_x_2358:
        /* <DEDUP_REMOVED lines=12> */
.L_x_2343:
[----:B------:R-:W-:Y:S05]  /*17590*/  BSYNC B1 ;  /* 0x0000000000017941 */ /* 0x000fea0003800000 */
.L_x_2342:
[----:B0-----:R-:W2:Y:S01]  /*175a0*/  LDL.LU R0, [R1+0x40] ;  /* 0x0000400001007983 */ /* 0x001ea20000300800 */
[----:B------:R-:W-:-:S03]  /*175b0*/  IMAD.MOV.U32 R19, RZ, RZ, R9 ;  /* 0x000000ffff137224 */ /* 0x000fc600078e0009 */
[----:B------:R0:W-:Y:S02]  /*175c0*/  STL [R1+0x14], R13 ;  /* 0x0000140d01007387 */ /* 0x0001e40000100800 */
[----:B0-2---:R-:W-:-:S07]  /*175d0*/  VIADD R0, R0, 0xfffffffd ;  /* 0xfffffffd00007836 */ /* 0x005fce0000000000 */
.L_x_2341:
[----:B------:R-:W-:Y:S05]  /*175e0*/  BSYNC B2 ;  /* 0x0000000000027941 */ /* 0x000fea0003800000 */
.L_x_2340:
[----:B------:R-:W-:Y:S01]  /*175f0*/  VIADD R12, R12, 0xfffffffe ;  /* 0xfffffffe0c0c7836 */ /* 0x000fe20000000000 */
[----:B------:R-:W-:-:S04]  /*17600*/  LOP3.LUT R4, RZ, R4, RZ, 0x33, !PT ;  /* 0x00000004ff047212 */ /* 0x000fc800078e33ff */
[----:B------:R-:W-:-:S13]  /*17610*/  ISETP.NE.AND P0, PT, R12, R4, PT ;  /* 0x000000040c00720c */ /* 0x000fda0003f05270 */
[----:B------:R-:W-:Y:S05]  /*17620*/  @!P0 BRA `(.L_x_2339) ;  /* 0x0000001400cc8947 */ /* 0x000fea0003800000 */
[----:B------:R-:W-:-:S07]  /*17630*/  IMAD.MOV.U32 R9, RZ, RZ, R17 ;  /* 0x000000ffff097224 */ /* 0x000fce00078e0011 */
.L_x_2393:
        /* <DEDUP_REMOVED lines=8> */
[----:B--2---:R-:W-:Y:S02]  /*176c0*/  ISETP.NE.AND P1, PT, R3, RZ, PT ;  /* 0x000000ff0300720c */ /* 0x004fe40003f25270 */
        /* <DEDUP_REMOVED lines=27> */
.L_x_2361:
[----:B------:R-:W-:Y:S01]  /*17880*/  IMAD R3, R4, 0x8, R18 ;  /* 0x0000000804037824 */ /* 0x000fe200078e0212 */
[----:B------:R-:W-:Y:S01]  /*17890*/  SHF.L.U32 R2, R5, 0x1f, RZ ;  /* 0x0000001f05027819 */ /* 0x000fe200000006ff */
[----:B------:R-:W-:Y:S03]  /*178a0*/  BSSY B2, `(.L_x_2362) ;  /* 0x0000003000027945 */ /* 0x000fe60003800000 */
[----:B------:R-:W1:Y:S02]  /*178b0*/  SYNCS.PHASECHK.TRANS64.TRYWAIT P0, [R3+URZ+0x36840], R2 ;  /* 0x03684002030075a7 */ /* 0x000e64000800017f */
[----:B-1----:R-:W-:Y:S05]  /*178c0*/  @!P0 BRA `(.L_x_2363) ;  /* 0x0000004000808947 */ /* 0x002fea0003800000 */
.L_x_2459:
[----:B------:R-:W-:Y:S05]  /*178d0*/  BSYNC B2 ;  /* 0x0000000000027941 */ /* 0x000fea0003800000 */
.L_x_2362:
        /* <DEDUP_REMOVED lines=12> */
.L_x_2365:
[----:B------:R-:W-:Y:S05]  /*179a0*/  BSYNC B2 ;  /* 0x0000000000027941 */ /* 0x000fea0003800000 */
.L_x_2364:
        /* <DEDUP_REMOVED lines=12> */
.L_x_2366:
        /* <DEDUP_REMOVED lines=16> */
.L_x_2367:
        /* <DEDUP_REMOVED lines=16> */
.L_x_2368:
        /* <DEDUP_REMOVED lines=16> */
.L_x_2460:
[----:B------:R-:W-:Y:S05]  /*17d70*/  BSYNC B2 ;  /* 0x0000000000027941 */ /* 0x000fea0003800000 */
.L_x_2369:
        /* <DEDUP_REMOVED lines=11> */
.L_x_2372:
[----:B------:R-:W-:Y:S05]  /*17e30*/  BSYNC B2 ;  /* 0x0000000000027941 */ /* 0x000fea0003800000 */
.L_x_2371:
        /* <DEDUP_REMOVED lines=12> */
.L_x_2373:
        /* <DEDUP_REMOVED lines=15> */
.L_x_2374:
        /* <DEDUP_REMOVED lines=15> */
.L_x_2375:
        /* <DEDUP_REMOVED lines=12> */
.L_x_2360:
[----:B------:R-:W-:Y:S05]  /*181a0*/  BSYNC B1 ;  /* 0x0000000000017941 */ /* 0x000fea0003800000 */
.L_x_2359:
[----:B------:R-:W2:Y:S01]  /*181b0*/  LDL R2, [R1+0x20] ;  /* 0x0000200001027983 */ /* 0x000ea20000100800 */
[----:B------:R-:W-:Y:S01]  /*181c0*/  VIADD R19, R4, 0x1 ;  /* 0x0000000104137836 */ /* 0x000fe20000000000 */
[----:B------:R-:W-:Y:S01]  /*181d0*/  BSSY B1, `(.L_x_2376) ;  /* 0x00000b4000017945 */ /* 0x000fe20003800000 */
[----:B0-----:R-:W-:-:S03]  /*181e0*/  VIADD R7, R0, 0xffffffff ;  /* 0xffffffff00077836 */ /* 0x001fc60000000000 */
[----:B------:R-:W-:-:S04]  /*181f0*/  ISETP.NE.AND P0, PT, R19, 0x2, PT ;  /* 0x000000021300780c */ /* 0x000fc80003f05270 */
[----:B------:R-:W-:Y:S02]  /*18200*/  SEL R19, R19, RZ, P0 ;  /* 0x000000ff13137207 */ /* 0x000fe40000000000 */
[----:B--2---:R-:W-:Y:S02]  /*18210*/  ISETP.NE.AND P1, PT, R2, RZ, PT ;  /* 0x000000ff0200720c */ /* 0x004fe40003f25270 */
        /* <DEDUP_REMOVED lines=29> */
.L_x_2378:
[----:B------:R-:W-:Y:S01]  /*183f0*/  IMAD R2, R19, 0x8, R18 ;  /* 0x0000000813027824 */ /* 0x000fe200078e0212 */
[----:B------:R-:W-:Y:S01]  /*18400*/  SHF.L.U32 R3, R12, 0x1f, RZ ;  /* 0x0000001f0c037819 */ /* 0x000fe200000006ff */
[----:B------:R-:W-:Y:S03]  /*18410*/  BSSY B2, `(.L_x_2379) ;  /* 0x0000003000027945 */ /* 0x000fe60003800000 */
[----:B------:R-:W2:Y:S02]  /*18420*/  SYNCS.PHASECHK.TRANS64.TRYWAIT P0, [R2+URZ+0x36840], R3 ;  /* 0x03684003020075a7 */ /* 0x000ea4000800017f */
[----:B--2---:R-:W-:Y:S05]  /*18430*/  @!P0 BRA `(.L_x_2380) ;  /* 0x0000003400cc8947 */ /* 0x004fea0003800000 */
.L_x_2461:
[----:B------:R-:W-:Y:S05]  /*18440*/  BSYNC B2 ;  /* 0x0000000000027941 */ /* 0x000fea0003800000 */
.L_x_2379:
        /* <DEDUP_REMOVED lines=12> */
.L_x_2382:
[----:B------:R-:W-:Y:S05]  /*18510*/  BSYNC B2 ;  /* 0x0000000000027941 */ /* 0x000fea0003800000 */
.L_x_2381:
        /* <DEDUP_REMOVED lines=13> */
.L_x_2383:
        /* <DEDUP_REMOVED lines=16> */
.L_x_2384:
        /* <DEDUP_REMOVED lines=16> */
.L_x_2385:
        /* <DEDUP_REMOVED lines=15> */
.L_x_2462:
[----:B------:R-:W-:Y:S05]  /*188e0*/  BSYNC B2 ;  /* 0x0000000000027941 */ /* 0x000fea0003800000 */
.L_x_2386:
        /* <DEDUP_REMOVED lines=11> */
.L_x_2389:
[----:B------:R-:W-:Y:S05]  /*189a0*/  BSYNC B2 ;  /* 0x0000000000027941 */ /* 0x000fea0003800000 */
.L_x_2388:
        /* <DEDUP_REMOVED lines=12> */
.L_x_2390:
        /* <DEDUP_REMOVED lines=15> */
.L_x_2391:
        /* <DEDUP_REMOVED lines=15> */
.L_x_2392:
        /* <DEDUP_REMOVED lines=12> */
.L_x_2377:
[----:B------:R-:W-:Y:S05]  /*18d10*/  BSYNC B1 ;  /* 0x0000000000017941 */ /* 0x000fea0003800000 */
.L_x_2376:
[----:B------:R-:W2:Y:S01]  /*18d20*/  LDL R2, [R1+0x28] ;  /* 0x0000280001027983 */ /* 0x000ea20000100800 */
[----:B------:R-:W-:Y:S01]  /*18d30*/  VIADD R0, R0, 0xfffffffe ;  /* 0xfffffffe00007836 */ /* 0x000fe20000000000 */
[----:B--2---:R-:W-:-:S13]  /*18d40*/  ISETP.GT.AND P0, PT, R7, R2, PT ;  /* 0x000000020700720c */ /* 0x004fda0003f04270 */
[----:B------:R-:W-:Y:S05]  /*18d50*/  @P0 BRA `(.L_x_2393) ;  /* 0xffffffe800380947 */ /* 0x000fea000383ffff */
.L_x_2339:
[----:B------:R-:W-:Y:S05]  /*18d60*/  BSYNC B0 ;  /* 0x0000000000007941 */ /* 0x000fea0003800000 */
.L_x_2338:
        /* <DEDUP_REMOVED lines=19> */
.L_x_2395:
[----:B------:R-:W-:Y:S05]  /*18ea0*/  BSYNC B0 ;  /* 0x0000000000007941 */ /* 0x000fea0003800000 */
.L_x_2394:
[----:B--2---:R-:W2:Y:S01]  /*18eb0*/  LDL.LU R0, [R1+0x20] ;  /* 0x0000200001007983 */ /* 0x004ea20000300800 */
[----:B------:R-:W-:Y:S01]  /*18ec0*/  BSSY B0, `(.L_x_2396) ;  /* 0x0000049000007945 */ /* 0x000fe20003800000 */
[----:B--2---:R-:W-:-:S13]  /*18ed0*/  ISETP.NE.AND P0, PT, R0, RZ, PT ;  /* 0x000000ff0000720c */ /* 0x004fda0003f05270 */
        /* <DEDUP_REMOVED lines=8> */
.L_x_2463:
[----:B------:R-:W-:Y:S05]  /*18f60*/  BSYNC B1 ;  /* 0x0000000000017941 */ /* 0x000fea0003800000 */
.L_x_2398:
        /* <DEDUP_REMOVED lines=9> */
.L_x_2401:
[----:B------:R-:W-:Y:S05]  /*19000*/  BSYNC B1 ;  /* 0x0000000000017941 */ /* 0x000fea0003800000 */
.L_x_2400:
        /* <DEDUP_REMOVED lines=12> */
.L_x_2402:
        /* <DEDUP_REMOVED lines=15> */
.L_x_2403:
        /* <DEDUP_REMOVED lines=15> */
.L_x_2404:
        /* <DEDUP_REMOVED lines=10> */
.L_x_2397:
[----:B------:R-:W-:Y:S05]  /*19350*/  BSYNC B0 ;  /* 0x0000000000007941 */ /* 0x000fea0003800000 */
.L_x_2396:
[----:B------:R-:W2:Y:S01]  /*19360*/  LDL.LU R4, [R1+0x14] ;  /* 0x0000140001047983 */ /* 0x000ea20000300800 */
[----:B------:R-:W-:-:S05]  /*19370*/  VIADD R19, R19, 0x1 ;  /* 0x0000000113137836 */ /* 0x000fca0000000000 */
[----:B------:R-:W-:-:S04]  /*19380*/  ISETP.NE.AND P0, PT, R19, 0x2, PT ;  /* 0x000000021300780c */ /* 0x000fc80003f05270 */
[----:B------:R-:W-:Y:S02]  /*19390*/  SEL R0, RZ, 0x1, P0 ;  /* 0x00000001ff007807 */ /* 0x000fe40000000000 */
[----:B------:R-:W-:Y:S02]  /*193a0*/  SEL R19, R19, RZ, P0 ;  /* 0x000000ff13137207 */ /* 0x000fe40000000000 */
[----:B--2---:R-:W-:-:S05]  /*193b0*/  LOP3.LUT R4, R4, R0, RZ, 0x3c, !PT ;  /* 0x0000000004047212 */ /* 0x004fca00078e3cff */
[----:B------:R2:W-:Y:S02]  /*193c0*/  STL [R1+0x14], R4 ;  /* 0x0000140401007387 */ /* 0x0005e40000100800 */
.L_x_2318:
[----:B------:R-:W-:Y:S05]  /*193d0*/  BSYNC B7 ;  /* 0x0000000000077941 */ /* 0x000fea0003800000 */
.L_x_2316:
[----:B---3--:R-:W3:Y:S02]  /*193e0*/  LDL R0, [R1+0x5c] ;  /* 0x00005c0001007983 */ /* 0x008ee40000100800 */
[----:B---3--:R-:W-:-:S13]  /*193f0*/  ISETP.NE.AND P0, PT, R0, RZ, PT ;  /* 0x000000ff0000720c */ /* 0x008fda0003f05270 */
        /* <DEDUP_REMOVED lines=12> */
.L_x_2405:
[----:B------:R-:W0:Y:S01]  /*194c0*/  S2R R0, SR_TID.X ;  /* 0x0000000000007919 */ /* 0x000e220000002100 */
[----:B------:R-:W-:Y:S01]  /*194d0*/  UMOV UR4, 0xffffffff ;  /* 0xffffffff00047882 */ /* 0x000fe20000000000 */
[----:B0-----:R-:W-:-:S04]  /*194e0*/  LOP3.LUT R10, R0, 0x1f, RZ, 0xc0, !PT ;  /* 0x0000001f000a7812 */ /* 0x001fc800078ec0ff */
[----:B------:R-:W-:Y:S01]  /*194f0*/  ISETP.NE.AND P0, PT, R10, 0x1f, PT ;  /* 0x0000001f0a00780c */ /* 0x000fe20003f05270 */
[----:B------:R-:W-:-:S12]  /*19500*/  BRA.DIV UR4, `(.L_x_2407) ;  /* 0x0000002604d47947 */ /* 0x000fd8000b800000 */
[----:B------:R-:W3:Y:S01]  /*19510*/  LDL.LU R3, [R1] ;  /* 0x0000000001037983 */ /* 0x000ee20000300800 */
[----:B------:R-:W-:-:S03]  /*19520*/  ULDC UR4, c[0x0][0xc3c] ;  /* 0x00030f0000047ab9 */ /* 0x000fc60000000800 */
[----:B-1----:R-:W4:Y:S01]  /*19530*/  LDL R8, [R1+0xc] ;  /* 0x00000c0001087983 */ /* 0x002f220000100800 */
[----:B------:R-:W-:Y:S01]  /*19540*/  ULDC.64 UR6, c[0x0][0x208] ;  /* 0x0000820000067ab9 */ /* 0x000fe20000000a00 */
[----:B----4-:R-:W-:Y:S02]  /*19550*/  IMAD.IADD R0, R8, 0x1, R10 ;  /* 0x0000000108007824 */ /* 0x010fe400078e020a */
[----:B---3--:R-:W-:-:S03]  /*19560*/  IMAD.MOV.U32 R8, RZ, RZ, R3 ;  /* 0x000000ffff087224 */ /* 0x008fc600078e0003 */
[----:B------:R-:W-:-:S13]  /*19570*/  ISETP.GE.OR P1, PT, R0, UR4, !P0 ;  /* 0x0000000400007c0c */ /* 0x000fda000c726670 */
[----:B------:R-:W0:Y:S08]  /*19580*/  @!P1 LDC.64 R2, c[0x0][0xc80] ;  /* 0x00032000ff029b82 */ /* 0x000e300000000a00 */
[----:B------:R-:W1:Y:S01]  /*19590*/  @!P1 LDC.64 R6, c[0x0][0xc78] ;  /* 0x00031e00ff069b82 */ /* 0x000e620000000a00 */
[----:B0-----:R-:W-:-:S05]  /*195a0*/  @!P1 IMAD.WIDE R2, R0, 0x4, R2 ;  /* 0x0000000400029825 */ /* 0x001fca00078e0202 */
[----:B------:R1:W3:Y:S02]  /*195b0*/  @!P1 LDG.E R5, desc[UR6][R2.64] ;  /* 0x0000000602059981 */ /* 0x0002e4000c1e1900 */
[----:B-1----:R-:W-:-:S06]  /*195c0*/  @!P1 IMAD.WIDE R2, R0, 0x4, R6 ;  /* 0x0000000400029825 */ /* 0x002fcc00078e0206 */
[----:B------:R-:W4:Y:S01]  /*195d0*/  @!P1 LDG.E R2, desc[UR6][R2.64] ;  /* 0x0000000602029981 */ /* 0x000f22000c1e1900 */
[----:B------:R-:W-:Y:S02]  /*195e0*/  CS2R R6, SRZ ;  /* 0x0000000000067805 */ /* 0x000fe4000001ff00 */
[C---:B------:R-:W-:Y:S02]  /*195f0*/  ISETP.GE.U32.AND P2, PT, R10.reuse, 0x2, PT ;  /* 0x000000020a00780c */ /* 0x040fe40003f46070 */
[C---:B------:R-:W-:Y:S01]  /*19600*/  ISETP.GE.U32.AND P3, PT, R10.reuse, 0x4, PT ;  /* 0x000000040a00780c */ /* 0x040fe20003f66070 */
[----:B--2---:R-:W-:Y:S01]  /*19610*/  SHFL.IDX PT, R4, R8, RZ, 0x1f ;  /* 0x00001fff08047589 */ /* 0x004fe200000e0000 */
[C---:B------:R-:W-:Y:S02]  /*19620*/  ISETP.GE.U32.AND P4, PT, R10.reuse, 0x8, PT ;  /* 0x000000080a00780c */ /* 0x040fe40003f86070 */
[----:B------:R-:W-:Y:S01]  /*19630*/  ISETP.GE.U32.AND P5, PT, R10, 0x10, PT ;  /* 0x000000100a00780c */ /* 0x000fe20003fa6070 */
[----:B------:R-:W-:Y:S01]  /*19640*/  SHFL.IDX PT, R0, R8, 0x1, 0x1f ;  /* 0x00201f0008007f89 */ /* 0x000fe200000e0000 */
[----:B---3--:R-:W-:-:S02]  /*19650*/  @!P1 IMAD.MOV.U32 R6, RZ, RZ, R5 ;  /* 0x000000ffff069224 */ /* 0x008fc400078e0005 */
[----:B----4-:R-:W-:Y:S01]  /*19660*/  @!P1 IMAD.MOV.U32 R7, RZ, RZ, R2 ;  /* 0x000000ffff079224 */ /* 0x010fe200078e0002 */
[----:B------:R-:W-:-:S03]  /*19670*/  ISETP.NE.AND P1, PT, R10, RZ, PT ;  /* 0x000000ff0a00720c */ /* 0x000fc60003f25270 */
[----:B------:R-:W-:-:S05]  /*19680*/  IMAD R2, R7, R6, RZ ;  /* 0x0000000607027224 */ /* 0x000fca00078e02ff */
[----:B------:R-:W0:Y:S02]  /*19690*/  SHFL.UP PT, R3, R2, 0x1, RZ ;  /* 0x0420000002037989 */ /* 0x000e2400000e00ff */
[----:B0-----:R-:W-:-:S05]  /*196a0*/  SEL R5, R3, RZ, P1 ;  /* 0x000000ff03057207 */ /* 0x001fca0000800000 */
[----:B------:R-:W-:Y:S02]  /*196b0*/  IMAD.IADD R2, R2, 0x1, R5 ;  /* 0x0000000102027824 */ /* 0x000fe400078e0205 */
[----:B------:R-:W-:-:S03]  /*196c0*/  IMAD.MOV.U32 R5, RZ, RZ, RZ ;  /* 0x000000ffff057224 */ /* 0x000fc600078e00ff */
        /* <DEDUP_REMOVED lines=13> */
.L_x_2473:
[----:B------:R-:W-:Y:S02]  /*197a0*/  ULDC UR4, c[0x0][0xc38] ;  /* 0x00030e0000047ab9 */ /* 0x000fe40000000800 */
[----:B------:R-:W-:-:S04]  /*197b0*/  IMAD.U32 R8, RZ, RZ, UR4 ;  /* 0x00000004ff087e24 */ /* 0x000fc8000f8e00ff */
[----:B-1----:R-:W-:-:S04]  /*197c0*/  IMAD R9, R9, R8, RZ ;  /* 0x0000000809097224 */ /* 0x002fc800078e02ff */
[----:B------:R-:W-:-:S05]  /*197d0*/  IMAD.IADD R0, R0, 0x1, R9 ;  /* 0x0000000100007824 */ /* 0x000fca00078e0209 */
[----:B------:R-:W-:-:S13]  /*197e0*/  ISETP.GT.AND P6, PT, R0, R4, PT ;  /* 0x000000040000720c */ /* 0x000fda0003fc4270 */
[----:B------:R-:W-:Y:S05]  /*197f0*/  @P6 BRA `(.L_x_2408) ;  /* 0x0000000000b06947 */ /* 0x000fea0003800000 */
.L_x_2411:
        /* <DEDUP_REMOVED lines=38> */
.L_x_2481:
[----:B------:R-:W-:Y:S02]  /*19a60*/  ULDC UR4, c[0x0][0xc38] ;  /* 0x00030e0000047ab9 */ /* 0x000fe40000000800 */
[----:B------:R-:W-:-:S04]  /*19a70*/  IMAD.U32 R8, RZ, RZ, UR4 ;  /* 0x00000004ff087e24 */ /* 0x000fc8000f8e00ff */
[----:B-1----:R-:W-:-:S04]  /*19a80*/  IMAD R9, R9, R8, RZ ;  /* 0x0000000809097224 */ /* 0x002fc800078e02ff */
[----:B------:R-:W-:-:S05]  /*19a90*/  IMAD.IADD R0, R9, 0x1, R0 ;  /* 0x0000000109007824 */ /* 0x000fca00078e0200 */
[----:B------:R-:W-:-:S13]  /*19aa0*/  ISETP.GT.AND P6, PT, R0, R4, PT ;  /* 0x000000040000720c */ /* 0x000fda0003fc4270 */
[----:B------:R-:W-:Y:S05]  /*19ab0*/  @!P6 BRA `(.L_x_2411) ;  /* 0xfffffffc0050e947 */ /* 0x000fea000383ffff */
.L_x_2408:
        /* <DEDUP_REMOVED lines=12> */
.L_x_2486:
[----:B------:R-:W-:-:S13]  /*19b80*/  ISETP.NE.AND P0, PT, R3, RZ, PT ;  /* 0x000000ff0300720c */ /* 0x000fda0003f05270 */
[----:B------:R-:W-:Y:S05]  /*19b90*/  @!P0 BRA `(.L_x_2413) ;  /* 0x0000000000148947 */ /* 0x000fea0003800000 */
[----:B------:R-:W-:Y:S01]  /*19ba0*/  UMOV UR4, 0xffffffff ;  /* 0xffffffff00047882 */ /* 0x000fe20000000000 */
[----:B---3--:R-:W-:Y:S02]  /*19bb0*/  VIADD R10, R10, 0xffffffff ;  /* 0xffffffff0a0a7836 */ /* 0x008fe40000000000 */
[----:B------:R-:W-:Y:S05]  /*19bc0*/  BRA.DIV UR4, `(.L_x_2414) ;  /* 0x0000002a04c47947 */ /* 0x000fea000b800000 */
[----:B0-----:R0:W1:Y:S02]  /*19bd0*/  SHFL.IDX PT, R2, R2, R10, 0x1f ;  /* 0x00001f0a02027589 */ /* 0x00106400000e0000 */
.L_x_2489:
[----:B-1----:R-:W-:-:S07]  /*19be0*/  IMAD.MOV.U32 R5, RZ, RZ, R2 ;  /* 0x000000ffff057224 */ /* 0x002fce00078e0002 */
.L_x_2413:
[----:B0-----:R-:W-:Y:S01]  /*19bf0*/  IMAD R2, R5, R8, R9 ;  /* 0x0000000805027224 */ /* 0x001fe200078e0209 */
[----:B------:R-:W-:-:S03]  /*19c00*/  ISETP.NE.AND P0, PT, R7, 0x1, PT ;  /* 0x000000010700780c */ /* 0x000fc60003f05270 */
[----:B------:R-:W-:Y:S01]  /*19c10*/  IMAD.IADD R4, R4, 0x1, -R2 ;  /* 0x0000000104047824 */ /* 0x000fe200078e0a02 */
[----:B------:R0:W-:Y:S09]  /*19c20*/  STL [R1], R2 ;  /* 0x0000000201007387 */ /* 0x0001f20000100800 */
[----:B------:R-:W-:Y:S05]  /*19c30*/  @!P0 BRA `(.L_x_2415) ;  /* 0x0000000000e48947 */ /* 0x000fea0003800000 */
[----:B------:R-:W-:-:S04]  /*19c40*/  IABS R5, R0 ;  /* 0x0000000000057213 */ /* 0x000fc80000000000 */
        /* <DEDUP_REMOVED lines=25> */
[----:B---3--:R-:W-:Y:S02]  /*19de0*/  IMAD R6, R2, R5, RZ ;  /* 0x0000000502067224 */ /* 0x008fe400078e02ff */
        /* <DEDUP_REMOVED lines=30> */
.L_x_2415:
[----:B------:R-:W2:Y:S01]  /*19fd0*/  LDL R5, [R1+0xc] ;  /* 0x00000c0001057983 */ /* 0x000ea20000100800 */
[----:B0-----:R-:W2:Y:S01]  /*19fe0*/  LDC.64 R2, c[0x0][0xc90] ;  /* 0x00032400ff027b82 */ /* 0x001ea20000000a00 */
[----:B------:R-:W-:Y:S01]  /*19ff0*/  ULDC.64 UR4, c[0x0][0x208] ;  /* 0x0000820000047ab9 */ /* 0x000fe20000000a00 */
[----:B--2---:R-:W-:-:S05]  /*1a000*/  IMAD.WIDE R2, R5, 0x4, R2 ;  /* 0x0000000405027825 */ /* 0x004fca00078e0202 */
[----:B---3--:R-:W2:Y:S02]  /*1a010*/  LDG.E R6, desc[UR4][R2.64] ;  /* 0x0000000402067981 */ /* 0x008ea4000c1e1900 */
        /* <DEDUP_REMOVED lines=59> */
.L_x_2416:
[----:B0-----:R-:W-:-:S05]  /*1a3d0*/  LOP3.LUT R3, RZ, R4, RZ, 0x33, !PT ;  /* 0x00000004ff037212 */ /* 0x001fca00078e33ff */
[----:B------:R-:W-:-:S05]  /*1a3e0*/  IMAD.IADD R0, R0, 0x1, R3 ;  /* 0x0000000100007824 */ /* 0x000fca00078e0203 */
[----:B------:R2:W-:Y:S01]  /*1a3f0*/  STL [R1+0x4], R0 ;  /* 0x0000040001007387 */ /* 0x0005e20000100800 */
[----:B------:R-:W-:Y:S05]  /*1a400*/  BRA `(.L_x_2417) ;  /* 0x0000000000287947 */ /* 0x000fea0003800000 */
.L_x_2409:
        /* <DEDUP_REMOVED lines=10> */
.L_x_2417:
[----:B0-----:R-:W3:Y:S04]  /*1a4b0*/  LDL R3, [R1+0x8] ;  /* 0x0000080001037983 */ /* 0x001ee80000100800 */
[----:B-1----:R-:W4:Y:S04]  /*1a4c0*/  LDL R2, [R1+0xc] ;  /* 0x00000c0001027983 */ /* 0x002f280000100800 */
[----:B------:R-:W5:Y:S04]  /*1a4d0*/  LDL R4, [R1] ;  /* 0x0000000001047983 */ /* 0x000f680000100800 */
[----:B------:R-:W5:Y:S01]  /*1a4e0*/  LDL R5, [R1+0x4] ;  /* 0x0000040001057983 */ /* 0x000f620000100800 */
[----:B------:R-:W-:Y:S05]  /*1a4f0*/  WARPSYNC.ALL ;  /* 0x0000000000007948 */ /* 0x000fea0003800000 */
[----:B--2---:R-:W0:Y:S02]  /*1a500*/  S2R R0, SR_TID.X ;  /* 0x0000000000007919 */ /* 0x004e240000002100 */
        /* <DEDUP_REMOVED lines=10> */
.L_x_2406:
[----:B------:R-:W2:Y:S01]  /*1a5b0*/  LDL R0, [R1+0xc] ;  /* 0x00000c0001007983 */ /* 0x000ea20000100800 */
[----:B------:R-:W-:Y:S02]  /*1a5c0*/  ULDC UR4, c[0x0][0xc3c] ;  /* 0x00030f0000047ab9 */ /* 0x000fe40000000800 */
[----:B--2---:R-:W-:-:S13]  /*1a5d0*/  ISETP.GE.AND P0, PT, R0, UR4, PT ;  /* 0x0000000400007c0c */ /* 0x004fda000bf06270 */
[----:B------:R-:W-:Y:S05]  /*1a5e0*/  @!P0 BRA `(.L_x_2418) ;  /* 0xffffff9c00d48947 */ /* 0x000fea000383ffff */
[----:B------:R-:W-:Y:S05]  /*1a5f0*/  BSYNC B8 ;  /* 0x0000000000087941 */ /* 0x000fea0003800000 */
.L_x_2310:
[----:B0-----:R-:W2:Y:S01]  /*1a600*/  LDL.LU R0, [R1+0x58] ;  /* 0x0000580001007983 */ /* 0x001ea20000300800 */
[----:B------:R-:W-:Y:S01]  /*1a610*/  BSSY B0, `(.L_x_2419) ;  /* 0x000000b000007945 */ /* 0x000fe20003800000 */
[----:B-1-3--:R-:W0:Y:S01]  /*1a620*/  S2R R5, SR_CgaCtaId ;  /* 0x0000000000057919 */ /* 0x00ae220000008800 */
        /* <DEDUP_REMOVED lines=9> */
.L_x_2490:
[----:B------:R-:W-:Y:S05]  /*1a6c0*/  BSYNC B0 ;  /* 0x0000000000007941 */ /* 0x000fea0003800000 */
.L_x_2419:
[----:B------:R-:W-:-:S03]  /*1a6d0*/  UMOV UR4, 0xffffffff ;  /* 0xffffffff00047882 */ /* 0x000fc60000000000 */
[----:B------:R-:W-:Y:S05]  /*1a6e0*/  BRA.DIV UR4, `(.L_x_2421) ;  /* 0x00000022043c7947 */ /* 0x000fea000b800000 */
[----:B------:R-:W1:Y:S02]  /*1a6f0*/  S2R R2, SR_TID.X ;  /* 0x0000000000027919 */ /* 0x000e640000002100 */
[----:B-1----:R-:W-:-:S04]  /*1a700*/  SHF.R.U32.HI R2, RZ, 0x5, R2 ;  /* 0x00000005ff027819 */ /* 0x002fc80000011602 */
[----:B------:R-:W-:-:S05]  /*1a710*/  LOP3.LUT R2, R2, 0x3, RZ, 0xc0, !PT ;  /* 0x0000000302027812 */ /* 0x000fca00078ec0ff */
[----:B------:R1:W2:Y:S02]  /*1a720*/  SHFL.IDX PT, R14, R2, RZ, 0x1f ;  /* 0x00001fff020e7589 */ /* 0x0002a400000e0000 */
.L_x_2493:
[----:B--2---:R-:W-:Y:S01]  /*1a730*/  ISETP.NE.AND P0, PT, R14, RZ, PT ;  /* 0x000000ff0e00720c */ /* 0x004fe20003f05270 */
[----:B------:R-:W-:-:S12]  /*1a740*/  BSSY B0, `(.L_x_2422) ;  /* 0x0000027000007945 */ /* 0x000fd80003800000 */
[----:B------:R-:W-:Y:S05]  /*1a750*/  @P0 BRA `(.L_x_2423) ;  /* 0x0000000000940947 */ /* 0x000fea0003800000 */
[----:B------:R-:W-:-:S03]  /*1a760*/  UMOV UR4, 0xffffffff ;  /* 0xffffffff00047882 */ /* 0x000fc60000000000 */
[----:B------:R-:W-:Y:S05]  /*1a770*/  BRA.DIV UR4, `(.L_x_2424) ;  /* 0x00000022044c7947 */ /* 0x000fea000b800000 */
[----:B------:R-:W-:-:S13]  /*1a780*/  ELECT P6, URZ, PT ;  /* 0x00000000003f782f */ /* 0x000fda00038c0000 */
.L_x_2496:
        /* <DEDUP_REMOVED lines=8> */
.L_x_2425:
        /* <DEDUP_REMOVED lines=13> */
.L_x_2497:
[----:B------:R-:W1:Y:S02]  /*1a8e0*/  SYNCS.PHASECHK.TRANS64.TRYWAIT P0, [R7+URZ], R2 ;  /* 0x00000002070075a7 */ /* 0x000e64000800017f */
[----:B-1----:R-:W-:Y:S05]  /*1a8f0*/  @!P0 BRA `(.L_x_2427) ;  /* 0x0000002000208947 */ /* 0x002fea0003800000 */
.L_x_2498:
[----:B------:R-:W-:Y:S05]  /*1a900*/  @!P2 BRA `(.L_x_2428) ;  /* 0x000000000004a947 */ /* 0x000fea0003800000 */
[----:B------:R-:W-:Y:S01]  /*1a910*/  BPT.TRAP 0x1 ;  /* 0x000000040000795c */ /* 0x000fe20000300000 */
.L_x_2428:
[----:B------:R-:W-:-:S04]  /*1a920*/  VIADD R0, R0, 0x36860 ;  /* 0x0003686000007836 */ /* 0x000fc80000000000 */
[----:B------:R-:W-:-:S04]  /*1a930*/  IMAD R4, R19, 0x8, R0 ;  /* 0x0000000813047824 */ /* 0x000fc800078e0200 */
[----:B------:R-:W2:Y:S02]  /*1a940*/  SYNCS.PHASECHK.TRANS64.TRYWAIT P0, [R4+URZ], R5 ;  /* 0x00000005040075a7 */ /* 0x000ea4000800017f */
[----:B--2---:R-:W-:Y:S05]  /*1a950*/  @!P0 BRA `(.L_x_2429) ;  /* 0x00000020001c8947 */ /* 0x004fea0003800000 */
.L_x_2499:
[----:B------:R-:W-:-:S07]  /*1a960*/  IMAD R3, R3, 0x8, R0 ;  /* 0x0000000803037824 */ /* 0x000fce00078e0200 */
.L_x_2430:
[----:B---3--:R3:W4:Y:S02]  /*1a970*/  SYNCS.PHASECHK.TRANS64.TRYWAIT P0, [R3+URZ], R2 ;  /* 0x00000002030075a7 */ /* 0x008724000800017f */
[----:B----4-:R-:W-:Y:S05]  /*1a980*/  @!P0 NANOSLEEP.SYNCS 0x989680 ;  /* 0x009896800000895d */ /* 0x010fea0003900000 */
[----:B------:R-:W4:Y:S02]  /*1a990*/  @!P0 SYNCS.PHASECHK.TRANS64 P0, [R3+URZ], R2 ;  /* 0x00000002030085a7 */ /* 0x000f24000800007f */
[----:B----4-:R-:W-:Y:S05]  /*1a9a0*/  @!P0 BRA `(.L_x_2430) ;  /* 0xfffffffc00f08947 */ /* 0x010fea000383ffff */
.L_x_2423:
[----:B------:R-:W-:Y:S05]  /*1a9b0*/  BSYNC B0 ;  /* 0x0000000000007941 */ /* 0x000fea0003800000 */
.L_x_2422:
[----:B------:R-:W-:Y:S05]  /*1a9c0*/  EXIT ;  /* 0x000000000000794d */ /* 0x000fea0003800000 */
.L_x_2249:
[----:B0-----:R-:W-:-:S04]  /*1a9d0*/  IMAD.U32 R3, RZ, RZ, UR39 ;  /* 0x00000027ff037e24 */ /* 0x001fc8000f8e00ff */
[----:B------:R0:W1:Y:S03]  /*1a9e0*/  SYNCS.PHASECHK.TRANS64.TRYWAIT P1, [R3+URZ+0x36800], R0 ;  /* 0x03680000030075a7 */ /* 0x000066000802017f */
[----:B-1----:R-:W-:Y:S05]  /*1a9f0*/  @!P1 NANOSLEEP.SYNCS 0x989680 ;  /* 0x009896800000995d */ /* 0x002fea0003900000 */
[----:B------:R-:W1:Y:S02]  /*1aa00*/  @!P1 SYNCS.PHASECHK.TRANS64 P1, [R3+URZ+0x36800], R0 ;  /* 0x03680000030095a7 */ /* 0x000e64000802007f */
[----:B-1----:R-:W-:Y:S05]  /*1aa10*/  @!P1 BRA `(.L_x_2249) ;  /* 0xfffffffc00ec9947 */ /* 0x002fea000383ffff */
[----:B------:R-:W-:Y:S05]  /*1aa20*/  BRA `(.L_x_2431) ;  /* 0xfffffe7400e47947 */ /* 0x000fea000383ffff */
.L_x_2253:
[----:B-1----:R1:W2:Y:S02]  /*1aa30*/  SYNCS.PHASECHK.TRANS64.TRYWAIT P2, [R0+URZ+0x36830], R3 ;  /* 0x03683003000075a7 */ /* 0x0022a4000804017f */
[----:B--2---:R-:W-:Y:S05]  /*1aa40*/  @!P2 NANOSLEEP.SYNCS 0x989680 ;  /* 0x009896800000a95d */ /* 0x004fea0003900000 */
[----:B------:R-:W2:Y:S02]  /*1aa50*/  @!P2 SYNCS.PHASECHK.TRANS64 P2, [R0+URZ+0x36830], R3 ;  /* 0x036830030000a5a7 */ /* 0x000ea4000804007f */
[----:B--2---:R-:W-:Y:S05]  /*1aa60*/  @!P2 BRA `(.L_x_2253) ;  /* 0xfffffffc00f0a947 */ /* 0x004fea000383ffff */
[----:B------:R-:W-:Y:S05]  /*1aa70*/  BRA `(.L_x_2252) ;  /* 0xfffffe7800087947 */ /* 0x000fea000383ffff */
.L_x_2258:
[----:B-1----:R-:W-:-:S04]  /*1aa80*/  IMAD.U32 R4, RZ, RZ, UR38 ;  /* 0x00000026ff047e24 */ /* 0x002fc8000f8e00ff */
[----:B------:R1:W2:Y:S03]  /*1aa90*/  SYNCS.PHASECHK.TRANS64.TRYWAIT P3, [R4+URZ+0x36830], R3 ;  /* 0x03683003040075a7 */ /* 0x0002a6000806017f */
[----:B--2---:R-:W-:Y:S05]  /*1aaa0*/  @!P3 NANOSLEEP.SYNCS 0x989680 ;  /* 0x009896800000b95d */ /* 0x004fea0003900000 */
[----:B------:R-:W2:Y:S02]  /*1aab0*/  @!P3 SYNCS.PHASECHK.TRANS64 P3, [R4+URZ+0x36830], R3 ;  /* 0x036830030400b5a7 */ /* 0x000ea4000806007f */
[----:B--2---:R-:W-:Y:S05]  /*1aac0*/  @!P3 BRA `(.L_x_2258) ;  /* 0xfffffffc00ecb947 */ /* 0x004fea000383ffff */
[----:B------:R-:W-:Y:S05]  /*1aad0*/  BRA `(.L_x_2257) ;  /* 0xfffffeb400b47947 */ /* 0x000fea000383ffff */
.L_x_2262:
[----:B-1----:R-:W-:-:S04]  /*1aae0*/  IMAD.U32 R2, RZ, RZ, UR10 ;  /* 0x0000000aff027e24 */ /* 0x002fc8000f8e00ff */
[----:B------:R1:W2:Y:S03]  /*1aaf0*/  SYNCS.PHASECHK.TRANS64.TRYWAIT P3, [R2+URZ+0x36850], R0 ;  /* 0x03685000020075a7 */ /* 0x0002a6000806017f */
[----:B--2---:R-:W-:Y:S05]  /*1ab00*/  @!P3 NANOSLEEP.SYNCS 0x989680 ;  /* 0x009896800000b95d */ /* 0x004fea0003900000 */
[----:B------:R-:W2:Y:S02]  /*1ab10*/  @!P3 SYNCS.PHASECHK.TRANS64 P3, [R2+URZ+0x36850], R0 ;  /* 0x036850000200b5a7 */ /* 0x000ea4000806007f */
[----:B--2---:R-:W-:Y:S05]  /*1ab20*/  @!P3 BRA `(.L_x_2262) ;  /* 0xfffffffc00ecb947 */ /* 0x004fea000383ffff */
[----:B------:R-:W-:Y:S05]  /*1ab30*/  BRA `(.L_x_2261) ;  /* 0xfffffedc005c7947 */ /* 0x000fea000383ffff */
.L_x_2268:
[----:B-1----:R-:W-:-:S04]  /*1ab40*/  IMAD.U32 R4, RZ, RZ, UR6 ;  /* 0x00000006ff047e24 */ /* 0x002fc8000f8e00ff */
[----:B------:R1:W2:Y:S03]  /*1ab50*/  SYNCS.PHASECHK.TRANS64.TRYWAIT P2, [R4+URZ+0x36830], R3 ;  /* 0x03683003040075a7 */ /* 0x0002a6000804017f */
[----:B--2---:R-:W-:Y:S05]  /*1ab60*/  @!P2 NANOSLEEP.SYNCS 0x989680 ;  /* 0x009896800000a95d */ /* 0x004fea0003900000 */
[----:B------:R-:W2:Y:S02]  /*1ab70*/  @!P2 SYNCS.PHASECHK.TRANS64 P2, [R4+URZ+0x36830], R3 ;  /* 0x036830030400a5a7 */ /* 0x000ea4000804007f */
[----:B--2---:R-:W-:Y:S05]  /*1ab80*/  @!P2 BRA `(.L_x_2268) ;  /* 0xfffffffc00eca947 */ /* 0x004fea000383ffff */
[----:B------:R-:W-:Y:S05]  /*1ab90*/  BRA `(.L_x_2267) ;  /* 0xfffffef800dc7947 */ /* 0x000fea000383ffff */
.L_x_2272:
[----:B-1----:R-:W-:-:S04]  /*1aba0*/  IMAD.U32 R2, RZ, RZ, UR10 ;  /* 0x0000000aff027e24 */ /* 0x002fc8000f8e00ff */
[----:B------:R1:W2:Y:S03]  /*1abb0*/  SYNCS.PHASECHK.TRANS64.TRYWAIT P2, [R2+URZ+0x36850], R0 ;  /* 0x03685000020075a7 */ /* 0x0002a6000804017f */
[----:B--2---:R-:W-:Y:S05]  /*1abc0*/  @!P2 NANOSLEEP.SYNCS 0x989680 ;  /* 0x009896800000a95d */ /* 0x004fea0003900000 */
[----:B------:R-:W2:Y:S02]  /*1abd0*/  @!P2 SYNCS.PHASECHK.TRANS64 P2, [R2+URZ+0x36850], R0 ;  /* 0x036850000200a5a7 */ /* 0x000ea4000804007f */
[----:B--2---:R-:W-:Y:S05]  /*1abe0*/  @!P2 BRA `(.L_x_2272) ;  /* 0xfffffffc00eca947 */ /* 0x004fea000383ffff */
[----:B------:R-:W-:Y:S05]  /*1abf0*/  BRA `(.L_x_2271) ;  /* 0xffffff20009c7947 */ /* 0x000fea000383ffff */
.L_x_2277:
[----:B-1----:R-:W-:-:S04]  /*1ac00*/  IMAD.U32 R7, RZ, RZ, UR5 ;  /* 0x00000005ff077e24 */ /* 0x002fc8000f8e00ff */
[----:B------:R1:W2:Y:S03]  /*1ac10*/  SYNCS.PHASECHK.TRANS64.TRYWAIT P0, [R7+URZ+0x36850], R0 ;  /* 0x03685000070075a7 */ /* 0x0002a6000800017f */
[----:B--2---:R-:W-:Y:S05]  /*1ac20*/  @!P0 NANOSLEEP.SYNCS 0x989680 ;  /* 0x009896800000895d */ /* 0x004fea0003900000 */
[----:B------:R-:W2:Y:S02]  /*1ac30*/  @!P0 SYNCS.PHASECHK.TRANS64 P0, [R7+URZ+0x36850], R0 ;  /* 0x03685000070085a7 */ /* 0x000ea4000800007f */
[----:B--2---:R-:W-:Y:S05]  /*1ac40*/  @!P0 BRA `(.L_x_2277) ;  /* 0xfffffffc00ec8947 */ /* 0x004fea000383ffff */
[----:B------:R-:W-:Y:S05]  /*1ac50*/  BRA `(.L_x_2276) ;  /* 0xffffff3c00507947 */ /* 0x000fea000383ffff */
.L_x_2324:
[----:B------:R-:W0:Y:S01]  /*1ac60*/  S2R R4, SR_TID.X ;  /* 0x0000000000047919 */ /* 0x000e220000002100 */
[----:B------:R-:W-:Y:S01]  /*1ac70*/  BSSY B0, `(.L_x_2432) ;  /* 0x000000a000007945 */ /* 0x000fe20003800000 */
[----:B------:R-:W-:Y:S02]  /*1ac80*/  IMAD.MOV.U32 R12, RZ, RZ, RZ ;  /* 0x000000ffff0c7224 */ /* 0x000fe400078e00ff */
[----:B------:R-:W-:Y:S02]  /*1ac90*/  IMAD.MOV.U32 R11, RZ, RZ, 0x1f ;  /* 0x0000001fff0b7424 */ /* 0x000fe400078e00ff */
[----:B------:R-:W-:Y:S01]  /*1aca0*/  IMAD.MOV.U32 R15, RZ, RZ, -0x1 ;  /* 0xffffffffff0f7424 */ /* 0x000fe200078e00ff */
[----:B0-----:R-:W-:-:S04]  /*1acb0*/  SHF.R.U32.HI R4, RZ, 0x5, R4 ;  /* 0x00000005ff047819 */ /* 0x001fc80000011604 */
[----:B------:R-:W-:-:S05]  /*1acc0*/  LOP3.LUT R4, R4, 0x3, RZ, 0xc0, !PT ;  /* 0x0000000304047812 */ /* 0x000fca00078ec0ff */
[----:B------:R-:W-:-:S07]  /*1acd0*/  IMAD.MOV.U32 R13, RZ, RZ, R4 ;  /* 0x000000ffff0d7224 */ /* 0x000fce00078e0004 */
[----:B--2---:R-:W-:Y:S05]  /*1ace0*/  WARPSYNC.COLLECTIVE R15, `(.L_x_2433) ;  /* 0x000000000f087348 */ /* 0x004fea0003c00000 */
[----:B------:R0:W1:Y:S02]  /*1acf0*/  SHFL.IDX P6, R14, R13, R12, R11 ;  /* 0x0000000c0d0e7389 */ /* 0x00006400000c000b */
[----:B012---:R-:W-:Y:S01]  /*1ad00*/  ENDCOLLECTIVE ;  /* 0x000000000000791b */ /* 0x007fe20003800000 */
.L_x_2433:
[----:B------:R-:W-:Y:S05]  /*1ad10*/  BSYNC B0 ;  /* 0x0000000000007941 */ /* 0x000fea0003800000 */
.L_x_2432:
[----:B------:R-:W-:Y:S05]  /*1ad20*/  BRA `(.L_x_2434) ;  /* 0xffffffa800087947 */ /* 0x000fea000383ffff */
.L_x_2326:
[----:B------:R-:W-:Y:S01]  /*1ad30*/  BSSY B0, `(.L_x_2435) ;  /* 0x0000006000007945 */ /* 0x000fe20003800000 */
[----:B------:R-:W-:-:S07]  /*1ad40*/  IMAD.MOV.U32 R15, RZ, RZ, -0x1 ;  /* 0xffffffffff0f7424 */ /* 0x000fce00078e00ff */
[----:B--23--:R-:W-:Y:S05]  /*1ad50*/  WARPSYNC.COLLECTIVE R15, `(.L_x_2436) ;  /* 0x000000000f0c7348 */ /* 0x00cfea0003c00000 */
[----:B------:R-:W-:Y:S02]  /*1ad60*/  ELECT P6, UR62, PT ;  /* 0x00000000003e782f */ /* 0x000fe400038c0000 */
[----:B------:R-:W-:Y:S01]  /*1ad70*/  MOV R14, UR62 ;  /* 0x0000003e000e7c02 */ /* 0x000fe20008000f00 */
[----:B--23--:R-:W-:Y:S10]  /*1ad80*/  ENDCOLLECTIVE ;  /* 0x000000000000791b */ /* 0x00cff40003800000 */
.L_x_2436:
[----:B------:R-:W-:Y:S05]  /*1ad90*/  BSYNC B0 ;  /* 0x0000000000007941 */ /* 0x000fea0003800000 */
.L_x_2435:
[----:B------:R-:W-:Y:S05]  /*1ada0*/  BRA `(.L_x_2437) ;  /* 0xffffffa8000c7947 */ /* 0x000fea000383ffff */
.L_x_2328:
[----:B0-----:R0:W1:Y:S02]  /*1adb0*/  SYNCS.PHASECHK.TRANS64.TRYWAIT P0, [R0+URZ+0x36840], R2 ;  /* 0x03684002000075a7 */ /* 0x001064000800017f */
[----:B-1----:R-:W-:Y:S05]  /*1adc0*/  @!P0 NANOSLEEP.SYNCS 0x989680 ;  /* 0x009896800000895d */ /* 0x002fea0003900000 */
[----:B------:R-:W1:Y:S02]  /*1add0*/  @!P0 SYNCS.PHASECHK.TRANS64 P0, [R0+URZ+0x36840], R2 ;  /* 0x03684002000085a7 */ /* 0x000e64000800007f */
[----:B-1----:R-:W-:Y:S05]  /*1ade0*/  @!P0 BRA `(.L_x_2328) ;  /* 0xfffffffc00f08947 */ /* 0x002fea000383ffff */
[----:B------:R-:W-:Y:S05]  /*1adf0*/  BRA `(.L_x_2438) ;  /* 0xffffffa800707947 */ /* 0x000fea000383ffff */
.L_x_2332:
[----:B------:R-:W2:Y:S01]  /*1ae00*/  LDL.LU R11, [R1+0x38] ;  /* 0x00003800010b7983 */ /* 0x000ea20000300800 */
[----:B------:R-:W-:Y:S01]  /*1ae10*/  IMAD.MOV.U32 R13, RZ, RZ, R3 ;  /* 0x000000ffff0d7224 */ /* 0x000fe200078e0003 */
[----:B------:R-:W-:Y:S01]  /*1ae20*/  LOP3.LUT R5, R5, 0x7f, RZ, 0xc0, !PT ;  /* 0x0000007f05057812 */ /* 0x000fe200078ec0ff */
[----:B------:R-:W-:Y:S02]  /*1ae30*/  IMAD.MOV.U32 R12, RZ, RZ, RZ ;  /* 0x000000ffff0c7224 */ /* 0x000fe400078e00ff */
[----:B------:R-:W-:Y:S01]  /*1ae40*/  IMAD.MOV.U32 R15, RZ, RZ, -0x1 ;  /* 0xffffffffff0f7424 */ /* 0x000fe200078e00ff */
[----:B------:R-:W-:-:S05]  /*1ae50*/  SHF.R.U32.HI R5, RZ, 0x3, R5 ;  /* 0x00000003ff057819 */ /* 0x000fca0000011605 */
[----:B------:R-:W-:-:S04]  /*1ae60*/  IMAD R2, R9, 0x80, R5 ;  /* 0x0000008009027824 */ /* 0x000fc800078e0205 */
[----:B------:R-:W-:Y:S02]  /*1ae70*/  VIADD R5, R2, 0x10 ;  /* 0x0000001002057836 */ /* 0x000fe40000000000 */
[----:B--2---:R-:W-:Y:S02]  /*1ae80*/  IMAD R0, R11, R7, RZ ;  /* 0x000000070b007224 */ /* 0x004fe400078e02ff */
[----:B------:R-:W-:-:S03]  /*1ae90*/  IMAD.MOV.U32 R11, RZ, RZ, 0x181f ;  /* 0x0000181fff0b7424 */ /* 0x000fc600078e00ff */
[----:B------:R-:W-:-:S13]  /*1aea0*/  ISETP.GE.AND P3, PT, R2, R0, PT ;  /* 0x000000000200720c */ /* 0x000fda0003f66270 */
[----:B-----5:R-:W-:Y:S05]  /*1aeb0*/  WARPSYNC.COLLECTIVE R15, `(.L_x_2439) ;  /* 0x000000000f087348 */ /* 0x020fea0003c00000 */
[----:B------:R0:W1:Y:S02]  /*1aec0*/  SHFL.IDX P6, R14, R13, R12, R11 ;  /* 0x0000000c0d0e7389 */ /* 0x00006400000c000b */
[----:B01---5:R-:W-:Y:S01]  /*1aed0*/  ENDCOLLECTIVE ;  /* 0x000000000000791b */ /* 0x023fe20003800000 */
.L_x_2439:
[----:B------:R-:W-:Y:S02]  /*1aee0*/  IMAD.MOV.U32 R13, RZ, RZ, R4 ;  /* 0x000000ffff0d7224 */ /* 0x000fe400078e0004 */
[----:B------:R-:W-:-:S07]  /*1aef0*/  IMAD.MOV.U32 R6, RZ, RZ, R14 ;  /* 0x000000ffff067224 */ /* 0x000fce00078e000e */
[----:B------:R-:W-:Y:S05]  /*1af00*/  WARPSYNC.COLLECTIVE R15, `(.L_x_2440) ;  /* 0x000000000f087348 */ /* 0x000fea0003c00000 */
[----:B------:R0:W1:Y:S02]  /*1af10*/  SHFL.IDX P6, R14, R13, R12, R11 ;  /* 0x0000000c0d0e7389 */ /* 0x00006400000c000b */
[----:B01----:R-:W-:Y:S01]  /*1af20*/  ENDCOLLECTIVE ;  /* 0x000000000000791b */ /* 0x003fe20003800000 */
.L_x_2440:
        /* <DEDUP_REMOVED lines=19> */
.L_x_2441:
[----:B------:R-:W-:Y:S02]  /*1b060*/  IMAD.MOV.U32 R13, RZ, RZ, R4 ;  /* 0x000000ffff0d7224 */ /* 0x000fe400078e0004 */
[----:B------:R-:W-:-:S07]  /*1b070*/  IMAD.MOV.U32 R9, RZ, RZ, R14 ;  /* 0x000000ffff097224 */ /* 0x000fce00078e000e */
[----:B------:R-:W-:Y:S05]  /*1b080*/  WARPSYNC.COLLECTIVE R15, `(.L_x_2442) ;  /* 0x000000000f087348 */ /* 0x000fea0003c00000 */
[----:B------:R0:W1:Y:S02]  /*1b090*/  SHFL.IDX P6, R14, R13, R12, R11 ;  /* 0x0000000c0d0e7389 */ /* 0x00006400000c000b */
[----:B01----:R-:W-:Y:S01]  /*1b0a0*/  ENDCOLLECTIVE ;  /* 0x000000000000791b */ /* 0x003fe20003800000 */
.L_x_2442:
        /* <DEDUP_REMOVED lines=20> */
.L_x_2443:
[----:B------:R-:W-:Y:S02]  /*1b1f0*/  IMAD.MOV.U32 R13, RZ, RZ, R4 ;  /* 0x000000ffff0d7224 */ /* 0x000fe400078e0004 */
[----:B------:R-:W-:-:S05]  /*1b200*/  IMAD.SHL.U32 R9, R9, 0x8, RZ ;  /* 0x0000000809097824 */ /* 0x000fca00078e00ff */
[----:B------:R-:W-:Y:S01]  /*1b210*/  LOP3.LUT R9, R9, 0x38, RZ, 0xc0, !PT ;  /* 0x0000003809097812 */ /* 0x000fe200078ec0ff */
[----:B------:R-:W-:-:S07]  /*1b220*/  IMAD.MOV.U32 R8, RZ, RZ, R14 ;  /* 0x000000ffff087224 */ /* 0x000fce00078e000e */
[----:B------:R-:W-:Y:S05]  /*1b230*/  WARPSYNC.COLLECTIVE R15, `(.L_x_2444) ;  /* 0x000000000f087348 */ /* 0x000fea0003c00000 */
[----:B------:R0:W1:Y:S02]  /*1b240*/  SHFL.IDX P6, R14, R13, R12, R11 ;  /* 0x0000000c0d0e7389 */ /* 0x00006400000c000b */
[----:B01----:R-:W-:Y:S01]  /*1b250*/  ENDCOLLECTIVE ;  /* 0x000000000000791b */ /* 0x003fe20003800000 */
.L_x_2444:
        /* <DEDUP_REMOVED lines=19> */
.L_x_2445:
[----:B------:R-:W-:Y:S02]  /*1b390*/  IMAD.MOV.U32 R13, RZ, RZ, R4 ;  /* 0x000000ffff0d7224 */ /* 0x000fe400078e0004 */
[----:B------:R-:W-:-:S07]  /*1b3a0*/  IMAD.MOV.U32 R6, RZ, RZ, R14 ;  /* 0x000000ffff067224 */ /* 0x000fce00078e000e */
[----:B------:R-:W-:Y:S05]  /*1b3b0*/  WARPSYNC.COLLECTIVE R15, `(.L_x_2446) ;  /* 0x000000000f087348 */ /* 0x000fea0003c00000 */
[----:B------:R0:W1:Y:S02]  /*1b3c0*/  SHFL.IDX P6, R14, R13, R12, R11 ;  /* 0x0000000c0d0e7389 */ /* 0x00006400000c000b */
[----:B01----:R-:W-:Y:S01]  /*1b3d0*/  ENDCOLLECTIVE ;  /* 0x000000000000791b */ /* 0x003fe20003800000 */
.L_x_2446:
        /* <DEDUP_REMOVED lines=19> */
.L_x_2447:
[----:B------:R-:W-:Y:S02]  /*1b510*/  IMAD.MOV.U32 R13, RZ, RZ, R4 ;  /* 0x000000ffff0d7224 */ /* 0x000fe400078e0004 */
[----:B------:R-:W-:-:S07]  /*1b520*/  IMAD.MOV.U32 R6, RZ, RZ, R14 ;  /* 0x000000ffff067224 */ /* 0x000fce00078e000e */
[----:B------:R-:W-:Y:S05]  /*1b530*/  WARPSYNC.COLLECTIVE R15, `(.L_x_2448) ;  /* 0x000000000f087348 */ /* 0x000fea0003c00000 */
[----:B------:R0:W1:Y:S02]  /*1b540*/  SHFL.IDX P6, R14, R13, R12, R11 ;  /* 0x0000000c0d0e7389 */ /* 0x00006400000c000b */
[----:B01----:R-:W-:Y:S01]  /*1b550*/  ENDCOLLECTIVE ;  /* 0x000000000000791b */ /* 0x003fe20003800000 */
.L_x_2448:
        /* <DEDUP_REMOVED lines=19> */
.L_x_2449:
[----:B------:R-:W-:Y:S02]  /*1b690*/  IMAD.MOV.U32 R13, RZ, RZ, R4 ;  /* 0x000000ffff0d7224 */ /* 0x000fe400078e0004 */
[----:B------:R-:W-:-:S07]  /*1b6a0*/  IMAD.MOV.U32 R6, RZ, RZ, R14 ;  /* 0x000000ffff067224 */ /* 0x000fce00078e000e */
[----:B------:R-:W-:Y:S05]  /*1b6b0*/  WARPSYNC.COLLECTIVE R15, `(.L_x_2450) ;  /* 0x000000000f087348 */ /* 0x000fea0003c00000 */
[----:B------:R0:W1:Y:S02]  /*1b6c0*/  SHFL.IDX P6, R14, R13, R12, R11 ;  /* 0x0000000c0d0e7389 */ /* 0x00006400000c000b */
[----:B01----:R-:W-:Y:S01]  /*1b6d0*/  ENDCOLLECTIVE ;  /* 0x000000000000791b */ /* 0x003fe20003800000 */
.L_x_2450:
        /* <DEDUP_REMOVED lines=17> */
.L_x_2451:
[----:B------:R-:W-:-:S05]  /*1b7f0*/  VIADD R7, R2, 0x60 ;  /* 0x0000006002077836 */ /* 0x000fca0000000000 */
[----:B------:R-:W-:Y:S01]  /*1b800*/  ISETP.GE.AND P4, PT, R7, R0, PT ;  /* 0x000000000700720c */ /* 0x000fe20003f86270 */
[----:B------:R-:W-:Y:S02]  /*1b810*/  IMAD.MOV.U32 R13, RZ, RZ, R4 ;  /* 0x000000ffff0d7224 */ /* 0x000fe400078e0004 */
[----:B------:R-:W-:-:S10]  /*1b820*/  IMAD.MOV.U32 R6, RZ, RZ, R14 ;  /* 0x000000ffff067224 */ /* 0x000fd400078e000e */
[----:B------:R-:W-:Y:S05]  /*1b830*/  WARPSYNC.COLLECTIVE R15, `(.L_x_2452) ;  /* 0x000000000f087348 */ /* 0x000fea0003c00000 */
[----:B------:R0:W1:Y:S02]  /*1b840*/  SHFL.IDX P6, R14, R13, R12, R11 ;  /* 0x0000000c0d0e7389 */ /* 0x00006400000c000b */
[----:B01----:R-:W-:Y:S01]  /*1b850*/  ENDCOLLECTIVE ;  /* 0x000000000000791b */ /* 0x003fe20003800000 */
.L_x_2452:
        /* <DEDUP_REMOVED lines=17> */
.L_x_2453:
[----:B------:R-:W-:Y:S02]  /*1b970*/  IMAD.MOV.U32 R13, RZ, RZ, R4 ;  /* 0x000000ffff0d7224 */ /* 0x000fe400078e0004 */
[----:B------:R-:W-:-:S07]  /*1b980*/  IMAD.MOV.U32 R5, RZ, RZ, R14 ;  /* 0x000000ffff057224 */ /* 0x000fce00078e000e */
[----:B------:R-:W-:Y:S05]  /*1b990*/  WARPSYNC.COLLECTIVE R15, `(.L_x_2454) ;  /* 0x000000000f087348 */ /* 0x000fea0003c00000 */
[----:B------:R0:W1:Y:S02]  /*1b9a0*/  SHFL.IDX P6, R14, R13, R12, R11 ;  /* 0x0000000c0d0e7389 */ /* 0x00006400000c000b */
[----:B01----:R-:W-:Y:S01]  /*1b9b0*/  ENDCOLLECTIVE ;  /* 0x000000000000791b */ /* 0x003fe20003800000 */
.L_x_2454:
[----:B------:R-:W-:Y:S01]  /*1b9c0*/  IMAD.MOV.U32 R3, RZ, RZ, R14 ;  /* 0x000000ffff037224 */ /* 0x000fe200078e000e */
[----:B------:R-:W-:Y:S06]  /*1b9d0*/  BRA `(.L_x_2455) ;  /* 0xffffffac00247947 */ /* 0x000fec000383ffff */
.L_x_2337:
[----:B0-----:R0:W3:Y:S02]  /*1b9e0*/  SYNCS.PHASECHK.TRANS64.TRYWAIT P0, [R18+URZ+0x36820], R0 ;  /* 0x03682000120075a7 */ /* 0x0010e4000800017f */
[----:B---3--:R-:W-:Y:S05]  /*1b9f0*/  @!P0 NANOSLEEP.SYNCS 0x989680 ;  /* 0x009896800000895d */ /* 0x008fea0003900000 */
[----:B------:R-:W3:Y:S02]  /*1ba00*/  @!P0 SYNCS.PHASECHK.TRANS64 P0, [R18+URZ+0x36820], R0 ;  /* 0x03682000120085a7 */ /* 0x000ee4000800007f */
[----:B---3--:R-:W-:Y:S05]  /*1ba10*/  @!P0 BRA `(.L_x_2337) ;  /* 0xfffffffc00f08947 */ /* 0x008fea000383ffff */
[----:B------:R-:W-:Y:S05]  /*1ba20*/  BRA `(.L_x_2456) ;  /* 0xffffffac00a87947 */ /* 0x000fea000383ffff */
.L_x_2346:
[----:B-1----:R1:W2:Y:S02]  /*1ba30*/  SYNCS.PHASECHK.TRANS64.TRYWAIT P0, [R3+URZ+0x36840], R2 ;  /* 0x03684002030075a7 */ /* 0x0022a4000800017f */
[----:B--2---:R-:W-:Y:S05]  /*1ba40*/  @!P0 NANOSLEEP.SYNCS 0x989680 ;  /* 0x009896800000895d */ /* 0x004fea0003900000 */
[----:B------:R-:W2:Y:S02]  /*1ba50*/  @!P0 SYNCS.PHASECHK.TRANS64 P0, [R3+URZ+0x36840], R2 ;  /* 0x03684002030085a7 */ /* 0x000ea4000800007f */
[----:B--2---:R-:W-:Y:S05]  /*1ba60*/  @!P0 BRA `(.L_x_2346) ;  /* 0xfffffffc00f08947 */ /* 0x004fea000383ffff */
[----:B------:R-:W-:Y:S05]  /*1ba70*/  BRA `(.L_x_2457) ;  /* 0xffffffb000887947 */ /* 0x000fea000383ffff */
.L_x_2353:
[----:B-1----:R1:W2:Y:S02]  /*1ba80*/  SYNCS.PHASECHK.TRANS64.TRYWAIT P0, [R3+URZ+0x60], R2 ;  /* 0x00006002030075a7 */ /* 0x0022a4000800017f */
[----:B--2---:R-:W-:Y:S05]  /*1ba90*/  @!P0 NANOSLEEP.SYNCS 0x989680 ;  /* 0x009896800000895d */ /* 0x004fea0003900000 */
[----:B------:R-:W2:Y:S02]  /*1baa0*/  @!P0 SYNCS.PHASECHK.TRANS64 P0, [R3+URZ+0x60], R2 ;  /* 0x00006002030085a7 */ /* 0x000ea4000800007f */
[----:B--2---:R-:W-:Y:S05]  /*1bab0*/  @!P0 BRA `(.L_x_2353) ;  /* 0xfffffffc00f08947 */ /* 0x004fea000383ffff */
[----:B------:R-:W-:Y:S05]  /*1bac0*/  BRA `(.L_x_2458) ;  /* 0xffffffb4009c7947 */ /* 0x000fea000383ffff */
.L_x_2363:
[----:B-1----:R1:W2:Y:S02]  /*1bad0*/  SYNCS.PHASECHK.TRANS64.TRYWAIT P0, [R3+URZ+0x36840], R2 ;  /* 0x03684002030075a7 */ /* 0x0022a4000800017f */
[----:B--2---:R-:W-:Y:S05]  /*1bae0*/  @!P0 NANOSLEEP.SYNCS 0x989680 ;  /* 0x009896800000895d */ /* 0x004fea0003900000 */
[----:B------:R-:W2:Y:S02]  /*1baf0*/  @!P0 SYNCS.PHASECHK.TRANS64 P0, [R3+URZ+0x36840], R2 ;  /* 0x03684002030085a7 */ /* 0x000ea4000800007f */
[----:B--2---:R-:W-:Y:S05]  /*1bb00*/  @!P0 BRA `(.L_x_2363) ;  /* 0xfffffffc00f08947 */ /* 0x004fea000383ffff */
[----:B------:R-:W-:Y:S05]  /*1bb10*/  BRA `(.L_x_2459) ;  /* 0xffffffbc006c7947 */ /* 0x000fea000383ffff */
.L_x_2370:
[----:B0-----:R0:W1:Y:S02]  /*1bb20*/  SYNCS.PHASECHK.TRANS64.TRYWAIT P0, [R2+URZ+0x60], R3 ;  /* 0x00006003020075a7 */ /* 0x001064000800017f */
[----:B-1----:R-:W-:Y:S05]  /*1bb30*/  @!P0 NANOSLEEP.SYNCS 0x989680 ;  /* 0x009896800000895d */ /* 0x002fea0003900000 */
[----:B------:R-:W1:Y:S02]  /*1bb40*/  @!P0 SYNCS.PHASECHK.TRANS64 P0, [R2+URZ+0x60], R3 ;  /* 0x00006003020085a7 */ /* 0x000e64000800007f */
[----:B-1----:R-:W-:Y:S05]  /*1bb50*/  @!P0 BRA `(.L_x_2370) ;  /* 0xfffffffc00f08947 */ /* 0x002fea000383ffff */
[----:B------:R-:W-:Y:S05]  /*1bb60*/  BRA `(.L_x_2460) ;  /* 0xffffffc000807947 */ /* 0x000fea000383ffff */
.L_x_2380:
[----:B--2---:R2:W3:Y:S02]  /*1bb70*/  SYNCS.PHASECHK.TRANS64.TRYWAIT P0, [R2+URZ+0x36840], R3 ;  /* 0x03684003020075a7 */ /* 0x0044e4000800017f */
[----:B---3--:R-:W-:Y:S05]  /*1bb80*/  @!P0 NANOSLEEP.SYNCS 0x989680 ;  /* 0x009896800000895d */ /* 0x008fea0003900000 */
[----:B------:R-:W3:Y:S02]  /*1bb90*/  @!P0 SYNCS.PHASECHK.TRANS64 P0, [R2+URZ+0x36840], R3 ;  /* 0x03684003020085a7 */ /* 0x000ee4000800007f */
[----:B---3--:R-:W-:Y:S05]  /*1bba0*/  @!P0 BRA `(.L_x_2380) ;  /* 0xfffffffc00f08947 */ /* 0x008fea000383ffff */
[----:B------:R-:W-:Y:S05]  /*1bbb0*/  BRA `(.L_x_2461) ;  /* 0xffffffc800207947 */ /* 0x000fea000383ffff */
.L_x_2387:
[----:B0-----:R0:W1:Y:S02]  /*1bbc0*/  SYNCS.PHASECHK.TRANS64.TRYWAIT P0, [R2+URZ+0x60], R5 ;  /* 0x00006005020075a7 */ /* 0x001064000800017f */
[----:B-1----:R-:W-:Y:S05]  /*1bbd0*/  @!P0 NANOSLEEP.SYNCS 0x989680 ;  /* 0x009896800000895d */ /* 0x002fea0003900000 */
[----:B------:R-:W1:Y:S02]  /*1bbe0*/  @!P0 SYNCS.PHASECHK.TRANS64 P0, [R2+URZ+0x60], R5 ;  /* 0x00006005020085a7 */ /* 0x000e64000800007f */
[----:B-1----:R-:W-:Y:S05]  /*1bbf0*/  @!P0 BRA `(.L_x_2387) ;  /* 0xfffffffc00f08947 */ /* 0x002fea000383ffff */
[----:B------:R-:W-:Y:S05]  /*1bc00*/  BRA `(.L_x_2462) ;  /* 0xffffffcc00347947 */ /* 0x000fea000383ffff */
.L_x_2399:
[----:B--2---:R2:W3:Y:S02]  /*1bc10*/  SYNCS.PHASECHK.TRANS64.TRYWAIT P0, [R0+URZ+0x36860], R2 ;  /* 0x03686002000075a7 */ /* 0x0044e4000800017f */
[----:B---3--:R-:W-:Y:S05]  /*1bc20*/  @!P0 NANOSLEEP.SYNCS 0x989680 ;  /* 0x009896800000895d */ /* 0x008fea0003900000 */
[----:B------:R-:W3:Y:S02]  /*1bc30*/  @!P0 SYNCS.PHASECHK.TRANS64 P0, [R0+URZ+0x36860], R2 ;  /* 0x03686002000085a7 */ /* 0x000ee4000800007f */
[----:B---3--:R-:W-:Y:S05]  /*1bc40*/  @!P0 BRA `(.L_x_2399) ;  /* 0xfffffffc00f08947 */ /* 0x008fea000383ffff */
[----:B------:R-:W-:Y:S05]  /*1bc50*/  BRA `(.L_x_2463) ;  /* 0xffffffd000c07947 */ /* 0x000fea000383ffff */
.L_x_2407:
[----:B------:R-:W3:Y:S01]  /*1bc60*/  LDL R0, [R1] ;  /* 0x0000000001007983 */ /* 0x000ee20000100800 */
[----:B------:R-:W-:Y:S01]  /*1bc70*/  BSSY B0, `(.L_x_2464) ;  /* 0x0000008000007945 */ /* 0x000fe20003800000 */
[----:B------:R-:W-:Y:S02]  /*1bc80*/  IMAD.MOV.U32 R12, RZ, RZ, RZ ;  /* 0x000000ffff0c7224 */ /* 0x000fe400078e00ff */
[----:B------:R-:W-:Y:S02]  /*1bc90*/  IMAD.MOV.U32 R11, RZ, RZ, 0x1f ;  /* 0x0000001fff0b7424 */ /* 0x000fe400078e00ff */
[----:B------:R-:W-:Y:S02]  /*1bca0*/  IMAD.MOV.U32 R15, RZ, RZ, -0x1 ;  /* 0xffffffffff0f7424 */ /* 0x000fe400078e00ff */
[----:B---3--:R-:W-:-:S07]  /*1bcb0*/  IMAD.MOV.U32 R13, RZ, RZ, R0 ;  /* 0x000000ffff0d7224 */ /* 0x008fce00078e0000 */
[----:B-12---:R-:W-:Y:S05]  /*1bcc0*/  WARPSYNC.COLLECTIVE R15, `(.L_x_2465) ;  /* 0x000000000f087348 */ /* 0x006fea0003c00000 */
[----:B------:R0:W3:Y:S02]  /*1bcd0*/  SHFL.IDX P6, R14, R13, R12, R11 ;  /* 0x0000000c0d0e7389 */ /* 0x0000e400000c000b */
[----:B0123--:R-:W-:Y:S01]  /*1bce0*/  ENDCOLLECTIVE ;  /* 0x000000000000791b */ /* 0x00ffe20003800000 */
.L_x_2465:
[----:B------:R-:W-:Y:S05]  /*1bcf0*/  BSYNC B0 ;  /* 0x0000000000007941 */ /* 0x000fea0003800000 */
.L_x_2464:
        /* <DEDUP_REMOVED lines=9> */
.L_x_2466:
        /* <DEDUP_REMOVED lines=12> */
[----:B------:R-:W-:Y:S02]  /*1be50*/  CS2R R6, SRZ ;  /* 0x0000000000067805 */ /* 0x000fe4000001ff00 */
[C---:B------:R-:W-:Y:S02]  /*1be60*/  ISETP.GE.U32.AND P2, PT, R10.reuse, 0x2, PT ;  /* 0x000000020a00780c */ /* 0x040fe40003f46070 */
[C---:B------:R-:W-:Y:S02]  /*1be70*/  ISETP.GE.U32.AND P3, PT, R10.reuse, 0x4, PT ;  /* 0x000000040a00780c */ /* 0x040fe40003f66070 */
[C---:B------:R-:W-:Y:S02]  /*1be80*/  ISETP.GE.U32.AND P4, PT, R10.reuse, 0x8, PT ;  /* 0x000000080a00780c */ /* 0x040fe40003f86070 */
[----:B------:R-:W-:Y:S01]  /*1be90*/  ISETP.GE.U32.AND P5, PT, R10, 0x10, PT ;  /* 0x000000100a00780c */ /* 0x000fe20003fa6070 */
[----:B--2---:R-:W-:-:S02]  /*1bea0*/  @!P1 IMAD.MOV.U32 R6, RZ, RZ, R5 ;  /* 0x000000ffff069224 */ /* 0x004fc400078e0005 */
[----:B------:R-:W-:Y:S02]  /*1beb0*/  IMAD.MOV.U32 R5, RZ, RZ, RZ ;  /* 0x000000ffff057224 */ /* 0x000fe400078e00ff */
[----:B---3--:R-:W-:Y:S01]  /*1bec0*/  @!P1 IMAD.MOV.U32 R7, RZ, RZ, R2 ;  /* 0x000000ffff079224 */ /* 0x008fe200078e0002 */
[----:B------:R-:W-:-:S03]  /*1bed0*/  ISETP.NE.AND P1, PT, R10, RZ, PT ;  /* 0x000000ff0a00720c */ /* 0x000fc60003f25270 */
[----:B------:R-:W-:-:S04]  /*1bee0*/  IMAD R2, R7, R6, RZ ;  /* 0x0000000607027224 */ /* 0x000fc800078e02ff */
[----:B------:R-:W-:-:S07]  /*1bef0*/  IMAD.MOV.U32 R13, RZ, RZ, R2 ;  /* 0x000000ffff0d7224 */ /* 0x000fce00078e0002 */
[----:B------:R-:W-:Y:S05]  /*1bf00*/  WARPSYNC.COLLECTIVE R15, `(.L_x_2467) ;  /* 0x000000000f087348 */ /* 0x000fea0003c00000 */
[----:B------:R0:W1:Y:S02]  /*1bf10*/  SHFL.UP P6, R14, R13, R12, R11 ;  /* 0x0400000c0d0e7389 */ /* 0x00006400000c000b */
[----:B01----:R-:W-:Y:S01]  /*1bf20*/  ENDCOLLECTIVE ;  /* 0x000000000000791b */ /* 0x003fe20003800000 */
.L_x_2467:
        /* <DEDUP_REMOVED lines=8> */
.L_x_2468:
        /* <DEDUP_REMOVED lines=8> */
.L_x_2469:
        /* <DEDUP_REMOVED lines=8> */
.L_x_2470:
        /* <DEDUP_REMOVED lines=8> */
.L_x_2471:
        /* <DEDUP_REMOVED lines=9> */
.L_x_2472:
[----:B------:R-:W-:Y:S01]  /*1c1c0*/  IMAD.MOV.U32 R9, RZ, RZ, R14 ;  /* 0x000000ffff097224 */ /* 0x000fe200078e000e */
[----:B------:R-:W-:Y:S06]  /*1c1d0*/  BRA `(.L_x_2473) ;  /* 0xffffffd400707947 */ /* 0x000fec000383ffff */
.L_x_2410:
        /* <DEDUP_REMOVED lines=8> */
.L_x_2475:
[----:B------:R-:W-:Y:S05]  /*1c260*/  BSYNC B0 ;  /* 0x0000000000007941 */ /* 0x000fea0003800000 */
.L_x_2474:
        /* <DEDUP_REMOVED lines=10> */
.L_x_2476:
        /* <DEDUP_REMOVED lines=8> */
.L_x_2477:
        /* <DEDUP_REMOVED lines=8> */
.L_x_2478:
        /* <DEDUP_REMOVED lines=8> */
.L_x_2479:
        /* <DEDUP_REMOVED lines=9> */
.L_x_2480:
[----:B------:R-:W-:Y:S01]  /*1c520*/  IMAD.MOV.U32 R9, RZ, RZ, R14 ;  /* 0x000000ffff097224 */ /* 0x000fe200078e000e */
[----:B------:R-:W-:Y:S06]  /*1c530*/  BRA `(.L_x_2481) ;  /* 0xffffffd400487947 */ /* 0x000fec000383ffff */
.L_x_2412:
[----:B------:R-:W-:Y:S01]  /*1c540*/  BSSY B0, `(.L_x_2482) ;  /* 0x0000006000007945 */ /* 0x000fe20003800000 */
[----:B------:R-:W-:Y:S01]  /*1c550*/  PLOP3.LUT P6, PT, P6, PT, PT, 0x8, 0x0 ;  /* 0x000000000000781c */ /* 0x000fe200037ce170 */
[----:B------:R-:W-:-:S12]  /*1c560*/  IMAD.MOV.U32 R15, RZ, RZ, -0x1 ;  /* 0xffffffffff0f7424 */ /* 0x000fd800078e00ff */
[----:B0-----:R-:W-:Y:S05]  /*1c570*/  WARPSYNC.COLLECTIVE R15, `(.L_x_2483) ;  /* 0x000000000f087348 */ /* 0x001fea0003c00000 */
[----:B------:R-:W-:Y:S01]  /*1c580*/  VOTE.ANY R14, PT, P6 ;  /* 0x00000000000e7806 */ /* 0x000fe200030e0100 */
[----:B0-----:R-:W-:Y:S06]  /*1c590*/  ENDCOLLECTIVE ;  /* 0x000000000000791b */ /* 0x001fec0003800000 */
.L_x_2483:
[----:B------:R-:W-:Y:S05]  /*1c5a0*/  BSYNC B0 ;  /* 0x0000000000007941 */ /* 0x000fea0003800000 */
.L_x_2482:
        /* <DEDUP_REMOVED lines=10> */
.L_x_2484:
[----:B------:R-:W-:Y:S02]  /*1c650*/  IMAD.MOV.U32 R13, RZ, RZ, R7 ;  /* 0x000000ffff0d7224 */ /* 0x000fe400078e0007 */
[----:B------:R-:W-:-:S07]  /*1c660*/  IMAD.MOV.U32 R0, RZ, RZ, R14 ;  /* 0x000000ffff007224 */ /* 0x000fce00078e000e */
[----:B------:R-:W-:Y:S05]  /*1c670*/  WARPSYNC.COLLECTIVE R15, `(.L_x_2485) ;  /* 0x000000000f087348 */ /* 0x000fea0003c00000 */
[----:B------:R0:W1:Y:S02]  /*1c680*/  SHFL.IDX P6, R14, R13, R12, R11 ;  /* 0x0000000c0d0e7389 */ /* 0x00006400000c000b */
[----:B01----:R-:W-:Y:S01]  /*1c690*/  ENDCOLLECTIVE ;  /* 0x000000000000791b */ /* 0x003fe20003800000 */
.L_x_2485:
[----:B------:R-:W-:Y:S02]  /*1c6a0*/  IMAD.MOV.U32 R7, RZ, RZ, R14 ;  /* 0x000000ffff077224 */ /* 0x000fe400078e000e */
[----:B------:R-:W-:-:S05]  /*1c6b0*/  IMAD.IADD R6, R10, 0x1, R16 ;  /* 0x000000010a067824 */ /* 0x000fca00078e0210 */
[----:B------:R0:W-:Y:S01]  /*1c6c0*/  STL [R1+0xc], R6 ;  /* 0x00000c0601007387 */ /* 0x0001e20000100800 */
[----:B------:R-:W-:Y:S05]  /*1c6d0*/  BRA `(.L_x_2486) ;  /* 0xffffffd400287947 */ /* 0x000fea000383ffff */
.L_x_2414:
        /* <DEDUP_REMOVED lines=8> */
.L_x_2488:
[----:B------:R-:W-:Y:S05]  /*1c760*/  BSYNC B0 ;  /* 0x0000000000007941 */ /* 0x000fea0003800000 */
.L_x_2487:
[----:B------:R-:W-:Y:S01]  /*1c770*/  IMAD.MOV.U32 R2, RZ, RZ, R14 ;  /* 0x000000ffff027224 */ /* 0x000fe200078e000e */
[----:B------:R-:W-:Y:S06]  /*1c780*/  BRA `(.L_x_2489) ;  /* 0xffffffd400147947 */ /* 0x000fec000383ffff */
.L_x_2420:
[----:B0-----:R0:W1:Y:S02]  /*1c790*/  SYNCS.PHASECHK.TRANS64.TRYWAIT P0, [R0+URZ+0x36820], R3 ;  /* 0x03682003000075a7 */ /* 0x001064000800017f */
[----:B-1----:R-:W-:Y:S05]  /*1c7a0*/  @!P0 NANOSLEEP.SYNCS 0x989680 ;  /* 0x009896800000895d */ /* 0x002fea0003900000 */
[----:B------:R-:W1:Y:S02]  /*1c7b0*/  @!P0 SYNCS.PHASECHK.TRANS64 P0, [R0+URZ+0x36820], R3 ;  /* 0x03682003000085a7 */ /* 0x000e64000800007f */
[----:B-1----:R-:W-:Y:S05]  /*1c7c0*/  @!P0 BRA `(.L_x_2420) ;  /* 0xfffffffc00f08947 */ /* 0x002fea000383ffff */
[----:B------:R-:W-:Y:S05]  /*1c7d0*/  BRA `(.L_x_2490) ;  /* 0xffffffdc00b87947 */ /* 0x000fea000383ffff */
.L_x_2421:
        /* <DEDUP_REMOVED lines=11> */
.L_x_2492:
[----:B------:R-:W-:Y:S05]  /*1c890*/  BSYNC B0 ;  /* 0x0000000000007941 */ /* 0x000fea0003800000 */
.L_x_2491:
[----:B------:R-:W-:Y:S05]  /*1c8a0*/  BRA `(.L_x_2493) ;  /* 0xffffffdc00a07947 */ /* 0x000fea000383ffff */
.L_x_2424:
[----:B------:R-:W-:Y:S01]  /*1c8b0*/  BSSY B1, `(.L_x_2494) ;  /* 0x0000006000017945 */ /* 0x000fe20003800000 */
[----:B------:R-:W-:-:S07]  /*1c8c0*/  IMAD.MOV.U32 R15, RZ, RZ, -0x1 ;  /* 0xffffffffff0f7424 */ /* 0x000fce00078e00ff */
[----:B01----:R-:W-:Y:S05]  /*1c8d0*/  WARPSYNC.COLLECTIVE R15, `(.L_x_2495) ;  /* 0x000000000f0c7348 */ /* 0x003fea0003c00000 */
[----:B------:R-:W-:Y:S02]  /*1c8e0*/  ELECT P6, UR62, PT ;  /* 0x00000000003e782f */ /* 0x000fe400038c0000 */
[----:B------:R-:W-:Y:S01]  /*1c8f0*/  MOV R14, UR62 ;  /* 0x0000003e000e7c02 */ /* 0x000fe20008000f00 */
[----:B01----:R-:W-:Y:S10]  /*1c900*/  ENDCOLLECTIVE ;  /* 0x000000000000791b */ /* 0x003ff40003800000 */
.L_x_2495:
[----:B------:R-:W-:Y:S05]  /*1c910*/  BSYNC B1 ;  /* 0x0000000000017941 */ /* 0x000fea0003800000 */
.L_x_2494:
[----:B------:R-:W-:Y:S05]  /*1c920*/  BRA `(.L_x_2496) ;  /* 0xffffffdc00987947 */ /* 0x000fea000383ffff */
.L_x_2426:
[----:B0-----:R0:W1:Y:S02]  /*1c930*/  SYNCS.PHASECHK.TRANS64.TRYWAIT P0, [R6+URZ], R5 ;  /* 0x00000005060075a7 */ /* 0x001064000800017f */
[----:B-1----:R-:W-:Y:S05]  /*1c940*/  @!P0 NANOSLEEP.SYNCS 0x989680 ;  /* 0x009896800000895d */ /* 0x002fea0003900000 */
[----:B------:R-:W1:Y:S02]  /*1c950*/  @!P0 SYNCS.PHASECHK.TRANS64 P0, [R6+URZ], R5 ;  /* 0x00000005060085a7 */ /* 0x000e64000800007f */
[----:B-1----:R-:W-:Y:S05]  /*1c960*/  @!P0 BRA `(.L_x_2426) ;  /* 0xfffffffc00f08947 */ /* 0x002fea000383ffff */
[----:B------:R-:W-:Y:S05]  /*1c970*/  BRA `(.L_x_2497) ;  /* 0xffffffdc00d87947 */ /* 0x000fea000383ffff */
.L_x_2427:
[----:B-1----:R1:W2:Y:S02]  /*1c980*/  SYNCS.PHASECHK.TRANS64.TRYWAIT P0, [R7+URZ], R2 ;  /* 0x00000002070075a7 */ /* 0x0022a4000800017f */
[----:B--2---:R-:W-:Y:S05]  /*1c990*/  @!P0 NANOSLEEP.SYNCS 0x989680 ;  /* 0x009896800000895d */ /* 0x004fea0003900000 */
[----:B------:R-:W2:Y:S02]  /*1c9a0*/  @!P0 SYNCS.PHASECHK.TRANS64 P0, [R7+URZ], R2 ;  /* 0x00000002070085a7 */ /* 0x000ea4000800007f */
[----:B--2---:R-:W-:Y:S05]  /*1c9b0*/  @!P0 BRA `(.L_x_2427) ;  /* 0xfffffffc00f08947 */ /* 0x004fea000383ffff */
[----:B------:R-:W-:Y:S05]  /*1c9c0*/  BRA `(.L_x_2498) ;  /* 0xffffffdc00cc7947 */ /* 0x000fea000383ffff */
.L_x_2429:
[----:B--2---:R2:W3:Y:S02]  /*1c9d0*/  SYNCS.PHASECHK.TRANS64.TRYWAIT P0, [R4+URZ], R5 ;  /* 0x00000005040075a7 */ /* 0x0044e4000800017f */
[----:B---3--:R-:W-:Y:S05]  /*1c9e0*/  @!P0 NANOSLEEP.SYNCS 0x989680 ;  /* 0x009896800000895d */ /* 0x008fea0003900000 */
[----:B------:R-:W3:Y:S02]  /*1c9f0*/  @!P0 SYNCS.PHASECHK.TRANS64 P0, [R4+URZ], R5 ;  /* 0x00000005040085a7 */ /* 0x000ee4000800007f */
[----:B---3--:R-:W-:Y:S05]  /*1ca00*/  @!P0 BRA `(.L_x_2429) ;  /* 0xfffffffc00f08947 */ /* 0x008fea000383ffff */
[----:B------:R-:W-:Y:S05]  /*1ca10*/  BRA `(.L_x_2499) ;  /* 0xffffffdc00d07947 */ /* 0x000fea000383ffff */
.L_x_2500:
        /* <DEDUP_REMOVED lines=14> */
.L_x_3029:


//--------------------- .text._ZN7cutlass13device_kernelIN5flash11enable_sm90INS1_16FlashAttnFwdSm90INS1_25CollectiveMainloopFwdSm90ILi2EN4cute5tupleIJNS5_1CILi1EEES8_S8_EEENS6_IJNS7_ILi128EEENS7_ILi112EEENS7_ILi192EEEEEELi192ENS_6half_tEfNS_4arch4Sm90ELb1ELb0ELb0ELb1ELb0ELb1ELb0ELb1ELb1ELb1ELb1ELb0EEENS1_21CollectiveEpilogueFwdINS6_IJSA_SC_SB_EEES9_SE_SG_Li256ELb1ELb1ELb1ELb0EEENS1_36VarlenDynamicPersistentTileSchedulerILi128ELi112ELi256ELi128ELb1ELb1ELb1ELb1ELb1ELb1EEEEEEEEEvNT_6ParamsE --------------------------
	.section	.text._ZN7cutlass13device_kernelIN5flash11enable_sm90INS1_16FlashAttnFwdSm90INS1_25CollectiveMainloopFwdSm90ILi2EN4cute5tupleIJNS5_1CILi1EEES8_S8_EEENS6_IJNS7_ILi128EEENS7_ILi112EEENS7_ILi192EEEEEELi192ENS_6half_tEfNS_4arch4Sm90ELb1ELb0ELb0ELb1ELb0ELb1ELb0ELb1ELb1ELb1ELb1ELb0EEENS1_21CollectiveEpilogueFwdINS6_IJSA_SC_SB_EEES9_SE_SG_Li256ELb1ELb1ELb1ELb0EEENS1_36VarlenDynamicPersistentTileSchedulerILi128ELi112ELi256ELi128ELb1ELb1ELb1ELb1ELb1ELb1EEEEEEEEEvNT_6ParamsE,"ax",@progbits
	.align	128
.text._ZN7cutlass13device_kernelIN5flash11enable_sm90INS1_16FlashAttnFwdSm90INS1_25CollectiveMainloopFwdSm90ILi2EN4cute5tupleIJNS5_1CILi1EEES8_S8_EEENS6_IJNS7_ILi128EEENS7_ILi112EEENS7_ILi192EEEEEELi192ENS_6half_tEfNS_4arch4Sm90ELb1ELb0ELb0ELb1ELb0ELb1ELb0ELb1ELb1ELb1ELb1ELb0EEENS1_21CollectiveEpilogueFwdINS6_IJSA_SC_SB_EEES9_SE_SG_Li256ELb1ELb1ELb1ELb0EEENS1_36VarlenDynamicPersistentTileSchedulerILi128ELi112ELi256ELi128ELb1ELb1ELb1ELb1ELb1ELb1EEEEEEEEEvNT_6ParamsE:
        .type           _ZN7cutlass13device_kernelIN5flash11enable_sm90INS1_16FlashAttnFwdSm90INS1_25CollectiveMainloopFwdSm90ILi2EN4cute5tupleIJNS5_1CILi1EEES8_S8_EEENS6_IJNS7_ILi128EEENS7_ILi112EEENS7_ILi192EEEEEELi192ENS_6half_tEfNS_4arch4Sm90ELb1ELb0ELb0ELb1ELb0ELb1ELb0ELb1ELb1ELb1ELb1ELb0EEENS1_21CollectiveEpilogueFwdINS6_IJSA_SC_SB_EEES9_SE_SG_Li256ELb1ELb1ELb1ELb0EEENS1_36VarlenDynamicPersistentTileSchedulerILi128ELi112ELi256ELi128ELb1ELb1ELb1ELb1ELb1ELb1EEEEEEEEEvNT_6ParamsE,@function
        .size           _ZN7cutlass13device_kernelIN5flash11enable_sm90INS1_16FlashAttnFwdSm90INS1_25CollectiveMainloopFwdSm90ILi2EN4cute5tupleIJNS5_1CILi1EEES8_S8_EEENS6_IJNS7_ILi128EEENS7_ILi112EEENS7_ILi192EEEEEELi192ENS_6half_tEfNS_4arch4Sm90ELb1ELb0ELb0ELb1ELb0ELb1ELb0ELb1ELb1ELb1ELb1ELb0EEENS1_21CollectiveEpilogueFwdINS6_IJSA_SC_SB_EEES9_SE_SG_Li256ELb1ELb1ELb1ELb0EEENS1_36VarlenDynamicPersistentTileSchedulerILi128ELi112ELi256ELi128ELb1ELb1ELb1ELb1ELb1ELb1EEEEEEEEEvNT_6ParamsE,(.L_x_3030 - _ZN7cutlass13device_kernelIN5flash11enable_sm90INS1_16FlashAttnFwdSm90INS1_25CollectiveMainloopFwdSm90ILi2EN4cute5tupleIJNS5_1CILi1EEES8_S8_EEENS6_IJNS7_ILi128EEENS7_ILi112EEENS7_ILi192EEEEEELi192ENS_6half_tEfNS_4arch4Sm90ELb1ELb0ELb0ELb1ELb0ELb1ELb0ELb1ELb1ELb1ELb1ELb0EEENS1_21CollectiveEpilogueFwdINS6_IJSA_SC_SB_EEES9_SE_SG_Li256ELb1ELb1ELb1ELb0EEENS1_36VarlenDynamicPersistentTileSchedulerILi128ELi112ELi256ELi128ELb1ELb1ELb1ELb1ELb1ELb1EEEEEEEEEvNT_6ParamsE)
        .other          _ZN7cutlass13device_kernelIN5flash11enable_sm90INS1_16FlashAttnFwdSm90INS1_25CollectiveMainloopFwdSm90ILi2EN4cute5tupleIJNS5_1CILi1EEES8_S8_EEENS6_IJNS7_ILi128EEENS7_ILi112EEENS7_ILi192EEEEEELi192ENS_6half_tEfNS_4arch4Sm90ELb1ELb0ELb0ELb1ELb0ELb1ELb0ELb1ELb1ELb1ELb1ELb0EEENS1_21CollectiveEpilogueFwdINS6_IJSA_SC_SB_EEES9_SE_SG_Li256ELb1ELb1ELb1ELb0EEENS1_36VarlenDynamicPersistentTileSchedulerILi128ELi112ELi256ELi128ELb1ELb1ELb1ELb1ELb1ELb1EEEEEEEEEvNT_6ParamsE,@"STO_CUDA_ENTRY STV_DEFAULT"
_ZN7cutlass13device_kernelIN5flash11enable_sm90INS1_16FlashAttnFwdSm90INS1_25CollectiveMainloopFwdSm90ILi2EN4cute5tupleIJNS5_1CILi1EEES8_S8_EEENS6_IJNS7_ILi128EEENS7_ILi112EEENS7_ILi192EEEEEELi192ENS_6half_tEfNS_4arch4Sm90ELb1ELb0ELb0ELb1ELb0ELb1ELb0ELb1ELb1ELb1ELb1ELb0EEENS1_21CollectiveEpilogueFwdINS6_IJSA_SC_SB_EEES9_SE_SG_Li256ELb1ELb1ELb1ELb0EEENS1_36VarlenDynamicPersistentTileSchedulerILi128ELi112ELi256ELi128ELb1ELb1ELb1ELb1ELb1ELb1EEEEEEEEEvNT_6ParamsE:
        /* <DEDUP_REMOVED lines=24> */
.L_x_2502:
[----:B------:R-:W-:Y:S05]  /*0180*/  BSYNC B0 ;  /* 0x0000000000007941 */ /* 0x000fea0003800000 */
.L_x_2501:
        /* <DEDUP_REMOVED lines=41> */
.L_x_2503:
        /* <DEDUP_REMOVED lines=22> */
.L_x_2504:
        /* <DEDUP_REMOVED lines=18> */
.L_x_2505:
        /* <DEDUP_REMOVED lines=22> */
.L_x_2506:
        /* <DEDUP_REMOVED lines=22> */
.L_x_2507:
        /* <DEDUP_REMOVED lines=10> */
.L_x_2510:
        /* <DEDUP_REMOVED lines=19> */
[----:B------:R-:W-:Y:S01]  /*0b30*/  CS2R R208, SRZ ;  /* 0x0000000000d07805 */ /* 0x000fe2000001ff00 */
[----:B------:R-:W-:Y:S01]  /*0b40*/  IMAD.MOV.U32 R17, RZ, RZ, RZ ;  /* 0x000000ffff117224 */ /* 0x000fe200078e00ff */
[----:B------:R-:W-:Y:S02]  /*0b50*/  SHF.R.S32.HI R3, RZ, 0x1f, R6 ;  /* 0x0000001fff037819 */ /* 0x000fe40000011406 */
[----:B------:R-:W-:Y:S02]  /*0b60*/  MOV R205, RZ ;  /* 0x000000ff00cd7202 */ /* 0x000fe40000000f00 */
[----:B0-----:R-:W-:-:S04]  /*0b70*/  LEA.HI R2, R3, R6, RZ, 0x4 ;  /* 0x0000000603027211 */ /* 0x001fc800078f20ff */
[----:B------:R-:W-:Y:S01]  /*0b80*/  SHF.R.S32.HI R7, RZ, 0x4, R2 ;  /* 0x00000004ff077819 */ /* 0x000fe20000011402 */
[----:B------:R-:W-:-:S03]  /*0b90*/  UIADD3 UR4, UR4, 0x15400, URZ ;  /* 0x0001540004047890 */ /* 0x000fc6000fffe03f */
[----:B------:R-:W-:-:S04]  /*0ba0*/  LEA.HI R4, R2, R7, RZ, 0x1 ;  /* 0x0000000702047211 */ /* 0x000fc800078f08ff */
[----:B------:R-:W-:-:S05]  /*0bb0*/  LOP3.LUT R4, R4, 0x1ffffffe, RZ, 0xc0, !PT ;  /* 0x1ffffffe04047812 */ /* 0x000fca00078ec0ff */
[----:B------:R-:W-:Y:S01]  /*0bc0*/  IMAD.IADD R7, R7, 0x1, -R4 ;  /* 0x0000000107077824 */ /* 0x000fe200078e0a04 */
        /* <DEDUP_REMOVED lines=9> */
[----:B------:R0:W-:Y:S03]  /*0c60*/  STL [R1+0x6c], R21 ;  /* 0x00006c1501007387 */ /* 0x0001e60000100800 */
        /* <DEDUP_REMOVED lines=9> */
[----:B------:R-:W-:Y:S01]  /*0d00*/  IMAD.SHL.U32 R225, R12, 0x2, RZ ;  /* 0x000000020ce17824 */ /* 0x000fe200078e00ff */
[----:B------:R-:W-:Y:S02]  /*0d10*/  IADD3 R11, R8, -R11, RZ ;  /* 0x8000000b080b7210 */ /* 0x000fe40007ffe0ff */
[----:B------:R-:W-:Y:S01]  /*0d20*/  LEA.HI R8, R3, R6, RZ, 0x2 ;  /* 0x0000000603087211 */ /* 0x000fe200078f10ff */
[C---:B------:R-:W-:Y:S01]  /*0d30*/  VIADD R29, R225.reuse, 0x10 ;  /* 0x00000010e11d7836 */ /* 0x040fe20000000000 */
[----:B------:R-:W-:Y:S01]  /*0d40*/  LEA.HI R0, R0, R5, RZ, 0x1 ;  /* 0x0000000500007211 */ /* 0x000fe200078f08ff */
[C---:B------:R-:W-:Y:S01]  /*0d50*/  VIADD R26, R225.reuse, 0x28 ;  /* 0x00000028e11a7836 */ /* 0x040fe20000000000 */
[----:B------:R-:W-:Y:S01]  /*0d60*/  LOP3.LUT R3, R2, 0x3fffff0, RZ, 0xc0, !PT ;  /* 0x03fffff002037812 */ /* 0x000fe200078ec0ff */
[C---:B------:R-:W-:Y:S01]  /*0d70*/  VIADD R27, R225.reuse, 0x20 ;  /* 0x00000020e11b7836 */ /* 0x040fe20000000000 */
[----:B------:R-:W-:Y:S01]  /*0d80*/  LOP3.LUT R0, R0, 0x3fffffe, RZ, 0xc0, !PT ;  /* 0x03fffffe00007812 */ /* 0x000fe200078ec0ff */
[----:B------:R-:W-:Y:S01]  /*0d90*/  VIADD R24, R225, 0x38 ;  /* 0x00000038e1187836 */ /* 0x000fe20000000000 */
[----:B------:R-:W-:Y:S01]  /*0da0*/  SHF.R.S32.HI R2, RZ, 0x5, R9 ;  /* 0x00000005ff027819 */ /* 0x000fe20000011409 */
[----:B------:R-:W-:Y:S01]  /*0db0*/  IMAD.IADD R3, R6, 0x1, -R3 ;  /* 0x0000000106037824 */ /* 0x000fe200078e0a03 */
[----:B------:R-:W-:Y:S01]  /*0dc0*/  SHF.R.S32.HI R204, RZ, 0x2, R8 ;  /* 0x00000002ffcc7819 */ /* 0x000fe20000011408 */
[----:B------:R-:W-:Y:S01]  /*0dd0*/  IMAD.IADD R0, R5, 0x1, -R0 ;  /* 0x0000000105007824 */ /* 0x000fe200078e0a00 */
[----:B------:R-:W-:Y:S01]  /*0de0*/  LOP3.LUT R9, R8, 0xfffffffc, RZ, 0xc0, !PT ;  /* 0xfffffffc08097812 */ /* 0x000fe200078ec0ff */
[----:B------:R-:W-:Y:S01]  /*0df0*/  IMAD R11, R2, 0x10, R11 ;  /* 0x00000010020b7824 */ /* 0x000fe200078e020b */
[----:B------:R-:W-:Y:S01]  /*0e00*/  IADD3 R30, R225, 0x8, RZ ;  /* 0x00000008e11e7810 */ /* 0x000fe20007ffe0ff */
[----:B------:R-:W-:Y:S01]  /*0e10*/  IMAD R10, R4, 0x10, R3 ;  /* 0x00000010040a7824 */ /* 0x000fe200078e0203 */
[----:B------:R-:W-:Y:S01]  /*0e20*/  SHF.R.S32.HI R3, RZ, 0x1f, R8 ;  /* 0x0000001fff037819 */ /* 0x000fe20000011408 */
[----:B------:R-:W-:Y:S01]  /*0e30*/  VIADD R234, R204, 0x40 ;  /* 0x00000040ccea7836 */ /* 0x000fe20000000000 */
[----:B------:R-:W-:Y:S01]  /*0e40*/  LEA R20, R0, R11, 0x6 ;  /* 0x0000000b00147211 */ /* 0x000fe200078e30ff */
[----:B------:R-:W-:Y:S01]  /*0e50*/  IMAD.U32 R0, RZ, RZ, UR5 ;  /* 0x00000005ff007e24 */ /* 0x000fe2000f8e00ff */
[----:B------:R-:W-:Y:S01]  /*0e60*/  LEA.HI R3, R3, R204, RZ, 0x3 ;  /* 0x000000cc03037211 */ /* 0x000fe200078f18ff */
[----:B------:R-:W-:Y:S01]  /*0e70*/  IMAD.IADD R6, R6, 0x1, -R9 ;  /* 0x0000000106067824 */ /* 0x000fe200078e0a09 */
[----:B0-----:R-:W-:Y:S01]  /*0e80*/  IADD3 R21, R225, 0x40, RZ ;  /* 0x00000040e1157810 */ /* 0x001fe20007ffe0ff */
[----:B------:R-:W-:Y:S01]  /*0e90*/  IMAD.SHL.U32 R215, R234, 0x40, RZ ;  /* 0x00000040ead77824 */ /* 0x000fe200078e00ff */
[----:B------:R-:W-:Y:S01]  /*0ea0*/  STL [R1+0x70], R20 ;  /* 0x0000701401007387 */ /* 0x000fe20000100800 */
[----:B------:R-:W-:Y:S01]  /*0eb0*/  IMAD R2, R10, 0x8, R7 ;  /* 0x000000080a027824 */ /* 0x000fe200078e0207 */
[----:B------:R-:W-:Y:S01]  /*0ec0*/  LOP3.LUT R3, R3, 0xfffffff8, RZ, 0xc0, !PT ;  /* 0xfffffff803037812 */ /* 0x000fe200078ec0ff */
[----:B------:R-:W-:Y:S01]  /*0ed0*/  IMAD.U32 R5, RZ, RZ, UR4 ;  /* 0x00000004ff057e24 */ /* 0x000fe2000f8e00ff */
[----:B------:R0:W-:Y:S01]  /*0ee0*/  STL [R1+0x4c], R0 ;  /* 0x00004c0001007387 */ /* 0x0001e20000100800 */
[----:B------:R-:W-:Y:S01]  /*0ef0*/  SHF.R.S32.HI R7, RZ, 0x1f, R234 ;  /* 0x0000001fff077819 */ /* 0x000fe200000114ea */
[----:B------:R-:W-:Y:S01]  /*0f00*/  IMAD.MOV.U32 R9, RZ, RZ, R13 ;  /* 0x000000ffff097224 */ /* 0x000fe200078e000d */
[----:B------:R-:W-:Y:S01]  /*0f10*/  LOP3.LUT R215, R215, 0x1c0, RZ, 0xc0, !PT ;  /* 0x000001c0d7d77812 */ /* 0x000fe200078ec0ff */
[----:B------:R1:W-:Y:S01]  /*0f20*/  STL [R1+0x50], R5 ;  /* 0x0000500501007387 */ /* 0x0003e20000100800 */
[----:B------:R-:W-:Y:S01]  /*0f30*/  IMAD.IADD R3, R204, 0x1, -R3 ;  /* 0x00000001cc037824 */ /* 0x000fe200078e0a03 */
[----:B------:R-:W-:Y:S01]  /*0f40*/  LEA.HI R7, R7, R234, RZ, 0x3 ;  /* 0x000000ea07077211 */ /* 0x000fe200078f18ff */
[C---:B------:R-:W-:Y:S01]  /*0f50*/  IMAD.SHL.U32 R18, R6.reuse, 0x8, RZ ;  /* 0x0000000806127824 */ /* 0x040fe200078e00ff */
[C---:B------:R-:W-:Y:S01]  /*0f60*/  SHF.L.U32 R22, R6.reuse, 0x2, RZ ;  /* 0x0000000206167819 */ /* 0x040fe200000006ff */
[----:B------:R-:W-:Y:S01]  /*0f70*/  VIADD R13, R225, 0x58 ;  /* 0x00000058e10d7836 */ /* 0x000fe20000000000 */
[----:B0-----:R-:W-:Y:S01]  /*0f80*/  LEA.HI R0, R6, R6, RZ, 0x1 ;  /* 0x0000000606007211 */ /* 0x001fe200078f08ff */
[----:B------:R-:W-:Y:S01]  /*0f90*/  IMAD.SHL.U32 R7, R7, 0x40, RZ ;  /* 0x0000004007077824 */ /* 0x000fe200078e00ff */
[----:B------:R-:W-:Y:S01]  /*0fa0*/  SHF.L.U32 R3, R3, 0x6, RZ ;  /* 0x0000000603037819 */ /* 0x000fe200000006ff */
[----:B------:R-:W-:Y:S01]  /*0fb0*/  IMAD.MOV.U32 R10, RZ, RZ, R14 ;  /* 0x000000ffff0a7224 */ /* 0x000fe200078e000e */
[----:B-1----:R-:W-:Y:S01]  /*0fc0*/  LOP3.LUT R5, R0, 0x1ffffffe, RZ, 0xc0, !PT ;  /* 0x1ffffffe00057812 */ /* 0x002fe200078ec0ff */
[----:B------:R-:W-:Y:S01]  /*0fd0*/  IMAD.MOV.U32 R11, RZ, RZ, R15 ;  /* 0x000000ffff0b7224 */ /* 0x000fe200078e000f */
[----:B------:R-:W-:Y:S01]  /*0fe0*/  SHF.R.U32.HI R0, RZ, 0x3, R215 ;  /* 0x00000003ff007819 */ /* 0x000fe200000116d7 */
[----:B------:R-:W-:Y:S01]  /*0ff0*/  IMAD.SHL.U32 R0, R2, 0x8, RZ ;  /* 0x0000000802007824 */ /* 0x000fe200078e00ff */
[----:B------:R-:W-:Y:S01]  /*1000*/  LOP3.LUT R216, R3, 0x1c0, RZ, 0xc0, !PT ;  /* 0x000001c003d87812 */ /* 0x000fe200078ec0ff */
[----:B------:R-:W-:Y:S01]  /*1010*/  IMAD.IADD R5, R6, 0x1, -R5 ;  /* 0x0000000106057824 */ /* 0x000fe200078e0a05 */
[----:B------:R-:W-:Y:S01]  /*1020*/  SHF.R.S32.HI R2, RZ, 0x1f, R29 ;  /* 0x0000001fff027819 */ /* 0x000fe2000001141d */
[C---:B------:R-:W-:Y:S01]  /*1030*/  VIADD R6, R225.reuse, 0x70 ;  /* 0x00000070e1067836 */ /* 0x040fe20000000000 */
[----:B------:R0:W-:Y:S01]  /*1040*/  STL [R1+0x74], R0 ;  /* 0x0000740001007387 */ /* 0x0001e20000100800 */
[----:B------:R-:W-:Y:S01]  /*1050*/  VIADD R14, R225, 0x50 ;  /* 0x00000050e10e7836 */ /* 0x000fe20000000000 */
[----:B------:R-:W-:Y:S01]  /*1060*/  LOP3.LUT R219, R7, 0xfffffe00, RZ, 0xc0, !PT ;  /* 0xfffffe0007db7812 */ /* 0x000fe200078ec0ff */
[C---:B------:R-:W-:Y:S01]  /*1070*/  VIADD R28, R225.reuse, 0x18 ;  /* 0x00000018e11c7836 */ /* 0x040fe20000000000 */
[----:B------:R-:W-:Y:S01]  /*1080*/  SHF.R.S32.HI R2, RZ, 0x1f, R26 ;  /* 0x0000001fff027819 */ /* 0x000fe2000001141a */
[C---:B------:R-:W-:Y:S01]  /*1090*/  VIADD R25, R225.reuse, 0x30 ;  /* 0x00000030e1197836 */ /* 0x040fe20000000000 */
[C---:B------:R-:W-:Y:S01]  /*10a0*/  IADD3 R4, R225.reuse, 0x78, RZ ;  /* 0x00000078e1047810 */ /* 0x040fe20007ffe0ff */
[C---:B------:R-:W-:Y:S01]  /*10b0*/  VIADD R15, R225.reuse, 0x48 ;  /* 0x00000048e10f7836 */ /* 0x040fe20000000000 */
[----:B------:R-:W-:Y:S01]  /*10c0*/  SHF.R.S32.HI R7, RZ, 0x1f, R30 ;  /* 0x0000001fff077819 */ /* 0x000fe2000001141e */
[C---:B------:R-:W-:Y:S01]  /*10d0*/  VIADD R12, R225.reuse, 0x60 ;  /* 0x00000060e10c7836 */ /* 0x040fe20000000000 */
[----:B------:R-:W-:Y:S01]  /*10e0*/  SHF.R.S32.HI R2, RZ, 0x1f, R21 ;  /* 0x0000001fff027819 */ /* 0x000fe20000011415 */
[C---:B0-----:R-:W-:Y:S01]  /*10f0*/  VIADD R0, R225.reuse, 0x88 ;  /* 0x00000088e1007836 */ /* 0x041fe20000000000 */
        /* <DEDUP_REMOVED lines=12> */
[----:B------:R-:W-:Y:S01]  /*11c0*/  SHF.R.U32.HI R217, RZ, 0x3, R216 ;  /* 0x00000003ffd97819 */ /* 0x000fe200000116d8 */
[C---:B------:R-:W-:Y:S01]  /*11d0*/  VIADD R212, R22.reuse, 0x30 ;  /* 0x0000003016d47836 */ /* 0x040fe20000000000 */
[----:B------:R-:W-:Y:S01]  /*11e0*/  SHF.R.S32.HI R28, RZ, 0x1f, R28 ;  /* 0x0000001fff1c7819 */ /* 0x000fe2000001141c */
[C---:B------:R-:W-:Y:S01]  /*11f0*/  VIADD R214, R22.reuse, 0x50 ;  /* 0x0000005016d67836 */ /* 0x040fe20000000000 */
[----:B------:R-:W-:Y:S01]  /*1200*/  SHF.R.S32.HI R25, RZ, 0x1f, R25 ;  /* 0x0000001fff197819 */ /* 0x000fe20000011419 */
[C---:B------:R-:W-:Y:S01]  /*1210*/  IMAD.IADD R206, R22.reuse, 0x1, R211 ;  /* 0x0000000116ce7824 */ /* 0x040fe200078e02d3 */
[----:B------:R-:W-:Y:S01]  /*1220*/  SHF.R.S32.HI R15, RZ, 0x1f, R15 ;  /* 0x0000001fff0f7819 */ /* 0x000fe2000001140f */
[----:B------:R-:W-:Y:S01]  /*1230*/  IMAD.IADD R207, R22, 0x1, R210 ;  /* 0x0000000116cf7824 */ /* 0x000fe200078e02d2 */
[----:B------:R-:W-:Y:S01]  /*1240*/  SHF.R.S32.HI R12, RZ, 0x1f, R12 ;  /* 0x0000001fff0c7819 */ /* 0x000fe2000001140c */
[----:B------:R-:W-:Y:S01]  /*1250*/  VIADD R235, R225, 0x98 ;  /* 0x00000098e1eb7836 */ /* 0x000fe20000000000 */
[----:B------:R-:W-:Y:S01]  /*1260*/  SHF.R.S32.HI R7, RZ, 0x1f, R8 ;  /* 0x0000001fff077819 */ /* 0x000fe20000011408 */
[----:B------:R-:W-:Y:S01]  /*1270*/  IMAD R227, R5, 0x8, R20 ;  /* 0x0000000805e37824 */ /* 0x000fe200078e0214 */
[----:B------:R-:W-:-:S02]  /*1280*/  SHF.R.S32.HI R4, RZ, 0x1f, R4 ;  /* 0x0000001fff047819 */ /* 0x000fc40000011404 */
[----:B------:R-:W-:Y:S02]  /*1290*/  SHF.R.S32.HI R3, RZ, 0x1f, R3 ;  /* 0x0000001fff037819 */ /* 0x000fe40000011403 */
[----:B------:R-:W-:-:S07]  /*12a0*/  SHF.R.S32.HI R0, RZ, 0x1f, R237 ;  /* 0x0000001fff007819 */ /* 0x000fce00000114ed */
.L_x_2742:
[----:B0-----:R-:W0:Y:S01]  /*12b0*/  LDC.64 R230, c[0x0][0xc88] ;  /* 0x00032200ffe67b82 */ /* 0x001e220000000a00 */
[----:B------:R-:W-:Y:S01]  /*12c0*/  ULDC.64 UR4, c[0x0][0xa28] ;  /* 0x00028a0000047ab9 */ /* 0x000fe20000000a00 */
[----:B------:R-:W-:Y:S01]  /*12d0*/  ULDC.64 UR8, c[0x0][0xa18] ;  /* 0x0002860000087ab9 */ /* 0x000fe20000000a00 */
[----:B------:R-:W-:Y:S01]  /*12e0*/  ULDC.64 UR6, c[0x0][0xa08] ;  /* 0x0002820000067ab9 */ /* 0x000fe20000000a00 */
[----:B0-----:R-:W-:-:S06]  /*12f0*/  IMAD.WIDE R230, R11, 0x4, R230 ;  /* 0x000000040be67825 */ /* 0x001fcc00078e02e6 */
[----:B--2---:R-:W2:Y:S01]  /*1300*/  LDG.E R230, desc[UR60][R230.64] ;  /* 0x0000003ce6e67981 */ /* 0x004ea2000c1e1900 */
[----:B------:R-:W-:Y:S01]  /*1310*/  ISETP.NE.U32.AND P2, PT, RZ, UR4, PT ;  /* 0x00000004ff007c0c */ /* 0x000fe2000bf45070 */
[----:B------:R-:W-:Y:S01]  /*1320*/  IMAD.MOV.U32 R26, RZ, RZ, RZ ;  /* 0x000000ffff1a7224 */ /* 0x000fe200078e00ff */
[----:B------:R-:W-:Y:S02]  /*1330*/  ISETP.NE.U32.AND P1, PT, RZ, UR8, PT ;  /* 0x00000008ff007c0c */ /* 0x000fe4000bf25070 */
[----:B------:R-:W-:Y:S02]  /*1340*/  ISETP.NE.AND.EX P2, PT, RZ, UR5, PT, P2 ;  /* 0x00000005ff007c0c */ /* 0x000fe4000bf45320 */
[----:B------:R-:W-:Y:S02]  /*1350*/  ISETP.NE.AND.EX P1, PT, RZ, UR9, PT, P1 ;  /* 0x00000009ff007c0c */ /* 0x000fe4000bf25310 */
[----:B------:R-:W-:Y:S02]  /*1360*/  ISETP.NE.U32.AND P0, PT, RZ, UR6, PT ;  /* 0x00000006ff007c0c */ /* 0x000fe4000bf05070 */
[----:B------:R-:W-:-:S02]  /*1370*/  MOV R8, RZ ;  /* 0x000000ff00087202 */ /* 0x000fc40000000f00 */
[----:B------:R-:W-:Y:S02]  /*1380*/  ISETP.NE.AND.EX P0, PT, RZ, UR7, PT, P0 ;  /* 0x00000007ff007c0c */ /* 0x000fe4000bf05300 */
[----:B--2-4-:R-:W-:Y:S01]  /*1390*/  SHF.R.S32.HI R0, RZ, 0x1f, R230 ;  /* 0x0000001fff007819 */ /* 0x014fe200000114e6 */
[C---:B------:R-:W-:Y:S02]  /*13a0*/  IMAD.SHL.U32 R231, R230.reuse, 0x4, RZ ;  /* 0x00000004e6e77824 */ /* 0x040fe400078e00ff */
[C---:B---3--:R-:W-:Y:S02]  /*13b0*/  @P2 LEA R2, P3, R230.reuse, UR4, 0x2 ;  /* 0x00000004e6022c11 */ /* 0x048fe4000f8610ff */
[C-C-:B------:R-:W-:Y:S01]  /*13c0*/  SHF.L.U64.HI R232, R230.reuse, 0x2, R0.reuse ;  /* 0x00000002e6e87819 */ /* 0x140fe20000010200 */
[----:B------:R0:W-:Y:S01]  /*13d0*/  STL [R1+0x68], R0 ;  /* 0x0000680001007387 */ /* 0x0001e20000100800 */
[----:B------:R-:W-:Y:S01]  /*13e0*/  @P2 LEA.HI.X R3, R230, UR5, R0, 0x2, P3 ;  /* 0x00000005e6032c11 */ /* 0x000fe200098f1400 */
[----:B------:R-:W-:Y:S01]  /*13f0*/  ULDC UR4, c[0x0][0x288] ;  /* 0x0000a20000047ab9 */ /* 0x000fe20000000800 */
[----:B------:R-:W-:-:S03]  /*1400*/  IADD3 R6, P4, R231, UR6, RZ ;  /* 0x00000006e7067c10 */ /* 0x000fc6000ff9e0ff */
[----:B------:R1:W5:Y:S01]  /*1410*/  @P2 LDG.E R8, desc[UR60][R2.64] ;  /* 0x0000003c02082981 */ /* 0x000362000c1e1900 */
[----:B------:R-:W-:Y:S01]  /*1420*/  @P1 IADD3 R4, P2, R231, UR8, RZ ;  /* 0x00000008e7041c10 */ /* 0x000fe2000ff5e0ff */
[----:B------:R-:W-:Y:S01]  /*1430*/  IMAD.U32 R224, RZ, RZ, UR4 ;  /* 0x00000004ffe07e24 */ /* 0x000fe2000f8e00ff */
[C---:B------:R-:W-:Y:S01]  /*1440*/  IADD3.X R7, R232.reuse, UR7, RZ, P4, !PT ;  /* 0x00000007e8077c10 */ /* 0x040fe2000a7fe4ff */
[----:B------:R-:W-:Y:S01]  /*1450*/  ULDC.64 UR4, c[0x0][0x418] ;  /* 0x0001060000047ab9 */ /* 0x000fe20000000a00 */
[----:B------:R-:W-:-:S03]  /*1460*/  @P1 IADD3.X R5, R232, UR9, RZ, P2, !PT ;  /* 0x00000009e8051c10 */ /* 0x000fc600097fe4ff */
[----:B------:R2:W5:Y:S01]  /*1470*/  @P0 LDG.E R26, desc[UR60][R6.64] ;  /* 0x0000003c061a0981 */ /* 0x000562000c1e1900 */
[----:B------:R-:W-:Y:S01]  /*1480*/  UISETP.NE.U32.AND UP0, UPT, UR4, URZ, UPT ;  /* 0x0000003f0400728c */ /* 0x000fe2000bf05070 */
[C---:B-1----:R-:W-:Y:S01]  /*1490*/  LOP3.LUT R2, R10.reuse, 0xff000000, RZ, 0xc0, !PT ;  /* 0xff0000000a027812 */ /* 0x042fe200078ec0ff */
[----:B------:R-:W-:Y:S01]  /*14a0*/  ULDC.64 UR8, c[0x0][0xa20] ;  /* 0x0002880000087ab9 */ /* 0x000fe20000000a00 */
[----:B------:R2:W5:Y:S01]  /*14b0*/  @P1 LDG.E R224, desc[UR60][R4.64] ;  /* 0x0000003c04e01981 */ /* 0x000562000c1e1900 */
[----:B------:R-:W-:Y:S01]  /*14c0*/  UISETP.NE.AND.EX UP0, UPT, UR5, URZ, UPT, UP0 ;  /* 0x0000003f0500728c */ /* 0x000fe2000bf05300 */
[----:B------:R-:W-:Y:S01]  /*14d0*/  ULDC UR4, c[0x0][0x424] ;  /* 0x0001090000047ab9 */ /* 0x000fe20000000800 */
[----:B------:R-:W-:Y:S02]  /*14e0*/  ISETP.NE.U32.AND P2, PT, RZ, UR8, PT ;  /* 0x00000008ff007c0c */ /* 0x000fe4000bf45070 */
[----:B------:R-:W-:Y:S01]  /*14f0*/  USEL UR4, UR4, 0x1, UP0 ;  /* 0x0000000104047887 */ /* 0x000fe20008000000 */
[----:B------:R-:W-:Y:S01]  /*1500*/  ULDC UR5, c[0x0][0x2f0] ;  /* 0x0000bc0000057ab9 */ /* 0x000fe20000000800 */
[----:B0-----:R-:W-:-:S02]  /*1510*/  LOP3.LUT R0, R10, 0xff0000, RZ, 0xc0, !PT ;  /* 0x00ff00000a007812 */ /* 0x001fc400078ec0ff */
[----:B------:R-:W-:Y:S01]  /*1520*/  UIMAD UR4, UR4, UR5, URZ ;  /* 0x00000005040472a4 */ /* 0x000fe2000f8e023f */
[----:B------:R-:W-:Y:S02]  /*1530*/  SHF.R.U32.HI R3, RZ, 0x8, R2 ;  /* 0x00000008ff037819 */ /* 0x000fe40000011602 */
[----:B------:R-:W-:Y:S01]  /*1540*/  ISETP.NE.AND.EX P2, PT, RZ, UR9, PT, P2 ;  /* 0x00000009ff007c0c */ /* 0x000fe2000bf45320 */
[----:B------:R-:W-:Y:S01]  /*1550*/  ULDC UR5, c[0x0][0x348] ;  /* 0x0000d20000057ab9 */ /* 0x000fe20000000800 */
[----:B------:R-:W-:Y:S02]  /*1560*/  LEA.HI R229, R0, R3, RZ, 0x10 ;  /* 0x0000000300e57211 */ /* 0x000fe400078f80ff */
        /* <DEDUP_REMOVED lines=11> */
.L_x_2512:
[----:B------:R-:W-:Y:S02]  /*1620*/  IMAD.U32 R2, RZ, RZ, UR5 ;  /* 0x00000005ff027e24 */ /* 0x000fe4000f8e00ff */
[----:B------:R-:W-:Y:S01]  /*1630*/  IMAD.U32 R25, RZ, RZ, UR4 ;  /* 0x00000004ff197e24 */ /* 0x000fe2000f8e00ff */
[----:B------:R-:W-:Y:S06]  /*1640*/  @!P2 BRA `(.L_x_2513) ;  /* 0x000000000010a947 */ /* 0x000fec0003800000 */
[----:B------:R-:W-:-:S04]  /*1650*/  IADD3 R4, P0, R231, UR8, RZ ;  /* 0x00000008e7047c10 */ /* 0x000fc8000ff1e0ff */
[----:B------:R-:W-:-:S05]  /*1660*/  IADD3.X R5, R232, UR9, RZ, P0, !PT ;  /* 0x00000009e8057c10 */ /* 0x000fca00087fe4ff */
[----:B------:R0:W5:Y:S01]  /*1670*/  LDG.E R25, desc[UR60][R4.64] ;  /* 0x0000003c04197981 */ /* 0x000162000c1e1900 */
[----:B------:R-:W-:Y:S05]  /*1680*/  BRA `(.L_x_2514) ;  /* 0x0000000000107947 */ /* 0x000fea0003800000 */
.L_x_2513:
[----:B------:R-:W-:Y:S05]  /*1690*/  @!P0 BRA `(.L_x_2514) ;  /* 0x00000000000c8947 */ /* 0x000fea0003800000 */
[----:B------:R-:W2:Y:S04]  /*16a0*/  LDG.E R0, desc[UR60][R6.64] ;  /* 0x0000003c06007981 */ /* 0x000ea8000c1e1900 */
[----:B------:R-:W2:Y:S02]  /*16b0*/  LDG.E R25, desc[UR60][R6.64+0x4] ;  /* 0x0000043c06197981 */ /* 0x000ea4000c1e1900 */
[----:B--2---:R-:W-:-:S07]  /*16c0*/  IMAD.IADD R25, R25, 0x1, -R0 ;  /* 0x0000000119197824 */ /* 0x004fce00078e0a00 */
.L_x_2514:
[----:B------:R-:W-:Y:S01]  /*16d0*/  ULDC.64 UR4, c[0x0][0xa10] ;  /* 0x0002840000047ab9 */ /* 0x000fe20000000a00 */
[----:B------:R-:W1:Y:S01]  /*16e0*/  LDC R10, c[0x0][0x448] ;  /* 0x00011200ff0a7b82 */ /* 0x000e620000000800 */
[----:B------:R-:W-:-:S04]  /*16f0*/  ISETP.NE.U32.AND P0, PT, RZ, UR4, PT ;  /* 0x00000004ff007c0c */ /* 0x000fc8000bf05070 */
[----:B------:R-:W-:Y:S01]  /*1700*/  ISETP.NE.AND.EX P0, PT, RZ, UR5, PT, P0 ;  /* 0x00000005ff007c0c */ /* 0x000fe2000bf05300 */
[----:B------:R-:W-:-:S12]  /*1710*/  ULDC.64 UR4, c[0x0][0xa30] ;  /* 0x00028c0000047ab9 */ /* 0x000fd80000000a00 */
[----:B0-----:R-:W0:Y:S02]  /*1720*/  @P0 LDC.64 R4, c[0x0][0xa10] ;  /* 0x00028400ff040b82 */ /* 0x001e240000000a00 */
[----:B0-----:R-:W-:-:S05]  /*1730*/  @P0 IMAD.WIDE R4, R230, 0x4, R4 ;  /* 0x00000004e6040825 */ /* 0x001fca00078e0204 */
[----:B------:R-:W2:Y:S04]  /*1740*/  @P0 LDG.E R0, desc[UR60][R4.64] ;  /* 0x0000003c04000981 */ /* 0x000ea8000c1e1900 */
[----:B------:R0:W2:Y:S01]  /*1750*/  @P0 LDG.E R3, desc[UR60][R4.64+0x4] ;  /* 0x0000043c04030981 */ /* 0x0000a2000c1e1900 */
[----:B------:R-:W-:Y:S02]  /*1760*/  ISETP.NE.U32.AND P1, PT, RZ, UR4, PT ;  /* 0x00000004ff007c0c */ /* 0x000fe4000bf25070 */
[----:B-----5:R-:W-:Y:S02]  /*1770*/  MOV R146, R25 ;  /* 0x0000001900927202 */ /* 0x020fe40000000f00 */
[----:B------:R-:W-:-:S13]  /*1780*/  ISETP.NE.AND.EX P1, PT, RZ, UR5, PT, P1 ;  /* 0x00000005ff007c0c */ /* 0x000fda000bf25310 */
[----:B------:R-:W-:-:S04]  /*1790*/  @P1 IADD3 R6, P2, R231, UR4, RZ ;  /* 0x00000004e7061c10 */ /* 0x000fc8000ff5e0ff */
[----:B------:R-:W-:-:S05]  /*17a0*/  @P1 IADD3.X R7, R232, UR5, RZ, P2, !PT ;  /* 0x00000005e8071c10 */ /* 0x000fca00097fe4ff */
[----:B------:R3:W5:Y:S01]  /*17b0*/  @P1 LDG.E R146, desc[UR60][R6.64] ;  /* 0x0000003c06921981 */ /* 0x000762000c1e1900 */
[----:B-1----:R-:W-:Y:S01]  /*17c0*/  ISETP.NE.AND P1, PT, R10, 0x1, PT ;  /* 0x000000010a00780c */ /* 0x002fe20003f25270 */
[----:B------:R-:W-:Y:S01]  /*17d0*/  IMAD.SHL.U32 R223, R9, 0x80, RZ ;  /* 0x0000008009df7824 */ /* 0x000fe200078e00ff */
[----:B------:R-:W-:Y:S01]  /*17e0*/  BSSY B0, `(.L_x_2515) ;  /* 0x0000037000007945 */ /* 0x000fe20003800000 */
[----:B------:R-:W-:Y:S01]  /*17f0*/  IMAD.IADD R9, R25, 0x1, -R8 ;  /* 0x0000000119097824 */ /* 0x000fe200078e0a08 */
[----:B------:R-:W-:Y:S01]  /*1800*/  LOP3.LUT R236, R229, 0xff, RZ, 0xc0, !PT ;  /* 0x000000ffe5ec7812 */ /* 0x000fe200078ec0ff */
[----:B0-----:R-:W-:Y:S01]  /*1810*/  VIADD R4, R223, 0x7f ;  /* 0x0000007fdf047836 */ /* 0x001fe20000000000 */
[----:B------:R-:W-:Y:S01]  /*1820*/  SHF.R.U32.HI R229, RZ, 0x10, R229 ;  /* 0x00000010ffe57819 */ /* 0x000fe200000116e5 */
[----:B---3--:R-:W-:-:S06]  /*1830*/  IMAD.MOV.U32 R6, RZ, RZ, RZ ;  /* 0x000000ffff067224 */ /* 0x008fcc00078e00ff */
[----:B------:R-:W0:Y:S08]  /*1840*/  @P1 LDC R11, c[0x0][0x44c] ;  /* 0x00011300ff0b1b82 */ /* 0x000e300000000800 */
[----:B------:R-:W1:Y:S01]  /*1850*/  @P1 LDC R5, c[0x0][0x450] ;  /* 0x00011400ff051b82 */ /* 0x000e620000000800 */
[----:B--2---:R-:W-:Y:S02]  /*1860*/  @P0 IMAD.IADD R2, R3, 0x1, -R0 ;  /* 0x0000000103020824 */ /* 0x004fe400078e0a00 */
[----:B0-----:R-:W-:-:S04]  /*1870*/  @P1 IMAD.HI.U32 R0, R4, R11, RZ ;  /* 0x0000000b04001227 */ /* 0x001fc800078e00ff */
[----:B------:R-:W-:Y:S01]  /*1880*/  IMAD.IADD R226, R9, 0x1, R2 ;  /* 0x0000000109e27824 */ /* 0x000fe200078e0202 */
[----:B-1----:R-:W-:-:S03]  /*1890*/  @P1 SHF.R.U32.HI R4, RZ, R5, R0 ;  /* 0x00000005ff041219 */ /* 0x002fc60000011600 */
[C---:B------:R-:W-:Y:S01]  /*18a0*/  VIADD R5, R226.reuse, 0x6f ;  /* 0x0000006fe2057836 */ /* 0x040fe20000000000 */
[----:B------:R-:W-:-:S04]  /*18b0*/  IADD3 R150, R226, 0x70, -R224 ;  /* 0x00000070e2967810 */ /* 0x000fc80007ffe8e0 */
[----:B------:R-:W-:Y:S01]  /*18c0*/  IADD3 R7, R150, R4, RZ ;  /* 0x0000000496077210 */ /* 0x000fe20007ffe0ff */
[----:B------:R-:W-:-:S04]  /*18d0*/  IMAD.MOV.U32 R4, RZ, RZ, RZ ;  /* 0x000000ffff047224 */ /* 0x000fc800078e00ff */
[----:B------:R-:W-:-:S04]  /*18e0*/  IMAD.HI R4, R5, -0x6db6db6d, R4 ;  /* 0x9249249305047827 */ /* 0x000fc800078e0204 */
[----:B------:R-:W-:Y:S01]  /*18f0*/  IMAD.HI R6, R7, -0x6db6db6d, R6 ;  /* 0x9249249307067827 */ /* 0x000fe200078e0206 */
[----:B------:R-:W-:-:S04]  /*1900*/  SHF.R.U32.HI R151, RZ, 0x1f, R4 ;  /* 0x0000001fff977819 */ /* 0x000fc80000011604 */
[----:B------:R-:W-:Y:S02]  /*1910*/  SHF.R.U32.HI R3, RZ, 0x1f, R6 ;  /* 0x0000001fff037819 */ /* 0x000fe40000011606 */
[----:B------:R-:W-:Y:S02]  /*1920*/  LEA.HI.SX32 R151, R4, R151, 0x1a ;  /* 0x0000009704977211 */ /* 0x000fe400078fd2ff */
[----:B------:R-:W-:Y:S01]  /*1930*/  LEA.HI.SX32 R6, R6, R3, 0x1a ;  /* 0x0000000306067211 */ /* 0x000fe200078fd2ff */
[----:B------:R-:W-:-:S03]  /*1940*/  IMAD.MOV.U32 R3, RZ, RZ, RZ ;  /* 0x000000ffff037224 */ /* 0x000fc600078e00ff */
[----:B------:R-:W-:-:S04]  /*1950*/  VIMNMX R10, R151, R6, PT ;  /* 0x00000006970a7248 */ /* 0x000fc80003fe0100 */
[----:B------:R-:W-:-:S13]  /*1960*/  ISETP.GE.AND P0, PT, R10, 0x1, PT ;  /* 0x000000010a00780c */ /* 0x000fda0003f06270 */
[----:B------:R-:W-:Y:S05]  /*1970*/  @!P0 BRA `(.L_x_2516) ;  /* 0x0000000000748947 */ /* 0x000fea0003800000 */
[----:B------:R-:W-:Y:S01]  /*1980*/  ISETP.NE.AND P0, PT, R229, RZ, PT ;  /* 0x000000ffe500720c */ /* 0x000fe20003f05270 */
[----:B------:R-:W-:-:S03]  /*1990*/  ULDC UR4, c[0x0][0x9f0] ;  /* 0x00027c0000047ab9 */ /* 0x000fc60000000800 */
[----:B------:R-:W-:-:S04]  /*19a0*/  SEL R11, R229, UR4, P0 ;  /* 0x00000004e50b7c07 */ /* 0x000fc80008000000 */
[-C--:B------:R-:W-:Y:S02]  /*19b0*/  IABS R6, R11.reuse ;  /* 0x0000000b00067213 */ /* 0x080fe40000000000 */
[----:B------:R-:W-:Y:S02]  /*19c0*/  IADD3 R0, R11, -0x1, R10 ;  /* 0xffffffff0b007810 */ /* 0x000fe40007ffe00a */
[----:B------:R-:W0:Y:S01]  /*19d0*/  I2F.RP R3, R6 ;  /* 0x0000000600037306 */ /* 0x000e220000209400 */
[-C--:B------:R-:W-:Y:S02]  /*19e0*/  IABS R12, R11.reuse ;  /* 0x0000000b000c7213 */ /* 0x080fe40000000000 */
[----:B------:R-:W-:Y:S02]  /*19f0*/  IABS R8, R0 ;  /* 0x0000000000087213 */ /* 0x000fe40000000000 */
[----:B------:R-:W-:-:S04]  /*1a00*/  LOP3.LUT R0, R0, R11, RZ, 0x3c, !PT ;  /* 0x0000000b00007212 */ /* 0x000fc800078e3cff */
[----:B------:R-:W-:Y:S01]  /*1a10*/  ISETP.GE.AND P2, PT, R0, RZ, PT ;  /* 0x000000ff0000720c */ /* 0x000fe20003f46270 */
[----:B0-----:R-:W0:Y:S02]  /*1a20*/  MUFU.RCP R3, R3 ;  /* 0x0000000300037308 */ /* 0x001e240000001000 */
[----:B0-----:R-:W-:Y:S02]  /*1a30*/  VIADD R4, R3, 0xffffffe ;  /* 0x0ffffffe03047836 */ /* 0x001fe40000000000 */
[----:B------:R-:W-:-:S04]  /*1a40*/  IMAD.MOV R3, RZ, RZ, -R12 ;  /* 0x000000ffff037224 */ /* 0x000fc800078e0a0c */
[----:B------:R0:W1:Y:S02]  /*1a50*/  F2I.FTZ.U32.TRUNC.NTZ R5, R4 ;  /* 0x0000000400057305 */ /* 0x000064000021f000 */
[----:B0-----:R-:W-:Y:S01]  /*1a60*/  MOV R4, RZ ;  /* 0x000000ff00047202 */ /* 0x001fe20000000f00 */
        /* <DEDUP_REMOVED lines=14> */
.L_x_2516:
[----:B------:R-:W-:Y:S05]  /*1b50*/  BSYNC B0 ;  /* 0x0000000000007941 */ /* 0x000fea0003800000 */
.L_x_2515:
        /* <DEDUP_REMOVED lines=11> */
[----:B------:R-:W-:Y:S01]  /*1c10*/  @P0 MOV R4, RZ ;  /* 0x000000ff00040202 */ /* 0x000fe20000000f00 */
[----:B------:R-:W-:-:S04]  /*1c20*/  @P0 VIADD R5, R3, 0x6f ;  /* 0x0000006f03050836 */ /* 0x000fc80000000000 */
[----:B------:R-:W-:-:S05]  /*1c30*/  @P0 IMAD.HI R4, R5, -0x6db6db6d, R4 ;  /* 0x9249249305040827 */ /* 0x000fca00078e0204 */
        /* <DEDUP_REMOVED lines=15> */
[----:B------:R-:W-:Y:S01]  /*1d30*/  MOV R10, UR6 ;  /* 0x00000006000a7c02 */ /* 0x000fe20008000f00 */
        /* <DEDUP_REMOVED lines=8> */
.L_x_2519:
[----:B------:R-:W-:Y:S05]  /*1dc0*/  BSYNC B6 ;  /* 0x0000000000067941 */ /* 0x000fea0003800000 */
.L_x_2518:
        /* <DEDUP_REMOVED lines=19> */
[----:B-1---5:R-:W-:Y:S05]  /*1f00*/  CALL.ABS.NOINC R14 ;  /* 0x000000000e007343 */ /* 0x022fea0003c00000 */
.L_x_2521:
[----:B------:R-:W-:Y:S05]  /*1f10*/  BSYNC B6 ;  /* 0x0000000000067941 */ /* 0x000fea0003800000 */
.L_x_2520:
[----:B------:R-:W-:Y:S01]  /*1f20*/  ULDC.64 UR4, c[0x0][0x9f8] ;  /* 0x00027e0000047ab9 */ /* 0x000fe20000000a00 */
[----:B------:R-:W-:Y:S01]  /*1f30*/  IMAD.MOV.U32 R6, RZ, RZ, R230 ;  /* 0x000000ffff067224 */ /* 0x000fe200078e00e6 */
[----:B------:R-:W-:Y:S01]  /*1f40*/  ISETP.NE.U32.AND P0, PT, RZ, UR4, PT ;  /* 0x00000004ff007c0c */ /* 0x000fe2000bf05070 */
[----:B------:R-:W2:Y:S01]  /*1f50*/  LDL.LU R20, [R1+0x20] ;  /* 0x0000200001147983 */ /* 0x000ea20000300800 */
[----:B------:R-:W-:Y:S01]  /*1f60*/  ULDC UR6, c[0x0][0x2f4] ;  /* 0x0000bd0000067ab9 */ /* 0x000fe20000000800 */
[----:B------:R-:W0:Y:S01]  /*1f70*/  LDC.64 R110, c[0x0][0x300] ;  /* 0x0000c000ff6e7b82 */ /* 0x000e220000000a00 */
[----:B------:R-:W-:Y:S01]  /*1f80*/  ISETP.NE.AND.EX P0, PT, RZ, UR5, PT, P0 ;  /* 0x00000005ff007c0c */ /* 0x000fe2000bf05300 */
[----:B------:R-:W1:Y:S01]  /*1f90*/  S2R R3, SR_TID.X ;  /* 0x0000000000037919 */ /* 0x000e620000002100 */
[----:B------:R-:W-:Y:S02]  /*1fa0*/  VIADD R0, R18, 0x60 ;  /* 0x0000006012007836 */ /* 0x000fe40000000000 */
[----:B------:R-:W-:Y:S01]  /*1fb0*/  IMAD.IADD R121, R26, 0x1, R25 ;  /* 0x000000011a797824 */ /* 0x000fe200078e0219 */
[----:B------:R-:W-:Y:S01]  /*1fc0*/  SHF.R.S32.HI R19, RZ, 0x1f, R18 ;  /* 0x0000001fff137819 */ /* 0x000fe20000011412 */
[----:B------:R-:W-:Y:S01]  /*1fd0*/  ULDC.64 UR8, c[0x0][0xa08] ;  /* 0x0002820000087ab9 */ /* 0x000fe20000000a00 */
[----:B------:R-:W3:Y:S06]  /*1fe0*/  LDC.64 R104, c[0x0][0x3f8] ;  /* 0x0000fe00ff687b82 */ /* 0x000eec0000000a00 */
[----:B------:R-:W-:-:S02]  /*1ff0*/  @P0 IADD3 R4, P1, R231, UR4, RZ ;  /* 0x00000004e7040c10 */ /* 0x000fc4000ff3e0ff */
[----:B------:R-:W4:Y:S02]  /*2000*/  LDC R15, c[0x0][0x3f4] ;  /* 0x0000fd00ff0f7b82 */ /* 0x000f240000000800 */
[----:B------:R-:W-:Y:S01]  /*2010*/  @P0 IADD3.X R5, R232, UR5, RZ, P1, !PT ;  /* 0x00000005e8050c10 */ /* 0x000fe20008ffe4ff */
[----:B------:R-:W-:-:S04]  /*2020*/  ULDC.64 UR4, c[0x0][0x330] ;  /* 0x0000cc0000047ab9 */ /* 0x000fc80000000a00 */
[----:B------:R1:W2:Y:S01]  /*2030*/  @P0 LDG.E R6, desc[UR60][R4.64] ;  /* 0x0000003c04060981 */ /* 0x0002a2000c1e1900 */
[----:B------:R-:W-:Y:S01]  /*2040*/  ISETP.GE.AND P1, PT, R206, UR6, PT ;  /* 0x00000006ce007c0c */ /* 0x000fe2000bf26270 */
[----:B------:R-:W-:Y:S01]  /*2050*/  IMAD.WIDE.U32 R112, R228, UR4, R18 ;  /* 0x00000004e4707c25 */ /* 0x000fe2000f8e0012 */
[----:B------:R-:W-:Y:S01]  /*2060*/  ISETP.GE.AND P0, PT, R18, UR6, PT ;  /* 0x0000000612007c0c */ /* 0x000fe2000bf06270 */
[----:B------:R-:W4:Y:S01]  /*2070*/  LDC.64 R98, c[0x0][0x408] ;  /* 0x00010200ff627b82 */ /* 0x000f220000000a00 */
[----:B------:R-:W-:Y:S01]  /*2080*/  SEL R7, RZ, 0xffffffff, P1 ;  /* 0xffffffffff077807 */ /* 0x000fe20000800000 */
[----:B------:R-:W-:Y:S01]  /*2090*/  IMAD R113, R228, UR5, R113 ;  /* 0x00000005e4717c24 */ /* 0x000fe2000f8e0271 */
[----:B------:R-:W-:Y:S01]  /*20a0*/  ISETP.GE.AND P1, PT, R0, UR6, PT ;  /* 0x0000000600007c0c */ /* 0x000fe2000bf26270 */
[----:B------:R-:W-:Y:S01]  /*20b0*/  ULDC.64 UR4, c[0x0][0x308] ;  /* 0x0000c20000047ab9 */ /* 0x000fe20000000a00 */
[----:B------:R-:W-:Y:S01]  /*20c0*/  SHF.R.S32.HI R13, RZ, 0x1f, R121 ;  /* 0x0000001fff0d7819 */ /* 0x000fe20000011479 */
[----:B-1----:R-:W-:Y:S01]  /*20d0*/  IMAD.SHL.U32 R4, R7, 0x2, RZ ;  /* 0x0000000207047824 */ /* 0x002fe200078e00ff */
[----:B------:R-:W-:Y:S01]  /*20e0*/  SEL R5, RZ, 0x8, P1 ;  /* 0x00000008ff057807 */ /* 0x000fe20000800000 */
[----:B------:R-:W-:Y:S01]  /*20f0*/  VIADD R8, R3, 0xffffff80 ;  /* 0xffffff8003087836 */ /* 0x000fe20000000000 */
[----:B------:R-:W-:Y:S01]  /*2100*/  SEL R3, RZ, 0x1, P0 ;  /* 0x00000001ff037807 */ /* 0x000fe20000000000 */
[----:B---3--:R-:W-:Y:S01]  /*2110*/  IMAD.WIDE.U32 R106, R204, R104, R18 ;  /* 0x00000068cc6a7225 */ /* 0x008fe200078e0012 */
[----:B------:R-:W-:Y:S01]  /*2120*/  ISETP.GE.AND P0, PT, R207, UR6, PT ;  /* 0x00000006cf007c0c */ /* 0x000fe2000bf06270 */
[----:B------:R-:W1:Y:S01]  /*2130*/  S2R R152, SR_TID.X ;  /* 0x0000000000987919 */ /* 0x000e620000002100 */
[----:B------:R-:W-:Y:S01]  /*2140*/  LOP3.LUT R3, R4, 0x2, R3, 0xe2, !PT ;  /* 0x0000000204037812 */ /* 0x000fe200078ee203 */
[----:B------:R-:W-:Y:S01]  /*2150*/  IMAD R29, R105, 0x70, RZ ;  /* 0x00000070691d7824 */ /* 0x000fe200078e02ff */
[----:B------:R-:W-:Y:S01]  /*2160*/  SEL R4, RZ, 0x4, P0 ;  /* 0x00000004ff047807 */ /* 0x000fe20000000000 */
[----:B0-----:R-:W-:Y:S01]  /*2170*/  IMAD R133, R111, 0x70, RZ ;  /* 0x000000706f857824 */ /* 0x001fe200078e02ff */
[----:B------:R-:W-:Y:S01]  /*2180*/  SHF.R.S32.HI R7, RZ, 0x1f, R8 ;  /* 0x0000001fff077819 */ /* 0x000fe20000011408 */
[----:B------:R-:W-:Y:S01]  /*2190*/  IMAD.SHL.U32 R137, R110, 0x40, RZ ;  /* 0x000000406e897824 */ /* 0x000fe200078e00ff */
        /* <DEDUP_REMOVED lines=10> */
[----:B----4-:R-:W-:Y:S01]  /*2240*/  IMAD.WIDE.U32 R100, R204, R98, R18 ;  /* 0x00000062cc647225 */ /* 0x010fe200078e0012 */
[----:B------:R-:W-:Y:S02]  /*2250*/  LEA.HI R9, R9, R204, RZ, 0x3 ;  /* 0x000000cc09097211 */ /* 0x000fe400078f18ff */
[----:B------:R-:W-:Y:S01]  /*2260*/  ISETP.NE.U32.AND P0, PT, RZ, UR8, PT ;  /* 0x00000008ff007c0c */ /* 0x000fe2000bf05070 */
[----:B------:R-:W-:Y:S01]  /*2270*/  IMAD R135, R99, 0x70, RZ ;  /* 0x0000007063877824 */ /* 0x000fe200078e02ff */
[----:B------:R-:W-:Y:S01]  /*2280*/  IADD3 R5, R5, R7, RZ ;  /* 0x0000000705057210 */ /* 0x000fe20007ffe0ff */
[----:B------:R-:W-:Y:S01]  /*2290*/  IMAD.SHL.U32 R124, R15, 0x2, RZ ;  /* 0x000000020f7c7824 */ /* 0x000fe200078e00ff */
[----:B------:R-:W-:-:S02]  /*22a0*/  LOP3.LUT R9, R9, 0xfffffff8, RZ, 0xc0, !PT ;  /* 0xfffffff809097812 */ /* 0x000fc400078ec0ff */
[----:B------:R-:W-:Y:S01]  /*22b0*/  ISETP.NE.AND.EX P0, PT, RZ, UR9, PT, P0 ;  /* 0x00000009ff007c0c */ /* 0x000fe2000bf05300 */
[----:B------:R-:W-:Y:S01]  /*22c0*/  IMAD.WIDE.U32 R4, R228, UR4, R4 ;  /* 0x00000004e4047c25 */ /* 0x000fe2000f8e0004 */
[----:B------:R-:W-:Y:S02]  /*22d0*/  LOP3.LUT R27, R27, R8, RZ, 0xfc, !PT ;  /* 0x000000081b1b7212 */ /* 0x000fe400078efcff */
[--C-:B------:R-:W-:Y:S01]  /*22e0*/  SHF.R.S32.HI R23, RZ, 0x1f, R22.reuse ;  /* 0x0000001fff177819 */ /* 0x100fe20000011416 */
[----:B------:R-:W-:Y:S01]  /*22f0*/  IMAD.IADD R132, R204, 0x1, -R9 ;  /* 0x00000001cc847824 */ /* 0x000fe200078e0a09 */
[----:B------:R-:W-:Y:S01]  /*2300*/  ISETP.GE.AND P2, PT, R207, R15, PT ;  /* 0x0000000fcf00720c */ /* 0x000fe20003f46270 */
[----:B------:R-:W-:Y:S01]  /*2310*/  IMAD R5, R228, UR5, R5 ;  /* 0x00000005e4057c24 */ /* 0x000fe2000f8e0205 */
[----:B------:R-:W-:Y:S01]  /*2320*/  ULDC.64 UR4, c[0x0][0x310] ;  /* 0x0000c40000047ab9 */ /* 0x000fe20000000a00 */
[----:B------:R-:W-:Y:S01]  /*2330*/  IMAD.WIDE.U32 R108, R204, R104, R22 ;  /* 0x00000068cc6c7225 */ /* 0x000fe200078e0016 */
[----:B------:R-:W-:-:S02]  /*2340*/  LOP3.LUT P1, RZ, R132, 0x4, RZ, 0xc0, !PT ;  /* 0x0000000484ff7812 */ /* 0x000fc4000782c0ff */
[----:B------:R-:W-:Y:S01]  /*2350*/  SHF.R.U32.HI R28, RZ, 0x3, R215 ;  /* 0x00000003ff1c7819 */ /* 0x000fe200000116d7 */
[C---:B------:R-:W-:Y:S01]  /*2360*/  IMAD.WIDE.U32 R102, R204.reuse, R98, R22 ;  /* 0x00000062cc667225 */ /* 0x040fe200078e0016 */
[----:B------:R-:W-:Y:S02]  /*2370*/  IADD3 R120, P3, R204, R121, RZ ;  /* 0x00000079cc787210 */ /* 0x000fe40007f7e0ff */
[----:B------:R-:W-:Y:S02]  /*2380*/  SHF.L.U64.HI R136, R110, 0x6, R111 ;  /* 0x000000066e887819 */ /* 0x000fe4000001026f */
[----:B------:R-:W-:Y:S02]  /*2390*/  IADD3.X R121, R13, R148, RZ, P3, !PT ;  /* 0x000000940d797210 */ /* 0x000fe40001ffe4ff */
[----:B------:R-:W-:Y:S02]  /*23a0*/  SHF.R.S32.HI R149, RZ, 0x1f, R234 ;  /* 0x0000001fff957819 */ /* 0x000fe400000114ea */
[----:B-1----:R-:W-:-:S02]  /*23b0*/  LEA.HI R152, R152, 0x8, RZ, 0x19 ;  /* 0x0000000898987811 */ /* 0x002fc400078fc8ff */
[----:B--2---:R-:W-:-:S04]  /*23c0*/  LOP3.LUT R20, R20, 0xfffffffb, RZ, 0xc0, !PT ;  /* 0xfffffffb14147812 */ /* 0x004fc800078ec0ff */
[----:B------:R-:W-:Y:S02]  /*23d0*/  @P1 LOP3.LUT R20, R20, 0x4, RZ, 0xfc, !PT ;  /* 0x0000000414141812 */ /* 0x000fe400078efcff */
[----:B------:R-:W-:Y:S02]  /*23e0*/  ISETP.GE.AND P1, PT, R206, R15, PT ;  /* 0x0000000fce00720c */ /* 0x000fe40003f26270 */
[----:B------:R-:W-:-:S04]  /*23f0*/  LOP3.LUT R20, R20, 0xfffffffe, RZ, 0xc0, !PT ;  /* 0xfffffffe14147812 */ /* 0x000fc800078ec0ff */
[----:B------:R-:W-:-:S05]  /*2400*/  @P2 LOP3.LUT R20, R20, 0x1, RZ, 0xfc, !PT ;  /* 0x0000000114142812 */ /* 0x000fca00078efcff */
[----:B------:R0:W-:Y:S01]  /*2410*/  STL [R1+0x20], R20 ;  /* 0x0000201401007387 */ /* 0x0001e20000100800 */
[----:B------:R-:W-:Y:S02]  /*2420*/  SHF.R.S32.HI R7, RZ, 0x1f, R6 ;  /* 0x0000001fff077819 */ /* 0x000fe40000011406 */
[----:B------:R-:W-:Y:S01]  /*2430*/  SEL R37, R6, RZ, !P0 ;  /* 0x000000ff06257207 */ /* 0x000fe20004000000 */
[----:B------:R-:W-:Y:S01]  /*2440*/  IMAD R6, R148, R104, RZ ;  /* 0x0000006894067224 */ /* 0x000fe200078e02ff */
[----:B------:R-:W-:-:S03]  /*2450*/  SEL R8, R7, RZ, !P0 ;  /* 0x000000ff07087207 */ /* 0x000fc60004000000 */
[----:B------:R-:W-:-:S04]  /*2460*/  IMAD.WIDE.U32 R114, R37, UR4, R4 ;  /* 0x0000000425727c25 */ /* 0x000fc8000f8e0004 */
[----:B------:R-:W-:Y:S02]  /*2470*/  IMAD R10, R8, UR4, RZ ;  /* 0x00000004080a7c24 */ /* 0x000fe4000f8e02ff */
[----:B------:R-:W-:Y:S02]  /*2480*/  IMAD R9, R204, R105, R6 ;  /* 0x00000069cc097224 */ /* 0x000fe400078e0206 */
[----:B------:R-:W-:Y:S01]  /*2490*/  IMAD R11, R37, UR5, R10 ;  /* 0x00000005250b7c24 */ /* 0x000fe2000f8e020a */
[----:B------:R-:W-:Y:S01]  /*24a0*/  ULDC.64 UR4, c[0x0][0x338] ;  /* 0x0000ce0000047ab9 */ /* 0x000fe20000000a00 */
[-C--:B------:R-:W-:Y:S02]  /*24b0*/  IMAD R4, R148, R110.reuse, RZ ;  /* 0x0000006e94047224 */ /* 0x080fe400078e02ff */
[----:B------:R-:W-:-:S04]  /*24c0*/  IMAD.WIDE.U32 R6, R204, R110, R18 ;  /* 0x0000006ecc067225 */ /* 0x000fc800078e0012 */
[----:B------:R-:W-:Y:S01]  /*24d0*/  IMAD R10, R204, R111, R4 ;  /* 0x0000006fcc0a7224 */ /* 0x000fe200078e0204 */
[----:B------:R-:W-:Y:S01]  /*24e0*/  IADD3 R4, P0, R114, R6, RZ ;  /* 0x0000000672047210 */ /* 0x000fe20007f1e0ff */
[----:B------:R-:W-:Y:S02]  /*24f0*/  IMAD.IADD R5, R115, 0x1, R11 ;  /* 0x0000000173057824 */ /* 0x000fe400078e020b */
[----:B------:R-:W-:Y:S02]  /*2500*/  IMAD R8, R8, UR4, RZ ;  /* 0x0000000408087c24 */ /* 0x000fe4000f8e02ff */
[----:B------:R-:W-:Y:S01]  /*2510*/  IMAD.IADD R109, R109, 0x1, R9 ;  /* 0x000000016d6d7824 */ /* 0x000fe200078e0209 */
[----:B------:R-:W-:Y:S01]  /*2520*/  IADD3.X R6, R5, R7, R10, P0, !PT ;  /* 0x0000000705067210 */ /* 0x000fe200007fe40a */
[----:B------:R-:W-:Y:S01]  /*2530*/  IMAD R7, R148, R98, RZ ;  /* 0x0000006294077224 */ /* 0x000fe200078e02ff */
[----:B------:R-:W-:Y:S01]  /*2540*/  ISETP.GE.AND P0, PT, R18, R15, PT ;  /* 0x0000000f1200720c */ /* 0x000fe20003f06270 */
[----:B------:R-:W-:Y:S01]  /*2550*/  IMAD.IADD R107, R9, 0x1, R107 ;  /* 0x00000001096b7824 */ /* 0x000fe200078e026b */
[C---:B------:R-:W-:Y:S01]  /*2560*/  SEL R9, R15.reuse, RZ, P1 ;  /* 0x000000ff0f097207 */ /* 0x040fe20000800000 */
[----:B------:R-:W-:Y:S01]  /*2570*/  IMAD R11, R204, R99, R7 ;  /* 0x00000063cc0b7224 */ /* 0x000fe200078e0207 */
[----:B------:R-:W-:Y:S01]  /*2580*/  SEL R7, R15, RZ, P0 ;  /* 0x000000ff0f077207 */ /* 0x000fe20000000000 */
[----:B------:R-:W-:-:S03]  /*2590*/  IMAD.WIDE.U32 R112, R37, UR4, R112 ;  /* 0x0000000425707c25 */ /* 0x000fc6000f8e0070 */
[----:B------:R-:W-:Y:S01]  /*25a0*/  IADD3 R7, R18, R7, RZ ;  /* 0x0000000712077210 */ /* 0x000fe20007ffe0ff */
[----:B------:R-:W-:Y:S01]  /*25b0*/  IMAD R37, R37, UR5, R8 ;  /* 0x0000000525257c24 */ /* 0x000fe2000f8e0208 */
[----:B------:R-:W-:Y:S01]  /*25c0*/  SEL R8, R15, RZ, P2 ;  /* 0x000000ff0f087207 */ /* 0x000fe20001000000 */
[----:B------:R-:W-:Y:S02]  /*25d0*/  IMAD.IADD R9, R206, 0x1, R9 ;  /* 0x00000001ce097824 */ /* 0x000fe400078e0209 */
[----:B------:R-:W-:Y:S02]  /*25e0*/  IMAD.IADD R103, R103, 0x1, R11 ;  /* 0x0000000167677824 */ /* 0x000fe400078e020b */
[----:B------:R-:W-:Y:S01]  /*25f0*/  IMAD.IADD R12, R207, 0x1, R8 ;  /* 0x00000001cf0c7824 */ /* 0x000fe200078e0208 */
[----:B------:R-:W-:Y:S01]  /*2600*/  SHF.R.S32.HI R8, RZ, 0x1f, R7 ;  /* 0x0000001fff087819 */ /* 0x000fe20000011407 */
[----:B------:R-:W-:Y:S01]  /*2610*/  IMAD.IADD R101, R11, 0x1, R101 ;  /* 0x000000010b657824 */ /* 0x000fe200078e0265 */
[----:B------:R-:W-:Y:S01]  /*2620*/  SHF.R.S32.HI R10, RZ, 0x1f, R9 ;  /* 0x0000001fff0a7819 */ /* 0x000fe20000011409 */
[----:B-----5:R-:W-:Y:S01]  /*2630*/  IMAD.WIDE.U32 R102, R146, R98, R102 ;  /* 0x0000006292667225 */ /* 0x020fe200078e0066 */
[----:B0-----:R-:W-:-:S02]  /*2640*/  LEA.HI R20, R8, R7, RZ, 0x3 ;  /* 0x0000000708147211 */ /* 0x001fc400078f18ff */
[----:B------:R-:W-:Y:S01]  /*2650*/  LEA.HI R7, R8, R7, RZ, 0x6 ;  /* 0x0000000708077211 */ /* 0x000fe200078f30ff */
[-C--:B------:R-:W-:Y:S01]  /*2660*/  IMAD.WIDE.U32 R108, R146, R104.reuse, R108 ;  /* 0x00000068926c7225 */ /* 0x080fe200078e006c */
[CC--:B------:R-:W-:Y:S02]  /*2670*/  LEA.HI R8, R10.reuse, R9.reuse, RZ, 0x6 ;  /* 0x000000090a087211 */ /* 0x0c0fe400078f30ff */
[----:B------:R-:W-:Y:S01]  /*2680*/  LEA.HI R21, R10, R9, RZ, 0x3 ;  /* 0x000000090a157211 */ /* 0x000fe200078f18ff */
[C---:B------:R-:W-:Y:S01]  /*2690*/  IMAD.WIDE.U32 R106, R146.reuse, R104, R106 ;  /* 0x00000068926a7225 */ /* 0x040fe200078e006a */
[----:B------:R-:W-:Y:S02]  /*26a0*/  SHF.R.S32.HI R7, RZ, 0x6, R7 ;  /* 0x00000006ff077819 */ /* 0x000fe40000011407 */
[----:B------:R-:W-:Y:S01]  /*26b0*/  SHF.R.S32.HI R9, RZ, 0x6, R8 ;  /* 0x00000006ff097819 */ /* 0x000fe20000011408 */
[----:B------:R-:W-:Y:S01]  /*26c0*/  IMAD.WIDE.U32 R100, R146, R98, R100 ;  /* 0x0000006292647225 */ /* 0x000fe200078e0064 */
[----:B------:R-:W-:-:S02]  /*26d0*/  LOP3.LUT R8, R216, 0x38, R20, 0xf8, !PT ;  /* 0x00000038d8087812 */ /* 0x000fc400078ef814 */
[----:B------:R-:W-:Y:S01]  /*26e0*/  LOP3.LUT R10, R216, 0x38, R21, 0xf8, !PT ;  /* 0x00000038d80a7812 */ /* 0x000fe200078ef815 */
[C---:B------:R-:W-:Y:S01]  /*26f0*/  IMAD R144, R7.reuse, 0x1c00, R218 ;  /* 0x00001c0007907824 */ /* 0x040fe200078e02da */
[----:B------:R-:W-:Y:S01]  /*2700*/  SHF.R.S32.HI R25, RZ, 0x1f, R12 ;  /* 0x0000001fff197819 */ /* 0x000fe2000001140c */
[--C-:B------:R-:W-:Y:S01]  /*2710*/  IMAD R142, R7, 0x1c00, R219.reuse ;  /* 0x00001c00078e7824 */ /* 0x100fe200078e02db */
[-C--:B------:R-:W-:Y:S01]  /*2720*/  LOP3.LUT R7, R8, R217.reuse, RZ, 0x3c, !PT ;  /* 0x000000d908077212 */ /* 0x080fe200078e3cff */
[C---:B------:R-:W-:Y:S01]  /*2730*/  IMAD R143, R9.reuse, 0x1c00, R218 ;  /* 0x00001c00098f7824 */ /* 0x040fe200078e02da */
[----:B------:R-:W-:Y:S01]  /*2740*/  LOP3.LUT R10, R10, R217, RZ, 0x3c, !PT ;  /* 0x000000d90a0a7212 */ /* 0x000fe200078e3cff */
[----:B------:R-:W-:Y:S01]  /*2750*/  IMAD R140, R9, 0x1c00, R219 ;  /* 0x00001c00098c7824 */ /* 0x000fe200078e02db */
[CC--:B------:R-:W-:Y:S01]  /*2760*/  LEA.HI R26, R25.reuse, R12.reuse, RZ, 0x3 ;  /* 0x0000000c191a7211 */ /* 0x0c0fe200078f18ff */
[----:B------:R-:W-:Y:S01]  /*2770*/  IMAD.IADD R144, R144, 0x1, R7 ;  /* 0x0000000190907824 */ /* 0x000fe200078e0207 */
[----:B------:R-:W-:Y:S01]  /*2780*/  LEA.HI R12, R25, R12, RZ, 0x6 ;  /* 0x0000000c190c7211 */ /* 0x000fe200078f30ff */
[----:B------:R-:W-:Y:S01]  /*2790*/  IMAD.IADD R143, R143, 0x1, R10 ;  /* 0x000000018f8f7824 */ /* 0x000fe200078e020a */
[----:B------:R-:W-:Y:S01]  /*27a0*/  LOP3.LUT R7, R215, 0x38, R21, 0xf8, !PT ;  /* 0x00000038d7077812 */ /* 0x000fe200078ef815 */
[----:B------:R-:W-:Y:S01]  /*27b0*/  IMAD.WIDE.U32 R110, R110, 0x70, RZ ;  /* 0x000000706e6e7825 */ /* 0x000fe200078e00ff */
[----:B------:R-:W-:-:S02]  /*27c0*/  SHF.R.S32.HI R12, RZ, 0x6, R12 ;  /* 0x00000006ff0c7819 */ /* 0x000fc4000001140c */
[----:B------:R-:W-:Y:S01]  /*27d0*/  LOP3.LUT R10, R215, 0x38, R26, 0xf8, !PT ;  /* 0x00000038d70a7812 */ /* 0x000fe200078ef81a */
[----:B------:R-:W-:Y:S01]  /*27e0*/  IMAD.IADD R133, R111, 0x1, R133 ;  /* 0x000000016f857824 */ /* 0x000fe200078e0285 */
[-C--:B------:R-:W-:Y:S01]  /*27f0*/  LOP3.LUT R7, R7, R28.reuse, RZ, 0x3c, !PT ;  /* 0x0000001c07077212 */ /* 0x080fe200078e3cff */
[----:B------:R-:W-:Y:S01]  /*2800*/  IMAD R139, R12, 0x1c00, R219 ;  /* 0x00001c000c8b7824 */ /* 0x000fe200078e02db */
[----:B------:R-:W-:Y:S01]  /*2810*/  LOP3.LUT R10, R10, R28, RZ, 0x3c, !PT ;  /* 0x0000001c0a0a7212 */ /* 0x000fe200078e3cff */
[----:B------:R-:W-:Y:S01]  /*2820*/  IMAD R141, R12, 0x1c00, R218 ;  /* 0x00001c000c8d7824 */ /* 0x000fe200078e02da */
[----:B------:R-:W-:Y:S01]  /*2830*/  SHF.R.S32.HI R9, RZ, 0x1f, R146 ;  /* 0x0000001fff097819 */ /* 0x000fe20000011492 */
[----:B------:R-:W-:Y:S01]  /*2840*/  IMAD.IADD R140, R140, 0x1, R7 ;  /* 0x000000018c8c7824 */ /* 0x000fe200078e0207 */
[----:B------:R-:W-:Y:S01]  /*2850*/  LOP3.LUT R11, R215, 0x38, R20, 0xf8, !PT ;  /* 0x00000038d70b7812 */ /* 0x000fe200078ef814 */
[----:B------:R-:W-:Y:S01]  /*2860*/  IMAD.IADD R139, R139, 0x1, R10 ;  /* 0x000000018b8b7824 */ /* 0x000fe200078e020a */
[C---:B------:R-:W-:Y:S01]  /*2870*/  LOP3.LUT R8, R216.reuse, 0x38, R26, 0xf8, !PT ;  /* 0x00000038d8087812 */ /* 0x040fe200078ef81a */
[C---:B------:R-:W-:Y:S01]  /*2880*/  IMAD R7, R9.reuse, R104, RZ ;  /* 0x0000006809077224 */ /* 0x040fe200078e02ff */
[----:B------:R-:W-:Y:S01]  /*2890*/  LOP3.LUT R12, R216, 0x18, R18, 0xf8, !PT ;  /* 0x00000018d80c7812 */ /* 0x000fe200078ef812 */
[----:B------:R-:W-:Y:S01]  /*28a0*/  IMAD R10, R9, R98, RZ ;  /* 0x00000062090a7224 */ /* 0x000fe200078e02ff */
[----:B------:R-:W-:Y:S01]  /*28b0*/  LOP3.LUT R11, R11, R28, RZ, 0x3c, !PT ;  /* 0x0000001c0b0b7212 */ /* 0x000fe200078e3cff */
[----:B------:R-:W-:Y:S01]  /*28c0*/  VIADD R9, R18, 0xa0 ;  /* 0x000000a012097836 */ /* 0x000fe20000000000 */
[----:B------:R-:W-:Y:S01]  /*28d0*/  LOP3.LUT R8, R8, R217, RZ, 0x3c, !PT ;  /* 0x000000d908087212 */ /* 0x000fe200078e3cff */
[----:B------:R-:W-:Y:S01]  /*28e0*/  IMAD R31, R146, R105, R7 ;  /* 0x00000069921f7224 */ /* 0x000fe200078e0207 */
[----:B------:R-:W-:Y:S01]  /*28f0*/  LOP3.LUT R25, R12, R217, RZ, 0x3c, !PT ;  /* 0x000000d90c197212 */ /* 0x000fe200078e3cff */
[----:B------:R-:W-:Y:S01]  /*2900*/  IMAD R33, R146, R99, R10 ;  /* 0x0000006392217224 */ /* 0x000fe200078e020a */
[----:B------:R-:W-:Y:S01]  /*2910*/  ISETP.GE.AND P2, PT, R9, UR6, PT ;  /* 0x0000000609007c0c */ /* 0x000fe2000bf46270 */
[----:B------:R-:W-:Y:S01]  /*2920*/  IMAD.IADD R142, R142, 0x1, R11 ;  /* 0x000000018e8e7824 */ /* 0x000fe200078e020b */
[----:B------:R-:W-:Y:S01]  /*2930*/  IADD3 R141, R141, R8, RZ ;  /* 0x000000088d8d7210 */ /* 0x000fe20007ffe0ff */
[----:B------:R-:W-:Y:S01]  /*2940*/  IMAD.SHL.U32 R8, R104, 0x40, RZ ;  /* 0x0000004068087824 */ /* 0x000fe200078e00ff */
[----:B------:R-:W-:Y:S01]  /*2950*/  SEL R28, RZ, 0x20, P2 ;  /* 0x00000020ff1c7807 */ /* 0x000fe20001000000 */
[----:B------:R-:W-:Y:S01]  /*2960*/  IMAD.IADD R138, R218, 0x1, R25 ;  /* 0x00000001da8a7824 */ /* 0x000fe200078e0219 */
[C---:B------:R-:W-:Y:S01]  /*2970*/  SHF.L.U64.HI R7, R104.reuse, 0x6, R105 ;  /* 0x0000000668077819 */ /* 0x040fe20000010269 */
[----:B------:R-:W-:Y:S01]  /*2980*/  IMAD.WIDE.U32 R104, R104, 0x70, RZ ;  /* 0x0000007068687825 */ /* 0x000fe200078e00ff */
[----:B------:R-:W-:-:S02]  /*2990*/  SHF.L.U64.HI R10, R98, 0x6, R99 ;  /* 0x00000006620a7819 */ /* 0x000fc40000010263 */
[----:B------:R-:W-:Y:S01]  /*29a0*/  SHF.R.S32.HI R117, RZ, 0x3, R20 ;  /* 0x00000003ff757819 */ /* 0x000fe20000011414 */
[C---:B------:R-:W-:Y:S01]  /*29b0*/  IMAD.SHL.U32 R11, R98.reuse, 0x40, RZ ;  /* 0x00000040620b7824 */ /* 0x040fe200078e00ff */
[----:B------:R-:W-:Y:S01]  /*29c0*/  SHF.R.S32.HI R116, RZ, 0x3, R21 ;  /* 0x00000003ff747819 */ /* 0x000fe20000011415 */
[----:B------:R-:W-:Y:S01]  /*29d0*/  IMAD.WIDE.U32 R98, R98, 0x70, RZ ;  /* 0x0000007062627825 */ /* 0x000fe200078e00ff */
[----:B------:R-:W-:Y:S02]  /*29e0*/  SHF.R.S32.HI R25, RZ, 0x3, R26 ;  /* 0x00000003ff197819 */ /* 0x000fe4000001141a */
[----:B------:R-:W-:Y:S01]  /*29f0*/  LOP3.LUT R35, R27, R28, RZ, 0xfc, !PT ;  /* 0x0000001c1b237212 */ /* 0x000fe200078efcff */
[----:B------:R-:W-:Y:S01]  /*2a00*/  IMAD.IADD R12, R109, 0x1, R31 ;  /* 0x000000016d0c7824 */ /* 0x000fe200078e021f */
[----:B------:R-:W-:Y:S01]  /*2a10*/  LOP3.LUT R20, R20, 0xfffffff8, RZ, 0xc0, !PT ;  /* 0xfffffff814147812 */ /* 0x000fe200078ec0ff */
[----:B------:R-:W-:Y:S01]  /*2a20*/  IMAD.IADD R13, R31, 0x1, R107 ;  /* 0x000000011f0d7824 */ /* 0x000fe200078e026b */
[----:B------:R-:W-:Y:S01]  /*2a30*/  LOP3.LUT R21, R21, 0xfffffff8, RZ, 0xc0, !PT ;  /* 0xfffffff815157812 */ /* 0x000fe200078ec0ff */
[----:B------:R-:W-:Y:S01]  /*2a40*/  IMAD.IADD R15, R33, 0x1, R101 ;  /* 0x00000001210f7824 */ /* 0x000fe200078e0265 */
[----:B------:R-:W-:Y:S01]  /*2a50*/  LOP3.LUT R26, R26, 0xfffffff8, RZ, 0xc0, !PT ;  /* 0xfffffff81a1a7812 */ /* 0x000fe200078ec0ff */
[----:B------:R-:W-:Y:S01]  /*2a60*/  IMAD.IADD R134, R105, 0x1, R29 ;  /* 0x0000000169867824 */ /* 0x000fe200078e021d */
[----:B------:R-:W-:Y:S01]  /*2a70*/  IADD3 R14, R103, R33, RZ ;  /* 0x00000021670e7210 */ /* 0x000fe20007ffe0ff */
[----:B------:R-:W-:Y:S01]  /*2a80*/  IMAD.IADD R135, R99, 0x1, R135 ;  /* 0x0000000163877824 */ /* 0x000fe200078e0287 */
[----:B------:R-:W-:Y:S01]  /*2a90*/  LOP3.LUT R31, R35, 0x2, RZ, 0xc0, !PT ;  /* 0x00000002231f7812 */ /* 0x000fe200078ec0ff */
[----:B------:R-:W-:Y:S01]  /*2aa0*/  IMAD.IADD R36, R113, 0x1, R37 ;  /* 0x0000000171247824 */ /* 0x000fe200078e0225 */
[----:B------:R-:W-:-:S02]  /*2ab0*/  LOP3.LUT R32, R35, 0x4, RZ, 0xc0, !PT ;  /* 0x0000000423207812 */ /* 0x000fc400078ec0ff */
[C---:B------:R-:W-:Y:S02]  /*2ac0*/  LOP3.LUT R33, R35.reuse, 0x8, RZ, 0xc0, !PT ;  /* 0x0000000823217812 */ /* 0x040fe400078ec0ff */
[----:B------:R-:W-:Y:S02]  /*2ad0*/  LOP3.LUT R34, R35, 0x10, RZ, 0xc0, !PT ;  /* 0x0000001023227812 */ /* 0x000fe400078ec0ff */
[----:B------:R-:W-:Y:S02]  /*2ae0*/  LOP3.LUT R27, R27, 0x1, RZ, 0xc0, !PT ;  /* 0x000000011b1b7812 */ /* 0x000fe400078ec0ff */
[----:B------:R-:W-:Y:S02]  /*2af0*/  SHF.R.S32.HI R28, RZ, 0x1f, R20 ;  /* 0x0000001fff1c7819 */ /* 0x000fe40000011414 */
[----:B------:R-:W-:Y:S02]  /*2b00*/  SHF.R.S32.HI R29, RZ, 0x1f, R21 ;  /* 0x0000001fff1d7819 */ /* 0x000fe40000011415 */
[----:B------:R-:W-:-:S02]  /*2b10*/  SHF.R.S32.HI R30, RZ, 0x1f, R26 ;  /* 0x0000001fff1e7819 */ /* 0x000fc4000001141a */
[----:B------:R-:W-:-:S07]  /*2b20*/  LOP3.LUT R35, R35, 0x20, RZ, 0xc0, !PT ;  /* 0x0000002023237812 */ /* 0x000fce00078ec0ff */
.L_x_2621:
[----:B-12---:R-:W2:Y:S01]  /*2b30*/  LDL.LU R41, [R1+0x20] ;  /* 0x0000200001297983 */ /* 0x006ea20000300800 */
[----:B-----5:R-:W-:Y:S01]  /*2b40*/  VIADD R49, R24, 0xffffffff ;  /* 0xffffffff18317836 */ /* 0x020fe20000000000 */
[----:B------:R-:W0:Y:S01]  /*2b50*/  LDC.64 R122, c[0x0][0x2e8] ;  /* 0x0000ba00ff7a7b82 */ /* 0x000e220000000a00 */
        /* <DEDUP_REMOVED lines=8> */
[----:B------:R-:W-:-:S02]  /*2be0*/  IADD3 R24, P2, P3, R4, R126, R137 ;  /* 0x0000007e04187210 */ /* 0x000fc40007b5e089 */
[----:B------:R-:W-:Y:S01]  /*2bf0*/  IADD3 R39, P4, R4, R126, RZ ;  /* 0x0000007e04277210 */ /* 0x000fe20007f9e0ff */
[----:B------:R-:W-:Y:S02]  /*2c00*/  IMAD.IADD R92, R127, 0x1, R37 ;  /* 0x000000017f5c7824 */ /* 0x000fe400078e0225 */
[----:B------:R-:W-:Y:S02]  /*2c10*/  IMAD R37, R17, 0x5400, R138 ;  /* 0x0000540011257824 */ /* 0x000fe400078e028a */
[----:B------:R-:W-:Y:S01]  /*2c20*/  IMAD.X R40, R92, 0x1, R6, P4 ;  /* 0x000000015c287824 */ /* 0x000fe200020e0606 */
[----:B------:R-:W-:Y:S02]  /*2c30*/  IADD3.X R38, R6, R92, R136, P2, P3 ;  /* 0x0000005c06267210 */ /* 0x000fe400017e6488 */
[----:B------:R-:W-:Y:S02]  /*2c40*/  ISETP.GT.AND P3, PT, R49, R125, PT ;  /* 0x0000007d3100720c */ /* 0x000fe40003f64270 */
[----:B0-----:R-:W-:-:S02]  /*2c50*/  LEA R44, P2, R24, R122, 0x1 ;  /* 0x0000007a182c7211 */ /* 0x001fc400078408ff */
[----:B------:R-:W-:Y:S02]  /*2c60*/  LEA R46, P4, R39, R122, 0x1 ;  /* 0x0000007a272e7211 */ /* 0x000fe400078808ff */
[-C--:B------:R-:W-:Y:S01]  /*2c70*/  LEA.HI.X R45, R24, R123.reuse, R38, 0x1, P2 ;  /* 0x0000007b182d7211 */ /* 0x080fe200010f0c26 */
[----:B------:R-:W-:Y:S01]  /*2c80*/  IMAD.MOV.U32 R24, RZ, RZ, R49 ;  /* 0x000000ffff187224 */ /* 0x000fe200078e0031 */
[----:B-1----:R-:W-:Y:S02]  /*2c90*/  ISETP.GE.AND P2, PT, R119, 0x1, PT ;  /* 0x000000017700780c */ /* 0x002fe40003f46270 */
[----:B------:R-:W-:Y:S01]  /*2ca0*/  LEA.HI.X R47, R39, R123, R40, 0x1, P4 ;  /* 0x0000007b272f7211 */ /* 0x000fe200020f0c28 */
[C---:B------:R-:W-:Y:S01]  /*2cb0*/  VIADD R39, R37.reuse, 0x20 ;  /* 0x0000002025277836 */ /* 0x040fe20000000000 */
[C---:B------:R-:W-:Y:S01]  /*2cc0*/  @P5 IADD3 R39, R37.reuse, -0x20, RZ ;  /* 0xffffffe025275810 */ /* 0x040fe20007ffe0ff */
[----:B------:R-:W-:-:S04]  /*2cd0*/  IMAD R37, R37, 0x2, R118 ;  /* 0x0000000225257824 */ /* 0x000fc800078e0276 */
        /* <DEDUP_REMOVED lines=8> */
[-C--:B------:R-:W-:Y:S02]  /*2d60*/  IMAD R43, R135, R49.reuse, RZ ;  /* 0x00000031872b7224 */ /* 0x080fe400078e02ff */
[----:B0-----:R-:W-:Y:S02]  /*2d70*/  IMAD R41, R42, R104, R39 ;  /* 0x000000682a297224 */ /* 0x001fe400078e0227 */
[----:B------:R-:W-:Y:S02]  /*2d80*/  IMAD R39, R24, -0x70, R2 ;  /* 0xffffff9018277824 */ /* 0x000fe400078e0202 */
[----:B------:R-:W-:Y:S02]  /*2d90*/  IMAD R43, R42, R98, R43 ;  /* 0x000000622a2b7224 */ /* 0x000fe400078e022b */
[----:B------:R-:W-:Y:S01]  /*2da0*/  IMAD.WIDE.U32 R90, R104, R49, RZ ;  /* 0x00000031685a7225 */ /* 0x000fe200078e00ff */
[----:B------:R-:W-:-:S03]  /*2db0*/  VIMNMX R39, R39, 0x70, PT ;  /* 0x0000007027277848 */ /* 0x000fc60003fe0100 */
        /* <DEDUP_REMOVED lines=60> */
.L_x_2526:
[----:B------:R-:W-:Y:S05]  /*3180*/  BSYNC B1 ;  /* 0x0000000000017941 */ /* 0x000fea0003800000 */
.L_x_2525:
        /* <DEDUP_REMOVED lines=56> */
.L_x_2528:
[----:B------:R-:W-:Y:S05]  /*3510*/  BSYNC B1 ;  /* 0x0000000000017941 */ /* 0x000fea0003800000 */
.L_x_2527:
[----:B01----:R-:W2:Y:S01]  /*3520*/  LDL R40, [R1+0x4c] ;  /* 0x00004c0001287983 */ /* 0x003ea20000100800 */
[----:B------:R-:W-:Y:S01]  /*3530*/  IMAD.MOV.U32 R42, RZ, RZ, R76 ;  /* 0x000000ffff2a7224 */ /* 0x000fe200078e004c */
[----:B------:R-:W-:Y:S01]  /*3540*/  PRMT R157, R129, 0x5410, R128 ;  /* 0x00005410819d7816 */ /* 0x000fe20000000080 */
[----:B------:R-:W-:Y:S02]  /*3550*/  IMAD.MOV.U32 R43, RZ, RZ, R77 ;  /* 0x000000ffff2b7224 */ /* 0x000fe400078e004d */
[----:B------:R-:W-:Y:S01]  /*3560*/  IMAD.MOV.U32 R41, RZ, RZ, R80 ;  /* 0x000000ffff297224 */ /* 0x000fe200078e0050 */
[----:B------:R-:W-:Y:S01]  /*3570*/  PRMT R161, R161, 0x5410, R42 ;  /* 0x00005410a1a17816 */ /* 0x000fe2000000002a */
[----:B------:R-:W-:Y:S01]  /*3580*/  IMAD.MOV.U32 R42, RZ, RZ, R92 ;  /* 0x000000ffff2a7224 */ /* 0x000fe200078e005c */
[----:B------:R-:W-:Y:S01]  /*3590*/  PRMT R159, R159, 0x5410, R43 ;  /* 0x000054109f9f7816 */ /* 0x000fe2000000002b */
[----:B------:R-:W-:-:S05]  /*35a0*/  IMAD.MOV.U32 R43, RZ, RZ, R93 ;  /* 0x000000ffff2b7224 */ /* 0x000fca00078e005d */
[----:B------:R-:W-:Y:S01]  /*35b0*/  PRMT R165, R42, 0x5410, R43 ;  /* 0x000054102aa57816 */ /* 0x000fe2000000002b */
[----:B------:R-:W-:Y:S02]  /*35c0*/  IMAD.MOV.U32 R42, RZ, RZ, R123 ;  /* 0x000000ffff2a7224 */ /* 0x000fe400078e007b */
[----:B------:R-:W-:Y:S01]  /*35d0*/  IMAD.MOV.U32 R43, RZ, RZ, R74 ;  /* 0x000000ffff2b7224 */ /* 0x000fe200078e004a */
[----:B--2---:R-:W-:Y:S01]  /*35e0*/  R2UR UR4, R40 ;  /* 0x00000000280472ca */ /* 0x004fe200000e0000 */
[----:B------:R-:W-:-:S05]  /*35f0*/  IMAD.MOV.U32 R40, RZ, RZ, R81 ;  /* 0x000000ffff287224 */ /* 0x000fca00078e0051 */
[----:B------:R-:W-:Y:S01]  /*3600*/  PRMT R162, R40, 0x5410, R41 ;  /* 0x0000541028a27816 */ /* 0x000fe20000000029 */
[----:B------:R-:W-:Y:S01]  /*3610*/  IMAD.MOV.U32 R41, RZ, RZ, R85 ;  /* 0x000000ffff297224 */ /* 0x000fe200078e0055 */
[----:B------:R-:W-:-:S04]  /*3620*/  MOV R40, R84 ;  /* 0x0000005400287202 */ /* 0x000fc80000000f00 */
[----:B------:R-:W-:Y:S01]  /*3630*/  PRMT R164, R40, 0x5410, R41 ;  /* 0x0000541028a47816 */ /* 0x000fe20000000029 */
[----:B------:R-:W-:Y:S01]  /*3640*/  IMAD.MOV.U32 R41, RZ, RZ, R122 ;  /* 0x000000ffff297224 */ /* 0x000fe200078e007a */
[----:B------:R-:W-:Y:S01]  /*3650*/  MOV R40, R75 ;  /* 0x0000004b00287202 */ /* 0x000fe20000000f00 */
[----:B------:R-:W-:-:S03]  /*3660*/  UISETP.NE.AND UP0, UPT, UR4, 0x3, UPT ;  /* 0x000000030400788c */ /* 0x000fc6000bf05270 */
[----:B------:R-:W-:Y:S01]  /*3670*/  PRMT R153, R41, 0x5410, R42 ;  /* 0x0000541029997816 */ /* 0x000fe2000000002a */
[----:B------:R-:W-:Y:S01]  /*3680*/  IMAD.MOV.U32 R41, RZ, RZ, R83 ;  /* 0x000000ffff297224 */ /* 0x000fe200078e0053 */
[----:B------:R-:W-:Y:S01]  /*3690*/  PRMT R158, R43, 0x5410, R40 ;  /* 0x000054102b9e7816 */ /* 0x000fe20000000028 */
[----:B------:R-:W-:Y:S01]  /*36a0*/  IMAD.MOV.U32 R43, RZ, RZ, R78 ;  /* 0x000000ffff2b7224 */ /* 0x000fe200078e004e */
[----:B------:R-:W-:Y:S01]  /*36b0*/  PLOP3.LUT P2, PT, PT, PT, UP0, 0x80, 0x0 ;  /* 0x000000000000781c */ /* 0x000fe20003f4f008 */
        /* <DEDUP_REMOVED lines=13> */
[----:B-----5:R-:W-:Y:S02]  /*3790*/  IMAD.MOV.U32 R43, RZ, RZ, R48 ;  /* 0x000000ffff2b7224 */ /* 0x020fe400078e0030 */
[----:B------:R-:W-:Y:S01]  /*37a0*/  IMAD.MOV.U32 R40, RZ, RZ, R49 ;  /* 0x000000ffff287224 */ /* 0x000fe200078e0031 */
[----:B------:R-:W-:Y:S01]  /*37b0*/  PRMT R168, R41, 0x5410, R42 ;  /* 0x0000541029a87816 */ /* 0x000fe2000000002a */
[----:B------:R-:W-:-:S03]  /*37c0*/  IMAD.MOV.U32 R41, RZ, RZ, R52 ;  /* 0x000000ffff297224 */ /* 0x000fc600078e0034 */
[----:B------:R-:W-:Y:S02]  /*37d0*/  PRMT R90, R40, 0x5410, R43 ;  /* 0x00005410285a7816 */ /* 0x000fe4000000002b */
        /* <DEDUP_REMOVED lines=35> */
.L_x_2529:
[----:B------:R-:W-:Y:S01]  /*3a10*/  LEA R96, R17, R16, 0x3 ;  /* 0x0000001011607211 */ /* 0x000fe200078e18ff */
[----:B------:R-:W-:Y:S01]  /*3a20*/  BSSY B1, `(.L_x_2530) ;  /* 0x0000004000017945 */ /* 0x000fe20003800000 */
[----:B------:R-:W-:-:S04]  /*3a30*/  SHF.L.U32 R97, R209, 0x1f, RZ ;  /* 0x0000001fd1617819 */ /* 0x000fc800000006ff */
[----:B------:R-:W0:Y:S02]  /*3a40*/  SYNCS.PHASECHK.TRANS64.TRYWAIT P5, [R96+URZ+0x36890], R97 ;  /* 0x03689061600075a7 */ /* 0x000e2400080a017f */
[----:B0-----:R-:W-:Y:S05]  /*3a50*/  @!P5 BRA `(.L_x_2531) ;  /* 0x000002b800c4d947 */ /* 0x001fea0003800000 */
.L_x_2913:
[----:B------:R-:W-:Y:S05]  /*3a60*/  BSYNC B1 ;  /* 0x0000000000017941 */ /* 0x000fea0003800000 */
.L_x_2530:
        /* <DEDUP_REMOVED lines=50> */
.L_x_2537:
[----:B------:R-:W-:Y:S05]  /*3d90*/  BSYNC B3 ;  /* 0x0000000000037941 */ /* 0x000fea0003800000 */
.L_x_2536:
[----:B--2---:R1:W-:Y:S02]  /*3da0*/  STG.E.128 desc[UR60][R46.64], R40 ;  /* 0x000000282e007986 */ /* 0x0043e4000c101d3c */
.L_x_2535:
[----:B------:R-:W-:Y:S05]  /*3db0*/  BSYNC B2 ;  /* 0x0000000000027941 */ /* 0x000fea0003800000 */
.L_x_2534:
        /* <DEDUP_REMOVED lines=10> */
[----:B------:R-:W-:Y:S01]  /*3e60*/  HADD2.F32 R122, -RZ, R167.H1_H1 ;  /* 0x300000a7ff7a7230 */ /* 0x000fe20000004100 */
[----:B------:R-:W-:Y:S01]  /*3e70*/  SHF.R.U32.HI R95, RZ, 0x10, R95 ;  /* 0x00000010ff5f7819 */ /* 0x000fe2000001165f */
[----:B------:R-:W-:Y:S01]  /*3e80*/  HADD2.F32 R94, -RZ, R94.H0_H0 ;  /* 0x2000005eff5e7230 */ /* 0x000fe20000004100 */
[----:B------:R-:W-:Y:S01]  /*3e90*/  SHF.R.U32.HI R93, RZ, 0x10, R93 ;  /* 0x00000010ff5d7819 */ /* 0x000fe2000001165d */
[--C-:B------:R-:W-:Y:S02]  /*3ea0*/  HADD2.F32 R41, -RZ, R89.reuse.H1_H1 ;  /* 0x30000059ff297230 */ /* 0x100fe40000004100 */
[----:B------:R-:W-:Y:S02]  /*3eb0*/  HADD2.F32 R89, -RZ, R89.H0_H0 ;  /* 0x20000059ff597230 */ /* 0x000fe40000004100 */
[----:B------:R-:W-:-:S02]  /*3ec0*/  HADD2.F32 R88, -RZ, R88.H0_H0 ;  /* 0x20000058ff587230 */ /* 0x000fc40000004100 */
[-C--:B------:R-:W-:Y:S01]  /*3ed0*/  FMUL.FTZ R92, R41, R94.reuse ;  /* 0x0000005e295c7220 */ /* 0x080fe20000410000 */
[----:B------:R-:W-:Y:S02]  /*3ee0*/  HADD2.F32 R93, -RZ, R93.H0_H0 ;  /* 0x2000005dff5d7230 */ /* 0x000fe40000004100 */
[C---:B------:R-:W-:Y:S01]  /*3ef0*/  FMUL.FTZ R94, R89.reuse, R94 ;  /* 0x0000005e595e7220 */ /* 0x040fe20000410000 */
[----:B------:R-:W-:-:S03]  /*3f00*/  FFMA.FTZ R92, R89, R88, -R92 ;  /* 0x00000058595c7223 */ /* 0x000fc6000001085c */
[----:B------:R-:W-:Y:S01]  /*3f10*/  FFMA.FTZ R94, R41, R88, R94 ;  /* 0x00000058295e7223 */ /* 0x000fe2000001005e */
[----:B------:R-:W-:Y:S02]  /*3f20*/  IMAD.MOV.U32 R88, RZ, RZ, R40 ;  /* 0x000000ffff587224 */ /* 0x000fe400078e0028 */
[----:B------:R-:W-:Y:S02]  /*3f30*/  IMAD.MOV.U32 R40, RZ, RZ, R43 ;  /* 0x000000ffff287224 */ /* 0x000fe400078e002b */
[----:B------:R-:W-:Y:S01]  /*3f40*/  HADD2.F32 R43, -RZ, R95.H0_H0 ;  /* 0x2000005fff2b7230 */ /* 0x000fe20000004100 */
[----:B------:R-:W-:Y:S02]  /*3f50*/  F2FP.F16.F32.PACK_AB R92, R94, R92 ;  /* 0x0000005c5e5c723e */ /* 0x000fe400000000ff */
[--C-:B------:R-:W-:Y:S02]  /*3f60*/  HADD2.F32 R41, -RZ, R40.reuse.H1_H1 ;  /* 0x30000028ff297230 */ /* 0x100fe40000004100 */
[----:B------:R-:W-:-:S03]  /*3f70*/  HADD2.F32 R40, -RZ, R40.H0_H0 ;  /* 0x20000028ff287230 */ /* 0x000fc60000004100 */
[CC--:B------:R-:W-:Y:S02]  /*3f80*/  FMUL.FTZ R89, R41.reuse, R43.reuse ;  /* 0x0000002b29597220 */ /* 0x0c0fe40000410000 */
[C---:B------:R-:W-:Y:S02]  /*3f90*/  FMUL.FTZ R43, R40.reuse, R43 ;  /* 0x0000002b282b7220 */ /* 0x040fe40000410000 */
[-C--:B------:R-:W-:Y:S01]  /*3fa0*/  FFMA.FTZ R40, R40, R93.reuse, -R89 ;  /* 0x0000005d28287223 */ /* 0x080fe20000010859 */
[----:B------:R-:W-:Y:S02]  /*3fb0*/  IMAD.MOV.U32 R89, RZ, RZ, R42 ;  /* 0x000000ffff597224 */ /* 0x000fe400078e002a */
[----:B------:R-:W-:Y:S01]  /*3fc0*/  FFMA.FTZ R41, R41, R93, R43 ;  /* 0x0000005d29297223 */ /* 0x000fe2000001002b */
[----:B------:R-:W-:Y:S02]  /*3fd0*/  HADD2.F32 R42, -RZ, R88.H1_H1 ;  /* 0x30000058ff2a7230 */ /* 0x000fe40000004100 */
[----:B------:R-:W-:-:S02]  /*3fe0*/  HADD2.F32 R93, -RZ, R167.H0_H0 ;  /* 0x200000a7ff5d7230 */ /* 0x000fc40000004100 */
[----:B------:R-:W-:Y:S02]  /*3ff0*/  HADD2.F32 R43, -RZ, R88.H0_H0 ;  /* 0x20000058ff2b7230 */ /* 0x000fe40000004100 */
[----:B------:R-:W-:Y:S02]  /*4000*/  HADD2.F32 R88, -RZ, R165.H0_H0 ;  /* 0x200000a5ff587230 */ /* 0x000fe40000004100 */
[-C--:B------:R-:W-:Y:S01]  /*4010*/  FMUL.FTZ R95, R42, R93.reuse ;  /* 0x0000005d2a5f7220 */ /* 0x080fe20000410000 */
[----:B------:R-:W-:-:S03]  /*4020*/  FMUL.FTZ R93, R43, R93 ;  /* 0x0000005d2b5d7220 */ /* 0x000fc60000410000 */
[-C--:B------:R-:W-:Y:S01]  /*4030*/  FFMA.FTZ R43, R43, R88.reuse, -R95 ;  /* 0x000000582b2b7223 */ /* 0x080fe2000001085f */
[----:B------:R-:W-:Y:S01]  /*4040*/  FFMA.FTZ R42, R42, R88, R93 ;  /* 0x000000582a2a7223 */ /* 0x000fe2000001005d */
[--C-:B------:R-:W-:Y:S02]  /*4050*/  HADD2.F32 R88, -RZ, R89.reuse.H1_H1 ;  /* 0x30000059ff587230 */ /* 0x100fe40000004100 */
[----:B------:R-:W-:Y:S02]  /*4060*/  HADD2.F32 R93, -RZ, R89.H0_H0 ;  /* 0x20000059ff5d7230 */ /* 0x000fe40000004100 */
[----:B------:R-:W-:Y:S02]  /*4070*/  HADD2.F32 R89, -RZ, R165.H1_H1 ;  /* 0x300000a5ff597230 */ /* 0x000fe40000004100 */
[-C--:B------:R-:W-:Y:S01]  /*4080*/  FMUL.FTZ R95, R88, R122.reuse ;  /* 0x0000007a585f7220 */ /* 0x080fe20000410000 */
[----:B------:R-:W-:Y:S01]  /*4090*/  F2FP.F16.F32.PACK_AB R42, R42, R43 ;  /* 0x0000002b2a2a723e */ /* 0x000fe200000000ff */
[----:B------:R-:W-:-:S02]  /*40a0*/  FMUL.FTZ R122, R93, R122 ;  /* 0x0000007a5d7a7220 */ /* 0x000fc40000410000 */
[-C--:B------:R-:W-:Y:S02]  /*40b0*/  FFMA.FTZ R95, R93, R89.reuse, -R95 ;  /* 0x000000595d5f7223 */ /* 0x080fe4000001085f */
[----:B------:R-:W-:Y:S01]  /*40c0*/  FFMA.FTZ R122, R88, R89, R122 ;  /* 0x00000059587a7223 */ /* 0x000fe2000001007a */
[----:B------:R-:W-:Y:S01]  /*40d0*/  F2FP.F16.F32.PACK_AB R88, R41, R40 ;  /* 0x000000282958723e */ /* 0x000fe200000000ff */
[----:B------:R-:W-:Y:S01]  /*40e0*/  IMAD.MOV.U32 R40, RZ, RZ, R42 ;  /* 0x000000ffff287224 */ /* 0x000fe200078e002a */
[----:B------:R-:W-:Y:S02]  /*40f0*/  MOV R41, R92 ;  /* 0x0000005c00297202 */ /* 0x000fe40000000f00 */
[----:B------:R-:W-:Y:S01]  /*4100*/  F2FP.F16.F32.PACK_AB R95, R122, R95 ;  /* 0x0000005f7a5f723e */ /* 0x000fe200000000ff */
[----:B------:R-:W-:-:S04]  /*4110*/  IMAD.MOV.U32 R43, RZ, RZ, R88 ;  /* 0x000000ffff2b7224 */ /* 0x000fc800078e0058 */
[----:B------:R-:W-:-:S07]  /*4120*/  IMAD.MOV.U32 R42, RZ, RZ, R95 ;  /* 0x000000ffff2a7224 */ /* 0x000fce00078e005f */
.L_x_2541:
[----:B------:R-:W-:Y:S05]  /*4130*/  BSYNC B3 ;  /* 0x0000000000037941 */ /* 0x000fea0003800000 */
.L_x_2540:
[----:B--2---:R2:W-:Y:S02]  /*4140*/  STG.E.128 desc[UR60][R46.64+0x40], R40 ;  /* 0x000040282e007986 */ /* 0x0045e4000c101d3c */
.L_x_2539:
[----:B------:R-:W-:Y:S05]  /*4150*/  BSYNC B2 ;  /* 0x0000000000027941 */ /* 0x000fea0003800000 */
.L_x_2538:
        /* <DEDUP_REMOVED lines=50> */
[----:B------:R-:W-:Y:S01]  /*4480*/  IMAD.MOV.U32 R41, RZ, RZ, R88 ;  /* 0x000000ffff297224 */ /* 0x000fe200078e0058 */
[----:B------:R-:W-:Y:S02]  /*4490*/  MOV R40, R42 ;  /* 0x0000002a00287202 */ /* 0x000fe40000000f00 */
[----:B------:R-:W-:Y:S01]  /*44a0*/  F2FP.F16.F32.PACK_AB R87, R92, R87 ;  /* 0x000000575c57723e */ /* 0x000fe200000000ff */
[----:B------:R-:W-:-:S04]  /*44b0*/  IMAD.MOV.U32 R43, RZ, RZ, R84 ;  /* 0x000000ffff2b7224 */ /* 0x000fc800078e0054 */
[----:B------:R-:W-:-:S07]  /*44c0*/  IMAD.MOV.U32 R42, RZ, RZ, R87 ;  /* 0x000000ffff2a7224 */ /* 0x000fce00078e0057 */
.L_x_2545:
[----:B------:R-:W-:Y:S05]  /*44d0*/  BSYNC B3 ;  /* 0x0000000000037941 */ /* 0x000fea0003800000 */
.L_x_2544:
[----:B--2---:R3:W-:Y:S02]  /*44e0*/  STG.E.128 desc[UR60][R46.64+0x80], R40 ;  /* 0x000080282e007986 */ /* 0x0047e4000c101d3c */
.L_x_2543:
[----:B------:R-:W-:Y:S05]  /*44f0*/  BSYNC B2 ;  /* 0x0000000000027941 */ /* 0x000fea0003800000 */
.L_x_2542:
        /* <DEDUP_REMOVED lines=15> */
[CC--:B------:R-:W-:Y:S01]  /*45f0*/  FMUL.FTZ R85, R41.reuse, R82.reuse ;  /* 0x0000005229557220 */ /* 0x0c0fe20000410000 */
[----:B------:R-:W-:Y:S02]  /*4600*/  HADD2.F32 R86, -RZ, R162.H1_H1 ;  /* 0x300000a2ff567230 */ /* 0x000fe40000004100 */
[C---:B------:R-:W-:Y:S01]  /*4610*/  FMUL.FTZ R82, R84.reuse, R82 ;  /* 0x0000005254527220 */ /* 0x040fe20000410000 */
[----:B------:R-:W-:Y:S02]  /*4620*/  HADD2.F32 R88, -RZ, R163.H0_H0 ;  /* 0x200000a3ff587230 */ /* 0x000fe40000004100 */
[-C--:B------:R-:W-:Y:S01]  /*4630*/  FFMA.FTZ R84, R84, R80.reuse, -R85 ;  /* 0x0000005054547223 */ /* 0x080fe20000010855 */
[----:B------:R-:W-:Y:S01]  /*4640*/  FFMA.FTZ R82, R41, R80, R82 ;  /* 0x0000005029527223 */ /* 0x000fe20000010052 */
[----:B------:R-:W-:Y:S01]  /*4650*/  SHF.R.U32.HI R41, RZ, 0x10, R83 ;  /* 0x00000010ff297819 */ /* 0x000fe20000011653 */
[----:B------:R-:W-:Y:S01]  /*4660*/  IMAD.MOV.U32 R80, RZ, RZ, R43 ;  /* 0x000000ffff507224 */ /* 0x000fe200078e002b */
[----:B------:R-:W-:-:S02]  /*4670*/  SHF.R.U32.HI R83, RZ, 0x10, R81 ;  /* 0x00000010ff537819 */ /* 0x000fc40000011651 */
[----:B------:R-:W-:Y:S01]  /*4680*/  F2FP.F16.F32.PACK_AB R82, R82, R84 ;  /* 0x000000545252723e */ /* 0x000fe200000000ff */
[----:B------:R-:W-:Y:S02]  /*4690*/  HADD2.F32 R43, -RZ, R41.H0_H0 ;  /* 0x20000029ff2b7230 */ /* 0x000fe40000004100 */
[--C-:B------:R-:W-:Y:S02]  /*46a0*/  HADD2.F32 R41, -RZ, R80.reuse.H1_H1 ;  /* 0x30000050ff297230 */ /* 0x100fe40000004100 */
[----:B------:R-:W-:Y:S02]  /*46b0*/  HADD2.F32 R81, -RZ, R80.H0_H0 ;  /* 0x20000050ff517230 */ /* 0x000fe40000004100 */
[----:B------:R-:W-:Y:S02]  /*46c0*/  HADD2.F32 R80, -RZ, R83.H0_H0 ;  /* 0x20000053ff507230 */ /* 0x000fe40000004100 */
[----:B------:R-:W-:Y:S01]  /*46d0*/  FMUL.FTZ R85, R41, R43 ;  /* 0x0000002b29557220 */ /* 0x000fe20000410000 */
[----:B------:R-:W-:-:S02]  /*46e0*/  IMAD.MOV.U32 R83, RZ, RZ, R42 ;  /* 0x000000ffff537224 */ /* 0x000fc400078e002a */
[C---:B------:R-:W-:Y:S01]  /*46f0*/  FMUL.FTZ R42, R81.reuse, R43 ;  /* 0x0000002b512a7220 */ /* 0x040fe20000410000 */
[-C--:B------:R-:W-:Y:S01]  /*4700*/  FFMA.FTZ R43, R81, R80.reuse, -R85 ;  /* 0x00000050512b7223 */ /* 0x080fe20000010855 */
[--C-:B------:R-:W-:Y:S02]  /*4710*/  HADD2.F32 R85, -RZ, R40.reuse.H1_H1 ;  /* 0x30000028ff557230 */ /* 0x100fe40000004100 */
[----:B------:R-:W-:Y:S01]  /*4720*/  FFMA.FTZ R41, R41, R80, R42 ;  /* 0x0000005029297223 */ /* 0x000fe2000001002a */
[----:B------:R-:W-:Y:S02]  /*4730*/  HADD2.F32 R42, -RZ, R40.H0_H0 ;  /* 0x20000028ff2a7230 */ /* 0x000fe40000004100 */
[--C-:B------:R-:W-:Y:S02]  /*4740*/  HADD2.F32 R80, -RZ, R83.reuse.H1_H1 ;  /* 0x30000053ff507230 */ /* 0x100fe40000004100 */
[----:B------:R-:W-:Y:S01]  /*4750*/  FMUL.FTZ R40, R85, R87 ;  /* 0x0000005755287220 */ /* 0x000fe20000410000 */
[----:B------:R-:W-:-:S02]  /*4760*/  HADD2.F32 R83, -RZ, R83.H0_H0 ;  /* 0x20000053ff537230 */ /* 0x000fc40000004100 */
[C---:B------:R-:W-:Y:S01]  /*4770*/  FMUL.FTZ R87, R42.reuse, R87 ;  /* 0x000000572a577220 */ /* 0x040fe20000410000 */
[----:B------:R-:W-:Y:S02]  /*4780*/  HADD2.F32 R81, -RZ, R162.H0_H0 ;  /* 0x200000a2ff517230 */ /* 0x000fe40000004100 */
[----:B------:R-:W-:Y:S01]  /*4790*/  FFMA.FTZ R42, R42, R86, -R40 ;  /* 0x000000562a2a7223 */ /* 0x000fe20000010828 */
[CC--:B------:R-:W-:Y:S01]  /*47a0*/  FMUL.FTZ R40, R80.reuse, R88.reuse ;  /* 0x0000005850287220 */ /* 0x0c0fe20000410000 */
[----:B------:R-:W-:Y:S01]  /*47b0*/  FMUL.FTZ R88, R83, R88 ;  /* 0x0000005853587220 */ /* 0x000fe20000410000 */
[----:B------:R-:W-:Y:S01]  /*47c0*/  FFMA.FTZ R87, R85, R86, R87 ;  /* 0x0000005655577223 */ /* 0x000fe20000010057 */
[----:B------:R-:W-:Y:S01]  /*47d0*/  F2FP.F16.F32.PACK_AB R43, R41, R43 ;  /* 0x0000002b292b723e */ /* 0x000fe200000000ff */
[-C--:B------:R-:W-:Y:S01]  /*47e0*/  FFMA.FTZ R40, R83, R81.reuse, -R40 ;  /* 0x0000005153287223 */ /* 0x080fe20000010828 */
[----:B------:R-:W-:Y:S01]  /*47f0*/  FFMA.FTZ R88, R80, R81, R88 ;  /* 0x0000005150587223 */ /* 0x000fe20000010058 */
[----:B------:R-:W-:Y:S01]  /*4800*/  IMAD.MOV.U32 R41, RZ, RZ, R82 ;  /* 0x000000ffff297224 */ /* 0x000fe200078e0052 */
[----:B------:R-:W-:-:S03]  /*4810*/  F2FP.F16.F32.PACK_AB R42, R87, R42 ;  /* 0x0000002a572a723e */ /* 0x000fc600000000ff */
[----:B------:R-:W-:Y:S02]  /*4820*/  F2FP.F16.F32.PACK_AB R88, R88, R40 ;  /* 0x000000285858723e */ /* 0x000fe400000000ff */
[----:B------:R-:W-:-:S03]  /*4830*/  MOV R40, R42 ;  /* 0x0000002a00287202 */ /* 0x000fc60000000f00 */
[----:B------:R-:W-:-:S07]  /*4840*/  IMAD.MOV.U32 R42, RZ, RZ, R88 ;  /* 0x000000ffff2a7224 */ /* 0x000fce00078e0058 */
.L_x_2549:
[----:B------:R-:W-:Y:S05]  /*4850*/  BSYNC B3 ;  /* 0x0000000000037941 */ /* 0x000fea0003800000 */
.L_x_2548:
[----:B--2---:R4:W-:Y:S02]  /*4860*/  STG.E.128 desc[UR60][R46.64+0xc0], R40 ;  /* 0x0000c0282e007986 */ /* 0x0049e4000c101d3c */
.L_x_2547:
[----:B------:R-:W-:Y:S05]  /*4870*/  BSYNC B2 ;  /* 0x0000000000027941 */ /* 0x000fea0003800000 */
.L_x_2546:
        /* <DEDUP_REMOVED lines=37> */
[----:B------:R-:W-:Y:S01]  /*4ad0*/  FMUL.FTZ R81, R76, R161 ;  /* 0x000000a14c517220 */ /* 0x000fe20000410000 */
        /* <DEDUP_REMOVED lines=10> */
[----:B------:R-:W-:Y:S02]  /*4b80*/  IMAD.MOV.U32 R42, RZ, RZ, R43 ;  /* 0x000000ffff2a7224 */ /* 0x000fe400078e002b */
[----:B------:R-:W-:Y:S02]  /*4b90*/  IMAD.MOV.U32 R40, RZ, RZ, R81 ;  /* 0x000000ffff287224 */ /* 0x000fe400078e0051 */
[----:B------:R-:W-:-:S07]  /*4ba0*/  IMAD.MOV.U32 R43, RZ, RZ, R78 ;  /* 0x000000ffff2b7224 */ /* 0x000fce00078e004e */
.L_x_2553:
[----:B------:R-:W-:Y:S05]  /*4bb0*/  BSYNC B3 ;  /* 0x0000000000037941 */ /* 0x000fea0003800000 */
.L_x_2552:
[----:B--2---:R1:W-:Y:S02]  /*4bc0*/  STG.E.128 desc[UR60][R46.64+0x100], R40 ;  /* 0x000100282e007986 */ /* 0x0043e4000c101d3c */
.L_x_2551:
[----:B------:R-:W-:Y:S05]  /*4bd0*/  BSYNC B2 ;  /* 0x0000000000027941 */ /* 0x000fea0003800000 */
.L_x_2550:
        /* <DEDUP_REMOVED lines=46> */
[----:B------:R-:W-:Y:S02]  /*4ec0*/  F2FP.F16.F32.PACK_AB R43, R158, R43 ;  /* 0x0000002b9e2b723e */ /* 0x000fe400000000ff */
[----:B------:R-:W-:-:S03]  /*4ed0*/  MOV R40, R77 ;  /* 0x0000004d00287202 */ /* 0x000fc60000000f00 */
[----:B------:R-:W-:Y:S02]  /*4ee0*/  IMAD.MOV.U32 R42, RZ, RZ, R43 ;  /* 0x000000ffff2a7224 */ /* 0x000fe400078e002b */
[----:B------:R-:W-:-:S07]  /*4ef0*/  IMAD.MOV.U32 R43, RZ, RZ, R74 ;  /* 0x000000ffff2b7224 */ /* 0x000fce00078e004a */
.L_x_2555:
[----:B------:R-:W-:Y:S05]  /*4f00*/  BSYNC B2 ;  /* 0x0000000000027941 */ /* 0x000fea0003800000 */
.L_x_2554:
[----:B--2---:R1:W-:Y:S02]  /*4f10*/  STG.E.128 desc[UR60][R46.64+0x140], R40 ;  /* 0x000140282e007986 */ /* 0x0043e4000c101d3c */
.L_x_2533:
[----:B------:R-:W-:Y:S05]  /*4f20*/  BSYNC B1 ;  /* 0x0000000000017941 */ /* 0x000fea0003800000 */
.L_x_2532:
        /* <DEDUP_REMOVED lines=9> */
[----:B------:R-:W-:Y:S01]  /*4fc0*/  HADD2.F32 R160, -RZ, R160.H1_H1 ;  /* 0x300000a0ffa07230 */ /* 0x000fe20000004100 */
        /* <DEDUP_REMOVED lines=13> */
[-C--:B------:R-:W-:Y:S01]  /*50a0*/  FMUL.FTZ R47, R71, R70.reuse ;  /* 0x00000046472f7220 */ /* 0x080fe20000410000 */
        /* <DEDUP_REMOVED lines=8> */
[----:B------:R-:W-:Y:S02]  /*5130*/  HADD2.F32 R69, -RZ, R42.H0_H0 ;  /* 0x2000002aff457230 */ /* 0x000fe40000004100 */
[-C--:B------:R-:W-:Y:S01]  /*5140*/  FMUL.FTZ R72, R43, R160.reuse ;  /* 0x000000a02b487220 */ /* 0x080fe20000410000 */
[----:B------:R-:W-:Y:S02]  /*5150*/  HADD2.F32 R40, -RZ, R40.H0_H0 ;  /* 0x20000028ff287230 */ /* 0x000fe40000004100 */
[----:B------:R-:W-:Y:S01]  /*5160*/  FMUL.FTZ R71, R46, R159 ;  /* 0x0000009f2e477220 */ /* 0x000fe20000410000 */
[--C-:B------:R-:W-:Y:S02]  /*5170*/  HADD2.F32 R42, -RZ, R155.reuse.H1_H1 ;  /* 0x3000009bff2a7230 */ /* 0x100fe40000004100 */
[----:B------:R-:W-:Y:S01]  /*5180*/  FMUL.FTZ R160, R69, R160 ;  /* 0x000000a045a07220 */ /* 0x000fe20000410000 */
[----:B------:R-:W-:-:S02]  /*5190*/  HADD2.F32 R41, -RZ, R155.H0_H0 ;  /* 0x2000009bff297230 */ /* 0x000fc40000004100 */
[----:B------:R-:W-:Y:S01]  /*51a0*/  FMUL.FTZ R159, R40, R159 ;  /* 0x0000009f289f7220 */ /* 0x000fe20000410000 */
[----:B------:R-:W-:Y:S01]  /*51b0*/  F2FP.F16.F32.PACK_AB R47, R70, R47 ;  /* 0x0000002f462f723e */ /* 0x000fe200000000ff */
[-C--:B------:R-:W-:Y:S01]  /*51c0*/  FFMA.FTZ R72, R69, R42.reuse, -R72 ;  /* 0x0000002a45487223 */ /* 0x080fe20000010848 */
[----:B------:R-:W-:Y:S01]  /*51d0*/  FFMA.FTZ R43, R43, R42, R160 ;  /* 0x0000002a2b2b7223 */ /* 0x000fe200000100a0 */
[-C--:B------:R-:W-:Y:S01]  /*51e0*/  FFMA.FTZ R71, R40, R41.reuse, -R71 ;  /* 0x0000002928477223 */ /* 0x080fe20000010847 */
[----:B------:R-:W-:Y:S01]  /*51f0*/  FFMA.FTZ R46, R46, R41, R159 ;  /* 0x000000292e2e7223 */ /* 0x000fe2000001009f */
[----:B------:R-:W-:Y:S02]  /*5200*/  F2FP.F16.F32.PACK_AB R41, R73, R68 ;  /* 0x000000444929723e */ /* 0x000fe400000000ff */
[----:B------:R-:W-:Y:S01]  /*5210*/  F2FP.F16.F32.PACK_AB R42, R43, R72 ;  /* 0x000000482b2a723e */ /* 0x000fe200000000ff */
[----:B------:R-:W-:Y:S01]  /*5220*/  IMAD.MOV.U32 R43, RZ, RZ, R47 ;  /* 0x000000ffff2b7224 */ /* 0x000fe200078e002f */
[----:B------:R-:W-:-:S07]  /*5230*/  F2FP.F16.F32.PACK_AB R40, R46, R71 ;  /* 0x000000472e28723e */ /* 0x000fce00000000ff */
.L_x_2560:
[----:B------:R-:W-:Y:S05]  /*5240*/  BSYNC B2 ;  /* 0x0000000000027941 */ /* 0x000fea0003800000 */
.L_x_2559:
[----:B--2---:R1:W-:Y:S02]  /*5250*/  STG.E.128 desc[UR60][R44.64], R40 ;  /* 0x000000282c007986 */ /* 0x0043e4000c101d3c */
.L_x_2558:
[----:B------:R-:W-:Y:S05]  /*5260*/  BSYNC B1 ;  /* 0x0000000000017941 */ /* 0x000fea0003800000 */
.L_x_2557:
        /* <DEDUP_REMOVED lines=21> */
[----:B------:R-:W-:Y:S01]  /*53c0*/  FMUL.FTZ R72, R65, R68 ;  /* 0x0000004441487220 */ /* 0x000fe20000410000 */
[----:B------:R-:W-:Y:S02]  /*53d0*/  HADD2.F32 R64, -RZ, R64.H0_H0 ;  /* 0x20000040ff407230 */ /* 0x000fe40000004100 */
[-C--:B------:R-:W-:Y:S01]  /*53e0*/  FFMA.FTZ R41, R41, R46.reuse, -R70 ;  /* 0x0000002e29297223 */ /* 0x080fe20000010846 */
[----:B------:R-:W-:Y:S01]  /*53f0*/  FFMA.FTZ R46, R43, R46, R66 ;  /* 0x0000002e2b2e7223 */ /* 0x000fe20000010042 */
[----:B------:R-:W-:Y:S01]  /*5400*/  FMUL.FTZ R68, R47, R68 ;  /* 0x000000442f447220 */ /* 0x000fe20000410000 */
[----:B------:R-:W-:-:S02]  /*5410*/  HADD2.F32 R67, -RZ, R156.H0_H0 ;  /* 0x2000009cff437230 */ /* 0x000fc40000004100 */
[-C--:B------:R-:W-:Y:S01]  /*5420*/  FFMA.FTZ R43, R47, R64.reuse, -R72 ;  /* 0x000000402f2b7223 */ /* 0x080fe20000010848 */
[--C-:B------:R-:W-:Y:S02]  /*5430*/  HADD2.F32 R47, -RZ, R40.reuse.H1_H1 ;  /* 0x30000028ff2f7230 */ /* 0x100fe40000004100 */
[----:B------:R-:W-:Y:S01]  /*5440*/  FFMA.FTZ R64, R65, R64, R68 ;  /* 0x0000004041407223 */ /* 0x000fe20000010044 */
[----:B------:R-:W-:Y:S01]  /*5450*/  HADD2.F32 R40, -RZ, R40.H0_H0 ;  /* 0x20000028ff287230 */ /* 0x000fe20000004100 */
[----:B------:R-:W-:Y:S01]  /*5460*/  F2FP.F16.F32.PACK_AB R41, R46, R41 ;  /* 0x000000292e29723e */ /* 0x000fe200000000ff */
        /* <DEDUP_REMOVED lines=16> */
.L_x_2564:
[----:B------:R-:W-:Y:S05]  /*5570*/  BSYNC B2 ;  /* 0x0000000000027941 */ /* 0x000fea0003800000 */
.L_x_2563:
[----:B--2---:R1:W-:Y:S02]  /*5580*/  STG.E.128 desc[UR60][R44.64+0x40], R40 ;  /* 0x000040282c007986 */ /* 0x0043e4000c101d3c */
.L_x_2562:
[----:B------:R-:W-:Y:S05]  /*5590*/  BSYNC B1 ;  /* 0x0000000000017941 */ /* 0x000fea0003800000 */
.L_x_2561:
        /* <DEDUP_REMOVED lines=10> */
[----:B------:R-:W-:Y:S01]  /*5640*/  HADD2.F32 R40, -RZ, R41.H0_H0 ;  /* 0x20000029ff287230 */ /* 0x000fe20000004100 */
[--C-:B------:R-:W-:Y:S01]  /*5650*/  SHF.R.U64 R61, R62, 0x10, R63.reuse ;  /* 0x000000103e3d7819 */ /* 0x100fe2000000123f */
[----:B------:R-:W-:Y:S01]  /*5660*/  HADD2.F32 R60, -RZ, R60.H0_H0 ;  /* 0x2000003cff3c7230 */ /* 0x000fe20000004100 */
[----:B------:R-:W-:Y:S01]  /*5670*/  SHF.R.U32.HI R64, RZ, 0x10, R63 ;  /* 0x00000010ff407819 */ /* 0x000fe2000001163f */
[----:B------:R-:W-:Y:S01]  /*5680*/  HADD2.F32 R62, -RZ, R65.H0_H0 ;  /* 0x20000041ff3e7230 */ /* 0x000fe20000004100 */
[----:B------:R-:W-:Y:S01]  /*5690*/  MOV R47, R43 ;  /* 0x0000002b002f7202 */ /* 0x000fe20000000f00 */
[----:B------:R-:W-:Y:S02]  /*56a0*/  HADD2.F32 R43, -RZ, R41.H1_H1 ;  /* 0x30000029ff2b7230 */ /* 0x000fe40000004100 */
[----:B------:R-:W-:-:S02]  /*56b0*/  HADD2.F32 R61, -RZ, R61.H0_H0 ;  /* 0x2000003dff3d7230 */ /* 0x000fc40000004100 */
[----:B------:R-:W-:Y:S02]  /*56c0*/  HADD2.F32 R64, -RZ, R64.H0_H0 ;  /* 0x20000040ff407230 */ /* 0x000fe40000004100 */
[--C-:B------:R-:W-:Y:S02]  /*56d0*/  HADD2.F32 R41, -RZ, R47.reuse.H1_H1 ;  /* 0x3000002fff297230 */ /* 0x100fe40000004100 */
[-C--:B------:R-:W-:Y:S01]  /*56e0*/  FMUL.FTZ R63, R43, R61.reuse ;  /* 0x0000003d2b3f7220 */ /* 0x080fe20000410000 */
[----:B------:R-:W-:Y:S02]  /*56f0*/  HADD2.F32 R47, -RZ, R47.H0_H0 ;  /* 0x2000002fff2f7230 */ /* 0x000fe40000004100 */
[C---:B------:R-:W-:Y:S01]  /*5700*/  FMUL.FTZ R66, R40.reuse, R61 ;  /* 0x0000003d28427220 */ /* 0x040fe20000410000 */
[----:B------:R-:W-:Y:S01]  /*5710*/  FMUL.FTZ R68, R41, R64 ;  /* 0x0000004029447220 */ /* 0x000fe20000410000 */
[----:B------:R-:W-:Y:S01]  /*5720*/  FFMA.FTZ R40, R40, R60, -R63 ;  /* 0x0000003c28287223 */ /* 0x000fe2000001083f */
[----:B------:R-:W-:Y:S01]  /*5730*/  FMUL.FTZ R64, R47, R64 ;  /* 0x000000402f407220 */ /* 0x000fe20000410000 */
[----:B------:R-:W-:Y:S01]  /*5740*/  FFMA.FTZ R63, R43, R60, R66 ;  /* 0x0000003c2b3f7223 */ /* 0x000fe20000010042 */
[----:B------:R-:W-:-:S02]  /*5750*/  HADD2.F32 R60, -RZ, R147.H0_H0 ;  /* 0x20000093ff3c7230 */ /* 0x000fc40000004100 */
[-C--:B------:R-:W-:Y:S01]  /*5760*/  FFMA.FTZ R68, R47, R62.reuse, -R68 ;  /* 0x0000003e2f447223 */ /* 0x080fe20000010844 */
[----:B------:R-:W-:Y:S01]  /*5770*/  FFMA.FTZ R67, R41, R62, R64 ;  /* 0x0000003e29437223 */ /* 0x000fe20000010040 */
[----:B------:R-:W-:Y:S02]  /*5780*/  HADD2.F32 R41, -RZ, R46.H1_H1 ;  /* 0x3000002eff297230 */ /* 0x000fe40000004100 */
[----:B------:R-:W-:Y:S02]  /*5790*/  HADD2.F32 R43, -RZ, R42.H1_H1 ;  /* 0x3000002aff2b7230 */ /* 0x000fe40000004100 */
[----:B------:R-:W-:Y:S02]  /*57a0*/  HADD2.F32 R147, -RZ, R147.H1_H1 ;  /* 0x30000093ff937230 */ /* 0x000fe40000004100 */
[----:B------:R-:W-:Y:S01]  /*57b0*/  FMUL.FTZ R61, R41, R60 ;  /* 0x0000003c293d7220 */ /* 0x000fe20000410000 */
[----:B------:R-:W-:Y:S02]  /*57c0*/  HADD2.F32 R46, -RZ, R46.H0_H0 ;  /* 0x2000002eff2e7230 */ /* 0x000fe40000004100 */
        /* <DEDUP_REMOVED lines=14> */
.L_x_2568:
[----:B------:R-:W-:Y:S05]  /*58b0*/  BSYNC B2 ;  /* 0x0000000000027941 */ /* 0x000fea0003800000 */
.L_x_2567:
[----:B--2---:R1:W-:Y:S02]  /*58c0*/  STG.E.128 desc[UR60][R44.64+0x80], R40 ;  /* 0x000080282c007986 */ /* 0x0043e4000c101d3c */
.L_x_2566:
[----:B------:R-:W-:Y:S05]  /*58d0*/  BSYNC B1 ;  /* 0x0000000000017941 */ /* 0x000fea0003800000 */
.L_x_2565:
        /* <DEDUP_REMOVED lines=48> */
.L_x_2572:
[----:B------:R-:W-:Y:S05]  /*5be0*/  BSYNC B2 ;  /* 0x0000000000027941 */ /* 0x000fea0003800000 */
.L_x_2571:
[----:B--2---:R1:W-:Y:S02]  /*5bf0*/  STG.E.128 desc[UR60][R44.64+0xc0], R40 ;  /* 0x0000c0282c007986 */ /* 0x0043e4000c101d3c */
.L_x_2570:
[----:B------:R-:W-:Y:S05]  /*5c00*/  BSYNC B1 ;  /* 0x0000000000017941 */ /* 0x000fea0003800000 */
.L_x_2569:
        /* <DEDUP_REMOVED lines=48> */
.L_x_2576:
[----:B------:R-:W-:Y:S05]  /*5f10*/  BSYNC B2 ;  /* 0x0000000000027941 */ /* 0x000fea0003800000 */
.L_x_2575:
[----:B--2---:R1:W-:Y:S02]  /*5f20*/  STG.E.128 desc[UR60][R44.64+0x100], R40 ;  /* 0x000100282c007986 */ /* 0x0043e4000c101d3c */
.L_x_2574:
[----:B------:R-:W-:Y:S05]  /*5f30*/  BSYNC B1 ;  /* 0x0000000000017941 */ /* 0x000fea0003800000 */
.L_x_2573:
        /* <DEDUP_REMOVED lines=47> */
.L_x_2578:
[----:B------:R-:W-:Y:S05]  /*6230*/  BSYNC B1 ;  /* 0x0000000000017941 */ /* 0x000fea0003800000 */
.L_x_2577:
[----:B--2---:R1:W-:Y:S01]  /*6240*/  STG.E.128 desc[UR60][R44.64+0x140], R40 ;  /* 0x000140282c007986 */ /* 0x0043e2000c101d3c */
[----:B------:R-:W-:Y:S05]  /*6250*/  BRA `(.L_x_2556) ;  /* 0x0000003c00c47947 */ /* 0x000fea0003800000 */
.L_x_2524:
        /* <DEDUP_REMOVED lines=47> */
.L_x_2580:
[----:B------:R-:W-:Y:S05]  /*6550*/  BSYNC B1 ;  /* 0x0000000000017941 */ /* 0x000fea0003800000 */
.L_x_2579:
        /* <DEDUP_REMOVED lines=13> */
[----:B------:R-:W-:-:S02]  /*6630*/  MOV R93, R43 ;  /* 0x0000002b005d7202 */ /* 0x000fc40000000f00 */
[----:B------:R-:W-:Y:S01]  /*6640*/  CS2R R84, SRZ ;  /* 0x0000000000547805 */ /* 0x000fe2000001ff00 */
        /* <DEDUP_REMOVED lines=32> */
.L_x_2582:
[----:B------:R-:W-:Y:S05]  /*6850*/  BSYNC B1 ;  /* 0x0000000000017941 */ /* 0x000fea0003800000 */
.L_x_2581:
[----:B0-----:R-:W2:Y:S01]  /*6860*/  LDL R88, [R1+0x4c] ;  /* 0x00004c0001587983 */ /* 0x001ea20000100800 */
        /* <DEDUP_REMOVED lines=14> */
[----:B------:R-:W-:Y:S01]  /*6950*/  PRMT R180, R89, 0x5410, R90 ;  /* 0x0000541059b47816 */ /* 0x000fe2000000005a */
[----:B------:R-:W-:Y:S02]  /*6960*/  IMAD.MOV.U32 R89, RZ, RZ, R52 ;  /* 0x000000ffff597224 */ /* 0x000fe400078e0034 */
[----:B------:R-:W-:-:S03]  /*6970*/  IMAD.MOV.U32 R90, RZ, RZ, R55 ;  /* 0x000000ffff5a7224 */ /* 0x000fc600078e0037 */
        /* <DEDUP_REMOVED lines=12> */
[----:B-----5:R-:W-:-:S03]  /*6a40*/  IMAD.MOV.U32 R89, RZ, RZ, R66 ;  /* 0x000000ffff597224 */ /* 0x020fc600078e0042 */
[----:B------:R-:W-:Y:S02]  /*6a50*/  PRMT R159, R91, 0x7610, R159 ;  /* 0x000076105b9f7816 */ /* 0x000fe4000000009f */
[----:B--2---:R-:W-:Y:S01]  /*6a60*/  R2UR UR4, R88 ;  /* 0x00000000580472ca */ /* 0x004fe200000e0000 */
[----:B------:R-:W-:-:S05]  /*6a70*/  IMAD.MOV.U32 R88, RZ, RZ, R41 ;  /* 0x000000ffff587224 */ /* 0x000fca00078e0029 */
[----:B------:R-:W-:Y:S01]  /*6a80*/  PRMT R175, R88, 0x7610, R175 ;  /* 0x0000761058af7816 */ /* 0x000fe200000000af */
[----:B------:R-:W-:-:S05]  /*6a90*/  IMAD.MOV.U32 R88, RZ, RZ, R45 ;  /* 0x000000ffff587224 */ /* 0x000fca00078e002d */
[----:B------:R-:W-:Y:S01]  /*6aa0*/  PRMT R179, R88, 0x7610, R179 ;  /* 0x0000761058b37816 */ /* 0x000fe200000000b3 */
[----:B------:R-:W-:Y:S01]  /*6ab0*/  UISETP.NE.AND UP0, UPT, UR4, 0x3, UPT ;  /* 0x000000030400788c */ /* 0x000fe2000bf05270 */
[----:B------:R-:W-:-:S04]  /*6ac0*/  MOV R88, R50 ;  /* 0x0000003200587202 */ /* 0x000fc80000000f00 */
[----:B------:R-:W-:Y:S02]  /*6ad0*/  PRMT R179, R179, 0x5410, R88 ;  /* 0x00005410b3b37816 */ /* 0x000fe40000000058 */
[----:B------:R-:W-:Y:S02]  /*6ae0*/  MOV R88, R53 ;  /* 0x0000003500587202 */ /* 0x000fe40000000f00 */
[----:B------:R-:W-:Y:S02]  /*6af0*/  PLOP3.LUT P2, PT, PT, PT, UP0, 0x80, 0x0 ;  /* 0x000000000000781c */ /* 0x000fe40003f4f008 */
[----:B------:R-:W-:Y:S01]  /*6b00*/  PRMT R175, R175, 0x5410, R88 ;  /* 0x00005410afaf7816 */ /* 0x000fe20000000058 */
[----:B------:R-:W-:-:S05]  /*6b10*/  IMAD.MOV.U32 R88, RZ, RZ, R57 ;  /* 0x000000ffff587224 */ /* 0x000fca00078e0039 */
[----:B------:R-:W-:Y:S01]  /*6b20*/  PRMT R181, R88, 0x7610, R181 ;  /* 0x0000761058b57816 */ /* 0x000fe200000000b5 */
[----:B------:R-:W-:-:S05]  /*6b30*/  IMAD.MOV.U32 R88, RZ, RZ, R62 ;  /* 0x000000ffff587224 */ /* 0x000fca00078e003e */
[----:B------:R-:W-:Y:S01]  /*6b40*/  PRMT R181, R181, 0x5410, R88 ;  /* 0x00005410b5b57816 */ /* 0x000fe20000000058 */
        /* <DEDUP_REMOVED lines=37> */
.L_x_2583:
[----:B------:R-:W-:Y:S01]  /*6da0*/  IMAD R96, R17, 0x8, R16 ;  /* 0x0000000811607824 */ /* 0x000fe200078e0210 */
[----:B------:R-:W-:Y:S01]  /*6db0*/  SHF.L.U32 R97, R209, 0x1f, RZ ;  /* 0x0000001fd1617819 */ /* 0x000fe200000006ff */
[----:B------:R-:W0:Y:S01]  /*6dc0*/  LDC R145, c[0x0][0x2f4] ;  /* 0x0000bd00ff917b82 */ /* 0x000e220000000800 */
[----:B------:R-:W-:Y:S01]  /*6dd0*/  BSSY B1, `(.L_x_2584) ;  /* 0x0000005000017945 */ /* 0x000fe20003800000 */
[----:B------:R-:W-:Y:S01]  /*6de0*/  IMAD.MOV.U32 R127, RZ, RZ, R92 ;  /* 0x000000ffff7f7224 */ /* 0x000fe200078e005c */
[----:B------:R-:W1:Y:S05]  /*6df0*/  SYNCS.PHASECHK.TRANS64.TRYWAIT P5, [R96+URZ+0x36890], R97 ;  /* 0x03689061600075a7 */ /* 0x000e6a00080a017f */
[----:B------:R-:W2:Y:S01]  /*6e00*/  LDC.64 R128, c[0x0][0x300] ;  /* 0x0000c000ff807b82 */ /* 0x000ea20000000a00 */
[----:B-1----:R-:W-:Y:S05]  /*6e10*/  @!P5 BRA `(.L_x_2585) ;  /* 0x0000028400e8d947 */ /* 0x002fea0003800000 */
.L_x_2914:
[----:B------:R-:W-:Y:S05]  /*6e20*/  BSYNC B1 ;  /* 0x0000000000017941 */ /* 0x000fea0003800000 */
.L_x_2584:
[----:B------:R-:W-:Y:S01]  /*6e30*/  BSSY B1, `(.L_x_2586) ;  /* 0x0000186000017945 */ /* 0x000fe20003800000 */
[----:B0-----:R-:W-:-:S03]  /*6e40*/  IADD3 R147, -R124, R145, RZ ;  /* 0x000000917c937210 */ /* 0x001fc60007ffe1ff */
        /* <DEDUP_REMOVED lines=51> */
[CC--:B------:R-:W-:Y:S01]  /*7180*/  FMUL.FTZ R49, R61.reuse, R161.reuse ;  /* 0x000000a13d317220 */ /* 0x0c0fe20000410000 */
        /* <DEDUP_REMOVED lines=63> */
[----:B------:R-:W-:Y:S02]  /*7580*/  IMAD.MOV.U32 R90, RZ, RZ, R62 ;  /* 0x000000ffff5a7224 */ /* 0x000fe400078e003e */
[----:B------:R-:W-:-:S07]  /*7590*/  IMAD.MOV.U32 R94, RZ, RZ, R51 ;  /* 0x000000ffff5e7224 */ /* 0x000fce00078e0033 */
.L_x_2591:
[----:B------:R-:W-:Y:S05]  /*75a0*/  BSYNC B3 ;  /* 0x0000000000037941 */ /* 0x000fea0003800000 */
.L_x_2590:
        /* <DEDUP_REMOVED lines=12> */
.L_x_2589:
[----:B------:R-:W-:Y:S05]  /*7670*/  BSYNC B2 ;  /* 0x0000000000027941 */ /* 0x000fea0003800000 */
.L_x_2588:
        /* <DEDUP_REMOVED lines=66> */
[----:B------:R-:W-:Y:S01]  /*7aa0*/  HADD2.F32 R89, -RZ, R89.H0_H0 ;  /* 0x20000059ff597230 */ /* 0x000fe20000004100 */
[----:B------:R-:W-:Y:S01]  /*7ab0*/  MOV R49, R56 ;  /* 0x0000003800317202 */ /* 0x000fe20000000f00 */
[----:B------:R-:W-:-:S02]  /*7ac0*/  HADD2.F32 R47, -RZ, R47.H0_H0 ;  /* 0x2000002fff2f7230 */ /* 0x000fc40000004100 */
[----:B------:R-:W-:-:S05]  /*7ad0*/  HADD2.F32 R59, -RZ, R59.H0_H0 ;  /* 0x2000003bff3b7230 */ /* 0x000fca0000004100 */
        /* <DEDUP_REMOVED lines=16> */
[----:B------:R-:W-:Y:S02]  /*7be0*/  HADD2.F32 R58, -RZ, R48.H1_H1 ;  /* 0x30000030ff3a7230 */ /* 0x000fe40000004100 */
        /* <DEDUP_REMOVED lines=10> */
[----:B------:R-:W-:Y:S01]  /*7c90*/  F2FP.F16.F32.PACK_AB R44, R44, R90 ;  /* 0x0000005a2c2c723e */ /* 0x000fe200000000ff */
[----:B------:R-:W-:Y:S02]  /*7ca0*/  IMAD.MOV.U32 R63, RZ, RZ, R91 ;  /* 0x000000ffff3f7224 */ /* 0x000fe400078e005b */
        /* <DEDUP_REMOVED lines=15> */
.L_x_2595:
[----:B------:R-:W-:Y:S05]  /*7da0*/  BSYNC B3 ;  /* 0x0000000000037941 */ /* 0x000fea0003800000 */
.L_x_2594:
        /* <DEDUP_REMOVED lines=12> */
.L_x_2593:
[----:B------:R-:W-:Y:S05]  /*7e70*/  BSYNC B2 ;  /* 0x0000000000027941 */ /* 0x000fea0003800000 */
.L_x_2592:
        /* <DEDUP_REMOVED lines=31> */
[----:B------:R-:W-:Y:S01]  /*8070*/  HADD2.F32 R62, -RZ, R175.H1_H1 ;  /* 0x300000afff3e7230 */ /* 0x000fe20000004100 */
        /* <DEDUP_REMOVED lines=74> */
[C---:B------:R-:W-:Y:S01]  /*8520*/  FMUL.FTZ R54, R46.reuse, R54 ;  /* 0x000000362e367220 */ /* 0x040fe20000410000 */
[----:B------:R-:W-:Y:S01]  /*8530*/  F2FP.F16.F32.PACK_AB R41, R41, R90 ;  /* 0x0000005a2929723e */ /* 0x000fe200000000ff */
[----:B------:R-:W-:Y:S02]  /*8540*/  IMAD.MOV.U32 R48, RZ, RZ, R52 ;  /* 0x000000ffff307224 */ /* 0x000fe400078e0034 */
[-C--:B------:R-:W-:Y:S01]  /*8550*/  FFMA.FTZ R40, R46, R42.reuse, -R40 ;  /* 0x0000002a2e287223 */ /* 0x080fe20000010828 */
[----:B------:R-:W-:Y:S01]  /*8560*/  FFMA.FTZ R54, R50, R42, R54 ;  /* 0x0000002a32367223 */ /* 0x000fe20000010036 */
[----:B------:R-:W-:-:S03]  /*8570*/  MOV R44, R41 ;  /* 0x00000029002c7202 */ /* 0x000fc60000000f00 */
[----:B------:R-:W-:Y:S02]  /*8580*/  F2FP.F16.F32.PACK_AB R47, R40, R47 ;  /* 0x0000002f282f723e */ /* 0x000fe400000000ff */
[----:B------:R-:W-:-:S03]  /*8590*/  F2FP.F16.F32.PACK_AB R54, R54, R173 ;  /* 0x000000ad3636723e */ /* 0x000fc600000000ff */
[----:B------:R-:W-:Y:S02]  /*85a0*/  IMAD.MOV.U32 R46, RZ, RZ, R47 ;  /* 0x000000ffff2e7224 */ /* 0x000fe400078e002f */
[----:B------:R-:W-:Y:S01]  /*85b0*/  IMAD.MOV.U32 R47, RZ, RZ, R51 ;  /* 0x000000ffff2f7224 */ /* 0x000fe200078e0033 */
[----:B------:R-:W-:Y:S01]  /*85c0*/  MOV R51, R62 ;  /* 0x0000003e00337202 */ /* 0x000fe20000000f00 */
[----:B------:R-:W-:-:S07]  /*85d0*/  IMAD.MOV.U32 R50, RZ, RZ, R54 ;  /* 0x000000ffff327224 */ /* 0x000fce00078e0036 */
.L_x_2597:
[----:B------:R-:W-:Y:S05]  /*85e0*/  BSYNC B2 ;  /* 0x0000000000027941 */ /* 0x000fea0003800000 */
.L_x_2596:
        /* <DEDUP_REMOVED lines=10> */
.L_x_2587:
[----:B------:R-:W-:Y:S05]  /*8690*/  BSYNC B1 ;  /* 0x0000000000017941 */ /* 0x000fea0003800000 */
.L_x_2586:
        /* <DEDUP_REMOVED lines=10> */
[----:B---3--:R-:W-:Y:S02]  /*8740*/  IADD3 R44, P3, P4, R114, R126, R20 ;  /* 0x0000007e722c7210 */ /* 0x008fe40007c7e014 */
[----:B------:R-:W-:Y:S02]  /*8750*/  SHF.R.S32.HI R41, RZ, 0x1f, R40 ;  /* 0x0000001fff297819 */ /* 0x000fe40000011428 */
[----:B------:R-:W-:Y:S02]  /*8760*/  IADD3.X R45, R5, R52, R28, P3, P4 ;  /* 0x00000034052d7210 */ /* 0x000fe40001fe841c */
[----:B------:R-:W-:Y:S02]  /*8770*/  LEA.HI R40, R41, R40, RZ, 0x4 ;  /* 0x0000002829287211 */ /* 0x000fe400078f20ff */
[----:B------:R-:W-:-:S02]  /*8780*/  SHF.R.U32.HI R46, RZ, 0x3, R215 ;  /* 0x00000003ff2e7819 */ /* 0x000fc400000116d7 */
[----:B------:R-:W-:-:S05]  /*8790*/  LEA.HI.SX32 R40, R40, R117, 0x1c ;  /* 0x0000007528287211 */ /* 0x000fca00078fe2ff */
[----:B------:R-:W-:-:S05]  /*87a0*/  IMAD.SHL.U32 R41, R40, 0x8, RZ ;  /* 0x0000000828297824 */ /* 0x000fca00078e00ff */
[----:B------:R-:W-:-:S13]  /*87b0*/  ISETP.GE.AND P3, PT, R41, R145, PT ;  /* 0x000000912900720c */ /* 0x000fda0003f66270 */
[--C-:B------:R-:W-:Y:S02]  /*87c0*/  @!P3 SHF.R.S32.HI R43, RZ, 0x1f, R41.reuse ;  /* 0x0000001fff2bb819 */ /* 0x100fe40000011429 */
[--C-:B------:R-:W-:Y:S02]  /*87d0*/  @!P3 IADD3 R42, P4, P5, R114, R126, R41.reuse ;  /* 0x0000007e722ab210 */ /* 0x100fe40007d9e029 */
[----:B------:R-:W-:Y:S02]  /*87e0*/  LOP3.LUT R41, R215, 0x38, R41, 0xf8, !PT ;  /* 0x00000038d7297812 */ /* 0x000fe400078ef829 */
[----:B------:R-:W-:Y:S02]  /*87f0*/  @!P3 IADD3.X R43, R5, R52, R43, P4, P5 ;  /* 0x00000034052bb210 */ /* 0x000fe400027ea42b */
[----:B------:R-:W-:Y:S02]  /*8800*/  LEA R48, P4, R44, R122, 0x1 ;  /* 0x0000007a2c307211 */ /* 0x000fe400078808ff */
[----:B------:R-:W-:-:S02]  /*8810*/  LOP3.LUT R41, R41, R46, RZ, 0x3c, !PT ;  /* 0x0000002e29297212 */ /* 0x000fc400078e3cff */
[----:B------:R-:W-:Y:S02]  /*8820*/  LEA.HI.X R49, R44, R123, R45, 0x1, P4 ;  /* 0x0000007b2c317211 */ /* 0x000fe400020f0c2d */
[----:B------:R-:W-:-:S04]  /*8830*/  @!P3 LEA R50, P4, R42, R122, 0x1 ;  /* 0x0000007a2a32b211 */ /* 0x000fc800078808ff */
[----:B------:R-:W-:Y:S02]  /*8840*/  @!P3 LEA.HI.X R51, R42, R123, R43, 0x1, P4 ;  /* 0x0000007b2a33b211 */ /* 0x000fe400020f0c2b */
[----:B------:R-:W-:Y:S02]  /*8850*/  SHF.R.S32.HI R42, RZ, 0x1f, R40 ;  /* 0x0000001fff2a7819 */ /* 0x000fe40000011428 */
[----:B------:R-:W-:Y:S02]  /*8860*/  ISETP.GE.AND P4, PT, R18, R119, PT ;  /* 0x000000771200720c */ /* 0x000fe40003f86270 */
[----:B------:R-:W-:-:S04]  /*8870*/  LEA.HI R40, R42, R40, RZ, 0x3 ;  /* 0x000000282a287211 */ /* 0x000fc800078f18ff */
[----:B------:R-:W-:-:S05]  /*8880*/  SHF.R.S32.HI R40, RZ, 0x3, R40 ;  /* 0x00000003ff287819 */ /* 0x000fca0000011428 */
        /* <DEDUP_REMOVED lines=86> */
[----:B------:R-:W-:Y:S01]  /*8df0*/  F2FP.F16.F32.PACK_AB R171, R54, R171 ;  /* 0x000000ab36ab723e */ /* 0x000fe200000000ff */
[----:B------:R-:W-:Y:S01]  /*8e00*/  IMAD.MOV.U32 R45, RZ, RZ, R62 ;  /* 0x000000ffff2d7224 */ /* 0x000fe200078e003e */
[----:B------:R-:W-:Y:S01]  /*8e10*/  F2FP.F16.F32.PACK_AB R40, R57, R47 ;  /* 0x0000002f3928723e */ /* 0x000fe200000000ff */
[----:B------:R-:W-:Y:S01]  /*8e20*/  IMAD.MOV.U32 R47, RZ, RZ, R63 ;  /* 0x000000ffff2f7224 */ /* 0x000fe200078e003f */
[----:B------:R-:W-:Y:S01]  /*8e30*/  F2FP.F16.F32.PACK_AB R42, R44, R43 ;  /* 0x0000002b2c2a723e */ /* 0x000fe200000000ff */
[----:B------:R-:W-:Y:S01]  /*8e40*/  IMAD.MOV.U32 R43, RZ, RZ, R60 ;  /* 0x000000ffff2b7224 */ /* 0x000fe200078e003c */
[----:B------:R-:W-:-:S02]  /*8e50*/  F2FP.F16.F32.PACK_AB R46, R56, R170 ;  /* 0x000000aa382e723e */ /* 0x000fc400000000ff */
[----:B------:R-:W-:-:S07]  /*8e60*/  MOV R44, R171 ;  /* 0x000000ab002c7202 */ /* 0x000fce0000000f00 */
.L_x_2601:
[----:B------:R-:W-:Y:S05]  /*8e70*/  BSYNC B2 ;  /* 0x0000000000027941 */ /* 0x000fea0003800000 */
.L_x_2600:
[----:B0-----:R0:W-:Y:S04]  /*8e80*/  STG.E.128 desc[UR60][R48.64], R40 ;  /* 0x0000002830007986 */ /* 0x0011e8000c101d3c */
[----:B--2---:R0:W-:Y:S02]  /*8e90*/  @!P3 STG.E.128 desc[UR60][R50.64], R44 ;  /* 0x0000002c3200b986 */ /* 0x0041e4000c101d3c */
.L_x_2599:
[----:B------:R-:W-:Y:S05]  /*8ea0*/  BSYNC B1 ;  /* 0x0000000000017941 */ /* 0x000fea0003800000 */
.L_x_2598:
        /* <DEDUP_REMOVED lines=30> */
[----:B------:R-:W-:-:S03]  /*9090*/  IMAD R41, R41, 0x2, R16 ;  /* 0x0000000229297824 */ /* 0x000fc600078e0210 */
[----:B------:R-:W-:-:S03]  /*90a0*/  LEA R44, R43, R16, 0x1 ;  /* 0x000000102b2c7211 */ /* 0x000fc600078e08ff */
[----:B------:R-:W0:Y:S04]  /*90b0*/  LDS.128 R40, [R41+0x21400] ;  /* 0x0214000029287984 */ /* 0x000e280000000c00 */
[----:B------:R-:W2:Y:S01]  /*90c0*/  LDS.128 R44, [R44+0x21400] ;  /* 0x021400002c2c7984 */ /* 0x000ea20000000c00 */
[----:B------:R-:W-:Y:S05]  /*90d0*/  @P4 BRA `(.L_x_2605) ;  /* 0x0000000400404947 */ /* 0x000fea0003800000 */
[--C-:B------:R-:W-:Y:S01]  /*90e0*/  SHF.R.U64 R54, R80, 0x10, R81.reuse ;  /* 0x0000001050367819 */ /* 0x100fe20000001251 */
[----:B------:R-:W-:Y:S01]  /*90f0*/  HADD2.F32 R63, -RZ, R167.H1_H1 ;  /* 0x300000a7ff3f7230 */ /* 0x000fe20000004100 */
[----:B------:R-:W-:Y:S01]  /*9100*/  SHF.R.U32.HI R80, RZ, 0x10, R81 ;  /* 0x00000010ff507819 */ /* 0x000fe20000011651 */
[----:B0-----:R-:W-:Y:S01]  /*9110*/  HADD2.F32 R60, -RZ, R41.H0_H0 ;  /* 0x20000029ff3c7230 */ /* 0x001fe20000004100 */
[--C-:B------:R-:W-:Y:S01]  /*9120*/  SHF.R.U64 R53, R68, 0x10, R69.reuse ;  /* 0x0000001044357819 */ /* 0x100fe20000001245 */
[--C-:B--2---:R-:W-:Y:S01]  /*9130*/  HADD2.F32 R58, -RZ, R45.reuse.H0_H0 ;  /* 0x2000002dff3a7230 */ /* 0x104fe20000004100 */
[----:B------:R-:W-:Y:S01]  /*9140*/  SHF.R.U32.HI R68, RZ, 0x10, R69 ;  /* 0x00000010ff447819 */ /* 0x000fe20000011645 */
[----:B------:R-:W-:Y:S02]  /*9150*/  HADD2.F32 R59, -RZ, R45.H1_H1 ;  /* 0x3000002dff3b7230 */ /* 0x000fe40000004100 */
[----:B------:R-:W-:Y:S01]  /*9160*/  FMUL.FTZ R45, R60, R63 ;  /* 0x0000003f3c2d7220 */ /* 0x000fe20000410000 */
[----:B------:R-:W-:Y:S01]  /*9170*/  HADD2.F32 R80, -RZ, R80.H0_H0 ;  /* 0x20000050ff507230 */ /* 0x000fe20000004100 */
[--C-:B------:R-:W-:Y:S01]  /*9180*/  SHF.R.U64 R56, R82, 0x10, R83.reuse ;  /* 0x0000001052387819 */ /* 0x100fe20000001253 */
[----:B------:R-:W-:Y:S01]  /*9190*/  HADD2.F32 R57, -RZ, R165.H1_H1 ;  /* 0x300000a5ff397230 */ /* 0x000fe20000004100 */
[----:B------:R-:W-:Y:S01]  /*91a0*/  SHF.R.U32.HI R82, RZ, 0x10, R83 ;  /* 0x00000010ff527819 */ /* 0x000fe20000011653 */
[----:B------:R-:W-:-:S02]  /*91b0*/  HADD2.F32 R61, -RZ, R41.H1_H1 ;  /* 0x30000029ff3d7230 */ /* 0x000fc40000004100 */
[C---:B------:R-:W-:Y:S01]  /*91c0*/  FMUL.FTZ R41, R58.reuse, R63 ;  /* 0x0000003f3a297220 */ /* 0x040fe20000410000 */
[----:B------:R-:W-:Y:S02]  /*91d0*/  HADD2.F32 R68, -RZ, R68.H0_H0 ;  /* 0x20000044ff447230 */ /* 0x000fe40000004100 */
[-C--:B------:R-:W-:Y:S01]  /*91e0*/  FMUL.FTZ R62, R59, R80.reuse ;  /* 0x000000503b3e7220 */ /* 0x080fe20000410000 */
[-C--:B------:R-:W-:Y:S01]  /*91f0*/  FFMA.FTZ R45, R58, R57.reuse, R45 ;  /* 0x000000393a2d7223 */ /* 0x080fe2000001002d */
[C---:B------:R-:W-:Y:S01]  /*9200*/  FMUL.FTZ R80, R61.reuse, R80 ;  /* 0x000000503d507220 */ /* 0x040fe20000410000 */
[----:B------:R-:W-:Y:S01]  /*9210*/  FFMA.FTZ R41, R60, R57, -R41 ;  /* 0x000000393c297223 */ /* 0x000fe20000010829 */
[----:B------:R-:W-:Y:S01]  /*9220*/  FFMA.FTZ R58, R61, R68, -R62 ;  /* 0x000000443d3a7223 */ /* 0x000fe2000001083e */
[----:B------:R-:W-:Y:S01]  /*9230*/  HADD2.F32 R61, -RZ, R166.H1_H1 ;  /* 0x300000a6ff3d7230 */ /* 0x000fe20000004100 */
[--C-:B------:R-:W-:Y:S01]  /*9240*/  SHF.R.U64 R55, R70, 0x10, R71.reuse ;  /* 0x0000001046377819 */ /* 0x100fe20000001247 */
[----:B------:R-:W-:Y:S01]  /*9250*/  HADD2.F32 R60, -RZ, R47.H0_H0 ;  /* 0x2000002fff3c7230 */ /* 0x000fe20000004100 */
[----:B------:R-:W-:Y:S01]  /*9260*/  SHF.R.U32.HI R70, RZ, 0x10, R71 ;  /* 0x00000010ff467819 */ /* 0x000fe20000011647 */
[----:B------:R-:W-:-:S02]  /*9270*/  HADD2.F32 R74, -RZ, R43.H0_H0 ;  /* 0x2000002bff4a7230 */ /* 0x000fc40000004100 */
[----:B------:R-:W-:Y:S01]  /*9280*/  FFMA.FTZ R68, R59, R68, R80 ;  /* 0x000000443b447223 */ /* 0x000fe20000010050 */
[----:B------:R-:W-:Y:S01]  /*9290*/  HADD2.F32 R62, -RZ, R47.H1_H1 ;  /* 0x3000002fff3e7230 */ /* 0x000fe20000004100 */
[----:B------:R-:W-:Y:S01]  /*92a0*/  F2FP.F16.F32.PACK_AB R41, R58, R41 ;  /* 0x000000293a29723e */ /* 0x000fe200000000ff */
[----:B------:R-:W-:Y:S02]  /*92b0*/  HADD2.F32 R47, -RZ, R82.H0_H0 ;  /* 0x20000052ff2f7230 */ /* 0x000fe40000004100 */
[----:B------:R-:W-:Y:S02]  /*92c0*/  HADD2.F32 R72, -RZ, R43.H1_H1 ;  /* 0x3000002bff487230 */ /* 0x000fe40000004100 */
[-C--:B------:R-:W-:Y:S01]  /*92d0*/  FMUL.FTZ R43, R60, R61.reuse ;  /* 0x0000003d3c2b7220 */ /* 0x080fe20000410000 */
[----:B------:R-:W-:Y:S02]  /*92e0*/  HADD2.F32 R57, -RZ, R164.H1_H1 ;  /* 0x300000a4ff397230 */ /* 0x000fe40000004100 */
[----:B------:R-:W-:Y:S01]  /*92f0*/  FMUL.FTZ R61, R74, R61 ;  /* 0x0000003d4a3d7220 */ /* 0x000fe20000410000 */
[----:B------:R-:W-:-:S02]  /*9300*/  HADD2.F32 R59, -RZ, R70.H0_H0 ;  /* 0x20000046ff3b7230 */ /* 0x000fc40000004100 */
[-C--:B------:R-:W-:Y:S01]  /*9310*/  FMUL.FTZ R63, R62, R47.reuse ;  /* 0x0000002f3e3f7220 */ /* 0x080fe20000410000 */
[----:B------:R-:W-:Y:S01]  /*9320*/  FMUL.FTZ R69, R72, R47 ;  /* 0x0000002f48457220 */ /* 0x000fe20000410000 */
[-C--:B------:R-:W-:Y:S01]  /*9330*/  FFMA.FTZ R47, R60, R57.reuse, R61 ;  /* 0x000000393c2f7223 */ /* 0x080fe2000001003d */
[----:B------:R-:W-:Y:S02]  /*9340*/  HADD2.F32 R70, -RZ, R44.H0_H0 ;  /* 0x2000002cff467230 */ /* 0x000fe40000004100 */
[----:B------:R-:W-:Y:S01]  /*9350*/  FFMA.FTZ R43, R74, R57, -R43 ;  /* 0x000000394a2b7223 */ /* 0x000fe2000001082b */
[----:B------:R-:W-:Y:S02]  /*9360*/  HADD2.F32 R61, -RZ, R54.H0_H0 ;  /* 0x20000036ff3d7230 */ /* 0x000fe40000004100 */
[-C--:B------:R-:W-:Y:S01]  /*9370*/  FFMA.FTZ R60, R72, R59.reuse, -R63 ;  /* 0x0000003b483c7223 */ /* 0x080fe2000001083f */
[----:B------:R-:W-:Y:S02]  /*9380*/  HADD2.F32 R44, -RZ, R44.H1_H1 ;  /* 0x3000002cff2c7230 */ /* 0x000fe40000004100 */
[----:B------:R-:W-:Y:S01]  /*9390*/  FFMA.FTZ R62, R62, R59, R69 ;  /* 0x0000003b3e3e7223 */ /* 0x000fe20000010045 */
[----:B------:R-:W-:Y:S01]  /*93a0*/  HADD2.F32 R57, -RZ, R40.H1_H1 ;  /* 0x30000028ff397230 */ /* 0x000fe20000004100 */
[----:B------:R-:W-:Y:S01]  /*93b0*/  F2FP.F16.F32.PACK_AB R45, R68, R45 ;  /* 0x0000002d442d723e */ /* 0x000fe200000000ff */
[----:B------:R-:W-:-:S02]  /*93c0*/  HADD2.F32 R167, -RZ, R167.H0_H0 ;  /* 0x200000a7ffa77230 */ /* 0x000fc40000004100 */
[-C--:B------:R-:W-:Y:S01]  /*93d0*/  FMUL.FTZ R72, R44, R61.reuse ;  /* 0x0000003d2c487220 */ /* 0x080fe20000410000 */
[----:B------:R-:W-:Y:S02]  /*93e0*/  HADD2.F32 R59, -RZ, R53.H0_H0 ;  /* 0x20000035ff3b7230 */ /* 0x000fe40000004100 */
[----:B------:R-:W-:Y:S01]  /*93f0*/  FMUL.FTZ R61, R57, R61 ;  /* 0x0000003d393d7220 */ /* 0x000fe20000410000 */
[----:B------:R-:W-:Y:S02]  /*9400*/  HADD2.F32 R165, -RZ, R165.H0_H0 ;  /* 0x200000a5ffa57230 */ /* 0x000fe40000004100 */
[----:B------:R-:W-:Y:S01]  /*9410*/  FMUL.FTZ R53, R70, R167 ;  /* 0x000000a746357220 */ /* 0x000fe20000410000 */
[----:B------:R-:W-:Y:S02]  /*9420*/  HADD2.F32 R54, -RZ, R40.H0_H0 ;  /* 0x20000028ff367230 */ /* 0x000fe40000004100 */
[----:B------:R-:W-:Y:S01]  /*9430*/  FFMA.FTZ R44, R44, R59, R61 ;  /* 0x0000003b2c2c7223 */ /* 0x000fe2000001003d */
[----:B------:R-:W-:Y:S01]  /*9440*/  HADD2.F32 R61, -RZ, R56.H0_H0 ;  /* 0x20000038ff3d7230 */ /* 0x000fe20000004100 */
[----:B------:R-:W-:Y:S01]  /*9450*/  F2FP.F16.F32.PACK_AB R43, R60, R43 ;  /* 0x0000002b3c2b723e */ /* 0x000fe200000000ff */
[----:B------:R-:W-:-:S02]  /*9460*/  HADD2.F32 R56, -RZ, R46.H0_H0 ;  /* 0x2000002eff387230 */ /* 0x000fc40000004100 */
[C---:B------:R-:W-:Y:S01]  /*9470*/  FFMA.FTZ R40, R54.reuse, R165, -R53 ;  /* 0x000000a536287223 */ /* 0x040fe20000010835 */
[----:B------:R-:W-:Y:S01]  /*9480*/  FMUL.FTZ R167, R54, R167 ;  /* 0x000000a736a77220 */ /* 0x000fe20000410000 */
[----:B------:R-:W-:Y:S01]  /*9490*/  FFMA.FTZ R53, R57, R59, -R72 ;  /* 0x0000003b39357223 */ /* 0x000fe20000010848 */
[----:B------:R-:W-:Y:S01]  /*94a0*/  HADD2.F32 R59, -RZ, R166.H0_H0 ;  /* 0x200000a6ff3b7230 */ /* 0x000fe20000004100 */
[----:B------:R-:W-:Y:S01]  /*94b0*/  F2FP.F16.F32.PACK_AB R47, R62, R47 ;  /* 0x0000002f3e2f723e */ /* 0x000fe200000000ff */
[----:B------:R-:W-:Y:S02]  /*94c0*/  HADD2.F32 R54, -RZ, R42.H0_H0 ;  /* 0x2000002aff367230 */ /* 0x000fe40000004100 */
[----:B------:R-:W-:Y:S01]  /*94d0*/  FFMA.FTZ R165, R70, R165, R167 ;  /* 0x000000a546a57223 */ /* 0x000fe200000100a7 */
[----:B------:R-:W-:Y:S02]  /*94e0*/  HADD2.F32 R46, -RZ, R46.H1_H1 ;  /* 0x3000002eff2e7230 */ /* 0x000fe40000004100 */
[----:B------:R-:W-:Y:S01]  /*94f0*/  FMUL.FTZ R63, R56, R59 ;  /* 0x0000003b383f7220 */ /* 0x000fe20000410000 */
[----:B------:R-:W-:-:S02]  /*9500*/  HADD2.F32 R42, -RZ, R42.H1_H1 ;  /* 0x3000002aff2a7230 */ /* 0x000fc40000004100 */
[----:B------:R-:W-:Y:S01]  /*9510*/  FMUL.FTZ R59, R54, R59 ;  /* 0x0000003b363b7220 */ /* 0x000fe20000410000 */
[----:B------:R-:W-:Y:S02]  /*9520*/  HADD2.F32 R57, -RZ, R164.H0_H0 ;  /* 0x200000a4ff397230 */ /* 0x000fe40000004100 */
        /* <DEDUP_REMOVED lines=8> */
[----:B------:R-:W-:-:S03]  /*95b0*/  F2FP.F16.F32.PACK_AB R44, R44, R165 ;  /* 0x000000a52c2c723e */ /* 0x000fc600000000ff */
[----:B------:R-:W-:Y:S02]  /*95c0*/  F2FP.F16.F32.PACK_AB R42, R42, R63 ;  /* 0x0000003f2a2a723e */ /* 0x000fe400000000ff */
[----:B------:R-:W-:-:S07]  /*95d0*/  F2FP.F16.F32.PACK_AB R46, R46, R59 ;  /* 0x0000003b2e2e723e */ /* 0x000fce00000000ff */
.L_x_2605:
[----:B------:R-:W-:Y:S05]  /*95e0*/  BSYNC B2 ;  /* 0x0000000000027941 */ /* 0x000fea0003800000 */
.L_x_2604:
[----:B0-----:R4:W-:Y:S04]  /*95f0*/  STG.E.128 desc[UR60][R48.64], R40 ;  /* 0x0000002830007986 */ /* 0x0019e8000c101d3c */
[----:B--2---:R4:W-:Y:S02]  /*9600*/  @!P3 STG.E.128 desc[UR60][R50.64], R44 ;  /* 0x0000002c3200b986 */ /* 0x0049e4000c101d3c */
.L_x_2603:
[----:B------:R-:W-:Y:S05]  /*9610*/  BSYNC B1 ;  /* 0x0000000000017941 */ /* 0x000fea0003800000 */
.L_x_2602:
[----:B------:R-:W-:-:S13]  /*9620*/  ISETP.NE.AND P3, PT, R32, RZ, PT ;  /* 0x000000ff2000720c */ /* 0x000fda0003f65270 */
[----:B------:R-:W-:Y:S05]  /*9630*/  @!P3 BRA `(.L_x_2556) ;  /* 0x0000000800ccb947 */ /* 0x000fea0003800000 */
[----:B0---4-:R-:W2:Y:S01]  /*9640*/  LDL R40, [R1+0x20] ;  /* 0x0000200001287983 */ /* 0x011ea20000100800 */
[----:B------:R-:W-:Y:S01]  /*9650*/  SHF.R.U32.HI R43, RZ, 0x3, R215 ;  /* 0x00000003ff2b7819 */ /* 0x000fe200000116d7 */
[----:B------:R-:W-:Y:S01]  /*9660*/  BSSY B1, `(.L_x_2606) ;  /* 0x000006e000017945 */ /* 0x000fe20003800000 */
[----:B------:R-:W-:-:S04]  /*9670*/  IADD3 R42, P3, P4, R114, R126, R26 ;  /* 0x0000007e722a7210 */ /* 0x000fc80007c7e01a */
[----:B---3--:R-:W-:Y:S02]  /*9680*/  IADD3.X R45, R5, R52, R30, P3, P4 ;  /* 0x00000034052d7210 */ /* 0x008fe40001fe841e */
[----:B------:R-:W-:-:S04]  /*9690*/  LEA R48, P3, R42, R122, 0x1 ;  /* 0x0000007a2a307211 */ /* 0x000fc800078608ff */
[----:B------:R-:W-:Y:S02]  /*96a0*/  LEA.HI.X R49, R42, R123, R45, 0x1, P3 ;  /* 0x0000007b2a317211 */ /* 0x000fe400018f0c2d */
[----:B------:R-:W-:Y:S02]  /*96b0*/  ISETP.GE.AND P3, PT, R207, R119, PT ;  /* 0x00000077cf00720c */ /* 0x000fe40003f66270 */
[----:B--2---:R-:W-:-:S04]  /*96c0*/  LOP3.LUT P5, RZ, R40, 0x1, RZ, 0xc0, !PT ;  /* 0x0000000128ff7812 */ /* 0x004fc800078ac0ff */
[----:B------:R-:W-:-:S04]  /*96d0*/  SEL R147, R124, R147, !P5 ;  /* 0x000000937c937207 */ /* 0x000fc80006800000 */
[----:B------:R-:W-:-:S04]  /*96e0*/  SHF.R.S32.HI R40, RZ, 0x1f, R147 ;  /* 0x0000001fff287819 */ /* 0x000fc80000011493 */
        /* <DEDUP_REMOVED lines=17> */
[----:B------:R-:W-:Y:S01]  /*9800*/  SHF.R.U32.HI R61, RZ, 0x10, R77 ;  /* 0x00000010ff3d7819 */ /* 0x000fe2000001164d */
[----:B--2---:R-:W-:Y:S01]  /*9810*/  IMAD.MOV.U32 R56, RZ, RZ, R45 ;  /* 0x000000ffff387224 */ /* 0x004fe200078e002d */
[----:B------:R-:W-:Y:S01]  /*9820*/  MOV R57, R47 ;  /* 0x0000002f00397202 */ /* 0x000fe20000000f00 */
[----:B0-----:R-:W-:Y:S01]  /*9830*/  IMAD.MOV.U32 R45, RZ, RZ, R43 ;  /* 0x000000ffff2d7224 */ /* 0x001fe200078e002b */
[--C-:B------:R-:W-:Y:S01]  /*9840*/  SHF.R.U32.HI R59, RZ, 0x10, R65.reuse ;  /* 0x00000010ff3b7819 */ /* 0x100fe20000011641 */
[----:B------:R-:W-:Y:S01]  /*9850*/  HADD2.F32 R61, -RZ, R61.H0_H0 ;  /* 0x2000003dff3d7230 */ /* 0x000fe20000004100 */
[----:B------:R-:W-:Y:S01]  /*9860*/  SHF.R.U64 R51, R64, 0x10, R65 ;  /* 0x0000001040337819 */ /* 0x000fe20000001241 */
[--C-:B------:R-:W-:Y:S01]  /*9870*/  HADD2.F32 R47, -RZ, R56.reuse.H0_H0 ;  /* 0x20000038ff2f7230 */ /* 0x100fe20000004100 */
[--C-:B------:R-:W-:Y:S01]  /*9880*/  SHF.R.U64 R55, R78, 0x10, R79.reuse ;  /* 0x000000104e377819 */ /* 0x100fe2000000124f */
[----:B------:R-:W-:Y:S01]  /*9890*/  HADD2.F32 R58, -RZ, R56.H1_H1 ;  /* 0x30000038ff3a7230 */ /* 0x000fe20000004100 */
[----:B------:R-:W-:Y:S01]  /*98a0*/  SHF.R.U32.HI R78, RZ, 0x10, R79 ;  /* 0x00000010ff4e7819 */ /* 0x000fe2000001164f */
[----:B------:R-:W-:Y:S01]  /*98b0*/  HADD2.F32 R62, -RZ, R157.H1_H1 ;  /* 0x3000009dff3e7230 */ /* 0x000fe20000004100 */
[----:B------:R-:W-:Y:S01]  /*98c0*/  SHF.R.U64 R53, R66, 0x10, R67 ;  /* 0x0000001042357819 */ /* 0x000fe20000001243 */
[----:B------:R-:W-:-:S02]  /*98d0*/  HADD2.F32 R56, -RZ, R41.H1_H1 ;  /* 0x30000029ff387230 */ /* 0x000fc40000004100 */
[-C--:B------:R-:W-:Y:S01]  /*98e0*/  FMUL.FTZ R63, R58, R61.reuse ;  /* 0x0000003d3a3f7220 */ /* 0x080fe20000410000 */
[----:B------:R-:W-:Y:S02]  /*98f0*/  HADD2.F32 R43, -RZ, R41.H0_H0 ;  /* 0x20000029ff2b7230 */ /* 0x000fe40000004100 */
[-C--:B------:R-:W-:Y:S01]  /*9900*/  FMUL.FTZ R64, R47, R62.reuse ;  /* 0x0000003e2f407220 */ /* 0x080fe20000410000 */
[----:B------:R-:W-:Y:S02]  /*9910*/  HADD2.F32 R60, -RZ, R155.H1_H1 ;  /* 0x3000009bff3c7230 */ /* 0x000fe40000004100 */
[----:B------:R-:W-:Y:S01]  /*9920*/  FMUL.FTZ R61, R56, R61 ;  /* 0x0000003d383d7220 */ /* 0x000fe20000410000 */
[----:B------:R-:W-:Y:S02]  /*9930*/  HADD2.F32 R59, -RZ, R59.H0_H0 ;  /* 0x2000003bff3b7230 */ /* 0x000fe40000004100 */
[C---:B------:R-:W-:Y:S01]  /*9940*/  FMUL.FTZ R62, R43.reuse, R62 ;  /* 0x0000003e2b3e7220 */ /* 0x040fe20000410000 */
[----:B------:R-:W-:Y:S01]  /*9950*/  SHF.R.U32.HI R66, RZ, 0x10, R67 ;  /* 0x00000010ff427819 */ /* 0x000fe20000011643 */
[----:B------:R-:W-:Y:S01]  /*9960*/  FFMA.FTZ R41, R43, R60, -R64 ;  /* 0x0000003c2b297223 */ /* 0x000fe20000010840 */
[----:B------:R-:W-:-:S02]  /*9970*/  HADD2.F32 R64, -RZ, R156.H1_H1 ;  /* 0x3000009cff407230 */ /* 0x000fc40000004100 */
[-C--:B------:R-:W-:Y:S01]  /*9980*/  FFMA.FTZ R56, R56, R59.reuse, -R63 ;  /* 0x0000003b38387223 */ /* 0x080fe2000001083f */
[----:B------:R-:W-:Y:S01]  /*9990*/  FFMA.FTZ R58, R58, R59, R61 ;  /* 0x0000003b3a3a7223 */ /* 0x000fe2000001003d */
[----:B------:R-:W-:Y:S01]  /*99a0*/  FFMA.FTZ R43, R47, R60, R62 ;  /* 0x0000003c2f2b7223 */ /* 0x000fe2000001003e */
[--C-:B------:R-:W-:Y:S01]  /*99b0*/  HADD2.F32 R59, -RZ, R57.reuse.H0_H0 ;  /* 0x20000039ff3b7230 */ /* 0x100fe20000004100 */
[----:B------:R-:W-:Y:S01]  /*99c0*/  SHF.R.U64 R54, R76, 0x10, R77 ;  /* 0x000000104c367819 */ /* 0x000fe2000000124d */
[----:B------:R-:W-:Y:S01]  /*99d0*/  HADD2.F32 R57, -RZ, R57.H1_H1 ;  /* 0x30000039ff397230 */ /* 0x000fe20000004100 */
[----:B------:R-:W-:Y:S01]  /*99e0*/  F2FP.F16.F32.PACK_AB R41, R56, R41 ;  /* 0x000000293829723e */ /* 0x000fe200000000ff */
[----:B------:R-:W-:Y:S02]  /*99f0*/  HADD2.F32 R47, -RZ, R45.H0_H0 ;  /* 0x2000002dff2f7230 */ /* 0x000fe40000004100 */
[----:B------:R-:W-:Y:S01]  /*9a00*/  FMUL.FTZ R68, R59, R64 ;  /* 0x000000403b447220 */ /* 0x000fe20000410000 */
[----:B------:R-:W-:-:S02]  /*9a10*/  HADD2.F32 R78, -RZ, R78.H0_H0 ;  /* 0x2000004eff4e7230 */ /* 0x000fc40000004100 */
[----:B------:R-:W-:Y:S02]  /*9a20*/  HADD2.F32 R60, -RZ, R45.H1_H1 ;  /* 0x3000002dff3c7230 */ /* 0x000fe40000004100 */
[----:B------:R-:W-:Y:S01]  /*9a30*/  FMUL.FTZ R64, R47, R64 ;  /* 0x000000402f407220 */ /* 0x000fe20000410000 */
[----:B------:R-:W-:Y:S02]  /*9a40*/  HADD2.F32 R62, -RZ, R154.H1_H1 ;  /* 0x3000009aff3e7230 */ /* 0x000fe40000004100 */
[-C--:B------:R-:W-:Y:S01]  /*9a50*/  FMUL.FTZ R61, R57, R78.reuse ;  /* 0x0000004e393d7220 */ /* 0x080fe20000410000 */
[----:B------:R-:W-:Y:S02]  /*9a60*/  HADD2.F32 R66, -RZ, R66.H0_H0 ;  /* 0x20000042ff427230 */ /* 0x000fe40000004100 */
[----:B------:R-:W-:Y:S01]  /*9a70*/  FMUL.FTZ R78, R60, R78 ;  /* 0x0000004e3c4e7220 */ /* 0x000fe20000410000 */
[----:B------:R-:W-:Y:S02]  /*9a80*/  HADD2.F32 R157, -RZ, R157.H0_H0 ;  /* 0x2000009dff9d7230 */ /* 0x000fe40000004100 */
[-C--:B------:R-:W-:Y:S01]  /*9a90*/  FFMA.FTZ R45, R47, R62.reuse, -R68 ;  /* 0x0000003e2f2d7223 */ /* 0x080fe20000010844 */
[----:B------:R-:W-:Y:S01]  /*9aa0*/  FFMA.FTZ R47, R59, R62, R64 ;  /* 0x0000003e3b2f7223 */ /* 0x000fe20000010040 */
[----:B------:R-:W-:Y:S01]  /*9ab0*/  FFMA.FTZ R62, R57, R66, R78 ;  /* 0x00000042393e7223 */ /* 0x000fe2000001004e */
[----:B------:R-:W-:-:S02]  /*9ac0*/  HADD2.F32 R59, -RZ, R54.H0_H0 ;  /* 0x20000036ff3b7230 */ /* 0x000fc40000004100 */
[----:B------:R-:W-:Y:S01]  /*9ad0*/  FFMA.FTZ R60, R60, R66, -R61 ;  /* 0x000000423c3c7223 */ /* 0x000fe2000001083d */
[----:B------:R-:W-:Y:S02]  /*9ae0*/  HADD2.F32 R57, -RZ, R44.H0_H0 ;  /* 0x2000002cff397230 */ /* 0x000fe40000004100 */
[----:B------:R-:W-:Y:S01]  /*9af0*/  HADD2.F32 R54, -RZ, R40.H0_H0 ;  /* 0x20000028ff367230 */ /* 0x000fe20000004100 */
        /* <DEDUP_REMOVED lines=9> */
[----:B------:R-:W-:Y:S02]  /*9b90*/  HADD2.F32 R55, -RZ, R55.H0_H0 ;  /* 0x20000037ff377230 */ /* 0x000fe40000004100 */
[-C--:B------:R-:W-:Y:S01]  /*9ba0*/  FFMA.FTZ R61, R54, R155.reuse, -R61 ;  /* 0x0000009b363d7223 */ /* 0x080fe2000001083d */
[----:B------:R-:W-:Y:S01]  /*9bb0*/  FFMA.FTZ R64, R57, R155, R64 ;  /* 0x0000009b39407223 */ /* 0x000fe20000010040 */
[-C--:B------:R-:W-:Y:S01]  /*9bc0*/  FFMA.FTZ R59, R44, R51.reuse, R59 ;  /* 0x000000332c3b7223 */ /* 0x080fe2000001003b */
[----:B------:R-:W-:Y:S01]  /*9bd0*/  FFMA.FTZ R54, R40, R51, -R63 ;  /* 0x0000003328367223 */ /* 0x000fe2000001083f */
[----:B------:R-:W-:Y:S01]  /*9be0*/  HADD2.F32 R44, -RZ, R46.H0_H0 ;  /* 0x2000002eff2c7230 */ /* 0x000fe20000004100 */
[----:B------:R-:W-:Y:S01]  /*9bf0*/  F2FP.F16.F32.PACK_AB R60, R60, R45 ;  /* 0x0000002d3c3c723e */ /* 0x000fe200000000ff */
[----:B------:R-:W-:Y:S01]  /*9c00*/  HADD2.F32 R57, -RZ, R156.H0_H0 ;  /* 0x2000009cff397230 */ /* 0x000fe20000004100 */
[----:B------:R-:W-:Y:S01]  /*9c10*/  F2FP.F16.F32.PACK_AB R45, R58, R43 ;  /* 0x0000002b3a2d723e */ /* 0x000fe200000000ff */
[----:B------:R-:W-:-:S02]  /*9c20*/  HADD2.F32 R40, -RZ, R42.H0_H0 ;  /* 0x2000002aff287230 */ /* 0x000fc40000004100 */
[----:B------:R-:W-:Y:S02]  /*9c30*/  HADD2.F32 R46, -RZ, R46.H1_H1 ;  /* 0x3000002eff2e7230 */ /* 0x000fe40000004100 */
[-C--:B------:R-:W-:Y:S01]  /*9c40*/  FMUL.FTZ R63, R44, R57.reuse ;  /* 0x000000392c3f7220 */ /* 0x080fe20000410000 */
[----:B------:R-:W-:Y:S02]  /*9c50*/  HADD2.F32 R42, -RZ, R42.H1_H1 ;  /* 0x3000002aff2a7230 */ /* 0x000fe40000004100 */
[----:B------:R-:W-:Y:S01]  /*9c60*/  FMUL.FTZ R57, R40, R57 ;  /* 0x0000003928397220 */ /* 0x000fe20000410000 */
[----:B------:R-:W-:Y:S02]  /*9c70*/  HADD2.F32 R51, -RZ, R154.H0_H0 ;  /* 0x2000009aff337230 */ /* 0x000fe40000004100 */
[-C--:B------:R-:W-:Y:S01]  /*9c80*/  FMUL.FTZ R65, R46, R55.reuse ;  /* 0x000000372e417220 */ /* 0x080fe20000410000 */
[----:B------:R-:W-:Y:S02]  /*9c90*/  HADD2.F32 R53, -RZ, R53.H0_H0 ;  /* 0x20000035ff357230 */ /* 0x000fe40000004100 */
[----:B------:R-:W-:Y:S01]  /*9ca0*/  FMUL.FTZ R55, R42, R55 ;  /* 0x000000372a377220 */ /* 0x000fe20000410000 */
[----:B------:R-:W-:-:S02]  /*9cb0*/  IMAD.MOV.U32 R43, RZ, RZ, R60 ;  /* 0x000000ffff2b7224 */ /* 0x000fc400078e003c */
        /* <DEDUP_REMOVED lines=8> */
.L_x_2607:
[----:B------:R-:W-:Y:S05]  /*9d40*/  BSYNC B1 ;  /* 0x0000000000017941 */ /* 0x000fea0003800000 */
.L_x_2606:
        /* <DEDUP_REMOVED lines=10> */
.L_x_2523:
[----:B------:R-:W2:Y:S02]  /*9df0*/  LDL R40, [R1+0x4c] ;  /* 0x00004c0001287983 */ /* 0x000ea40000100800 */
[----:B--2---:R-:W-:-:S13]  /*9e00*/  R2UR UR4, R40 ;  /* 0x00000000280472ca */ /* 0x004fda00000e0000 */
[----:B------:R-:W-:-:S06]  /*9e10*/  UISETP.NE.AND UP0, UPT, UR4, 0x3, UPT ;  /* 0x000000030400788c */ /* 0x000fcc000bf05270 */
[----:B------:R-:W-:-:S13]  /*9e20*/  PLOP3.LUT P2, PT, PT, PT, UP0, 0x80, 0x0 ;  /* 0x000000000000781c */ /* 0x000fda0003f4f008 */
[----:B------:R-:W-:Y:S05]  /*9e30*/  @!P2 BRA `(.L_x_2608) ;  /* 0x000000000004a947 */ /* 0x000fea0003800000 */
[----:B------:R-:W-:Y:S01]  /*9e40*/  BPT.TRAP 0x1 ;  /* 0x000000040000795c */ /* 0x000fe20000300000 */
.L_x_2608:
[----:B------:R-:W-:Y:S01]  /*9e50*/  IMAD R96, R17, 0x8, R16 ;  /* 0x0000000811607824 */ /* 0x000fe200078e0210 */
[----:B------:R-:W-:Y:S01]  /*9e60*/  SHF.L.U32 R97, R209, 0x1f, RZ ;  /* 0x0000001fd1617819 */ /* 0x000fe200000006ff */
[----:B------:R-:W-:Y:S01]  /*9e70*/  IMAD R39, R24, -0x70, R2 ;  /* 0xffffff9018277824 */ /* 0x000fe200078e0202 */
[----:B------:R-:W-:Y:S02]  /*9e80*/  BSSY B1, `(.L_x_2609) ;  /* 0x0000004000017945 */ /* 0x000fe40003800000 */
[----:B------:R-:W1:Y:S02]  /*9e90*/  SYNCS.PHASECHK.TRANS64.TRYWAIT P3, [R96+URZ+0x36890], R97 ;  /* 0x03689061600075a7 */ /* 0x000e64000806017f */
[----:B------:R-:W-:Y:S01]  /*9ea0*/  VIMNMX R39, R39, 0x70, PT ;  /* 0x0000007027277848 */ /* 0x000fe20003fe0100 */
[----:B-1----:R-:W-:Y:S06]  /*9eb0*/  @!P3 BRA `(.L_x_2610) ;  /* 0x0000025400d4b947 */ /* 0x002fec0003800000 */
.L_x_2915:
[----:B------:R-:W-:Y:S05]  /*9ec0*/  BSYNC B1 ;  /* 0x0000000000017941 */ /* 0x000fea0003800000 */
.L_x_2609:
        /* <DEDUP_REMOVED lines=21> */
.L_x_2612:
[----:B------:R-:W-:Y:S05]  /*a020*/  BSYNC B1 ;  /* 0x0000000000017941 */ /* 0x000fea0003800000 */
.L_x_2611:
        /* <DEDUP_REMOVED lines=20> */
.L_x_2556:
[----:B------:R-:W-:Y:S05]  /*a170*/  BSYNC B0 ;  /* 0x0000000000007941 */ /* 0x000fea0003800000 */
.L_x_2522:
        /* <DEDUP_REMOVED lines=17> */
.L_x_2614:
[----:B------:R-:W-:Y:S05]  /*a290*/  BSYNC B0 ;  /* 0x0000000000007941 */ /* 0x000fea0003800000 */
.L_x_2613:
[----:B------:R-:W1:Y:S01]  /*a2a0*/  SYNCS.PHASECHK.TRANS64.TRYWAIT P2, [R96+URZ+0x368b0], R97 ;  /* 0x0368b061600075a7 */ /* 0x000e62000804017f */
[----:B------:R-:W-:Y:S01]  /*a2b0*/  ULDC.64 UR4, c[0x0][0x318] ;  /* 0x0000c60000047ab9 */ /* 0x000fe20000000a00 */
[----:B------:R-:W-:Y:S01]  /*a2c0*/  ULDC.64 UR6, c[0x0][0x328] ;  /* 0x0000ca0000067ab9 */ /* 0x000fe20000000a00 */
[----:B0-----:R-:W-:Y:S01]  /*a2d0*/  IMAD.U32 R40, RZ, RZ, UR4 ;  /* 0x00000004ff287e24 */ /* 0x001fe2000f8e00ff */
[----:B------:R-:W-:Y:S01]  /*a2e0*/  BSSY B0, `(.L_x_2615) ;  /* 0x0000009000007945 */ /* 0x000fe20003800000 */
[----:B------:R-:W-:Y:S02]  /*a2f0*/  IMAD.U32 R42, RZ, RZ, UR6 ;  /* 0x00000006ff2a7e24 */ /* 0x000fe4000f8e00ff */
[----:B------:R-:W-:Y:S01]  /*a300*/  IMAD.U32 R41, RZ, RZ, UR7 ;  /* 0x00000007ff297e24 */ /* 0x000fe2000f8e00ff */
[----:B------:R0:W-:Y:S04]  /*a310*/  STL [R1+0x40], R40 ;  /* 0x0000402801007387 */ /* 0x0001e80000100800 */
[----:B------:R2:W-:Y:S01]  /*a320*/  STL [R1+0x48], R42 ;  /* 0x0000482a01007387 */ /* 0x0005e20000100800 */
[----:B0-----:R-:W-:-:S05]  /*a330*/  MOV R40, UR5 ;  /* 0x0000000500287c02 */ /* 0x001fca0008000f00 */
[----:B------:R2:W-:Y:S04]  /*a340*/  STL [R1+0x24], R40 ;  /* 0x0000242801007387 */ /* 0x0005e80000100800 */
[----:B------:R2:W-:Y:S02]  /*a350*/  STL [R1+0x44], R41 ;  /* 0x0000442901007387 */ /* 0x0005e40000100800 */
[----:B-12---:R-:W-:Y:S05]  /*a360*/  @!P2 BRA `(.L_x_2616) ;  /* 0x0000025000bca947 */ /* 0x006fea0003800000 */
.L_x_2916:
[----:B------:R-:W-:Y:S05]  /*a370*/  BSYNC B0 ;  /* 0x0000000000007941 */ /* 0x000fea0003800000 */
.L_x_2615:
[----:B------:R1:W5:Y:S04]  /*a380*/  LDL R51, [R1+0x48] ;  /* 0x0000480001337983 */ /* 0x0003680000100800 */
[----:B------:R1:W5:Y:S04]  /*a390*/  LDL R50, [R1+0x44] ;  /* 0x0000440001327983 */ /* 0x0003680000100800 */
[----:B------:R1:W5:Y:S04]  /*a3a0*/  LDL R49, [R1+0x40] ;  /* 0x0000400001317983 */ /* 0x0003680000100800 */
[----:B------:R1:W5:Y:S01]  /*a3b0*/  LDL R48, [R1+0x24] ;  /* 0x0000240001307983 */ /* 0x0003620000100800 */
[----:B------:R-:W-:Y:S01]  /*a3c0*/  ISETP.GE.AND P2, PT, R204, R39, PT ;  /* 0x00000027cc00720c */ /* 0x000fe20003f46270 */
[----:B------:R-:W-:Y:S01]  /*a3d0*/  BSSY B0, `(.L_x_2617) ;  /* 0x0000022000007945 */ /* 0x000fe20003800000 */
[----:B------:R-:W-:-:S11]  /*a3e0*/  IMAD.WIDE R44, R24, 0x70, R120 ;  /* 0x00000070182c7825 */ /* 0x000fd600078e0278 */
[----:B-1----:R-:W-:Y:S05]  /*a3f0*/  @P2 BRA `(.L_x_2618) ;  /* 0x00000000007c2947 */ /* 0x002fea0003800000 */
[----:B-----5:R-:W-:Y:S01]  /*a400*/  R2UR UR7, R51 ;  /* 0x00000000330772ca */ /* 0x020fe200000e0000 */
[----:B------:R-:W-:Y:S01]  /*a410*/  IMAD.MOV.U32 R40, RZ, RZ, R112 ;  /* 0x000000ffff287224 */ /* 0x000fe200078e0070 */
        /* <DEDUP_REMOVED lines=12> */
[----:B------:R-:W1:Y:S04]  /*a4e0*/  @!P2 LDS.128 R40, [R37] ;  /* 0x000000002528a984 */ /* 0x000e680000000c00 */
[----:B-1----:R-:W-:Y:S01]  /*a4f0*/  @!P2 STG.E.128 desc[UR60][R46.64], R40 ;  /* 0x000000282e00a986 */ /* 0x002fe2000c101d3c */
[----:B------:R-:W-:-:S13]  /*a500*/  ISETP.GE.AND P2, PT, R206, UR4, PT ;  /* 0x00000004ce007c0c */ /* 0x000fda000bf46270 */
[----:B------:R-:W1:Y:S04]  /*a510*/  @!P2 LDS.128 R40, [R38] ;  /* 0x000000002628a984 */ /* 0x000e680000000c00 */
[----:B-1----:R-:W-:Y:S01]  /*a520*/  @!P2 STG.E.128 desc[UR60][R46.64+0x40], R40 ;  /* 0x000040282e00a986 */ /* 0x002fe2000c101d3c */
[----:B------:R-:W-:-:S13]  /*a530*/  ISETP.GE.AND P2, PT, R207, UR4, PT ;  /* 0x00000004cf007c0c */ /* 0x000fda000bf46270 */
[----:B------:R-:W1:Y:S04]  /*a540*/  @!P2 LDS.128 R40, [R37+0x3800] ;  /* 0x003800002528a984 */ /* 0x000e680000000c00 */
        /* <DEDUP_REMOVED lines=9> */
[----:B-1----:R1:W-:Y:S02]  /*a5e0*/  @!P2 STG.E.128 desc[UR60][R46.64+0x140], R40 ;  /* 0x000140282e00a986 */ /* 0x0023e4000c101d3c */
.L_x_2618:
[----:B------:R-:W-:Y:S05]  /*a5f0*/  BSYNC B0 ;  /* 0x0000000000007941 */ /* 0x000fea0003800000 */
.L_x_2617:
[----:B------:R-:W-:Y:S01]  /*a600*/  ISETP.GE.AND P2, PT, R234, R39, PT ;  /* 0x00000027ea00720c */ /* 0x000fe20003f46270 */
[----:B------:R-:W-:-:S12]  /*a610*/  BSSY B0, `(.L_x_2619) ;  /* 0x0000023000007945 */ /* 0x000fd80003800000 */
[----:B------:R-:W-:Y:S05]  /*a620*/  @P2 BRA `(.L_x_2620) ;  /* 0x0000000000842947 */ /* 0x000fea0003800000 */
[----:B-----5:R-:W-:Y:S01]  /*a630*/  R2UR UR7, R51 ;  /* 0x00000000330772ca */ /* 0x020fe200000e0000 */
[----:B-1----:R-:W-:Y:S01]  /*a640*/  IMAD.MOV.U32 R40, RZ, RZ, R112 ;  /* 0x000000ffff287224 */ /* 0x002fe200078e0070 */
        /* <DEDUP_REMOVED lines=31> */
.L_x_2620:
[----:B------:R-:W-:Y:S05]  /*a840*/  BSYNC B0 ;  /* 0x0000000000007941 */ /* 0x000fea0003800000 */
.L_x_2619:
[----:B------:R-:W3:Y:S01]  /*a850*/  LDL R37, [R1+0x20] ;  /* 0x0000200001257983 */ /* 0x000ee20000100800 */
[----:B0-----:R-:W-:Y:S01]  /*a860*/  @!P3 VIADD R96, R96, 0x368c0 ;  /* 0x000368c06060b836 */ /* 0x001fe20000000000 */
[----:B------:R-:W-:Y:S01]  /*a870*/  PLOP3.LUT P2, PT, PT, PT, PT, 0x8, 0x0 ;  /* 0x000000000000781c */ /* 0x000fe20003f4e170 */
[----:B------:R-:W-:Y:S01]  /*a880*/  VIADD R17, R17, 0x1 ;  /* 0x0000000111117836 */ /* 0x000fe20000000000 */
[----:B------:R-:W-:Y:S01]  /*a890*/  @!PT LDS RZ, [RZ] ;  /* 0x00000000fffff984 */ /* 0x000fe20000000800 */
[----:B------:R-:W-:Y:S01]  /*a8a0*/  @!PT LDS RZ, [RZ] ;  /* 0x00000000fffff984 */ /* 0x000fe20000000800 */
[----:B------:R-:W-:Y:S01]  /*a8b0*/  @!PT LDS RZ, [RZ] ;  /* 0x00000000fffff984 */ /* 0x000fe20000000800 */
[----:B------:R-:W-:Y:S01]  /*a8c0*/  @!PT LDS RZ, [RZ] ;  /* 0x00000000fffff984 */ /* 0x000fe20000000800 */
[----:B------:R0:W-:Y:S06]  /*a8d0*/  MEMBAR.ALL.CTA ;  /* 0x0000000000007992 */ /* 0x0001ec0000008000 */
[----:B0-----:R-:W0:Y:S01]  /*a8e0*/  FENCE.VIEW.ASYNC.S ;  /* 0x00000000000073c6 */ /* 0x001e220000000000 */
[----:B------:R-:W-:Y:S01]  /*a8f0*/  @!P3 PRMT R96, RZ, 0x654, R96 ;  /* 0x00000654ff60b816 */ /* 0x000fe20000000060 */
[----:B0-----:R0:W-:Y:S06]  /*a900*/  BAR.SYNC.DEFER_BLOCKING R152, 0x80 ;  /* 0x000200980000751d */ /* 0x0011ec0000010000 */
[----:B------:R0:W-:Y:S01]  /*a910*/  @!P3 SYNCS.ARRIVE.TRANS64.RED.A1T0 RZ, [R96+URZ], RZ ;  /* 0x000000ff60ffb9a7 */ /* 0x0001e2000810043f */
[----:B------:R-:W-:-:S04]  /*a920*/  ISETP.NE.AND P3, PT, R17, 0x2, PT ;  /* 0x000000021100780c */ /* 0x000fc80003f65270 */
[----:B------:R-:W-:Y:S02]  /*a930*/  SEL R38, RZ, 0x1, P3 ;  /* 0x00000001ff267807 */ /* 0x000fe40001800000 */
[----:B------:R-:W-:Y:S02]  /*a940*/  SEL R17, R17, RZ, P3 ;  /* 0x000000ff11117207 */ /* 0x000fe40001800000 */
[----:B------:R-:W-:Y:S02]  /*a950*/  LOP3.LUT R209, R209, R38, RZ, 0x3c, !PT ;  /* 0x00000026d1d17212 */ /* 0x000fe400078e3cff */
[----:B---3--:R-:W-:-:S13]  /*a960*/  LOP3.LUT P4, RZ, R37, 0x2, RZ, 0xc0, !PT ;  /* 0x0000000225ff7812 */ /* 0x008fda000788c0ff */
[----:B0-----:R-:W-:Y:S05]  /*a970*/  @P4 BRA `(.L_x_2621) ;  /* 0xffffff80006c4947 */ /* 0x001fea000383ffff */
.L_x_2517:
[----:B------:R-:W0:Y:S01]  /*a980*/  LDC R0, c[0x0][0x448] ;  /* 0x00011200ff007b82 */ /* 0x000e220000000800 */
[----:B------:R-:W-:Y:S01]  /*a990*/  VIADD R3, R223, 0x7f ;  /* 0x0000007fdf037836 */ /* 0x000fe20000000000 */
[----:B------:R-:W-:Y:S01]  /*a9a0*/  BSSY B0, `(.L_x_2622) ;  /* 0x0000011000007945 */ /* 0x000fe20003800000 */
[----:B------:R-:W-:Y:S01]  /*a9b0*/  IMAD.MOV.U32 R2, RZ, RZ, RZ ;  /* 0x000000ffff027224 */ /* 0x000fe200078e00ff */
[----:B0-----:R-:W-:-:S13]  /*a9c0*/  ISETP.NE.AND P0, PT, R0, 0x1, PT ;  /* 0x000000010000780c */ /* 0x001fda0003f05270 */
[----:B------:R-:W0:Y:S08]  /*a9d0*/  @P0 LDC R0, c[0x0][0x44c] ;  /* 0x00011300ff000b82 */ /* 0x000e300000000800 */
[----:B------:R-:W3:Y:S01]  /*a9e0*/  @P0 LDC R5, c[0x0][0x450] ;  /* 0x00011400ff050b82 */ /* 0x000ee20000000800 */
[----:B0-----:R-:W-:-:S05]  /*a9f0*/  @P0 IMAD.HI.U32 R0, R3, R0, RZ ;  /* 0x0000000003000227 */ /* 0x001fca00078e00ff */
[----:B---3--:R-:W-:-:S05]  /*aa00*/  @P0 SHF.R.U32.HI R3, RZ, R5, R0 ;  /* 0x00000005ff030219 */ /* 0x008fca0000011600 */
[----:B------:R-:W-:-:S04]  /*aa10*/  IMAD.IADD R3, R150, 0x1, R3 ;  /* 0x0000000196037824 */ /* 0x000fc800078e0203 */
[----:B------:R-:W-:-:S05]  /*aa20*/  IMAD.HI R2, R3, -0x6db6db6d, R2 ;  /* 0x9249249303027827 */ /* 0x000fca00078e0202 */
[----:B------:R-:W-:-:S04]  /*aa30*/  SHF.R.U32.HI R3, RZ, 0x1f, R2 ;  /* 0x0000001fff037819 */ /* 0x000fc80000011602 */
[----:B------:R-:W-:Y:S01]  /*aa40*/  LEA.HI.SX32 R2, R2, R3, 0x1a ;  /* 0x0000000302027211 */ /* 0x000fe200078fd2ff */
[----:B------:R-:W-:-:S03]  /*aa50*/  IMAD.MOV.U32 R3, RZ, RZ, RZ ;  /* 0x000000ffff037224 */ /* 0x000fc600078e00ff */
[----:B------:R-:W-:-:S04]  /*aa60*/  VIMNMX R151, R151, R2, PT ;  /* 0x0000000297977248 */ /* 0x000fc80003fe0100 */
[----:B------:R-:W-:Y:S01]  /*aa70*/  ISETP.GE.AND P0, PT, R151, 0x1, PT ;  /* 0x000000019700780c */ /* 0x000fe20003f06270 */
[----:B------:R-:W-:-:S12]  /*aa80*/  @P2 BRA `(.L_x_2623) ;  /* 0x0000000000082947 */ /* 0x000fd80003800000 */
[----:B------:R-:W0:Y:S02]  /*aa90*/  FENCE.VIEW.ASYNC.G ;  /* 0x00000000000073c6 */ /* 0x000e240000000100 */
[----:B0-----:R-:W-:Y:S06]  /*aaa0*/  BAR.ARV 0xc, 0x180 ;  /* 0x0306000000007b1d */ /* 0x001fec0000002000 */
.L_x_2623:
[----:B------:R-:W-:Y:S05]  /*aab0*/  BSYNC B0 ;  /* 0x0000000000007941 */ /* 0x000fea0003800000 */
.L_x_2622:
[----:B------:R-:W-:Y:S04]  /*aac0*/  BSSY B0, `(.L_x_2624) ;  /* 0x000001f000007945 */ /* 0x000fe80003800000 */
[----:B------:R-:W-:Y:S05]  /*aad0*/  @!P0 BRA `(.L_x_2625) ;  /* 0x0000000000748947 */ /* 0x000fea0003800000 */
[----:B------:R-:W-:Y:S01]  /*aae0*/  ISETP.NE.AND P0, PT, R229, RZ, PT ;  /* 0x000000ffe500720c */ /* 0x000fe20003f05270 */
[----:B------:R-:W-:-:S03]  /*aaf0*/  ULDC UR4, c[0x0][0x9f0] ;  /* 0x00027c0000047ab9 */ /* 0x000fc60000000800 */
[----:B------:R-:W-:-:S04]  /*ab00*/  SEL R6, R229, UR4, P0 ;  /* 0x00000004e5067c07 */ /* 0x000fc80008000000 */
[-C--:B------:R-:W-:Y:S02]  /*ab10*/  IABS R5, R6.reuse ;  /* 0x0000000600057213 */ /* 0x080fe40000000000 */
[----:B------:R-:W-:Y:S02]  /*ab20*/  IADD3 R0, R6, -0x1, R151 ;  /* 0xffffffff06007810 */ /* 0x000fe40007ffe097 */
[----:B------:R-:W0:Y:S01]  /*ab30*/  I2F.RP R4, R5 ;  /* 0x0000000500047306 */ /* 0x000e220000209400 */
[----:B------:R-:W-:-:S05]  /*ab40*/  IABS R9, R6 ;  /* 0x0000000600097213 */ /* 0x000fca0000000000 */
[----:B------:R-:W-:Y:S02]  /*ab50*/  IMAD.MOV R9, RZ, RZ, -R9 ;  /* 0x000000ffff097224 */ /* 0x000fe400078e0a09 */
[----:B0-----:R-:W0:Y:S02]  /*ab60*/  MUFU.RCP R4, R4 ;  /* 0x0000000400047308 */ /* 0x001e240000001000 */
[----:B0-----:R-:W-:Y:S02]  /*ab70*/  IADD3 R2, R4, 0xffffffe, RZ ;  /* 0x0ffffffe04027810 */ /* 0x001fe40007ffe0ff */
[----:B------:R-:W-:-:S04]  /*ab80*/  IABS R4, R0 ;  /* 0x0000000000047213 */ /* 0x000fc80000000000 */
[----:B------:R0:W3:Y:S01]  /*ab90*/  F2I.FTZ.U32.TRUNC.NTZ R3, R2 ;  /* 0x0000000200037305 */ /* 0x0000e2000021f000 */
[----:B------:R-:W-:-:S04]  /*aba0*/  LOP3.LUT R0, R0, R6, RZ, 0x3c, !PT ;  /* 0x0000000600007212 */ /* 0x000fc800078e3cff */
[----:B------:R-:W-:Y:S01]  /*abb0*/  ISETP.GE.AND P2, PT, R0, RZ, PT ;  /* 0x000000ff0000720c */ /* 0x000fe20003f46270 */
[----:B0-----:R-:W-:Y:S02]  /*abc0*/  IMAD.MOV.U32 R2, RZ, RZ, RZ ;  /* 0x000000ffff027224 */ /* 0x001fe400078e00ff */
[----:B---3--:R-:W-:-:S04]  /*abd0*/  IMAD.MOV R8, RZ, RZ, -R3 ;  /* 0x000000ffff087224 */ /* 0x008fc800078e0a03 */
        /* <DEDUP_REMOVED lines=13> */
.L_x_2625:
[----:B------:R-:W-:Y:S05]  /*acb0*/  BSYNC B0 ;  /* 0x0000000000007941 */ /* 0x000fea0003800000 */
.L_x_2624:
[-C--:B------:R-:W-:Y:S01]  /*acc0*/  IMAD R222, R236, R3.reuse, RZ ;  /* 0x00000003ecde7224 */ /* 0x080fe200078e02ff */
[----:B------:R-:W-:Y:S01]  /*acd0*/  PLOP3.LUT P0, PT, PT, PT, PT, 0x80, 0x0 ;  /* 0x000000000000781c */ /* 0x000fe20003f0f070 */
[----:B------:R-:W-:Y:S01]  /*ace0*/  IMAD.MOV.U32 R6, RZ, RZ, RZ ;  /* 0x000000ffff067224 */ /* 0x000fe200078e00ff */
[----:B------:R-:W-:Y:S02]  /*acf0*/  CS2R R118, SRZ ;  /* 0x0000000000767805 */ /* 0x000fe4000001ff00 */
[----:B------:R-:W-:Y:S02]  /*ad00*/  CS2R R116, SRZ ;  /* 0x0000000000747805 */ /* 0x000fe4000001ff00 */
[----:B------:R-:W-:Y:S01]  /*ad10*/  VIADDMNMX R2, R222, R3, R151, PT ;  /* 0x00000003de027246 */ /* 0x000fe20003800197 */
[----:B------:R-:W-:Y:S01]  /*ad20*/  IMAD.MOV.U32 R3, RZ, RZ, RZ ;  /* 0x000000ffff037224 */ /* 0x000fe200078e00ff */
        /* <DEDUP_REMOVED lines=33> */
[----:B-----5:R-:W-:Y:S02]  /*af40*/  CS2R R50, SRZ ;  /* 0x0000000000327805 */ /* 0x020fe4000001ff00 */
[----:B------:R-:W-:Y:S02]  /*af50*/  CS2R R48, SRZ ;  /* 0x0000000000307805 */ /* 0x000fe4000001ff00 */
[----:B-1----:R-:W-:Y:S02]  /*af60*/  CS2R R46, SRZ ;  /* 0x00000000002e7805 */ /* 0x002fe4000001ff00 */
[----:B--2---:R-:W-:Y:S02]  /*af70*/  CS2R R44, SRZ ;  /* 0x00000000002c7805 */ /* 0x004fe4000001ff00 */
        /* <DEDUP_REMOVED lines=10> */
[----:B------:R-:W-:Y:S06]  /*b020*/  @!P1 BRA `(.L_x_2626) ;  /* 0x0000017800049947 */ /* 0x000fec0003800000 */
[----:B------:R-:W2:Y:S02]  /*b030*/  LDL R0, [R1+0x50] ;  /* 0x0000500001007983 */ /* 0x000ea40000100800 */
[----:B--2---:R-:W-:Y:S02]  /*b040*/  R2UR UR4, R0 ;  /* 0x00000000000472ca */ /* 0x004fe400000e0000 */
[----:B------:R-:W0:Y:S11]  /*b050*/  S2R R0, SR_TID.X ;  /* 0x0000000000007919 */ /* 0x000e360000002100 */
[----:B------:R-:W-:-:S06]  /*b060*/  ULOP3.LUT UP0, URZ, UR4, 0x9f, URZ, 0xc0, !UPT ;  /* 0x0000009f043f7892 */ /* 0x000fcc000f80c03f */
[----:B------:R-:W-:Y:S01]  /*b070*/  PLOP3.LUT P0, PT, PT, PT, UP0, 0x80, 0x0 ;  /* 0x000000000000781c */ /* 0x000fe20003f0f008 */
[----:B0-----:R-:W-:-:S05]  /*b080*/  VIADD R73, R0, 0xffffff80 ;  /* 0xffffff8000497836 */ /* 0x001fca0000000000 */
[----:B------:R-:W-:-:S04]  /*b090*/  SHF.R.S32.HI R40, RZ, 0x1f, R73 ;  /* 0x0000001fff287819 */ /* 0x000fc80000011449 */
[----:B------:R-:W-:-:S04]  /*b0a0*/  LEA.HI R0, R40, R73, RZ, 0x7 ;  /* 0x0000004928007211 */ /* 0x000fc800078f38ff */
[----:B------:R-:W-:-:S06]  /*b0b0*/  SHF.R.S32.HI R0, RZ, 0x7, R0 ;  /* 0x00000007ff007819 */ /* 0x000fcc0000011400 */
[----:B------:R-:W0:Y:S02]  /*b0c0*/  SHFL.IDX PT, R0, R0, RZ, 0x1f ;  /* 0x00001fff00007589 */ /* 0x000e2400000e0000 */
        /* <DEDUP_REMOVED lines=23> */
.L_x_2627:
        /* <DEDUP_REMOVED lines=12> */
.L_x_2631:
[----:B-1----:R1:W2:Y:S02]  /*b300*/  SYNCS.PHASECHK.TRANS64.TRYWAIT P0, [R16+URZ+0x36800], R3 ;  /* 0x03680003100075a7 */ /* 0x0022a4000800017f */
[----:B--2---:R-:W-:Y:S05]  /*b310*/  @!P0 NANOSLEEP.SYNCS 0x989680 ;  /* 0x009896800000895d */ /* 0x004fea0003900000 */
[----:B------:R-:W2:Y:S02]  /*b320*/  @!P0 SYNCS.PHASECHK.TRANS64 P0, [R16+URZ+0x36800], R3 ;  /* 0x03680003100085a7 */ /* 0x000ea4000800007f */
[----:B--2---:R-:W-:Y:S05]  /*b330*/  @!P0 BRA `(.L_x_2631) ;  /* 0xfffffffc00f08947 */ /* 0x004fea000383ffff */
.L_x_2630:
[----:B------:R-:W-:Y:S05]  /*b340*/  BSYNC B0 ;  /* 0x0000000000007941 */ /* 0x000fea0003800000 */
.L_x_2629:
[----:B------:R-:W-:Y:S05]  /*b350*/  BRA `(.L_x_2632) ;  /* 0x0000006c00fc7947 */ /* 0x000fea0003800000 */
.L_x_2628:
[----:B------:R-:W2:Y:S01]  /*b360*/  LDL R0, [R1+0x50] ;  /* 0x0000500001007983 */ /* 0x000ea20000100800 */
[----:B------:R-:W-:Y:S01]  /*b370*/  ULDC.64 UR6, c[0x0][0x408] ;  /* 0x0001020000067ab9 */ /* 0x000fe20000000a00 */
[----:B--2---:R-:W-:Y:S02]  /*b380*/  R2UR UR4, R0 ;  /* 0x00000000000472ca */ /* 0x004fe400000e0000 */
[----:B------:R-:W-:-:S05]  /*b390*/  SHF.R.S32.HI R0, RZ, 0x1f, R146 ;  /* 0x0000001fff007819 */ /* 0x000fca0000011492 */
[----:B------:R-:W-:-:S04]  /*b3a0*/  IMAD R5, R0, UR6, RZ ;  /* 0x0000000600057c24 */ /* 0x000fc8000f8e02ff */
[----:B------:R-:W-:Y:S02]  /*b3b0*/  IMAD R5, R146, UR7, R5 ;  /* 0x0000000792057c24 */ /* 0x000fe4000f8e0205 */
[----:B------:R-:W-:-:S03]  /*b3c0*/  ULOP3.LUT UP0, URZ, UR4, 0x3ff, URZ, 0xc0, !UPT ;  /* 0x000003ff043f7892 */ /* 0x000fc6000f80c03f */
[----:B------:R-:W-:Y:S02]  /*b3d0*/  ULDC.64 UR4, c[0x0][0x3f8] ;  /* 0x0000fe0000047ab9 */ /* 0x000fe40000000a00 */
[----:B------:R-:W-:Y:S01]  /*b3e0*/  IMAD R3, R0, UR4, RZ ;  /* 0x0000000400037c24 */ /* 0x000fe2000f8e02ff */
[----:B------:R-:W-:Y:S01]  /*b3f0*/  PLOP3.LUT P0, PT, PT, PT, UP0, 0x80, 0x0 ;  /* 0x000000000000781c */ /* 0x000fe20003f0f008 */
[----:B------:R-:W-:-:S04]  /*b400*/  IMAD.WIDE.U32 R24, R146, UR4, RZ ;  /* 0x0000000492187c25 */ /* 0x000fc8000f8e00ff */
        /* <DEDUP_REMOVED lines=21> */
.L_x_2633:
        /* <DEDUP_REMOVED lines=13> */
[----:B------:R-:W-:Y:S01]  /*b630*/  IMAD.MOV.U32 R8, RZ, RZ, R146 ;  /* 0x000000ffff087224 */ /* 0x000fe200078e0092 */
[----:B------:R-:W-:Y:S01]  /*b640*/  IADD3 R3, R73, -R4, RZ ;  /* 0x8000000449037210 */ /* 0x000fe20007ffe0ff */
[----:B------:R-:W-:Y:S01]  /*b650*/  IMAD.MOV.U32 R9, RZ, RZ, R29 ;  /* 0x000000ffff097224 */ /* 0x000fe200078e001d */
[----:B------:R-:W-:-:S02]  /*b660*/  SHF.R.S32.HI R75, RZ, 0x1f, R210 ;  /* 0x0000001fff4b7819 */ /* 0x000fc400000114d2 */
[----:B------:R-:W-:Y:S01]  /*b670*/  SHF.R.S32.HI R74, RZ, 0x1f, R211 ;  /* 0x0000001fff4a7819 */ /* 0x000fe200000114d3 */
[----:B------:R-:W-:Y:S01]  /*b680*/  IMAD R3, R3, 0x40, R64 ;  /* 0x0000004003037824 */ /* 0x000fe200078e0240 */
[----:B------:R-:W-:Y:S02]  /*b690*/  SHF.R.S32.HI R78, RZ, 0x1f, R213 ;  /* 0x0000001fff4e7819 */ /* 0x000fe400000114d5 */
[----:B0-----:R-:W-:-:S13]  /*b6a0*/  ISETP.NE.AND P0, PT, R21, 0x1, PT ;  /* 0x000000011500780c */ /* 0x001fda0003f05270 */
[----:B------:R-:W0:Y:S08]  /*b6b0*/  @P0 LDC R0, c[0x0][0x44c] ;  /* 0x00011300ff000b82 */ /* 0x000e300000000800 */
[----:B------:R-:W1:Y:S01]  /*b6c0*/  @P0 LDC R5, c[0x0][0x450] ;  /* 0x00011400ff050b82 */ /* 0x000e620000000800 */
[----:B0-----:R-:W-:-:S05]  /*b6d0*/  @P0 IMAD.HI.U32 R0, R3, R0, RZ ;  /* 0x0000000003000227 */ /* 0x001fca00078e00ff */
[----:B-1----:R-:W-:-:S04]  /*b6e0*/  @P0 SHF.R.U32.HI R3, RZ, R5, R0 ;  /* 0x00000005ff030219 */ /* 0x002fc80000011600 */
        /* <DEDUP_REMOVED lines=12> */
[----:B------:R-:W-:-:S02]  /*b7b0*/  LEA R3, P1, R8, UR6, 0x1 ;  /* 0x0000000608037c11 */ /* 0x000fc4000f8208ff */
[----:B------:R-:W-:Y:S02]  /*b7c0*/  IADD3 R63, R9, R63, RZ ;  /* 0x0000003f093f7210 */ /* 0x000fe40007ffe0ff */
[----:B------:R-:W-:Y:S02]  /*b7d0*/  LEA.HI.X R0, R6, UR5, R5, 0x1, P0 ;  /* 0x0000000506007c11 */ /* 0x000fe400080f0c05 */
[----:B------:R-:W-:Y:S01]  /*b7e0*/  LEA.HI.X R63, R8, UR7, R63, 0x1, P1 ;  /* 0x00000007083f7c11 */ /* 0x000fe200088f0c3f */
[----:B------:R-:W-:Y:S06]  /*b7f0*/  BRA.DIV UR4, `(.L_x_2636) ;  /* 0x0000023e04ac7947 */ /* 0x000fec000b800000 */
[----:B------:R0:W1:Y:S04]  /*b800*/  SHFL.IDX PT, R5, R0, RZ, 0x1c1f ;  /* 0x001c1fff00057589 */ /* 0x00006800000e0000 */
[----:B------:R0:W2:Y:S04]  /*b810*/  SHFL.IDX PT, R6, R4, RZ, 0x1c1f ;  /* 0x001c1fff04067589 */ /* 0x0000a800000e0000 */
[----:B------:R0:W3:Y:S04]  /*b820*/  SHFL.IDX PT, R7, R63, RZ, 0x1c1f ;  /* 0x001c1fff3f077589 */ /* 0x0000e800000e0000 */
[----:B------:R0:W4:Y:S02]  /*b830*/  SHFL.IDX PT, R14, R3, RZ, 0x1c1f ;  /* 0x001c1fff030e7589 */ /* 0x00012400000e0000 */
.L_x_2922:
        /* <DEDUP_REMOVED lines=19> */
[----:B------:R-:W-:Y:S02]  /*b970*/  ISETP.GE.AND P2, PT, R211, UR4, PT ;  /* 0x00000004d3007c0c */ /* 0x000fe4000bf46270 */
[----:B------:R-:W-:Y:S02]  /*b980*/  ISETP.GE.AND P1, PT, R212, UR4, PT ;  /* 0x00000004d4007c0c */ /* 0x000fe4000bf26270 */
[----:B------:R-:W-:Y:S02]  /*b990*/  ISETP.GE.AND P4, PT, R22, UR4, PT ;  /* 0x0000000416007c0c */ /* 0x000fe4000bf86270 */
[----:B------:R-:W-:-:S05]  /*b9a0*/  ISETP.GE.AND P0, PT, R210, UR4, PT ;  /* 0x00000004d2007c0c */ /* 0x000fca000bf06270 */
[C---:B------:R-:W-:Y:S01]  /*b9b0*/  @!P3 IMAD.SHL.U32 R31, R213.reuse, 0x2, RZ ;  /* 0x00000002d51fb824 */ /* 0x040fe200078e00ff */
[----:B------:R-:W-:Y:S01]  /*b9c0*/  @!P3 SHF.L.U64.HI R20, R213, 0x1, R78 ;  /* 0x00000001d514b819 */ /* 0x000fe2000001024e */
[C---:B------:R-:W-:Y:S01]  /*b9d0*/  @!P2 IMAD.SHL.U32 R27, R211.reuse, 0x2, RZ ;  /* 0x00000002d31ba824 */ /* 0x040fe200078e00ff */
[----:B------:R-:W-:Y:S01]  /*b9e0*/  @!P2 SHF.L.U64.HI R10, R211, 0x1, R74 ;  /* 0x00000001d30aa819 */ /* 0x000fe2000001024a */
[----:B------:R-:W-:Y:S01]  /*b9f0*/  @!P1 IMAD.SHL.U32 R21, R212, 0x2, RZ ;  /* 0x00000002d4159824 */ /* 0x000fe200078e00ff */
[-C--:B--2---:R-:W-:Y:S01]  /*ba00*/  @!P3 IADD3 R32, P6, R6, R31.reuse, RZ ;  /* 0x0000001f0620b210 */ /* 0x084fe20007fde0ff */
[----:B------:R-:W-:Y:S01]  /*ba10*/  @!P4 IMAD.MOV.U32 R8, RZ, RZ, R6 ;  /* 0x000000ffff08c224 */ /* 0x000fe200078e0006 */
[----:B----4-:R-:W-:Y:S01]  /*ba20*/  @!P3 IADD3 R30, P5, R14, R31, RZ ;  /* 0x0000001f0e1eb210 */ /* 0x010fe20007fbe0ff */
[----:B-1----:R-:W-:Y:S01]  /*ba30*/  @!P4 IMAD.MOV.U32 R9, RZ, RZ, R5 ;  /* 0x000000ffff09c224 */ /* 0x002fe200078e0005 */
[----:B------:R-:W-:Y:S01]  /*ba40*/  @!P1 SHF.L.U64.HI R12, R212, 0x1, R79 ;  /* 0x00000001d40c9819 */ /* 0x000fe2000001024f */
[----:B------:R-:W-:Y:S01]  /*ba50*/  @!P3 IMAD.X R33, R5, 0x1, R20, P6 ;  /* 0x000000010521b824 */ /* 0x000fe200030e0614 */
[-C--:B------:R-:W-:Y:S01]  /*ba60*/  @!P2 IADD3 R28, P6, R6, R27.reuse, RZ ;  /* 0x0000001b061ca210 */ /* 0x080fe20007fde0ff */
[----:B------:R-:W-:Y:S01]  /*ba70*/  @!P0 IMAD.SHL.U32 R11, R210, 0x2, RZ ;  /* 0x00000002d20b8824 */ /* 0x000fe200078e00ff */
[----:B---3--:R-:W-:Y:S01]  /*ba80*/  @!P3 IADD3.X R31, R7, R20, RZ, P5, !PT ;  /* 0x00000014071fb210 */ /* 0x008fe20002ffe4ff */
[----:B------:R-:W-:Y:S01]  /*ba90*/  @!P4 IMAD.WIDE R8, R22, 0x2, R8 ;  /* 0x000000021608c825 */ /* 0x000fe200078e0208 */
[----:B------:R-:W-:-:S03]  /*baa0*/  @!P2 IADD3 R26, P5, R14, R27, RZ ;  /* 0x0000001b0e1aa210 */ /* 0x000fc60007fbe0ff */
[--C-:B------:R-:W-:Y:S01]  /*bab0*/  @!P2 IMAD.X R29, R5, 0x1, R10.reuse, P6 ;  /* 0x00000001051da824 */ /* 0x100fe200030e060a */
[-C--:B------:R-:W-:Y:S01]  /*bac0*/  @!P1 IADD3 R24, P6, R6, R21.reuse, RZ ;  /* 0x0000001506189210 */ /* 0x080fe20007fde0ff */
[----:B------:R-:W-:Y:S01]  /*bad0*/  @!P2 IMAD.X R27, R7, 0x1, R10, P5 ;  /* 0x00000001071ba824 */ /* 0x000fe200028e060a */
[----:B------:R-:W-:Y:S01]  /*bae0*/  ISETP.GE.AND P5, PT, R214, UR4, PT ;  /* 0x00000004d6007c0c */ /* 0x000fe2000bfa6270 */
[----:B------:R-:W-:Y:S01]  /*baf0*/  @!P4 IMAD.MOV.U32 R15, RZ, RZ, R7 ;  /* 0x000000ffff0fc224 */ /* 0x000fe200078e0007 */
[----:B------:R1:W5:Y:S01]  /*bb00*/  @!P4 LD.E.64 R60, desc[UR60][R8.64] ;  /* 0x0000003c083cc980 */ /* 0x000362000c101b00 */
[----:B------:R-:W-:Y:S01]  /*bb10*/  @!P1 IMAD.X R25, R5, 0x1, R12, P6 ;  /* 0x0000000105199824 */ /* 0x000fe200030e060c */
[----:B------:R-:W-:Y:S02]  /*bb20*/  @!P1 IADD3 R20, P6, R14, R21, RZ ;  /* 0x000000150e149210 */ /* 0x000fe40007fde0ff */
[----:B------:R-:W-:Y:S02]  /*bb30*/  CS2R R58, SRZ ;  /* 0x00000000003a7805 */ /* 0x000fe4000001ff00 */
[----:B------:R-:W-:Y:S01]  /*bb40*/  @!P0 SHF.L.U64.HI R10, R210, 0x1, R75 ;  /* 0x00000001d20a8819 */ /* 0x000fe2000001024b */
[----:B------:R-:W-:-:S04]  /*bb50*/  @!P4 IMAD.WIDE R34, R22, 0x2, R14 ;  /* 0x000000021622c825 */ /* 0x000fc800078e020e */
[----:B------:R-:W-:Y:S01]  /*bb60*/  @!P1 IMAD.X R21, R7, 0x1, R12, P6 ;  /* 0x0000000107159824 */ /* 0x000fe200030e060c */
[-C--:B------:R-:W-:Y:S01]  /*bb70*/  @!P0 IADD3 R12, P6, R6, R11.reuse, RZ ;  /* 0x0000000b060c8210 */ /* 0x080fe20007fde0ff */
[----:B------:R-:W-:Y:S01]  /*bb80*/  @!P5 IMAD.SHL.U32 R15, R214, 0x2, RZ ;  /* 0x00000002d60fd824 */ /* 0x000fe200078e00ff */
[----:B-1----:R-:W-:Y:S01]  /*bb90*/  SHF.R.S32.HI R9, RZ, 0x1f, R214 ;  /* 0x0000001fff097819 */ /* 0x002fe200000114d6 */
[----:B------:R1:W5:Y:S01]  /*bba0*/  @!P4 LD.E.64 R58, desc[UR60][R34.64] ;  /* 0x0000003c223ac980 */ /* 0x000362000c101b00 */
[----:B------:R-:W-:Y:S02]  /*bbb0*/  @!P0 IADD3.X R13, R5, R10, RZ, P6, !PT ;  /* 0x0000000a050d8210 */ /* 0x000fe400037fe4ff */
[----:B------:R-:W-:Y:S02]  /*bbc0*/  @!P0 IADD3 R8, P6, R14, R11, RZ ;  /* 0x0000000b0e088210 */ /* 0x000fe40007fde0ff */
[----:B------:R-:W-:-:S03]  /*bbd0*/  @!P5 SHF.L.U64.HI R36, R214, 0x1, R9 ;  /* 0x00000001d624d819 */ /* 0x000fc60000010209 */
[----:B------:R-:W-:Y:S01]  /*bbe0*/  @!P0 IMAD.X R9, R7, 0x1, R10, P6 ;  /* 0x0000000107098824 */ /* 0x000fe200030e060a */
[-C--:B------:R-:W-:Y:S02]  /*bbf0*/  @!P5 IADD3 R10, P4, R6, R15.reuse, RZ ;  /* 0x0000000f060ad210 */ /* 0x080fe40007f9e0ff */
[----:B------:R-:W-:Y:S02]  /*bc00*/  @!P5 IADD3 R14, P6, R14, R15, RZ ;  /* 0x0000000f0e0ed210 */ /* 0x000fe40007fde0ff */
[----:B------:R-:W-:Y:S02]  /*bc10*/  CS2R R56, SRZ ;  /* 0x0000000000387805 */ /* 0x000fe4000001ff00 */
[----:B------:R-:W-:Y:S01]  /*bc20*/  CS2R R54, SRZ ;  /* 0x0000000000367805 */ /* 0x000fe2000001ff00 */
[--C-:B------:R-:W-:Y:S01]  /*bc30*/  @!P5 IMAD.X R11, R5, 0x1, R36.reuse, P4 ;  /* 0x00000001050bd824 */ /* 0x100fe200020e0624 */
[----:B------:R-:W-:Y:S01]  /*bc40*/  CS2R R52, SRZ ;  /* 0x0000000000347805 */ /* 0x000fe2000001ff00 */
[----:B------:R-:W-:Y:S01]  /*bc50*/  @!P5 IMAD.X R15, R7, 0x1, R36, P6 ;  /* 0x00000001070fd824 */ /* 0x000fe200030e0624 */
[----:B------:R-:W-:-:S02]  /*bc60*/  CS2R R50, SRZ ;  /* 0x0000000000327805 */ /* 0x000fc4000001ff00 */
[----:B------:R-:W-:Y:S02]  /*bc70*/  CS2R R48, SRZ ;  /* 0x0000000000307805 */ /* 0x000fe4000001ff00 */
[----:B------:R-:W-:Y:S02]  /*bc80*/  CS2R R46, SRZ ;  /* 0x00000000002e7805 */ /* 0x000fe4000001ff00 */
[----:B------:R-:W-:Y:S02]  /*bc90*/  CS2R R44, SRZ ;  /* 0x00000000002c7805 */ /* 0x000fe4000001ff00 */
[----:B------:R-:W-:Y:S02]  /*bca0*/  CS2R R42, SRZ ;  /* 0x00000000002a7805 */ /* 0x000fe4000001ff00 */
[----:B------:R-:W-:Y:S02]  /*bcb0*/  CS2R R36, SRZ ;  /* 0x0000000000247805 */ /* 0x000fe4000001ff00 */
[----:B------:R-:W-:Y:S01]  /*bcc0*/  CS2R R38, SRZ ;  /* 0x0000000000267805 */ /* 0x000fe2000001ff00 */
        /* <DEDUP_REMOVED lines=10> */
.L_x_2638:
[----:B------:R-:W-:Y:S05]  /*bd70*/  BSYNC B1 ;  /* 0x0000000000017941 */ /* 0x000fea0003800000 */
.L_x_2637:
[----:B-1---5:R-:W-:Y:S01]  /*bd80*/  IMAD.MOV.U32 R5, RZ, RZ, R58 ;  /* 0x000000ffff057224 */ /* 0x022fe200078e003a */
[----:B---3--:R-:W-:Y:S01]  /*bd90*/  MOV R7, R54 ;  /* 0x0000003600077202 */ /* 0x008fe20000000f00 */
[----:B--2---:R-:W-:Y:S01]  /*bda0*/  IMAD.MOV.U32 R6, RZ, RZ, R59 ;  /* 0x000000ffff067224 */ /* 0x004fe200078e003b */
        /* <DEDUP_REMOVED lines=12> */
[----:B------:R-:W-:-:S02]  /*be70*/  MOV R6, R43 ;  /* 0x0000002b00067202 */ /* 0x000fc40000000f00 */
[----:B------:R-:W-:Y:S02]  /*be80*/  CS2R R30, SRZ ;  /* 0x00000000001e7805 */ /* 0x000fe4000001ff00 */
        /* <DEDUP_REMOVED lines=20> */
[----:B------:R-:W-:Y:S01]  /*bfd0*/  IMAD.MOV.U32 R6, RZ, RZ, R45 ;  /* 0x000000ffff067224 */ /* 0x000fe200078e002d */
[----:B------:R-:W-:Y:S01]  /*bfe0*/  MOV R8, R37 ;  /* 0x0000002500087202 */ /* 0x000fe20000000f00 */
[----:B------:R-:W-:-:S03]  /*bff0*/  IMAD.MOV.U32 R7, RZ, RZ, R36 ;  /* 0x000000ffff077224 */ /* 0x000fc600078e0024 */
[----:B------:R-:W-:Y:S02]  /*c000*/  PRMT R71, R5, 0x5410, R6 ;  /* 0x0000541005477816 */ /* 0x000fe40000000006 */
[----:B------:R-:W-:Y:S01]  /*c010*/  PRMT R69, R7, 0x5410, R8 ;  /* 0x0000541007457816 */ /* 0x000fe20000000008 */
[----:B------:R-:W-:Y:S06]  /*c020*/  BRA.DIV UR4, `(.L_x_2639) ;  /* 0x0000023a04107947 */ /* 0x000fec000b800000 */
[----:B0-----:R-:W0:Y:S04]  /*c030*/  SHFL.IDX PT, R0, R0, 0x1, 0x1c1f ;  /* 0x003c1f0000007f89 */ /* 0x001e2800000e0000 */
[----:B------:R1:W2:Y:S04]  /*c040*/  SHFL.IDX PT, R65, R4, 0x1, 0x1c1f ;  /* 0x003c1f0004417f89 */ /* 0x0002a800000e0000 */
[----:B------:R-:W3:Y:S04]  /*c050*/  SHFL.IDX PT, R63, R63, 0x1, 0x1c1f ;  /* 0x003c1f003f3f7f89 */ /* 0x000ee800000e0000 */
[----:B------:R1:W0:Y:S02]  /*c060*/  SHFL.IDX PT, R62, R3, 0x1, 0x1c1f ;  /* 0x003c1f00033e7f89 */ /* 0x00022400000e0000 */
.L_x_2928:
[----:B-1----:R-:W-:Y:S01]  /*c070*/  SHF.R.S32.HI R3, RZ, 0x1f, R40 ;  /* 0x0000001fff037819 */ /* 0x002fe20000011428 */
[----:B------:R-:W-:Y:S01]  /*c080*/  BSSY B1, `(.L_x_2640) ;  /* 0x000005b000017945 */ /* 0x000fe20003800000 */
[----:B------:R-:W-:Y:S02]  /*c090*/  LOP3.LUT R4, R216, 0x18, R18, 0xf8, !PT ;  /* 0x00000018d8047812 */ /* 0x000fe400078ef812 */
[----:B------:R-:W-:Y:S02]  /*c0a0*/  CS2R R32, SRZ ;  /* 0x0000000000207805 */ /* 0x000fe4000001ff00 */
[----:B------:R-:W-:Y:S02]  /*c0b0*/  LEA.HI R3, R3, R204, RZ, 0x3 ;  /* 0x000000cc03037211 */ /* 0x000fe400078f18ff */
[----:B------:R-:W-:Y:S02]  /*c0c0*/  CS2R R26, SRZ ;  /* 0x00000000001a7805 */ /* 0x000fe4000001ff00 */
[----:B------:R-:W-:-:S02]  /*c0d0*/  CS2R R20, SRZ ;  /* 0x0000000000147805 */ /* 0x000fc4000001ff00 */
[----:B------:R-:W-:Y:S02]  /*c0e0*/  CS2R R12, SRZ ;  /* 0x00000000000c7805 */ /* 0x000fe4000001ff00 */
[----:B------:R-:W-:Y:S01]  /*c0f0*/  LOP3.LUT R5, R3, 0xfffffff8, RZ, 0xc0, !PT ;  /* 0xfffffff803057812 */ /* 0x000fe200078ec0ff */
[----:B------:R-:W-:Y:S01]  /*c100*/  VIADD R3, R64, 0x40 ;  /* 0x0000004040037836 */ /* 0x000fe20000000000 */
[----:B------:R-:W-:Y:S02]  /*c110*/  CS2R R8, SRZ ;  /* 0x0000000000087805 */ /* 0x000fe4000001ff00 */
[----:B------:R-:W-:Y:S02]  /*c120*/  CS2R R40, SRZ ;  /* 0x0000000000287805 */ /* 0x000fe4000001ff00 */
[----:B------:R-:W-:Y:S01]  /*c130*/  CS2R R34, SRZ ;  /* 0x0000000000227805 */ /* 0x000fe2000001ff00 */
[----:B------:R-:W-:Y:S01]  /*c140*/  IMAD.IADD R5, R204, 0x1, -R5 ;  /* 0x00000001cc057824 */ /* 0x000fe200078e0a05 */
[----:B------:R-:W-:-:S02]  /*c150*/  ISETP.GE.AND P1, PT, R3, R66, PT ;  /* 0x000000420300720c */ /* 0x000fc40003f26270 */
[----:B------:R-:W-:Y:S02]  /*c160*/  CS2R R28, SRZ ;  /* 0x00000000001c7805 */ /* 0x000fe4000001ff00 */
[----:B------:R-:W-:Y:S02]  /*c170*/  LOP3.LUT R3, R4, R217, RZ, 0x3c, !PT ;  /* 0x000000d904037212 */ /* 0x000fe400078e3cff */
[----:B------:R-:W-:Y:S02]  /*c180*/  CS2R R24, SRZ ;  /* 0x0000000000187805 */ /* 0x000fe4000001ff00 */
[----:B------:R-:W-:Y:S02]  /*c190*/  LOP3.LUT P0, RZ, R5, 0x4, RZ, 0xc0, !PT ;  /* 0x0000000405ff7812 */ /* 0x000fe4000780c0ff */
[----:B----4-:R-:W-:Y:S02]  /*c1a0*/  CS2R R14, SRZ ;  /* 0x00000000000e7805 */ /* 0x010fe4000001ff00 */
[----:B------:R-:W-:Y:S01]  /*c1b0*/  CS2R R10, SRZ ;  /* 0x00000000000a7805 */ /* 0x000fe2000001ff00 */
[----:B------:R-:W-:-:S04]  /*c1c0*/  IMAD.IADD R3, R218, 0x1, R3 ;  /* 0x00000001da037824 */ /* 0x000fc800078e0203 */
[----:B------:R-:W-:Y:S01]  /*c1d0*/  IMAD R3, R3, 0x2, R16 ;  /* 0x0000000203037824 */ /* 0x000fe200078e0210 */
        /* <DEDUP_REMOVED lines=8> */
[----:B------:R-:W-:-:S03]  /*c260*/  SHF.R.S32.HI R35, RZ, 0x1f, R214 ;  /* 0x0000001fff237819 */ /* 0x000fc600000114d6 */
[C---:B------:R-:W-:Y:S01]  /*c270*/  @!P4 IMAD.SHL.U32 R24, R213.reuse, 0x2, RZ ;  /* 0x00000002d518c824 */ /* 0x040fe200078e00ff */
[----:B------:R-:W-:-:S03]  /*c280*/  @!P4 SHF.L.U64.HI R78, R213, 0x1, R78 ;  /* 0x00000001d54ec819 */ /* 0x000fc6000001024e */
[C---:B------:R-:W-:Y:S01]  /*c290*/  @!P3 IMAD.SHL.U32 R14, R211.reuse, 0x2, RZ ;  /* 0x00000002d30eb824 */ /* 0x040fe200078e00ff */
[----:B------:R-:W-:Y:S01]  /*c2a0*/  @!P3 SHF.L.U64.HI R74, R211, 0x1, R74 ;  /* 0x00000001d34ab819 */ /* 0x000fe2000001024a */
[----:B------:R-:W-:Y:S01]  /*c2b0*/  @!P2 IMAD.SHL.U32 R10, R212, 0x2, RZ ;  /* 0x00000002d40aa824 */ /* 0x000fe200078e00ff */
[CC--:B--2---:R-:W-:Y:S01]  /*c2c0*/  @!P4 IADD3 R26, P5, R65.reuse, R24.reuse, RZ ;  /* 0x00000018411ac210 */ /* 0x0c4fe20007fbe0ff */
[----:B------:R-:W-:Y:S01]  /*c2d0*/  @!P1 IMAD.SHL.U32 R4, R210, 0x2, RZ ;  /* 0x00000002d2049824 */ /* 0x000fe200078e00ff */
[----:B0-----:R-:W-:Y:S02]  /*c2e0*/  @!P4 IADD3 R24, P6, R62, R24, RZ ;  /* 0x000000183e18c210 */ /* 0x001fe40007fde0ff */
[----:B------:R-:W-:Y:S02]  /*c2f0*/  @!P4 IADD3.X R27, R0, R78, RZ, P5, !PT ;  /* 0x0000004e001bc210 */ /* 0x000fe40002ffe4ff */
[----:B------:R-:W-:Y:S01]  /*c300*/  @!P3 IADD3 R20, P5, R65, R14, RZ ;  /* 0x0000000e4114b210 */ /* 0x000fe20007fbe0ff */
[----:B---3--:R-:W-:Y:S01]  /*c310*/  @!P4 IMAD.X R25, R63, 0x1, R78, P6 ;  /* 0x000000013f19c824 */ /* 0x008fe200030e064e */
[----:B------:R-:W-:-:S02]  /*c320*/  @!P2 SHF.L.U64.HI R79, R212, 0x1, R79 ;  /* 0x00000001d44fa819 */ /* 0x000fc4000001024f */
[----:B------:R-:W-:Y:S01]  /*c330*/  @!P3 IADD3 R14, P6, R62, R14, RZ ;  /* 0x0000000e3e0eb210 */ /* 0x000fe20007fde0ff */
[--C-:B------:R-:W-:Y:S01]  /*c340*/  @!P3 IMAD.X R21, R0, 0x1, R74.reuse, P5 ;  /* 0x000000010015b824 */ /* 0x100fe200028e064a */
[-C--:B------:R-:W-:Y:S02]  /*c350*/  @!P2 IADD3 R12, P5, R65, R10.reuse, RZ ;  /* 0x0000000a410ca210 */ /* 0x080fe40007fbe0ff */
[----:B------:R-:W-:Y:S01]  /*c360*/  @!P1 SHF.L.U64.HI R75, R210, 0x1, R75 ;  /* 0x00000001d24b9819 */ /* 0x000fe2000001024b */
[----:B------:R-:W-:Y:S01]  /*c370*/  @!P3 IMAD.X R15, R63, 0x1, R74, P6 ;  /* 0x000000013f0fb824 */ /* 0x000fe200030e064a */
[----:B------:R-:W-:Y:S01]  /*c380*/  @!P2 IADD3 R10, P6, R62, R10, RZ ;  /* 0x0000000a3e0aa210 */ /* 0x000fe20007fde0ff */
[----:B------:R-:W-:Y:S01]  /*c390*/  @!P2 IMAD.X R13, R0, 0x1, R79, P5 ;  /* 0x00000001000da824 */ /* 0x000fe200028e064f */
[----:B------:R-:W-:Y:S02]  /*c3a0*/  @!P1 IADD3 R8, P5, R65, R4, RZ ;  /* 0x0000000441089210 */ /* 0x000fe40007fbe0ff */
[----:B------:R-:W-:-:S02]  /*c3b0*/  @!P2 IADD3.X R11, R63, R79, RZ, P6, !PT ;  /* 0x0000004f3f0ba210 */ /* 0x000fc400037fe4ff */
[----:B------:R-:W-:Y:S01]  /*c3c0*/  ISETP.GE.AND P6, PT, R22, UR4, PT ;  /* 0x0000000416007c0c */ /* 0x000fe2000bfc6270 */
[----:B------:R-:W-:Y:S01]  /*c3d0*/  @!P1 IMAD.X R9, R0, 0x1, R75, P5 ;  /* 0x0000000100099824 */ /* 0x000fe200028e064b */
[----:B------:R-:W-:-:S05]  /*c3e0*/  @!P1 IADD3 R4, P5, R62, R4, RZ ;  /* 0x000000043e049210 */ /* 0x000fca0007fbe0ff */
[----:B------:R-:W-:Y:S01]  /*c3f0*/  @!P1 IMAD.X R5, R63, 0x1, R75, P5 ;  /* 0x000000013f059824 */ /* 0x000fe200028e064b */
[----:B------:R-:W-:-:S05]  /*c400*/  ISETP.GE.AND P5, PT, R214, UR4, PT ;  /* 0x00000004d6007c0c */ /* 0x000fca000bfa6270 */
[----:B------:R-:W-:Y:S02]  /*c410*/  @!P6 IMAD.MOV.U32 R28, RZ, RZ, R65 ;  /* 0x000000ffff1ce224 */ /* 0x000fe400078e0041 */
[----:B------:R-:W-:Y:S02]  /*c420*/  @!P6 IMAD.MOV.U32 R29, RZ, RZ, R0 ;  /* 0x000000ffff1de224 */ /* 0x000fe400078e0000 */
[----:B------:R-:W-:Y:S02]  /*c430*/  @!P6 IMAD.MOV.U32 R6, RZ, RZ, R62 ;  /* 0x000000ffff06e224 */ /* 0x000fe400078e003e */
[----:B------:R-:W-:Y:S02]  /*c440*/  @!P6 IMAD.MOV.U32 R7, RZ, RZ, R63 ;  /* 0x000000ffff07e224 */ /* 0x000fe400078e003f */
[----:B------:R-:W-:Y:S01]  /*c450*/  @!P6 IMAD.WIDE R28, R22, 0x2, R28 ;  /* 0x00000002161ce825 */ /* 0x000fe200078e021c */
[----:B------:R-:W-:-:S03]  /*c460*/  @!P5 SHF.L.U32 R33, R214, 0x1, RZ ;  /* 0x00000001d621d819 */ /* 0x000fc600000006ff */
[----:B------:R-:W-:Y:S01]  /*c470*/  @!P6 IMAD.WIDE R6, R22, 0x2, R6 ;  /* 0x000000021606e825 */ /* 0x000fe200078e0206 */
[----:B------:R0:W5:Y:S01]  /*c480*/  @!P6 LD.E.64 R40, desc[UR60][R28.64] ;  /* 0x0000003c1c28e980 */ /* 0x000162000c101b00 */
[----:B------:R-:W-:-:S03]  /*c490*/  @!P5 SHF.L.U64.HI R32, R214, 0x1, R35 ;  /* 0x00000001d620d819 */ /* 0x000fc60000010223 */
[----:B------:R1:W5:Y:S01]  /*c4a0*/  @!P6 LD.E.64 R30, desc[UR60][R6.64] ;  /* 0x0000003c061ee980 */ /* 0x000362000c101b00 */
[----:B------:R-:W-:Y:S02]  /*c4b0*/  CS2R R34, SRZ ;  /* 0x0000000000227805 */ /* 0x000fe4000001ff00 */
[----:B0-----:R-:W-:-:S04]  /*c4c0*/  CS2R R28, SRZ ;  /* 0x00000000001c7805 */ /* 0x001fc8000001ff00 */
[----:B------:R0:W5:Y:S01]  /*c4d0*/  @!P4 LD.E.64 R34, desc[UR60][R26.64] ;  /* 0x0000003c1a22c980 */ /* 0x000162000c101b00 */
[----:B-1----:R-:W-:-:S03]  /*c4e0*/  @!P5 IADD3 R6, P6, R65, R33, RZ ;  /* 0x000000214106d210 */ /* 0x002fc60007fde0ff */
[----:B------:R1:W5:Y:S02]  /*c4f0*/  @!P3 LD.E.64 R28, desc[UR60][R20.64] ;  /* 0x0000003c141cb980 */ /* 0x000364000c101b00 */
[----:B------:R-:W-:Y:S01]  /*c500*/  @!P5 IMAD.X R7, R0, 0x1, R32, P6 ;  /* 0x000000010007d824 */ /* 0x000fe200030e0620 */
[----:B------:R-:W-:Y:S02]  /*c510*/  @!P5 IADD3 R62, P6, R62, R33, RZ ;  /* 0x000000213e3ed210 */ /* 0x000fe40007fde0ff */
[----:B0-----:R-:W-:-:S03]  /*c520*/  CS2R R26, SRZ ;  /* 0x00000000001a7805 */ /* 0x001fc6000001ff00 */
[----:B------:R-:W-:Y:S01]  /*c530*/  @!P5 IMAD.X R63, R63, 0x1, R32, P6 ;  /* 0x000000013f3fd824 */ /* 0x000fe200030e0620 */
[----:B------:R-:W-:Y:S02]  /*c540*/  CS2R R32, SRZ ;  /* 0x0000000000207805 */ /* 0x000fe4000001ff00 */
[----:B------:R0:W5:Y:S01]  /*c550*/  @!P3 LD.E.64 R26, desc[UR60][R14.64] ;  /* 0x0000003c0e1ab980 */ /* 0x000162000c101b00 */
[----:B-1----:R-:W-:-:S03]  /*c560*/  CS2R R20, SRZ ;  /* 0x0000000000147805 */ /* 0x002fc6000001ff00 */
[----:B------:R1:W5:Y:S04]  /*c570*/  @!P4 LD.E.64 R32, desc[UR60][R24.64] ;  /* 0x0000003c1820c980 */ /* 0x000368000c101b00 */
[----:B------:R2:W5:Y:S01]  /*c580*/  @!P2 LD.E.64 R20, desc[UR60][R10.64] ;  /* 0x0000003c0a14a980 */ /* 0x000562000c101b00 */
[----:B0-----:R-:W-:Y:S02]  /*c590*/  CS2R R14, SRZ ;  /* 0x00000000000e7805 */ /* 0x001fe4000001ff00 */
[----:B-1----:R-:W-:-:S04]  /*c5a0*/  CS2R R24, SRZ ;  /* 0x0000000000187805 */ /* 0x002fc8000001ff00 */
[----:B------:R0:W5:Y:S01]  /*c5b0*/  @!P1 LD.E.64 R14, desc[UR60][R8.64] ;  /* 0x0000003c080e9980 */ /* 0x000162000c101b00 */
[----:B--2---:R-:W-:-:S03]  /*c5c0*/  CS2R R10, SRZ ;  /* 0x00000000000a7805 */ /* 0x004fc6000001ff00 */
[----:B------:R1:W5:Y:S04]  /*c5d0*/  @!P2 LD.E.64 R24, desc[UR60][R12.64] ;  /* 0x0000003c0c18a980 */ /* 0x000368000c101b00 */
[----:B------:R4:W5:Y:S01]  /*c5e0*/  @!P5 LD.E.64 R10, desc[UR60][R6.64] ;  /* 0x0000003c060ad980 */ /* 0x000962000c101b00 */
[----:B0-----:R-:W-:Y:S02]  /*c5f0*/  CS2R R8, SRZ ;  /* 0x0000000000087805 */ /* 0x001fe4000001ff00 */
[----:B-1----:R-:W-:-:S04]  /*c600*/  CS2R R12, SRZ ;  /* 0x00000000000c7805 */ /* 0x002fc8000001ff00 */
[----:B------:R4:W5:Y:S04]  /*c610*/  @!P5 LD.E.64 R8, desc[UR60][R62.64] ;  /* 0x0000003c3e08d980 */ /* 0x000968000c101b00 */
[----:B------:R4:W5:Y:S02]  /*c620*/  @!P1 LD.E.64 R12, desc[UR60][R4.64] ;  /* 0x0000003c040c9980 */ /* 0x000964000c101b00 */
.L_x_2641:
[----:B------:R-:W-:Y:S05]  /*c630*/  BSYNC B1 ;  /* 0x0000000000017941 */ /* 0x000fea0003800000 */
.L_x_2640:
[----:B----4-:R-:W-:Y:S01]  /*c640*/  LEA.HI R4, R233, R233, RZ, 0x1 ;  /* 0x000000e9e9047211 */ /* 0x010fe200078f08ff */
[----:B-----5:R-:W-:Y:S01]  /*c650*/  IMAD.MOV.U32 R5, RZ, RZ, R30 ;  /* 0x000000ffff057224 */ /* 0x020fe200078e001e */
[----:B---3--:R-:W-:Y:S01]  /*c660*/  MOV R63, R34 ;  /* 0x00000022003f7202 */ /* 0x008fe20000000f00 */
[C---:B------:R-:W-:Y:S01]  /*c670*/  VIADD R6, R3.reuse, 0x15400 ;  /* 0x0001540003067836 */ /* 0x040fe20000000000 */
[----:B------:R-:W-:Y:S01]  /*c680*/  LOP3.LUT R4, R4, 0xfffffffe, RZ, 0xc0, !PT ;  /* 0xfffffffe04047812 */ /* 0x000fe200078ec0ff */
[----:B0-----:R-:W-:Y:S01]  /*c690*/  VIADD R0, R3, 0x15440 ;  /* 0x0001544003007836 */ /* 0x001fe20000000000 */
[----:B------:R-:W-:Y:S01]  /*c6a0*/  PRMT R83, R5, 0x7610, R83 ;  /* 0x0000761005537816 */ /* 0x000fe20000000053 */
[----:B------:R-:W-:Y:S01]  /*c6b0*/  @P0 VIADD R0, R6, 0xffffffc0 ;  /* 0xffffffc006000836 */ /* 0x000fe20000000000 */
[----:B------:R-:W-:Y:S01]  /*c6c0*/  MOV R5, R31 ;  /* 0x0000001f00057202 */ /* 0x000fe20000000f00 */
[----:B------:R-:W-:Y:S01]  /*c6d0*/  IMAD.IADD R4, R233, 0x1, -R4 ;  /* 0x00000001e9047824 */ /* 0x000fe200078e0a04 */
[----:B------:R-:W-:Y:S01]  /*c6e0*/  PRMT R81, R63, 0x7610, R81 ;  /* 0x000076103f517816 */ /* 0x000fe20000000051 */
[----:B------:R-:W-:Y:S01]  /*c6f0*/  IMAD.MOV.U32 R6, RZ, RZ, R32 ;  /* 0x000000ffff067224 */ /* 0x000fe200078e0020 */
[----:B------:R-:W-:Y:S01]  /*c700*/  PRMT R83, R83, 0x5410, R5 ;  /* 0x0000541053537816 */ /* 0x000fe20000000005 */
[----:B------:R-:W-:Y:S01]  /*c710*/  IMAD.MOV.U32 R7, RZ, RZ, R33 ;  /* 0x000000ffff077224 */ /* 0x000fe200078e0021 */
[----:B------:R-:W-:Y:S01]  /*c720*/  SHF.L.U32 R5, R4, 0x1f, RZ ;  /* 0x0000001f04057819 */ /* 0x000fe200000006ff */
[----:B------:R-:W-:Y:S01]  /*c730*/  IMAD.MOV.U32 R62, RZ, RZ, R20 ;  /* 0x000000ffff3e7224 */ /* 0x000fe200078e0014 */
[----:B------:R-:W-:Y:S01]  /*c740*/  MOV R4, R21 ;  /* 0x0000001500047202 */ /* 0x000fe20000000f00 */
[----:B------:R-:W-:Y:S01]  /*c750*/  BSSY B1, `(.L_x_2642) ;  /* 0x0000021000017945 */ /* 0x000fe20003800000 */
[----:B------:R-:W0:Y:S01]  /*c760*/  SYNCS.PHASECHK.TRANS64.TRYWAIT P0, [R16+URZ+0x36800], R5 ;  /* 0x03680005100075a7 */ /* 0x000e22000800017f */
[----:B------:R-:W-:Y:S01]  /*c770*/  PRMT R80, R6, 0x5410, R7 ;  /* 0x0000541006507816 */ /* 0x000fe20000000007 */
[----:B------:R-:W-:Y:S01]  /*c780*/  IMAD.MOV.U32 R6, RZ, RZ, R26 ;  /* 0x000000ffff067224 */ /* 0x000fe200078e001a */
[----:B------:R-:W-:Y:S01]  /*c790*/  PRMT R74, R62, 0x7610, R74 ;  /* 0x000076103e4a7816 */ /* 0x000fe2000000004a */
[----:B------:R-:W-:Y:S01]  /*c7a0*/  IMAD.MOV.U32 R7, RZ, RZ, R27 ;  /* 0x000000ffff077224 */ /* 0x000fe200078e001b */
[----:B------:R-:W-:Y:S01]  /*c7b0*/  VIADDMNMX R63, R66, -R223, 0x80, PT ;  /* 0x00000080423f7446 */ /* 0x000fe200038009df */
        /* <DEDUP_REMOVED lines=9> */
[----:B------:R-:W-:-:S02]  /*c850*/  ISETP.GE.AND P1, PT, R204, R63, PT ;  /* 0x0000003fcc00720c */ /* 0x000fc40003f26270 */
[----:B--2---:R-:W-:Y:S01]  /*c860*/  PRMT R65, R6, 0x5410, R7 ;  /* 0x0000541006417816 */ /* 0x004fe20000000007 */
[----:B------:R-:W-:Y:S01]  /*c870*/  IMAD.MOV.U32 R6, RZ, RZ, R40 ;  /* 0x000000ffff067224 */ /* 0x000fe200078e0028 */
[----:B------:R-:W-:Y:S01]  /*c880*/  PRMT R82, R82, 0x5410, R4 ;  /* 0x0000541052527816 */ /* 0x000fe20000000004 */
[----:B------:R-:W-:Y:S02]  /*c890*/  IMAD.MOV.U32 R7, RZ, RZ, R41 ;  /* 0x000000ffff077224 */ /* 0x000fe400078e0029 */
[----:B------:R-:W-:-:S03]  /*c8a0*/  IMAD.MOV.U32 R4, RZ, RZ, R24 ;  /* 0x000000ffff047224 */ /* 0x000fc600078e0018 */
        /* <DEDUP_REMOVED lines=11> */
.L_x_2929:
[----:B------:R-:W-:Y:S05]  /*c960*/  BSYNC B1 ;  /* 0x0000000000017941 */ /* 0x000fea0003800000 */
.L_x_2642:
        /* <DEDUP_REMOVED lines=24> */
[CC--:B------:R-:W-:Y:S01]  /*caf0*/  FMUL.FTZ R91, R61.reuse, R90.reuse ;  /* 0x0000005a3d5b7220 */ /* 0x0c0fe20000410000 */
[----:B------:R-:W-:Y:S01]  /*cb00*/  FMUL.FTZ R61, R61, R87 ;  /* 0x000000573d3d7220 */ /* 0x000fe20000410000 */
[----:B------:R-:W-:Y:S02]  /*cb10*/  HADD2.F32 R4, -RZ, R4.H1_H1 ;  /* 0x30000004ff047230 */ /* 0x000fe40000004100 */
[--C-:B------:R-:W-:Y:S02]  /*cb20*/  HADD2.F32 R58, -RZ, R6.reuse.H0_H0 ;  /* 0x20000006ff3a7230 */ /* 0x100fe40000004100 */
[----:B------:R-:W-:Y:S01]  /*cb30*/  FFMA.FTZ R94, R60, R90, R61 ;  /* 0x0000005a3c5e7223 */ /* 0x000fe2000001003d */
[----:B------:R-:W-:-:S02]  /*cb40*/  HADD2.F32 R59, -RZ, R6.H1_H1 ;  /* 0x30000006ff3b7230 */ /* 0x000fc40000004100 */
[----:B------:R-:W-:Y:S01]  /*cb50*/  FMUL.FTZ R92, R4, R89 ;  /* 0x00000059045c7220 */ /* 0x000fe20000410000 */
[--C-:B------:R-:W-:Y:S02]  /*cb60*/  HADD2.F32 R61, -RZ, R86.reuse.H1_H1 ;  /* 0x30000056ff3d7230 */ /* 0x100fe40000004100 */
[----:B------:R-:W-:Y:S01]  /*cb70*/  FFMA.FTZ R91, R60, R87, -R91 ;  /* 0x000000573c5b7223 */ /* 0x000fe2000001085b */
[--C-:B------:R-:W-:Y:S02]  /*cb80*/  HADD2.F32 R6, -RZ, R5.reuse.H0_H0 ;  /* 0x20000005ff067230 */ /* 0x100fe40000004100 */
[-C--:B------:R-:W-:Y:S01]  /*cb90*/  FMUL.FTZ R90, R4, R88.reuse ;  /* 0x00000058045a7220 */ /* 0x080fe20000410000 */
[----:B------:R-:W-:Y:S02]  /*cba0*/  HADD2.F32 R86, -RZ, R86.H0_H0 ;  /* 0x20000056ff567230 */ /* 0x000fe40000004100 */
[----:B------:R-:W-:Y:S01]  /*cbb0*/  FFMA.FTZ R92, R7, R88, -R92 ;  /* 0x00000058075c7223 */ /* 0x000fe2000001085c */
[----:B------:R-:W-:-:S02]  /*cbc0*/  HADD2.F32 R5, -RZ, R5.H1_H1 ;  /* 0x30000005ff057230 */ /* 0x000fc40000004100 */
[----:B------:R-:W-:Y:S01]  /*cbd0*/  FFMA.FTZ R89, R7, R89, R90 ;  /* 0x0000005907597223 */ /* 0x000fe2000001005a */
[----:B------:R-:W-:Y:S02]  /*cbe0*/  HADD2.F32 R60, -RZ, R93.H0_H0 ;  /* 0x2000005dff3c7230 */ /* 0x000fe40000004100 */
[CC--:B------:R-:W-:Y:S01]  /*cbf0*/  FMUL.FTZ R87, R59.reuse, R61.reuse ;  /* 0x0000003d3b577220 */ /* 0x0c0fe20000410000 */
[----:B------:R-:W-:Y:S02]  /*cc00*/  HADD2.F32 R4, -RZ, R95.H0_H0 ;  /* 0x2000005fff047230 */ /* 0x000fe40000004100 */
[----:B------:R-:W-:Y:S01]  /*cc10*/  FMUL.FTZ R88, R59, R86 ;  /* 0x000000563b587220 */ /* 0x000fe20000410000 */
        /* <DEDUP_REMOVED lines=11> */
.L_x_2647:
[----:B------:R-:W-:Y:S05]  /*ccd0*/  BSYNC B2 ;  /* 0x0000000000027941 */ /* 0x000fea0003800000 */
.L_x_2646:
[----:B------:R-:W-:Y:S04]  /*cce0*/  BSSY B2, `(.L_x_2648) ;  /* 0x000002c000027945 */ /* 0x000fe80003800000 */
[----:B------:R-:W-:Y:S05]  /*ccf0*/  @P1 BRA `(.L_x_2649) ;  /* 0x0000000000a81947 */ /* 0x000fea0003800000 */
[----:B0-----:R-:W0:Y:S01]  /*cd00*/  LDS.128 R4, [R0] ;  /* 0x0000000000047984 */ /* 0x001e220000000c00 */
        /* <DEDUP_REMOVED lines=8> */
[----:B0-----:R-:W-:-:S02]  /*cd90*/  HADD2.F32 R56, -RZ, R7.H0_H0 ;  /* 0x20000007ff387230 */ /* 0x001fc40000004100 */
[----:B------:R-:W-:Y:S02]  /*cda0*/  HADD2.F32 R57, -RZ, R7.H1_H1 ;  /* 0x30000007ff397230 */ /* 0x000fe40000004100 */
[--C-:B------:R-:W-:Y:S02]  /*cdb0*/  HADD2.F32 R7, -RZ, R4.reuse.H0_H0 ;  /* 0x20000004ff077230 */ /* 0x100fe40000004100 */
[----:B------:R-:W-:Y:S02]  /*cdc0*/  HADD2.F32 R4, -RZ, R4.H1_H1 ;  /* 0x30000004ff047230 */ /* 0x000fe40000004100 */
[CC--:B------:R-:W-:Y:S01]  /*cdd0*/  FMUL.FTZ R61, R57.reuse, R60.reuse ;  /* 0x0000003c393d7220 */ /* 0x0c0fe20000410000 */
[----:B------:R-:W-:Y:S01]  /*cde0*/  FMUL.FTZ R57, R57, R59 ;  /* 0x0000003b39397220 */ /* 0x000fe20000410000 */
[--C-:B------:R-:W-:Y:S02]  /*cdf0*/  HADD2.F32 R54, -RZ, R6.reuse.H0_H0 ;  /* 0x20000006ff367230 */ /* 0x100fe40000004100 */
[----:B------:R-:W-:Y:S01]  /*ce00*/  FMUL.FTZ R86, R4, R85 ;  /* 0x0000005504567220 */ /* 0x000fe20000410000 */
[----:B------:R-:W-:Y:S01]  /*ce10*/  FFMA.FTZ R88, R56, R60, R57 ;  /* 0x0000003c38587223 */ /* 0x000fe20000010039 */
[----:B------:R-:W-:-:S02]  /*ce20*/  HADD2.F32 R55, -RZ, R6.H1_H1 ;  /* 0x30000006ff377230 */ /* 0x000fc40000004100 */
[-C--:B------:R-:W-:Y:S01]  /*ce30*/  FMUL.FTZ R60, R4, R58.reuse ;  /* 0x0000003a043c7220 */ /* 0x080fe20000410000 */
[C---:B------:R-:W-:Y:S01]  /*ce40*/  FFMA.FTZ R86, R7.reuse, R58, -R86 ;  /* 0x0000003a07567223 */ /* 0x040fe20000010856 */
[--C-:B------:R-:W-:Y:S02]  /*ce50*/  HADD2.F32 R6, -RZ, R5.reuse.H0_H0 ;  /* 0x20000005ff067230 */ /* 0x100fe40000004100 */
[----:B------:R-:W-:Y:S01]  /*ce60*/  FFMA.FTZ R61, R56, R59, -R61 ;  /* 0x0000003b383d7223 */ /* 0x000fe2000001083d */
[----:B------:R-:W-:Y:S02]  /*ce70*/  HADD2.F32 R58, -RZ, R82.H0_H0 ;  /* 0x20000052ff3a7230 */ /* 0x000fe40000004100 */
[----:B------:R-:W-:Y:S01]  /*ce80*/  FFMA.FTZ R85, R7, R85, R60 ;  /* 0x0000005507557223 */ /* 0x000fe2000001003c */
[----:B------:R-:W-:Y:S02]  /*ce90*/  HADD2.F32 R5, -RZ, R5.H1_H1 ;  /* 0x30000005ff057230 */ /* 0x000fe40000004100 */
[----:B------:R-:W-:-:S02]  /*cea0*/  HADD2.F32 R56, -RZ, R81.H1_H1 ;  /* 0x30000051ff387230 */ /* 0x000fc40000004100 */
[C---:B------:R-:W-:Y:S01]  /*ceb0*/  FMUL.FTZ R59, R55.reuse, R58 ;  /* 0x0000003a373b7220 */ /* 0x040fe20000410000 */
[----:B------:R-:W-:Y:S02]  /*cec0*/  HADD2.F32 R57, -RZ, R87.H0_H0 ;  /* 0x20000057ff397230 */ /* 0x000fe40000004100 */
[----:B------:R-:W-:Y:S02]  /*ced0*/  HADD2.F32 R4, -RZ, R89.H0_H0 ;  /* 0x20000059ff047230 */ /* 0x000fe40000004100 */
[-C--:B------:R-:W-:Y:S01]  /*cee0*/  FMUL.FTZ R55, R55, R56.reuse ;  /* 0x0000003837377220 */ /* 0x080fe20000410000 */
[C---:B------:R-:W-:Y:S01]  /*cef0*/  FFMA.FTZ R59, R54.reuse, R56, -R59 ;  /* 0x00000038363b7223 */ /* 0x040fe2000001083b */
[C---:B------:R-:W-:Y:S01]  /*cf00*/  FMUL.FTZ R7, R5.reuse, R57 ;  /* 0x0000003905077220 */ /* 0x040fe20000410000 */
[----:B------:R-:W-:Y:S01]  /*cf10*/  FMUL.FTZ R60, R5, R4 ;  /* 0x00000004053c7220 */ /* 0x000fe20000410000 */
[----:B------:R-:W-:Y:S02]  /*cf20*/  FFMA.FTZ R54, R54, R58, R55 ;  /* 0x0000003a36367223 */ /* 0x000fe40000010037 */
[----:B------:R-:W-:Y:S01]  /*cf30*/  FFMA.FTZ R5, R6, R4, -R7 ;  /* 0x0000000406057223 */ /* 0x000fe20000010807 */
[----:B------:R-:W-:Y:S01]  /*cf40*/  F2FP.F16.F32.PACK_AB R7, R88, R61 ;  /* 0x0000003d5807723e */ /* 0x000fe200000000ff */
[----:B------:R-:W-:Y:S01]  /*cf50*/  FFMA.FTZ R60, R6, R57, R60 ;  /* 0x00000039063c7223 */ /* 0x000fe2000001003c */
[----:B------:R-:W-:-:S02]  /*cf60*/  F2FP.F16.F32.PACK_AB R4, R85, R86 ;  /* 0x000000565504723e */ /* 0x000fc400000000ff */
[----:B------:R-:W-:Y:S02]  /*cf70*/  F2FP.F16.F32.PACK_AB R6, R54, R59 ;  /* 0x0000003b3606723e */ /* 0x000fe400000000ff */
[----:B------:R-:W-:-:S05]  /*cf80*/  F2FP.F16.F32.PACK_AB R5, R60, R5 ;  /* 0x000000053c05723e */ /* 0x000fca00000000ff */
[----:B------:R1:W-:Y:S02]  /*cf90*/  STS.128 [R0], R4 ;  /* 0x0000000400007388 */ /* 0x0003e40000000c00 */
.L_x_2649:
[----:B------:R-:W-:Y:S05]  /*cfa0*/  BSYNC B2 ;  /* 0x0000000000027941 */ /* 0x000fea0003800000 */
.L_x_2648:
        /* <DEDUP_REMOVED lines=44> */
.L_x_2651:
[----:B------:R-:W-:Y:S05]  /*d270*/  BSYNC B2 ;  /* 0x0000000000027941 */ /* 0x000fea0003800000 */
.L_x_2650:
        /* <DEDUP_REMOVED lines=44> */
.L_x_2653:
[----:B------:R-:W-:Y:S05]  /*d540*/  BSYNC B2 ;  /* 0x0000000000027941 */ /* 0x000fea0003800000 */
.L_x_2652:
        /* <DEDUP_REMOVED lines=44> */
.L_x_2655:
[----:B------:R-:W-:Y:S05]  /*d810*/  BSYNC B2 ;  /* 0x0000000000027941 */ /* 0x000fea0003800000 */
.L_x_2654:
[----:B------:R-:W-:Y:S05]  /*d820*/  @P5 BRA `(.L_x_2645) ;  /* 0x0000000000a85947 */ /* 0x000fea0003800000 */
[----:B01234-:R-:W0:Y:S01]  /*d830*/  LDS.128 R4, [R0+0x8000] ;  /* 0x0080000000047984 */ /* 0x01fe220000000c00 */
[----:B------:R-:W-:Y:S01]  /*d840*/  SHF.R.U32.HI R43, RZ, 0x10, R37 ;  /* 0x00000010ff2b7819 */ /* 0x000fe20000011625 */
[----:B------:R-:W-:Y:S01]  /*d850*/  HADD2.F32 R42, -RZ, R69.H0_H0 ;  /* 0x20000045ff2a7230 */ /* 0x000fe20000004100 */
[--C-:B------:R-:W-:Y:S01]  /*d860*/  SHF.R.U32.HI R45, RZ, 0x10, R39.reuse ;  /* 0x00000010ff2d7819 */ /* 0x100fe20000011627 */
        /* <DEDUP_REMOVED lines=38> */
.L_x_2645:
[----:B------:R-:W-:Y:S05]  /*dad0*/  BSYNC B1 ;  /* 0x0000000000017941 */ /* 0x000fea0003800000 */
.L_x_2644:
        /* <DEDUP_REMOVED lines=53> */
.L_x_2658:
[----:B------:R-:W-:Y:S05]  /*de30*/  BSYNC B1 ;  /* 0x0000000000017941 */ /* 0x000fea0003800000 */
.L_x_2657:
[----:B------:R-:W-:Y:S04]  /*de40*/  BSSY B1, `(.L_x_2659) ;  /* 0x000002c000017945 */ /* 0x000fe80003800000 */
[----:B------:R-:W-:Y:S05]  /*de50*/  @P1 BRA `(.L_x_2660) ;  /* 0x0000000000a81947 */ /* 0x000fea0003800000 */
[----:B0-----:R-:W0:Y:S01]  /*de60*/  LDS.128 R4, [R0+0x2000] ;  /* 0x0020000000047984 */ /* 0x001e220000000c00 */
[----:B------:R-:W-:Y:S01]  /*de70*/  SHF.R.U64 R41, R34, 0x10, R35 ;  /* 0x0000001022297819 */ /* 0x000fe20000001223 */
[----:B------:R-:W-:Y:S01]  /*de80*/  HADD2.F32 R81, -RZ, R81.H0_H0 ;  /* 0x20000051ff517230 */ /* 0x000fe20000004100 */
[----:B------:R-:W-:Y:S01]  /*de90*/  SHF.R.U32.HI R36, RZ, 0x10, R33 ;  /* 0x00000010ff247819 */ /* 0x000fe20000011621 */
[----:B------:R-:W-:Y:S01]  /*dea0*/  HADD2.F32 R82, -RZ, R82.H1_H1 ;  /* 0x30000052ff527230 */ /* 0x000fe20000004100 */
[----:B------:R-:W-:Y:S01]  /*deb0*/  SHF.R.U32.HI R34, RZ, 0x10, R35 ;  /* 0x00000010ff227819 */ /* 0x000fe20000011623 */
        /* <DEDUP_REMOVED lines=12> */
[----:B------:R-:W-:Y:S01]  /*df80*/  FFMA.FTZ R39, R32, R34, -R37 ;  /* 0x0000002220277223 */ /* 0x000fe20000010825 */
[----:B------:R-:W-:Y:S02]  /*df90*/  HADD2.F32 R31, -RZ, R6.H1_H1 ;  /* 0x30000006ff1f7230 */ /* 0x000fe40000004100 */
[----:B------:R-:W-:Y:S01]  /*dfa0*/  FMUL.FTZ R38, R4, R35 ;  /* 0x0000002304267220 */ /* 0x000fe20000410000 */
        /* <DEDUP_REMOVED lines=21> */
.L_x_2660:
[----:B------:R-:W-:Y:S05]  /*e100*/  BSYNC B1 ;  /* 0x0000000000017941 */ /* 0x000fea0003800000 */
.L_x_2659:
        /* <DEDUP_REMOVED lines=44> */
.L_x_2662:
[----:B------:R-:W-:Y:S05]  /*e3d0*/  BSYNC B1 ;  /* 0x0000000000017941 */ /* 0x000fea0003800000 */
.L_x_2661:
        /* <DEDUP_REMOVED lines=44> */
.L_x_2664:
[----:B------:R-:W-:Y:S05]  /*e6a0*/  BSYNC B1 ;  /* 0x0000000000017941 */ /* 0x000fea0003800000 */
.L_x_2663:
[----:B------:R-:W-:Y:S04]  /*e6b0*/  BSSY B1, `(.L_x_2665) ;  /* 0x000002c000017945 */ /* 0x000fe80003800000 */
[----:B------:R-:W-:Y:S05]  /*e6c0*/  @P4 BRA `(.L_x_2666) ;  /* 0x0000000000a84947 */ /* 0x000fea0003800000 */
[----:B0123--:R-:W0:Y:S01]  /*e6d0*/  LDS.128 R4, [R3+0x1f400] ;  /* 0x01f4000003047984 */ /* 0x00fe220000000c00 */
        /* <DEDUP_REMOVED lines=41> */
.L_x_2666:
[----:B------:R-:W-:Y:S05]  /*e970*/  BSYNC B1 ;  /* 0x0000000000017941 */ /* 0x000fea0003800000 */
.L_x_2665:
        /* <DEDUP_REMOVED lines=32> */
[CC--:B------:R-:W-:Y:S01]  /*eb80*/  FMUL.FTZ R11, R5.reuse, R9.reuse ;  /* 0x00000009050b7220 */ /* 0x0c0fe20000410000 */
        /* <DEDUP_REMOVED lines=11> */
.L_x_2635:
[----:B------:R-:W0:Y:S01]  /*ec40*/  LDC R75, c[0x0][0x448] ;  /* 0x00011200ff4b7b82 */ /* 0x000e220000000800 */
[----:B------:R-:W-:Y:S01]  /*ec50*/  LEA.HI R40, R40, R73, RZ, 0x2 ;  /* 0x0000004928287211 */ /* 0x000fe200078f10ff */
[----:B------:R-:W-:Y:S01]  /*ec60*/  ULDC.64 UR4, c[0x0][0x3f8] ;  /* 0x0000fe0000047ab9 */ /* 0x000fe20000000a00 */
[----:B------:R-:W-:Y:S01]  /*ec70*/  ULDC.64 UR6, c[0x0][0x408] ;  /* 0x0001020000067ab9 */ /* 0x000fe20000000a00 */
[----:B------:R-:W-:Y:S01]  /*ec80*/  MOV R6, R146 ;  /* 0x0000009200067202 */ /* 0x000fe20000000f00 */
[----:B------:R-:W-:Y:S01]  /*ec90*/  IMAD.MOV.U32 R4, RZ, RZ, R24 ;  /* 0x000000ffff047224 */ /* 0x000fe200078e0018 */
[----:B------:R-:W-:Y:S01]  /*eca0*/  LOP3.LUT R40, R40, 0xfffffffc, RZ, 0xc0, !PT ;  /* 0xfffffffc28287812 */ /* 0x000fe200078ec0ff */
[----:B------:R-:W-:Y:S01]  /*ecb0*/  IMAD.MOV.U32 R7, RZ, RZ, R29 ;  /* 0x000000ffff077224 */ /* 0x000fe200078e001d */
[----:B------:R-:W-:-:S03]  /*ecc0*/  SHF.R.S32.HI R21, RZ, 0x1f, R206 ;  /* 0x0000001fff157819 */ /* 0x000fc600000114ce */
        /* <DEDUP_REMOVED lines=36> */
.L_x_2935:
        /* <DEDUP_REMOVED lines=24> */
[----:B------:R-:W-:-:S03]  /*f090*/  CS2R R46, SRZ ;  /* 0x00000000002e7805 */ /* 0x000fc6000001ff00 */
[----:B------:R-:W-:-:S04]  /*f0a0*/  @!P0 IMAD.WIDE R10, R18, 0x2, R8 ;  /* 0x00000002120a8825 */ /* 0x000fc800078e0208 */
[----:B------:R-:W-:Y:S02]  /*f0b0*/  @!P1 SHF.L.U32 R13, R72, 0x3, RZ ;  /* 0x00000003480d9819 */ /* 0x000fe400000006ff */
[----:B------:R-:W-:Y:S01]  /*f0c0*/  @!P2 IMAD.SHL.U32 R25, R20, 0x8, RZ ;  /* 0x000000081419a824 */ /* 0x000fe200078e00ff */
[----:B------:R4:W5:Y:S01]  /*f0d0*/  @!P0 LD.E.128 R32, desc[UR60][R10.64] ;  /* 0x0000003c0a208980 */ /* 0x000962000c101d00 */
        /* <DEDUP_REMOVED lines=10> */
[----:B------:R-:W-:Y:S01]  /*f180*/  CS2R R24, SRZ ;  /* 0x0000000000187805 */ /* 0x000fe2000001ff00 */
[----:B------:R0:W5:Y:S02]  /*f190*/  @!P1 LD.E.128 R28, desc[UR60][R4.64] ;  /* 0x0000003c041c9980 */ /* 0x000164000c101d00 */
[--C-:B------:R-:W-:Y:S02]  /*f1a0*/  @!P1 IMAD.WIDE R8, R13, 0x2, R14.reuse ;  /* 0x000000020d089825 */ /* 0x100fe400078e020e */
[----:B------:R0:W5:Y:S02]  /*f1b0*/  @!P2 LD.E.128 R36, desc[UR60][R10.64] ;  /* 0x0000003c0a24a980 */ /* 0x000164000c101d00 */
[----:B------:R-:W-:-:S02]  /*f1c0*/  @!P0 IMAD.WIDE R14, R18, 0x2, R14 ;  /* 0x00000002120e8825 */ /* 0x000fc400078e020e */
[----:B------:R0:W5:Y:S04]  /*f1d0*/  @!P1 LD.E.128 R40, desc[UR60][R8.64] ;  /* 0x0000003c08289980 */ /* 0x000168000c101d00 */
[----:B------:R0:W5:Y:S04]  /*f1e0*/  @!P0 LD.E.128 R44, desc[UR60][R14.64] ;  /* 0x0000003c0e2c8980 */ /* 0x000168000c101d00 */
[----:B------:R0:W5:Y:S02]  /*f1f0*/  @!P2 LD.E.128 R24, desc[UR60][R6.64] ;  /* 0x0000003c0618a980 */ /* 0x000164000c101d00 */
.L_x_2669:
[----:B------:R-:W-:Y:S05]  /*f200*/  BSYNC B1 ;  /* 0x0000000000017941 */ /* 0x000fea0003800000 */
.L_x_2668:
[----:B0----5:R-:W-:Y:S01]  /*f210*/  IMAD.MOV.U32 R4, RZ, RZ, R44 ;  /* 0x000000ffff047224 */ /* 0x021fe200078e002c */
[----:B------:R-:W-:Y:S01]  /*f220*/  UMOV UR4, 0xffffffff ;  /* 0xffffffff00047882 */ /* 0x000fe20000000000 */
        /* <DEDUP_REMOVED lines=47> */
.L_x_2941:
        /* <DEDUP_REMOVED lines=25> */
[----:B------:R-:W-:Y:S02]  /*f6b0*/  @!P1 IMAD.SHL.U32 R65, R72, 0x8, RZ ;  /* 0x0000000848419824 */ /* 0x000fe400078e00ff */
[----:B------:R-:W-:Y:S01]  /*f6c0*/  @!P2 SHF.L.U32 R67, R20, 0x3, RZ ;  /* 0x000000031443a819 */ /* 0x000fe200000006ff */
        /* <DEDUP_REMOVED lines=8> */
[----:B------:R-:W-:Y:S01]  /*f750*/  CS2R R14, SRZ ;  /* 0x00000000000e7805 */ /* 0x000fe2000001ff00 */
[----:B------:R4:W5:Y:S01]  /*f760*/  @!P1 LD.E.128 R52, desc[UR60][R60.64] ;  /* 0x0000003c3c349980 */ /* 0x000962000c101d00 */
[--C-:B--23--:R-:W-:Y:S01]  /*f770*/  @!P1 IMAD.WIDE R64, R65, 0x2, R70.reuse ;  /* 0x0000000241409825 */ /* 0x10cfe200078e0246 */
[----:B0-----:R-:W-:Y:S02]  /*f780*/  CS2R R12, SRZ ;  /* 0x00000000000c7805 */ /* 0x001fe4000001ff00 */
[----:B------:R4:W5:Y:S01]  /*f790*/  @!P2 LD.E.128 R56, desc[UR60][R62.64] ;  /* 0x0000003c3e38a980 */ /* 0x000962000c101d00 */
[----:B------:R-:W-:-:S03]  /*f7a0*/  @!P2 IMAD.WIDE R66, R67, 0x2, R70 ;  /* 0x000000024342a825 */ /* 0x000fc600078e0246 */
[----:B------:R4:W5:Y:S01]  /*f7b0*/  @!P1 LD.E.128 R8, desc[UR60][R64.64] ;  /* 0x0000003c40089980 */ /* 0x000962000c101d00 */
[----:B------:R-:W-:-:S03]  /*f7c0*/  @!P0 IMAD.WIDE R70, R18, 0x2, R70 ;  /* 0x0000000212468825 */ /* 0x000fc600078e0246 */
[----:B------:R4:W5:Y:S04]  /*f7d0*/  @!P2 LD.E.128 R12, desc[UR60][R66.64] ;  /* 0x0000003c420ca980 */ /* 0x000968000c101d00 */
[----:B------:R4:W5:Y:S02]  /*f7e0*/  @!P0 LD.E.128 R4, desc[UR60][R70.64] ;  /* 0x0000003c46048980 */ /* 0x000964000c101d00 */
.L_x_2672:
[----:B------:R-:W-:Y:S05]  /*f7f0*/  BSYNC B1 ;  /* 0x0000000000017941 */ /* 0x000fea0003800000 */
.L_x_2671:
[----:B----4-:R-:W-:Y:S01]  /*f800*/  LEA.HI R60, R233, R233, RZ, 0x1 ;  /* 0x000000e9e93c7211 */ /* 0x010fe200078f08ff */
[----:B-----5:R-:W-:Y:S01]  /*f810*/  IMAD.MOV.U32 R61, RZ, RZ, R4 ;  /* 0x000000ffff3d7224 */ /* 0x020fe200078e0004 */
[----:B--2---:R-:W-:Y:S01]  /*f820*/  VIADDMNMX R71, R75, -R223, 0x80, PT ;  /* 0x000000804b477446 */ /* 0x004fe200038009df */
[----:B-1----:R-:W-:Y:S01]  /*f830*/  IMAD.MOV.U32 R62, RZ, RZ, R5 ;  /* 0x000000ffff3e7224 */ /* 0x002fe200078e0005 */
[----:B------:R-:W-:Y:S01]  /*f840*/  LOP3.LUT R60, R60, 0xfffffffe, RZ, 0xc0, !PT ;  /* 0xfffffffe3c3c7812 */ /* 0x000fe200078ec0ff */
[----:B0-----:R-:W-:Y:S01]  /*f850*/  IMAD.MOV.U32 R63, RZ, RZ, R7 ;  /* 0x000000ffff3f7224 */ /* 0x001fe200078e0007 */
[----:B------:R-:W-:Y:S01]  /*f860*/  BSSY B1, `(.L_x_2673) ;  /* 0x0000029000017945 */ /* 0x000fe20003800000 */
[----:B------:R-:W-:Y:S01]  /*f870*/  IMAD.MOV.U32 R64, RZ, RZ, R10 ;  /* 0x000000ffff407224 */ /* 0x000fe200078e000a */
[----:B------:R-:W-:Y:S01]  /*f880*/  PRMT R88, R61, 0x5410, R62 ;  /* 0x000054103d587816 */ /* 0x000fe2000000003e */
[----:B------:R-:W-:Y:S01]  /*f890*/  IMAD.MOV.U32 R61, RZ, RZ, R6 ;  /* 0x000000ffff3d7224 */ /* 0x000fe200078e0006 */
[----:B------:R-:W-:Y:S01]  /*f8a0*/  ISETP.GE.AND P1, PT, R204, R71, PT ;  /* 0x00000047cc00720c */ /* 0x000fe20003f26270 */
[----:B------:R-:W-:Y:S01]  /*f8b0*/  IMAD.IADD R60, R233, 0x1, -R60 ;  /* 0x00000001e93c7824 */ /* 0x000fe200078e0a3c */
[----:B------:R-:W-:Y:S01]  /*f8c0*/  PRMT R81, R64, 0x7610, R81 ;  /* 0x0000761040517816 */ /* 0x000fe20000000051 */
[----:B------:R-:W-:Y:S01]  /*f8d0*/  IMAD.MOV.U32 R62, RZ, RZ, R8 ;  /* 0x000000ffff3e7224 */ /* 0x000fe200078e0008 */
[----:B------:R-:W-:Y:S01]  /*f8e0*/  PRMT R89, R61, 0x5410, R63 ;  /* 0x000054103d597816 */ /* 0x000fe2000000003f */
[----:B------:R-:W-:Y:S01]  /*f8f0*/  IMAD.MOV.U32 R64, RZ, RZ, R14 ;  /* 0x000000ffff407224 */ /* 0x000fe200078e000e */
[----:B------:R-:W-:Y:S01]  /*f900*/  SHF.L.U32 R61, R60, 0x1f, RZ ;  /* 0x0000001f3c3d7819 */ /* 0x000fe200000006ff */
[----:B------:R-:W-:Y:S01]  /*f910*/  IMAD.MOV.U32 R60, RZ, RZ, R11 ;  /* 0x000000ffff3c7224 */ /* 0x000fe200078e000b */
[----:B------:R-:W-:-:S02]  /*f920*/  MOV R63, R9 ;  /* 0x00000009003f7202 */ /* 0x000fc40000000f00 */
[----:B------:R-:W0:Y:S01]  /*f930*/  SYNCS.PHASECHK.TRANS64.TRYWAIT P0, [R16+URZ+0x36800], R61 ;  /* 0x0368003d100075a7 */ /* 0x000e22000800017f */
[----:B------:R-:W-:Y:S01]  /*f940*/  PRMT R74, R64, 0x7610, R74 ;  /* 0x00007610404a7816 */ /* 0x000fe2000000004a */
[----:B------:R-:W-:Y:S01]  /*f950*/  IMAD.MOV.U32 R64, RZ, RZ, R50 ;  /* 0x000000ffff407224 */ /* 0x000fe200078e0032 */
[----:B------:R-:W-:Y:S01]  /*f960*/  PRMT R80, R62, 0x5410, R63 ;  /* 0x000054103e507816 */ /* 0x000fe2000000003f */
[----:B------:R-:W-:Y:S01]  /*f970*/  IMAD.MOV.U32 R62, RZ, RZ, R12 ;  /* 0x000000ffff3e7224 */ /* 0x000fe200078e000c */
[----:B------:R-:W-:Y:S01]  /*f980*/  PRMT R81, R81, 0x5410, R60 ;  /* 0x0000541051517816 */ /* 0x000fe2000000003c */
[----:B------:R-:W-:Y:S01]  /*f990*/  IMAD.MOV.U32 R63, RZ, RZ, R13 ;  /* 0x000000ffff3f7224 */ /* 0x000fe200078e000d */
[----:B------:R-:W-:Y:S01]  /*f9a0*/  PRMT R91, R64, 0x7610, R91 ;  /* 0x00007610405b7816 */ /* 0x000fe2000000005b */
[----:B------:R-:W-:Y:S02]  /*f9b0*/  IMAD.MOV.U32 R60, RZ, RZ, R15 ;  /* 0x000000ffff3c7224 */ /* 0x000fe400078e000f */
[----:B------:R-:W-:Y:S01]  /*f9c0*/  IMAD.MOV.U32 R64, RZ, RZ, R57 ;  /* 0x000000ffff407224 */ /* 0x000fe200078e0039 */
[----:B---3--:R-:W-:Y:S01]  /*f9d0*/  PRMT R70, R62, 0x5410, R63 ;  /* 0x000054103e467816 */ /* 0x008fe2000000003f */
[----:B------:R-:W-:Y:S01]  /*f9e0*/  IMAD.MOV.U32 R63, RZ, RZ, R49 ;  /* 0x000000ffff3f7224 */ /* 0x000fe200078e0031 */
[----:B------:R-:W-:-:S02]  /*f9f0*/  MOV R62, R48 ;  /* 0x00000030003e7202 */ /* 0x000fc40000000f00 */
[----:B------:R-:W-:Y:S01]  /*fa00*/  PRMT R74, R74, 0x5410, R60 ;  /* 0x000054104a4a7816 */ /* 0x000fe2000000003c */
[----:B------:R-:W-:Y:S01]  /*fa10*/  IMAD.MOV.U32 R60, RZ, RZ, R51 ;  /* 0x000000ffff3c7224 */ /* 0x000fe200078e0033 */
[----:B------:R-:W-:Y:S01]  /*fa20*/  PRMT R90, R62, 0x5410, R63 ;  /* 0x000054103e5a7816 */ /* 0x000fe2000000003f */
[----:B------:R-:W-:Y:S02]  /*fa30*/  IMAD.MOV.U32 R62, RZ, RZ, R52 ;  /* 0x000000ffff3e7224 */ /* 0x000fe400078e0034 */
[----:B------:R-:W-:Y:S01]  /*fa40*/  IMAD.MOV.U32 R63, RZ, RZ, R53 ;  /* 0x000000ffff3f7224 */ /* 0x000fe200078e0035 */
[----:B------:R-:W-:Y:S01]  /*fa50*/  PRMT R91, R91, 0x5410, R60 ;  /* 0x000054105b5b7816 */ /* 0x000fe2000000003c */
[----:B------:R-:W-:-:S03]  /*fa60*/  IMAD.MOV.U32 R60, RZ, RZ, R54 ;  /* 0x000000ffff3c7224 */ /* 0x000fc600078e0036 */
[----:B------:R-:W-:Y:S01]  /*fa70*/  PRMT R82, R62, 0x5410, R63 ;  /* 0x000054103e527816 */ /* 0x000fe2000000003f */
[----:B------:R-:W-:Y:S01]  /*fa80*/  IMAD.MOV.U32 R63, RZ, RZ, R56 ;  /* 0x000000ffff3f7224 */ /* 0x000fe200078e0038 */
[----:B------:R-:W-:-:S04]  /*fa90*/  MOV R62, R55 ;  /* 0x00000037003e7202 */ /* 0x000fc80000000f00 */
[----:B------:R-:W-:Y:S01]  /*faa0*/  PRMT R83, R60, 0x5410, R62 ;  /* 0x000054103c537816 */ /* 0x000fe2000000003e */
[----:B------:R-:W-:Y:S01]  /*fab0*/  IMAD.MOV.U32 R60, RZ, RZ, R58 ;  /* 0x000000ffff3c7224 */ /* 0x000fe200078e003a */
[----:B------:R-:W-:Y:S01]  /*fac0*/  PRMT R76, R63, 0x5410, R64 ;  /* 0x000054103f4c7816 */ /* 0x000fe20000000040 */
[----:B------:R-:W-:Y:S01]  /*fad0*/  IMAD.MOV.U32 R62, RZ, RZ, R59 ;  /* 0x000000ffff3e7224 */ /* 0x000fe200078e003b */
[----:B0-----:R-:W-:Y:S06]  /*fae0*/  @!P0 BRA `(.L_x_2674) ;  /* 0x0000020000d48947 */ /* 0x001fec0003800000 */
.L_x_2942:
[----:B------:R-:W-:Y:S05]  /*faf0*/  BSYNC B1 ;  /* 0x0000000000017941 */ /* 0x000fea0003800000 */
.L_x_2673:
        /* <DEDUP_REMOVED lines=10> */
[--C-:B------:R-:W-:Y:S01]  /*fba0*/  HADD2.F32 R110, -RZ, R100.reuse.H0_H0 ;  /* 0x20000064ff6e7230 */ /* 0x100fe20000004100 */
[----:B------:R-:W-:Y:S01]  /*fbb0*/  LOP3.LUT R60, R216, 0x38, R18, 0xf8, !PT ;  /* 0x00000038d83c7812 */ /* 0x000fe200078ef812 */
[----:B------:R-:W-:Y:S01]  /*fbc0*/  HADD2.F32 R108, -RZ, R100.H1_H1 ;  /* 0x30000064ff6c7230 */ /* 0x000fe20000004100 */
[----:B------:R-:W-:Y:S01]  /*fbd0*/  SHF.R.S32.HI R65, RZ, 0x1f, R62 ;  /* 0x0000001fff417819 */ /* 0x000fe2000001143e */
[----:B------:R-:W-:Y:S01]  /*fbe0*/  IMAD.SHL.U32 R63, R62, 0x8, RZ ;  /* 0x000000083e3f7824 */ /* 0x000fe200078e00ff */
[----:B0-----:R-:W-:Y:S02]  /*fbf0*/  LOP3.LUT R61, R60, R217, RZ, 0x3c, !PT ;  /* 0x000000d93c3d7212 */ /* 0x001fe400078e3cff */
[----:B------:R-:W-:Y:S02]  /*fc00*/  LEA.HI R65, R65, R62, RZ, 0x3 ;  /* 0x0000003e41417211 */ /* 0x000fe400078f18ff */
[----:B------:R-:W-:Y:S01]  /*fc10*/  LOP3.LUT R60, R216, 0x38, R63, 0xf8, !PT ;  /* 0x00000038d83c7812 */ /* 0x000fe200078ef83f */
[----:B------:R-:W-:Y:S01]  /*fc20*/  IMAD.IADD R61, R218, 0x1, R61 ;  /* 0x00000001da3d7824 */ /* 0x000fe200078e023d */
[----:B------:R-:W-:-:S02]  /*fc30*/  SHF.L.U32 R65, R65, 0xa, RZ ;  /* 0x0000000a41417819 */ /* 0x000fc400000006ff */
[----:B------:R-:W-:Y:S01]  /*fc40*/  LOP3.LUT R64, R60, R217, RZ, 0x3c, !PT ;  /* 0x000000d93c407212 */ /* 0x000fe200078e3cff */
[----:B------:R-:W-:Y:S01]  /*fc50*/  IMAD R78, R61, 0x2, R16 ;  /* 0x000000023d4e7824 */ /* 0x000fe200078e0210 */
[----:B------:R-:W-:Y:S02]  /*fc60*/  LOP3.LUT R65, R65, 0x7fffe000, RZ, 0xc0, !PT ;  /* 0x7fffe00041417812 */ /* 0x000fe400078ec0ff */
[----:B------:R-:W-:Y:S02]  /*fc70*/  SHF.R.U32.HI R97, RZ, 0x10, R45 ;  /* 0x00000010ff617819 */ /* 0x000fe4000001162d */
[----:B------:R-:W-:Y:S01]  /*fc80*/  IADD3 R65, R64, R65, R218 ;  /* 0x0000004140417210 */ /* 0x000fe20007ffe0da */
[----:B------:R-:W0:Y:S01]  /*fc90*/  LDS.128 R60, [R78+0x15400] ;  /* 0x015400004e3c7984 */ /* 0x000e220000000c00 */
[--C-:B------:R-:W-:Y:S01]  /*fca0*/  SHF.R.U32.HI R96, RZ, 0x10, R33.reuse ;  /* 0x00000010ff607819 */ /* 0x100fe20000011621 */
[----:B------:R-:W-:Y:S01]  /*fcb0*/  HADD2.F32 R105, -RZ, R97.H0_H0 ;  /* 0x20000061ff697230 */ /* 0x000fe20000004100 */
[----:B------:R-:W-:Y:S01]  /*fcc0*/  SHF.R.U64 R32, R32, 0x10, R33 ;  /* 0x0000001020207819 */ /* 0x000fe20000001221 */
[----:B------:R-:W-:Y:S01]  /*fcd0*/  IMAD R79, R65, 0x2, R16 ;  /* 0x00000002414f7824 */ /* 0x000fe200078e0210 */
[----:B------:R-:W-:-:S02]  /*fce0*/  SHF.R.U64 R33, R44, 0x10, R45 ;  /* 0x000000102c217819 */ /* 0x000fc4000000122d */
[--C-:B------:R-:W-:Y:S02]  /*fcf0*/  SHF.R.U64 R34, R34, 0x10, R35.reuse ;  /* 0x0000001022227819 */ /* 0x100fe40000001223 */
[----:B------:R-:W1:Y:S01]  /*fd00*/  LDS.128 R64, [R79+0x15400] ;  /* 0x015400004f407984 */ /* 0x000e620000000c00 */
[----:B------:R-:W-:Y:S02]  /*fd10*/  SHF.R.U32.HI R44, RZ, 0x10, R35 ;  /* 0x00000010ff2c7819 */ /* 0x000fe40000011623 */
[--C-:B------:R-:W-:Y:S02]  /*fd20*/  SHF.R.U64 R35, R46, 0x10, R47.reuse ;  /* 0x000000102e237819 */ /* 0x100fe4000000122f */
[----:B------:R-:W-:Y:S01]  /*fd30*/  SHF.R.U32.HI R46, RZ, 0x10, R47 ;  /* 0x00000010ff2e7819 */ /* 0x000fe2000001162f */
[----:B------:R-:W-:Y:S02]  /*fd40*/  HADD2.F32 R44, -RZ, R44.H0_H0 ;  /* 0x2000002cff2c7230 */ /* 0x000fe40000004100 */
[----:B0-----:R-:W-:-:S02]  /*fd50*/  HADD2.F32 R99, -RZ, R61.H0_H0 ;  /* 0x2000003dff637230 */ /* 0x001fc40000004100 */
[----:B------:R-:W-:Y:S02]  /*fd60*/  HADD2.F32 R98, -RZ, R61.H1_H1 ;  /* 0x3000003dff627230 */ /* 0x000fe40000004100 */
[----:B------:R-:W-:Y:S02]  /*fd70*/  HADD2.F32 R61, -RZ, R60.H0_H0 ;  /* 0x2000003cff3d7230 */ /* 0x000fe40000004100 */
[----:B------:R-:W-:Y:S02]  /*fd80*/  HADD2.F32 R45, -RZ, R62.H0_H0 ;  /* 0x2000003eff2d7230 */ /* 0x000fe40000004100 */
[----:B------:R-:W-:Y:S02]  /*fd90*/  HADD2.F32 R47, -RZ, R63.H0_H0 ;  /* 0x2000003fff2f7230 */ /* 0x000fe40000004100 */
[--C-:B-1----:R-:W-:Y:S02]  /*fda0*/  HADD2.F32 R107, -RZ, R65.reuse.H0_H0 ;  /* 0x20000041ff6b7230 */ /* 0x102fe40000004100 */
[----:B------:R-:W-:-:S02]  /*fdb0*/  HADD2.F32 R104, -RZ, R65.H1_H1 ;  /* 0x30000041ff687230 */ /* 0x000fc40000004100 */
[----:B------:R-:W-:Y:S02]  /*fdc0*/  HADD2.F32 R102, -RZ, R64.H0_H0 ;  /* 0x20000040ff667230 */ /* 0x000fe40000004100 */
[C---:B------:R-:W-:Y:S01]  /*fdd0*/  FMUL.FTZ R112, R107.reuse, R110 ;  /* 0x0000006e6b707220 */ /* 0x040fe20000410000 */
[-C--:B------:R-:W-:Y:S01]  /*fde0*/  FMUL.FTZ R114, R107, R108.reuse ;  /* 0x0000006c6b727220 */ /* 0x080fe20000410000 */
[----:B------:R-:W-:Y:S02]  /*fdf0*/  HADD2.F32 R107, -RZ, R96.H0_H0 ;  /* 0x20000060ff6b7230 */ /* 0x000fe40000004100 */
[----:B------:R-:W-:Y:S01]  /*fe00*/  FMUL.FTZ R109, R104, R105 ;  /* 0x00000069686d7220 */ /* 0x000fe20000410000 */
[C---:B------:R-:W-:Y:S01]  /*fe10*/  FFMA.FTZ R97, R99.reuse, R108, -R112 ;  /* 0x0000006c63617223 */ /* 0x040fe20000010870 */
[--C-:B------:R-:W-:Y:S02]  /*fe20*/  HADD2.F32 R108, -RZ, R106.reuse.H1_H1 ;  /* 0x3000006aff6c7230 */ /* 0x100fe40000004100 */
[----:B------:R-:W-:Y:S01]  /*fe30*/  FFMA.FTZ R99, R99, R110, R114 ;  /* 0x0000006e63637223 */ /* 0x000fe20000010072 */
[----:B------:R-:W-:-:S02]  /*fe40*/  HADD2.F32 R106, -RZ, R106.H0_H0 ;  /* 0x2000006aff6a7230 */ /* 0x000fc40000004100 */
[-C--:B------:R-:W-:Y:S01]  /*fe50*/  FMUL.FTZ R111, R104, R107.reuse ;  /* 0x0000006b686f7220 */ /* 0x080fe20000410000 */
[----:B------:R-:W-:Y:S01]  /*fe60*/  FFMA.FTZ R96, R98, R107, -R109 ;  /* 0x0000006b62607223 */ /* 0x000fe2000001086d */
[C---:B------:R-:W-:Y:S01]  /*fe70*/  FMUL.FTZ R110, R102.reuse, R108 ;  /* 0x0000006c666e7220 */ /* 0x040fe20000410000 */
[----:B------:R-:W-:Y:S02]  /*fe80*/  HADD2.F32 R100, -RZ, R66.H0_H0 ;  /* 0x20000042ff647230 */ /* 0x000fe40000004100 */
[-C--:B------:R-:W-:Y:S01]  /*fe90*/  FMUL.FTZ R107, R102, R106.reuse ;  /* 0x0000006a666b7220 */ /* 0x080fe20000410000 */
[--C-:B------:R-:W-:Y:S02]  /*fea0*/  HADD2.F32 R104, -RZ, R103.reuse.H1_H1 ;  /* 0x30000067ff687230 */ /* 0x100fe40000004100 */
[C---:B------:R-:W-:Y:S01]  /*feb0*/  FFMA.FTZ R102, R61.reuse, R106, -R110 ;  /* 0x0000006a3d667223 */ /* 0x040fe2000001086e */
[----:B------:R-:W-:Y:S02]  /*fec0*/  HADD2.F32 R103, -RZ, R103.H0_H0 ;  /* 0x20000067ff677230 */ /* 0x000fe40000004100 */
[----:B------:R-:W-:Y:S01]  /*fed0*/  FFMA.FTZ R61, R61, R108, R107 ;  /* 0x0000006c3d3d7223 */ /* 0x000fe2000001006b */
[----:B------:R-:W-:-:S02]  /*fee0*/  HADD2.F32 R65, -RZ, R67.H0_H0 ;  /* 0x20000043ff417230 */ /* 0x000fc40000004100 */
[C---:B------:R-:W-:Y:S01]  /*fef0*/  FMUL.FTZ R110, R100.reuse, R104 ;  /* 0x00000068646e7220 */ /* 0x040fe20000410000 */
[--C-:B------:R-:W-:Y:S02]  /*ff00*/  HADD2.F32 R108, -RZ, R101.reuse.H0_H0 ;  /* 0x20000065ff6c7230 */ /* 0x100fe40000004100 */
[-C--:B------:R-:W-:Y:S01]  /*ff10*/  FMUL.FTZ R112, R100, R103.reuse ;  /* 0x0000006764707220 */ /* 0x080fe20000410000 */
[----:B------:R-:W-:Y:S02]  /*ff20*/  HADD2.F32 R106, -RZ, R101.H1_H1 ;  /* 0x30000065ff6a7230 */ /* 0x000fe40000004100 */
[----:B------:R-:W-:Y:S01]  /*ff30*/  FFMA.FTZ R100, R45, R103, -R110 ;  /* 0x000000672d647223 */ /* 0x000fe2000001086e */
[----:B------:R-:W-:Y:S02]  /*ff40*/  HADD2.F32 R67, -RZ, R67.H1_H1 ;  /* 0x30000043ff437230 */ /* 0x000fe40000004100 */
[----:B------:R-:W-:Y:S01]  /*ff50*/  FMUL.FTZ R114, R65, R108 ;  /* 0x0000006c41727220 */ /* 0x000fe20000410000 */
[----:B------:R-:W-:-:S02]  /*ff60*/  HADD2.F32 R110, -RZ, R46.H0_H0 ;  /* 0x2000002eff6e7230 */ /* 0x000fc40000004100 */
[----:B------:R-:W-:Y:S01]  /*ff70*/  FMUL.FTZ R65, R65, R106 ;  /* 0x0000006a41417220 */ /* 0x000fe20000410000 */
[----:B------:R-:W-:Y:S02]  /*ff80*/  HADD2.F32 R63, -RZ, R63.H1_H1 ;  /* 0x3000003fff3f7230 */ /* 0x000fe40000004100 */
[----:B------:R-:W-:Y:S01]  /*ff90*/  FFMA.FTZ R46, R45, R104, R112 ;  /* 0x000000682d2e7223 */ /* 0x000fe20000010070 */
[C---:B------:R-:W-:Y:S01]  /*ffa0*/  FFMA.FTZ R114, R47.reuse, R106, -R114 ;  /* 0x0000006a2f727223 */ /* 0x040fe20000010872 */
[----:B------:R-:W-:Y:S01]  /*ffb0*/  FFMA.FTZ R108, R47, R108, R65 ;  /* 0x0000006c2f6c7223 */ /* 0x000fe20000010041 */
[----:B------:R-:W-:Y:S02]  /*ffc0*/  HADD2.F32 R64, -RZ, R64.H1_H1 ;  /* 0x30000040ff407230 */ /* 0x000fe40000004100 */
        /* <DEDUP_REMOVED lines=9> */
[----:B------:R-:W-:Y:S02]  /*10060*/  HADD2.F32 R35, -RZ, R34.H0_H0 ;  /* 0x20000022ff237230 */ /* 0x000fe40000004100 */
[----:B------:R-:W-:Y:S01]  /*10070*/  FMUL.FTZ R65, R66, R47 ;  /* 0x0000002f42417220 */ /* 0x000fe20000410000 */
[----:B------:R-:W-:-:S02]  /*10080*/  HADD2.F32 R60, -RZ, R60.H1_H1 ;  /* 0x3000003cff3c7230 */ /* 0x000fc40000004100 */
[----:B------:R-:W-:Y:S01]  /*10090*/  FMUL.FTZ R64, R64, R33 ;  /* 0x0000002140407220 */ /* 0x000fe20000410000 */
[----:B------:R-:W-:Y:S02]  /*100a0*/  HADD2.F32 R62, -RZ, R62.H1_H1 ;  /* 0x3000003eff3e7230 */ /* 0x000fe40000004100 */
[----:B------:R-:W-:Y:S01]  /*100b0*/  FMUL.FTZ R66, R66, R35 ;  /* 0x0000002342427220 */ /* 0x000fe20000410000 */
[----:B------:R-:W-:Y:S01]  /*100c0*/  FFMA.FTZ R98, R98, R105, R111 ;  /* 0x0000006962627223 */ /* 0x000fe2000001006f */
        /* <DEDUP_REMOVED lines=14> */
.L_x_2678:
[----:B------:R-:W-:Y:S05]  /*101b0*/  BSYNC B2 ;  /* 0x0000000000027941 */ /* 0x000fea0003800000 */
.L_x_2677:
[----:B------:R-:W-:Y:S04]  /*101c0*/  BSSY B2, `(.L_x_2679) ;  /* 0x0000069000027945 */ /* 0x000fe80003800000 */
[----:B------:R-:W-:Y:S05]  /*101d0*/  @P1 BRA `(.L_x_2680) ;  /* 0x00000004009c1947 */ /* 0x000fea0003800000 */
[----:B-1----:R-:W2:Y:S01]  /*101e0*/  LDL R32, [R1+0x50] ;  /* 0x0000500001207983 */ /* 0x002ea20000100800 */
[----:B------:R-:W-:Y:S01]  /*101f0*/  LEA.HI R33, R21, R206, RZ, 0x6 ;  /* 0x000000ce15217211 */ /* 0x000fe200078f30ff */
[--C-:B------:R-:W-:Y:S01]  /*10200*/  HADD2.F32 R79, -RZ, R95.reuse.H1_H1 ;  /* 0x3000005fff4f7230 */ /* 0x100fe20000004100 */
[----:B------:R-:W-:Y:S01]  /*10210*/  LOP3.LUT R34, R216, 0x38, R69, 0xf8, !PT ;  /* 0x00000038d8227812 */ /* 0x000fe200078ef845 */
[----:B------:R-:W-:Y:S01]  /*10220*/  HADD2.F32 R95, -RZ, R95.H0_H0 ;  /* 0x2000005fff5f7230 */ /* 0x000fe20000004100 */
[--C-:B------:R-:W-:Y:S01]  /*10230*/  SHF.R.U64 R28, R28, 0x10, R29.reuse ;  /* 0x000000101c1c7819 */ /* 0x100fe2000000121d */
[----:B------:R-:W-:Y:S01]  /*10240*/  IMAD.SHL.U32 R33, R33, 0x80, RZ ;  /* 0x0000008021217824 */ /* 0x000fe200078e00ff */
[----:B------:R-:W-:Y:S01]  /*10250*/  LOP3.LUT R34, R34, R217, RZ, 0x3c, !PT ;  /* 0x000000d922227212 */ /* 0x000fe200078e3cff */
[--C-:B------:R-:W-:Y:S01]  /*10260*/  HADD2.F32 R98, -RZ, R92.reuse.H0_H0 ;  /* 0x2000005cff627230 */ /* 0x100fe20000004100 */
[----:B------:R-:W-:Y:S01]  /*10270*/  SHF.R.U32.HI R96, RZ, 0x10, R29 ;  /* 0x00000010ff607819 */ /* 0x000fe2000001161d */
[----:B------:R-:W-:Y:S01]  /*10280*/  HADD2.F32 R92, -RZ, R92.H1_H1 ;  /* 0x3000005cff5c7230 */ /* 0x000fe20000004100 */
[----:B------:R-:W-:-:S02]  /*10290*/  LOP3.LUT R45, R33, 0xffffe000, RZ, 0xc0, !PT ;  /* 0xffffe000212d7812 */ /* 0x000fc400078ec0ff */
[----:B------:R-:W-:Y:S02]  /*102a0*/  SHF.R.U64 R29, R30, 0x10, R31 ;  /* 0x000000101e1d7819 */ /* 0x000fe4000000121f */
[----:B------:R-:W-:Y:S02]  /*102b0*/  IADD3 R34, R34, R45, R218 ;  /* 0x0000002d22227210 */ /* 0x000fe40007ffe0da */
[--C-:B------:R-:W-:Y:S01]  /*102c0*/  SHF.R.U64 R30, R42, 0x10, R43.reuse ;  /* 0x000000102a1e7819 */ /* 0x100fe2000000122b */
[----:B------:R-:W-:Y:S01]  /*102d0*/  HADD2.F32 R29, -RZ, R29.H0_H0 ;  /* 0x2000001dff1d7230 */ /* 0x000fe20000004100 */
[----:B------:R-:W-:Y:S02]  /*102e0*/  SHF.R.U32.HI R42, RZ, 0x10, R43 ;  /* 0x00000010ff2a7819 */ /* 0x000fe4000001162b */
[----:B------:R-:W-:Y:S02]  /*102f0*/  SHF.R.U32.HI R97, RZ, 0x10, R41 ;  /* 0x00000010ff617819 */ /* 0x000fe40000011629 */
[----:B------:R-:W-:-:S02]  /*10300*/  SHF.R.U32.HI R31, RZ, 0x10, R31 ;  /* 0x00000010ff1f7819 */ /* 0x000fc4000001161f */
[----:B------:R-:W-:Y:S01]  /*10310*/  SHF.R.U64 R40, R40, 0x10, R41 ;  /* 0x0000001028287819 */ /* 0x000fe20000001229 */
[----:B------:R-:W-:Y:S01]  /*10320*/  HADD2.F32 R97, -RZ, R97.H0_H0 ;  /* 0x20000061ff617230 */ /* 0x000fe20000004100 */
[----:B--2---:R-:W-:Y:S02]  /*10330*/  R2UR UR4, R32 ;  /* 0x00000000200472ca */ /* 0x004fe400000e0000 */
[----:B------:R-:W-:-:S04]  /*10340*/  LEA.HI R32, R75, R72, RZ, 0x1d ;  /* 0x000000484b207211 */ /* 0x000fc800078fe8ff */
[----:B------:R-:W-:Y:S01]  /*10350*/  SHF.R.S32.HI R35, RZ, 0x1f, R32 ;  /* 0x0000001fff237819 */ /* 0x000fe20000011420 */
[----:B------:R-:W-:-:S03]  /*10360*/  IMAD.SHL.U32 R33, R32, 0x8, RZ ;  /* 0x0000000820217824 */ /* 0x000fc600078e00ff */
[----:B------:R-:W-:Y:S02]  /*10370*/  LEA.HI R35, R35, R32, RZ, 0x3 ;  /* 0x0000002023237211 */ /* 0x000fe400078f18ff */
[----:B------:R-:W-:Y:S02]  /*10380*/  LOP3.LUT R32, R216, 0x38, R33, 0xf8, !PT ;  /* 0x00000038d8207812 */ /* 0x000fe400078ef821 */
[----:B------:R-:W-:Y:S01]  /*10390*/  LEA R60, R34, UR4, 0x1 ;  /* 0x00000004223c7c11 */ /* 0x000fe2000f8e08ff */
[----:B------:R-:W-:Y:S01]  /*103a0*/  IMAD.SHL.U32 R35, R35, 0x400, RZ ;  /* 0x0000040023237824 */ /* 0x000fe200078e00ff */
[----:B------:R-:W-:-:S04]  /*103b0*/  LOP3.LUT R44, R32, R217, RZ, 0x3c, !PT ;  /* 0x000000d9202c7212 */ /* 0x000fc800078e3cff */
[----:B------:R-:W-:Y:S02]  /*103c0*/  LOP3.LUT R45, R35, 0x7fffe000, RZ, 0xc0, !PT ;  /* 0x7fffe000232d7812 */ /* 0x000fe400078ec0ff */
[----:B------:R-:W1:Y:S02]  /*103d0*/  LDS.128 R32, [R60] ;  /* 0x000000003c207984 */ /* 0x000e640000000c00 */
[----:B------:R-:W-:-:S05]  /*103e0*/  IADD3 R45, R44, R45, R218 ;  /* 0x0000002d2c2d7210 */ /* 0x000fca0007ffe0da */
[----:B0-----:R-:W-:-:S05]  /*103f0*/  IMAD R61, R45, 0x2, R16 ;  /* 0x000000022d3d7824 */ /* 0x001fca00078e0210 */
[----:B------:R-:W0:Y:S01]  /*10400*/  LDS.128 R44, [R61+0x15400] ;  /* 0x015400003d2c7984 */ /* 0x000e220000000c00 */
[--C-:B-1----:R-:W-:Y:S02]  /*10410*/  HADD2.F32 R62, -RZ, R33.reuse.H0_H0 ;  /* 0x20000021ff3e7230 */ /* 0x102fe40000004100 */
[----:B------:R-:W-:Y:S02]  /*10420*/  HADD2.F32 R64, -RZ, R33.H1_H1 ;  /* 0x30000021ff407230 */ /* 0x000fe40000004100 */
[----:B------:R-:W-:Y:S02]  /*10430*/  HADD2.F32 R65, -RZ, R32.H0_H0 ;  /* 0x20000020ff417230 */ /* 0x000fe40000004100 */
[----:B------:R-:W-:Y:S02]  /*10440*/  HADD2.F32 R33, -RZ, R34.H0_H0 ;  /* 0x20000022ff217230 */ /* 0x000fe40000004100 */
[--C-:B------:R-:W-:Y:S02]  /*10450*/  HADD2.F32 R41, -RZ, R35.reuse.H0_H0 ;  /* 0x20000023ff297230 */ /* 0x100fe40000004100 */
[----:B------:R-:W-:-:S02]  /*10460*/  HADD2.F32 R35, -RZ, R35.H1_H1 ;  /* 0x30000023ff237230 */ /* 0x000fc40000004100 */
[--C-:B0-----:R-:W-:Y:S02]  /*10470*/  HADD2.F32 R43, -RZ, R45.reuse.H0_H0 ;  /* 0x2000002dff2b7230 */ /* 0x101fe40000004100 */
[----:B------:R-:W-:Y:S02]  /*10480*/  HADD2.F32 R66, -RZ, R45.H1_H1 ;  /* 0x3000002dff427230 */ /* 0x000fe40000004100 */
[----:B------:R-:W-:Y:S02]  /*10490*/  HADD2.F32 R63, -RZ, R44.H0_H0 ;  /* 0x2000002cff3f7230 */ /* 0x000fe40000004100 */
[C---:B------:R-:W-:Y:S01]  /*104a0*/  FMUL.FTZ R45, R43.reuse, R95 ;  /* 0x0000005f2b2d7220 */ /* 0x040fe20000410000 */
[----:B------:R-:W-:Y:S01]  /*104b0*/  FMUL.FTZ R99, R43, R79 ;  /* 0x0000004f2b637220 */ /* 0x000fe20000410000 */
[----:B------:R-:W-:Y:S01]  /*104c0*/  FMUL.FTZ R101, R66, R97 ;  /* 0x0000006142657220 */ /* 0x000fe20000410000 */
[----:B------:R-:W-:Y:S02]  /*104d0*/  HADD2.F32 R67, -RZ, R46.H0_H0 ;  /* 0x2000002eff437230 */ /* 0x000fe40000004100 */
[----:B------:R-:W-:Y:S01]  /*104e0*/  FFMA.FTZ R43, R62, R79, -R45 ;  /* 0x0000004f3e2b7223 */ /* 0x000fe2000001082d */
[----:B------:R-:W-:-:S02]  /*104f0*/  HADD2.F32 R79, -RZ, R96.H0_H0 ;  /* 0x20000060ff4f7230 */ /* 0x000fc40000004100 */
[----:B------:R-:W-:Y:S01]  /*10500*/  FFMA.FTZ R45, R62, R95, R99 ;  /* 0x0000005f3e2d7223 */ /* 0x000fe20000010063 */
[--C-:B------:R-:W-:Y:S02]  /*10510*/  HADD2.F32 R96, -RZ, R94.reuse.H0_H0 ;  /* 0x2000005eff607230 */ /* 0x100fe40000004100 */
[----:B------:R-:W-:Y:S02]  /*10520*/  HADD2.F32 R78, -RZ, R47.H0_H0 ;  /* 0x2000002fff4e7230 */ /* 0x000fe40000004100 */
[-C--:B------:R-:W-:Y:S01]  /*10530*/  FMUL.FTZ R95, R66, R79.reuse ;  /* 0x0000004f425f7220 */ /* 0x080fe20000410000 */
[C---:B------:R-:W-:Y:S01]  /*10540*/  FMUL.FTZ R66, R63.reuse, R98 ;  /* 0x000000623f427220 */ /* 0x040fe20000410000 */
[----:B------:R-:W-:Y:S01]  /*10550*/  FFMA.FTZ R62, R64, R79, -R101 ;  /* 0x0000004f403e7223 */ /* 0x000fe20000010865 */
[-C--:B------:R-:W-:Y:S01]  /*10560*/  FMUL.FTZ R79, R63, R96.reuse ;  /* 0x000000603f4f7220 */ /* 0x080fe20000410000 */
[----:B------:R-:W-:Y:S02]  /*10570*/  HADD2.F32 R94, -RZ, R94.H1_H1 ;  /* 0x3000005eff5e7230 */ /* 0x000fe40000004100 */
[----:B------:R-:W-:Y:S01]  /*10580*/  FFMA.FTZ R63, R65, R96, -R66 ;  /* 0x00000060413f7223 */ /* 0x000fe20000010842 */
[----:B------:R-:W-:-:S02]  /*10590*/  HADD2.F32 R66, -RZ, R93.H1_H1 ;  /* 0x3000005dff427230 */ /* 0x000fc40000004100 */
[----:B------:R-:W-:Y:S01]  /*105a0*/  FMUL.FTZ R96, R67, R92 ;  /* 0x0000005c43607220 */ /* 0x000fe20000410000 */
[----:B------:R-:W-:Y:S02]  /*105b0*/  HADD2.F32 R93, -RZ, R93.H0_H0 ;  /* 0x2000005dff5d7230 */ /* 0x000fe40000004100 */
[----:B------:R-:W-:Y:S01]  /*105c0*/  FFMA.FTZ R79, R65, R98, R79 ;  /* 0x00000062414f7223 */ /* 0x000fe2000001004f */
[----:B------:R-:W-:Y:S02]  /*105d0*/  HADD2.F32 R47, -RZ, R47.H1_H1 ;  /* 0x3000002fff2f7230 */ /* 0x000fe40000004100 */
[-C--:B------:R-:W-:Y:S01]  /*105e0*/  FMUL.FTZ R98, R67, R66.reuse ;  /* 0x0000004243627220 */ /* 0x080fe20000410000 */
[----:B------:R-:W-:Y:S01]  /*105f0*/  FFMA.FTZ R96, R33, R66, -R96 ;  /* 0x0000004221607223 */ /* 0x000fe20000010860 */
[----:B------:R-:W-:Y:S02]  /*10600*/  HADD2.F32 R66, -RZ, R42.H0_H0 ;  /* 0x2000002aff427230 */ /* 0x000fe40000004100 */
[----:B------:R-:W-:Y:S01]  /*10610*/  FMUL.FTZ R100, R78, R93 ;  /* 0x0000005d4e647220 */ /* 0x000fe20000410000 */
[----:B------:R-:W-:-:S02]  /*10620*/  HADD2.F32 R42, -RZ, R31.H0_H0 ;  /* 0x2000001fff2a7230 */ /* 0x000fc40000004100 */
[----:B------:R-:W-:Y:S01]  /*10630*/  FMUL.FTZ R78, R78, R94 ;  /* 0x0000005e4e4e7220 */ /* 0x000fe20000410000 */
[----:B------:R-:W-:Y:S01]  /*10640*/  FFMA.FTZ R98, R33, R92, R98 ;  /* 0x0000005c21627223 */ /* 0x000fe20000010062 */
[C---:B------:R-:W-:Y:S01]  /*10650*/  FFMA.FTZ R100, R41.reuse, R94, -R100 ;  /* 0x0000005e29647223 */ /* 0x040fe20000010864 */
[----:B------:R-:W-:Y:S02]  /*10660*/  HADD2.F32 R44, -RZ, R44.H1_H1 ;  /* 0x3000002cff2c7230 */ /* 0x000fe40000004100 */
[----:B------:R-:W-:Y:S01]  /*10670*/  FFMA.FTZ R78, R41, R93, R78 ;  /* 0x0000005d294e7223 */ /* 0x000fe2000001004e */
[----:B------:R-:W-:Y:S02]  /*10680*/  HADD2.F32 R46, -RZ, R46.H1_H1 ;  /* 0x3000002eff2e7230 */ /* 0x000fe40000004100 */
[C---:B------:R-:W-:Y:S01]  /*10690*/  FMUL.FTZ R92, R47.reuse, R66 ;  /* 0x000000422f5c7220 */ /* 0x040fe20000410000 */
[----:B------:R-:W-:Y:S01]  /*106a0*/  FMUL.FTZ R94, R47, R42 ;  /* 0x0000002a2f5e7220 */ /* 0x000fe20000410000 */
[----:B------:R-:W-:-:S02]  /*106b0*/  HADD2.F32 R33, -RZ, R40.H0_H0 ;  /* 0x20000028ff217230 */ /* 0x000fc40000004100 */
[----:B------:R-:W-:Y:S01]  /*106c0*/  FFMA.FTZ R64, R64, R97, R95 ;  /* 0x0000006140407223 */ /* 0x000fe2000001005f */
[----:B------:R-:W-:Y:S02]  /*106d0*/  HADD2.F32 R41, -RZ, R30.H0_H0 ;  /* 0x2000001eff297230 */ /* 0x000fe40000004100 */
[C---:B------:R-:W-:Y:S01]  /*106e0*/  FFMA.FTZ R65, R35.reuse, R42, -R92 ;  /* 0x0000002a23417223 */ /* 0x040fe2000001085c */
[----:B------:R-:W-:Y:S02]  /*106f0*/  HADD2.F32 R31, -RZ, R28.H0_H0 ;  /* 0x2000001cff1f7230 */ /* 0x000fe40000004100 */
[----:B------:R-:W-:Y:S01]  /*10700*/  FFMA.FTZ R67, R35, R66, R94 ;  /* 0x0000004223437223 */ /* 0x000fe2000001005e */
[----:B------:R-:W-:Y:S02]  /*10710*/  HADD2.F32 R32, -RZ, R32.H1_H1 ;  /* 0x30000020ff207230 */ /* 0x000fe40000004100 */
[----:B------:R-:W-:Y:S01]  /*10720*/  FMUL.FTZ R35, R44, R33 ;  /* 0x000000212c237220 */ /* 0x000fe20000410000 */
[----:B------:R-:W-:-:S02]  /*10730*/  HADD2.F32 R34, -RZ, R34.H1_H1 ;  /* 0x30000022ff227230 */ /* 0x000fc40000004100 */
        /* <DEDUP_REMOVED lines=8> */
[----:B------:R-:W-:Y:S02]  /*107c0*/  F2FP.F16.F32.PACK_AB R29, R62, R43 ;  /* 0x0000002b3e1d723e */ /* 0x000fe400000000ff */
[----:B------:R-:W-:-:S02]  /*107d0*/  F2FP.F16.F32.PACK_AB R28, R28, R63 ;  /* 0x0000003f1c1c723e */ /* 0x000fc400000000ff */
[----:B------:R-:W-:Y:S02]  /*107e0*/  F2FP.F16.F32.PACK_AB R30, R47, R96 ;  /* 0x000000602f1e723e */ /* 0x000fe400000000ff */
[----:B------:R-:W-:Y:S02]  /*107f0*/  F2FP.F16.F32.PACK_AB R35, R67, R78 ;  /* 0x0000004e4323723e */ /* 0x000fe400000000ff */
[----:B------:R-:W-:Y:S01]  /*10800*/  F2FP.F16.F32.PACK_AB R33, R64, R45 ;  /* 0x0000002d4021723e */ /* 0x000fe200000000ff */
[----:B------:R2:W-:Y:S01]  /*10810*/  STS.128 [R60], R28 ;  /* 0x0000001c3c007388 */ /* 0x0005e20000000c00 */
[----:B------:R-:W-:Y:S02]  /*10820*/  F2FP.F16.F32.PACK_AB R32, R32, R79 ;  /* 0x0000004f2020723e */ /* 0x000fe400000000ff */
[----:B------:R-:W-:-:S05]  /*10830*/  F2FP.F16.F32.PACK_AB R34, R41, R98 ;  /* 0x000000622922723e */ /* 0x000fca00000000ff */
[----:B------:R2:W-:Y:S02]  /*10840*/  STS.128 [R61+0x15400], R32 ;  /* 0x015400203d007388 */ /* 0x0005e40000000c00 */
.L_x_2680:
[----:B------:R-:W-:Y:S05]  /*10850*/  BSYNC B2 ;  /* 0x0000000000027941 */ /* 0x000fea0003800000 */
.L_x_2679:
[----:B------:R-:W-:Y:S05]  /*10860*/  @P2 BRA `(.L_x_2676) ;  /* 0x00000004009c2947 */ /* 0x000fea0003800000 */
[----:B--2---:R-:W2:Y:S01]  /*10870*/  LDL R28, [R1+0x50] ;  /* 0x00005000011c7983 */ /* 0x004ea20000100800 */
[----:B------:R-:W-:Y:S01]  /*10880*/  LEA.HI R75, R75, R20, RZ, 0x1d ;  /* 0x000000144b4b7211 */ /* 0x000fe200078fe8ff */
[----:B-1----:R-:W-:Y:S01]  /*10890*/  HADD2.F32 R46, -RZ, R86.H1_H1 ;  /* 0x30000056ff2e7230 */ /* 0x002fe20000004100 */
[----:B------:R-:W-:Y:S01]  /*108a0*/  LOP3.LUT R30, R216, 0x38, R3, 0xf8, !PT ;  /* 0x00000038d81e7812 */ /* 0x000fe200078ef803 */
[--C-:B------:R-:W-:Y:S01]  /*108b0*/  HADD2.F32 R47, -RZ, R84.reuse.H1_H1 ;  /* 0x30000054ff2f7230 */ /* 0x100fe20000004100 */
[----:B------:R-:W-:Y:S01]  /*108c0*/  SHF.R.U32.HI R60, RZ, 0x10, R37 ;  /* 0x00000010ff3c7819 */ /* 0x000fe20000011625 */
[----:B------:R-:W-:Y:S01]  /*108d0*/  HADD2.F32 R84, -RZ, R84.H0_H0 ;  /* 0x20000054ff547230 */ /* 0x000fe20000004100 */
[----:B------:R-:W-:Y:S01]  /*108e0*/  LOP3.LUT R30, R30, R217, RZ, 0x3c, !PT ;  /* 0x000000d91e1e7212 */ /* 0x000fe200078e3cff */
[----:B------:R-:W-:Y:S01]  /*108f0*/  HADD2.F32 R86, -RZ, R86.H0_H0 ;  /* 0x20000056ff567230 */ /* 0x000fe20000004100 */
[----:B0-----:R-:W-:Y:S01]  /*10900*/  SHF.R.U32.HI R61, RZ, 0x10, R25 ;  /* 0x00000010ff3d7819 */ /* 0x001fe20000011619 */
[----:B------:R-:W-:Y:S01]  /*10910*/  HADD2.F32 R60, -RZ, R60.H0_H0 ;  /* 0x2000003cff3c7230 */ /* 0x000fe20000004100 */
[----:B------:R-:W-:-:S02]  /*10920*/  SHF.R.U64 R36, R36, 0x10, R37 ;  /* 0x0000001024247819 */ /* 0x000fc40000001225 */
[----:B------:R-:W-:Y:S02]  /*10930*/  SHF.R.U64 R24, R24, 0x10, R25 ;  /* 0x0000001018187819 */ /* 0x000fe40000001219 */
[--C-:B------:R-:W-:Y:S02]  /*10940*/  SHF.R.U64 R25, R26, 0x10, R27.reuse ;  /* 0x000000101a197819 */ /* 0x100fe4000000121b */
[----:B------:R-:W-:Y:S02]  /*10950*/  SHF.R.U32.HI R65, RZ, 0x10, R27 ;  /* 0x00000010ff417819 */ /* 0x000fe4000001161b */
[--C-:B------:R-:W-:Y:S01]  /*10960*/  SHF.R.U32.HI R63, RZ, 0x10, R39.reuse ;  /* 0x00000010ff3f7819 */ /* 0x100fe20000011627 */
[----:B------:R-:W-:Y:S01]  /*10970*/  HADD2.F32 R25, -RZ, R25.H0_H0 ;  /* 0x20000019ff197230 */ /* 0x000fe20000004100 */
[----:B------:R-:W-:Y:S02]  /*10980*/  SHF.R.U64 R26, R38, 0x10, R39 ;  /* 0x00000010261a7819 */ /* 0x000fe40000001227 */
[----:B--2---:R-:W-:-:S02]  /*10990*/  R2UR UR4, R28 ;  /* 0x000000001c0472ca */ /* 0x004fc400000e0000 */
[----:B------:R-:W-:-:S04]  /*109a0*/  LEA.HI R28, R0, R207, RZ, 0x6 ;  /* 0x000000cf001c7211 */ /* 0x000fc800078f30ff */
[----:B------:R-:W-:Y:S02]  /*109b0*/  SHF.L.U32 R29, R28, 0x7, RZ ;  /* 0x000000071c1d7819 */ /* 0x000fe400000006ff */
[----:B------:R-:W-:Y:S02]  /*109c0*/  SHF.R.S32.HI R28, RZ, 0x1f, R75 ;  /* 0x0000001fff1c7819 */ /* 0x000fe4000001144b */
[----:B------:R-:W-:Y:S01]  /*109d0*/  LOP3.LUT R31, R29, 0xffffe000, RZ, 0xc0, !PT ;  /* 0xffffe0001d1f7812 */ /* 0x000fe200078ec0ff */
[----:B------:R-:W-:Y:S01]  /*109e0*/  IMAD.SHL.U32 R29, R75, 0x8, RZ ;  /* 0x000000084b1d7824 */ /* 0x000fe200078e00ff */
[----:B------:R-:W-:Y:S02]  /*109f0*/  LEA.HI R75, R28, R75, RZ, 0x3 ;  /* 0x0000004b1c4b7211 */ /* 0x000fe400078f18ff */
[----:B------:R-:W-:Y:S02]  /*10a00*/  IADD3 R30, R30, R31, R218 ;  /* 0x0000001f1e1e7210 */ /* 0x000fe40007ffe0da */
[----:B------:R-:W-:Y:S01]  /*10a10*/  LOP3.LUT R28, R216, 0x38, R29, 0xf8, !PT ;  /* 0x00000038d81c7812 */ /* 0x000fe200078ef81d */
[----:B------:R-:W-:Y:S01]  /*10a20*/  IMAD.SHL.U32 R75, R75, 0x400, RZ ;  /* 0x000004004b4b7824 */ /* 0x000fe200078e00ff */
[----:B------:R-:W-:-:S02]  /*10a30*/  LEA R40, R30, UR4, 0x1 ;  /* 0x000000041e287c11 */ /* 0x000fc4000f8e08ff */
[----:B------:R-:W-:Y:S02]  /*10a40*/  LOP3.LUT R32, R28, R217, RZ, 0x3c, !PT ;  /* 0x000000d91c207212 */ /* 0x000fe400078e3cff */
[----:B------:R-:W-:Y:S01]  /*10a50*/  LOP3.LUT R75, R75, 0x7fffe000, RZ, 0xc0, !PT ;  /* 0x7fffe0004b4b7812 */ /* 0x000fe200078ec0ff */
[----:B------:R-:W0:Y:S03]  /*10a60*/  LDS.128 R28, [R40] ;  /* 0x00000000281c7984 */ /* 0x000e260000000c00 */
[----:B------:R-:W-:-:S05]  /*10a70*/  IADD3 R41, R32, R75, R218 ;  /* 0x0000004b20297210 */ /* 0x000fca0007ffe0da */
[----:B------:R-:W-:-:S05]  /*10a80*/  IMAD R41, R41, 0x2, R16 ;  /* 0x0000000229297824 */ /* 0x000fca00078e0210 */
[----:B------:R-:W1:Y:S01]  /*10a90*/  LDS.128 R32, [R41+0x15400] ;  /* 0x0154000029207984 */ /* 0x000e620000000c00 */
[--C-:B0-----:R-:W-:Y:S02]  /*10aa0*/  HADD2.F32 R37, -RZ, R29.reuse.H0_H0 ;  /* 0x2000001dff257230 */ /* 0x101fe40000004100 */
[----:B------:R-:W-:Y:S02]  /*10ab0*/  HADD2.F32 R29, -RZ, R29.H1_H1 ;  /* 0x3000001dff1d7230 */ /* 0x000fe40000004100 */
[----:B------:R-:W-:Y:S02]  /*10ac0*/  HADD2.F32 R27, -RZ, R28.H0_H0 ;  /* 0x2000001cff1b7230 */ /* 0x000fe40000004100 */
[----:B------:R-:W-:Y:S02]  /*10ad0*/  HADD2.F32 R38, -RZ, R30.H0_H0 ;  /* 0x2000001eff267230 */ /* 0x000fe40000004100 */
[--C-:B------:R-:W-:Y:S02]  /*10ae0*/  HADD2.F32 R39, -RZ, R31.reuse.H0_H0 ;  /* 0x2000001fff277230 */ /* 0x100fe40000004100 */
[----:B------:R-:W-:-:S02]  /*10af0*/  HADD2.F32 R31, -RZ, R31.H1_H1 ;  /* 0x3000001fff1f7230 */ /* 0x000fc40000004100 */
[----:B------:R-:W-:Y:S02]  /*10b00*/  HADD2.F32 R28, -RZ, R28.H1_H1 ;  /* 0x3000001cff1c7230 */ /* 0x000fe40000004100 */
[--C-:B-1----:R-:W-:Y:S02]  /*10b10*/  HADD2.F32 R42, -RZ, R33.reuse.H0_H0 ;  /* 0x20000021ff2a7230 */ /* 0x102fe40000004100 */
[----:B------:R-:W-:Y:S02]  /*10b20*/  HADD2.F32 R43, -RZ, R33.H1_H1 ;  /* 0x30000021ff2b7230 */ /* 0x000fe40000004100 */
[----:B------:R-:W-:Y:S02]  /*10b30*/  HADD2.F32 R33, -RZ, R32.H0_H0 ;  /* 0x20000020ff217230 */ /* 0x000fe40000004100 */
[C---:B------:R-:W-:Y:S01]  /*10b40*/  FMUL.FTZ R62, R42.reuse, R47 ;  /* 0x0000002f2a3e7220 */ /* 0x040fe20000410000 */
[----:B------:R-:W-:Y:S01]  /*10b50*/  FMUL.FTZ R64, R42, R46 ;  /* 0x0000002e2a407220 */ /* 0x000fe20000410000 */
[----:B------:R-:W-:-:S02]  /*10b60*/  HADD2.F32 R42, -RZ, R61.H0_H0 ;  /* 0x2000003dff2a7230 */ /* 0x000fc40000004100 */
[----:B------:R-:W-:Y:S01]  /*10b70*/  FFMA.FTZ R62, R37, R46, -R62 ;  /* 0x0000002e253e7223 */ /* 0x000fe2000001083e */
[----:B------:R-:W-:Y:S01]  /*10b80*/  FMUL.FTZ R46, R43, R60 ;  /* 0x0000003c2b2e7220 */ /* 0x000fe20000410000 */
[----:B------:R-:W-:Y:S01]  /*10b90*/  FFMA.FTZ R64, R37, R47, R64 ;  /* 0x0000002f25407223 */ /* 0x000fe20000010040 */
[-C--:B------:R-:W-:Y:S01]  /*10ba0*/  FMUL.FTZ R66, R43, R42.reuse ;  /* 0x0000002a2b427220 */ /* 0x080fe20000410000 */
[----:B------:R-:W-:Y:S02]  /*10bb0*/  HADD2.F32 R44, -RZ, R34.H0_H0 ;  /* 0x20000022ff2c7230 */ /* 0x000fe40000004100 */
[----:B------:R-:W-:Y:S01]  /*10bc0*/  FFMA.FTZ R43, R29, R42, -R46 ;  /* 0x0000002a1d2b7223 */ /* 0x000fe2000001082e */
[----:B------:R-:W-:Y:S01]  /*10bd0*/  FMUL.FTZ R42, R33, R84 ;  /* 0x00000054212a7220 */ /* 0x000fe20000410000 */
[----:B------:R-:W-:Y:S01]  /*10be0*/  FFMA.FTZ R47, R29, R60, R66 ;  /* 0x0000003c1d2f7223 */ /* 0x000fe20000010042 */
[----:B------:R-:W-:Y:S02]  /*10bf0*/  HADD2.F32 R37, -RZ, R85.H0_H0 ;  /* 0x20000055ff257230 */ /* 0x000fe40000004100 */
[----:B------:R-:W-:Y:S01]  /*10c00*/  FMUL.FTZ R33, R33, R86 ;  /* 0x0000005621217220 */ /* 0x000fe20000410000 */
        /* <DEDUP_REMOVED lines=9> */
[C---:B------:R-:W-:Y:S01]  /*10ca0*/  FMUL.FTZ R66, R45.reuse, R46 ;  /* 0x0000002e2d427220 */ /* 0x040fe20000410000 */
[----:B------:R-:W-:Y:S02]  /*10cb0*/  HADD2.F32 R60, -RZ, R63.H0_H0 ;  /* 0x2000003fff3c7230 */ /* 0x000fe40000004100 */
[C---:B------:R-:W-:Y:S01]  /*10cc0*/  FFMA.FTZ R61, R38.reuse, R29, -R27 ;  /* 0x0000001d263d7223 */ /* 0x040fe2000001081b */
[----:B------:R-:W-:Y:S02]  /*10cd0*/  HADD2.F32 R44, -RZ, R65.H0_H0 ;  /* 0x20000041ff2c7230 */ /* 0x000fe40000004100 */
[-C--:B------:R-:W-:Y:S01]  /*10ce0*/  FMUL.FTZ R45, R45, R42.reuse ;  /* 0x0000002a2d2d7220 */ /* 0x080fe20000410000 */
[----:B------:R-:W-:Y:S01]  /*10cf0*/  FFMA.FTZ R38, R38, R37, R33 ;  /* 0x0000002526267223 */ /* 0x000fe20000010021 */
[----:B------:R-:W-:Y:S01]  /*10d00*/  FFMA.FTZ R66, R39, R42, -R66 ;  /* 0x0000002a27427223 */ /* 0x000fe20000010842 */
[----:B------:R-:W-:Y:S02]  /*10d10*/  HADD2.F32 R32, -RZ, R32.H1_H1 ;  /* 0x30000020ff207230 */ /* 0x000fe40000004100 */
[----:B------:R-:W-:Y:S01]  /*10d20*/  FMUL.FTZ R78, R35, R60 ;  /* 0x0000003c234e7220 */ /* 0x000fe20000410000 */
[----:B------:R-:W-:-:S02]  /*10d30*/  HADD2.F32 R34, -RZ, R34.H1_H1 ;  /* 0x30000022ff227230 */ /* 0x000fc40000004100 */
[----:B------:R-:W-:Y:S01]  /*10d40*/  FMUL.FTZ R42, R35, R44 ;  /* 0x0000002c232a7220 */ /* 0x000fe20000410000 */
[----:B------:R-:W-:Y:S02]  /*10d50*/  HADD2.F32 R29, -RZ, R36.H0_H0 ;  /* 0x20000024ff1d7230 */ /* 0x000fe40000004100 */
[----:B------:R-:W-:Y:S01]  /*10d60*/  FFMA.FTZ R45, R39, R46, R45 ;  /* 0x0000002e272d7223 */ /* 0x000fe2000001002d */
[----:B------:R-:W-:Y:S02]  /*10d70*/  HADD2.F32 R33, -RZ, R26.H0_H0 ;  /* 0x2000001aff217230 */ /* 0x000fe40000004100 */
[C---:B------:R-:W-:Y:S01]  /*10d80*/  FFMA.FTZ R63, R31.reuse, R44, -R78 ;  /* 0x0000002c1f3f7223 */ /* 0x040fe2000001084e */
[----:B------:R-:W-:Y:S02]  /*10d90*/  HADD2.F32 R27, -RZ, R24.H0_H0 ;  /* 0x20000018ff1b7230 */ /* 0x000fe40000004100 */
        /* <DEDUP_REMOVED lines=20> */
.L_x_2676:
[----:B------:R-:W-:Y:S05]  /*10ee0*/  BSYNC B1 ;  /* 0x0000000000017941 */ /* 0x000fea0003800000 */
.L_x_2675:
[----:B------:R-:W-:-:S13]  /*10ef0*/  ISETP.GE.AND P0, PT, R234, R71, PT ;  /* 0x00000047ea00720c */ /* 0x000fda0003f06270 */
[----:B------:R-:W-:Y:S05]  /*10f00*/  @P0 BRA `(.L_x_2656) ;  /* 0x0000001000ec0947 */ /* 0x000fea0003800000 */
[----:B------:R4:W5:Y:S01]  /*10f10*/  LDL R63, [R1+0x50] ;  /* 0x00005000013f7983 */ /* 0x0009620000100800 */
[----:B-12---:R-:W1:Y:S01]  /*10f20*/  LDC R33, c[0x0][0x3f4] ;  /* 0x0000fd00ff217b82 */ /* 0x006e620000000800 */
[----:B------:R-:W-:Y:S01]  /*10f30*/  BSSY B1, `(.L_x_2681) ;  /* 0x0000068000017945 */ /* 0x000fe20003800000 */
[----:B------:R-:W-:Y:S02]  /*10f40*/  SHF.R.U32.HI R62, RZ, 0x3, R215 ;  /* 0x00000003ff3e7819 */ /* 0x000fe400000116d7 */
[-C--:B-1----:R-:W-:Y:S02]  /*10f50*/  ISETP.GE.AND P0, PT, R18, R33.reuse, PT ;  /* 0x000000211200720c */ /* 0x082fe40003f06270 */
[-C--:B------:R-:W-:Y:S02]  /*10f60*/  ISETP.GE.AND P1, PT, R206, R33.reuse, PT ;  /* 0x00000021ce00720c */ /* 0x080fe40003f26270 */
[----:B------:R-:W-:-:S09]  /*10f70*/  ISETP.GE.AND P2, PT, R207, R33, PT ;  /* 0x00000021cf00720c */ /* 0x000fd20003f46270 */
[----:B----4-:R-:W-:Y:S05]  /*10f80*/  @P0 BRA `(.L_x_2682) ;  /* 0x0000000400880947 */ /* 0x010fea0003800000 */
[----:B------:R-:W-:Y:S01]  /*10f90*/  LEA.HI R73, R33, R73, RZ, 0x1d ;  /* 0x0000004921497211 */ /* 0x000fe200078fe8ff */
[----:B---3--:R-:W-:Y:S01]  /*10fa0*/  HADD2.F32 R40, -RZ, R90.H1_H1 ;  /* 0x3000005aff287230 */ /* 0x008fe20000004100 */
[----:B-----5:R-:W-:Y:S01]  /*10fb0*/  R2UR UR4, R63 ;  /* 0x000000003f0472ca */ /* 0x020fe200000e0000 */
[--C-:B------:R-:W-:Y:S01]  /*10fc0*/  HADD2.F32 R42, -RZ, R88.reuse.H1_H1 ;  /* 0x30000058ff2a7230 */ /* 0x100fe20000004100 */
[----:B------:R-:W-:Y:S01]  /*10fd0*/  SHF.R.S32.HI R26, RZ, 0x1f, R73 ;  /* 0x0000001fff1a7819 */ /* 0x000fe20000011449 */
[----:B------:R-:W-:Y:S01]  /*10fe0*/  IMAD.SHL.U32 R24, R73, 0x8, RZ ;  /* 0x0000000849187824 */ /* 0x000fe200078e00ff */
[----:B------:R-:W-:Y:S01]  /*10ff0*/  LOP3.LUT R28, R215, 0x38, R18, 0xf8, !PT ;  /* 0x00000038d71c7812 */ /* 0x000fe200078ef812 */
[----:B------:R-:W-:Y:S01]  /*11000*/  HADD2.F32 R88, -RZ, R88.H0_H0 ;  /* 0x20000058ff587230 */ /* 0x000fe20000004100 */
[----:B------:R-:W-:Y:S01]  /*11010*/  LEA.HI R26, R26, R73, RZ, 0x3 ;  /* 0x000000491a1a7211 */ /* 0x000fe200078f18ff */
[----:B------:R-:W-:Y:S01]  /*11020*/  HADD2.F32 R90, -RZ, R90.H0_H0 ;  /* 0x2000005aff5a7230 */ /* 0x000fe20000004100 */
[----:B------:R-:W-:-:S02]  /*11030*/  LOP3.LUT R28, R219, R28, R62, 0xf6, !PT ;  /* 0x0000001cdb1c7212 */ /* 0x000fc400078ef63e */
[----:B------:R-:W-:Y:S01]  /*11040*/  LOP3.LUT R24, R215, 0x38, R24, 0xf8, !PT ;  /* 0x00000038d7187812 */ /* 0x000fe200078ef818 */
[----:B------:R-:W-:Y:S01]  /*11050*/  IMAD.SHL.U32 R26, R26, 0x400, RZ ;  /* 0x000004001a1a7824 */ /* 0x000fe200078e00ff */
[----:B------:R-:W-:Y:S02]  /*11060*/  SHF.R.U32.HI R39, RZ, 0x10, R5 ;  /* 0x00000010ff277819 */ /* 0x000fe40000011605 */
[----:B------:R-:W-:Y:S02]  /*11070*/  LEA R32, R28, UR4, 0x1 ;  /* 0x000000041c207c11 */ /* 0x000fe4000f8e08ff */
[----:B------:R-:W-:Y:S01]  /*11080*/  LOP3.LUT R28, R24, R62, RZ, 0x3c, !PT ;  /* 0x0000003e181c7212 */ /* 0x000fe200078e3cff */
[----:B------:R-:W-:Y:S01]  /*11090*/  HADD2.F32 R39, -RZ, R39.H0_H0 ;  /* 0x20000027ff277230 */ /* 0x000fe20000004100 */
[----:B------:R-:W-:Y:S02]  /*110a0*/  LOP3.LUT R29, R26, 0x7fffe000, RZ, 0xc0, !PT ;  /* 0x7fffe0001a1d7812 */ /* 0x000fe400078ec0ff */
[----:B------:R-:W1:Y:S01]  /*110b0*/  LDS.128 R24, [R32] ;  /* 0x0000000020187984 */ /* 0x000e620000000c00 */
[----:B0-----:R-:W-:-:S02]  /*110c0*/  SHF.R.U64 R61, R48, 0x10, R49 ;  /* 0x00000010303d7819 */ /* 0x001fc40000001231 */
[----:B------:R-:W-:Y:S02]  /*110d0*/  IADD3 R29, R28, R29, R219 ;  /* 0x0000001d1c1d7210 */ /* 0x000fe40007ffe0db */
[----:B------:R-:W-:Y:S02]  /*110e0*/  SHF.R.U32.HI R48, RZ, 0x10, R49 ;  /* 0x00000010ff307819 */ /* 0x000fe40000011631 */
[----:B------:R-:W-:Y:S01]  /*110f0*/  SHF.R.U64 R49, R4, 0x10, R5 ;  /* 0x0000001004317819 */ /* 0x000fe20000001205 */
[----:B------:R-:W-:Y:S01]  /*11100*/  IMAD R34, R29, 0x2, R16 ;  /* 0x000000021d227824 */ /* 0x000fe200078e0210 */
[--C-:B------:R-:W-:Y:S02]  /*11110*/  SHF.R.U64 R60, R50, 0x10, R51.reuse ;  /* 0x00000010323c7819 */ /* 0x100fe40000001233 */
[----:B------:R-:W-:Y:S02]  /*11120*/  SHF.R.U32.HI R50, RZ, 0x10, R51 ;  /* 0x00000010ff327819 */ /* 0x000fe40000011633 */
[----:B------:R-:W0:Y:S01]  /*11130*/  LDS.128 R28, [R34+0x15400] ;  /* 0x01540000221c7984 */ /* 0x000e220000000c00 */
[----:B------:R-:W-:-:S02]  /*11140*/  SHF.R.U32.HI R43, RZ, 0x10, R7 ;  /* 0x00000010ff2b7819 */ /* 0x000fc40000011607 */
[----:B------:R-:W-:Y:S01]  /*11150*/  SHF.R.U64 R47, R6, 0x10, R7 ;  /* 0x00000010062f7819 */ /* 0x000fe20000001207 */
[--C-:B-1----:R-:W-:Y:S02]  /*11160*/  HADD2.F32 R5, -RZ, R25.reuse.H0_H0 ;  /* 0x20000019ff057230 */ /* 0x102fe40000004100 */
[----:B------:R-:W-:Y:S02]  /*11170*/  HADD2.F32 R25, -RZ, R25.H1_H1 ;  /* 0x30000019ff197230 */ /* 0x000fe40000004100 */
[----:B------:R-:W-:Y:S02]  /*11180*/  HADD2.F32 R4, -RZ, R24.H0_H0 ;  /* 0x20000018ff047230 */ /* 0x000fe40000004100 */
[----:B------:R-:W-:Y:S02]  /*11190*/  HADD2.F32 R6, -RZ, R26.H0_H0 ;  /* 0x2000001aff067230 */ /* 0x000fe40000004100 */
[--C-:B------:R-:W-:Y:S02]  /*111a0*/  HADD2.F32 R7, -RZ, R27.reuse.H0_H0 ;  /* 0x2000001bff077230 */ /* 0x100fe40000004100 */
[----:B------:R-:W-:-:S02]  /*111b0*/  HADD2.F32 R27, -RZ, R27.H1_H1 ;  /* 0x3000001bff1b7230 */ /* 0x000fc40000004100 */
        /* <DEDUP_REMOVED lines=8> */
[----:B------:R-:W-:Y:S01]  /*11240*/  FFMA.FTZ R46, R5, R42, R46 ;  /* 0x0000002a052e7223 */ /* 0x000fe2000001002e */
[C---:B------:R-:W-:Y:S01]  /*11250*/  FMUL.FTZ R40, R36.reuse, R39 ;  /* 0x0000002724287220 */ /* 0x040fe20000410000 */
[C---:B------:R-:W-:Y:S01]  /*11260*/  FMUL.FTZ R5, R29.reuse, R88 ;  /* 0x000000581d057220 */ /* 0x040fe20000410000 */
[-C--:B------:R-:W-:Y:S01]  /*11270*/  FMUL.FTZ R29, R29, R90.reuse ;  /* 0x0000005a1d1d7220 */ /* 0x080fe20000410000 */
[-C--:B------:R-:W-:Y:S01]  /*11280*/  FMUL.FTZ R36, R36, R35.reuse ;  /* 0x0000002324247220 */ /* 0x080fe20000410000 */
[C---:B------:R-:W-:Y:S01]  /*11290*/  FFMA.FTZ R41, R25.reuse, R35, -R40 ;  /* 0x0000002319297223 */ /* 0x040fe20000010828 */
[----:B------:R-:W-:Y:S01]  /*112a0*/  FFMA.FTZ R90, R4, R90, -R5 ;  /* 0x0000005a045a7223 */ /* 0x000fe20000010805 */
[----:B------:R-:W-:Y:S02]  /*112b0*/  HADD2.F32 R37, -RZ, R30.H0_H0 ;  /* 0x2000001eff257230 */ /* 0x000fe40000004100 */
[----:B------:R-:W-:Y:S01]  /*112c0*/  FFMA.FTZ R39, R25, R39, R36 ;  /* 0x0000002719277223 */ /* 0x000fe20000010024 */
[----:B------:R-:W-:-:S02]  /*112d0*/  HADD2.F32 R35, -RZ, R89.H0_H0 ;  /* 0x20000059ff237230 */ /* 0x000fc40000004100 */
[----:B------:R-:W-:Y:S01]  /*112e0*/  FFMA.FTZ R88, R4, R88, R29 ;  /* 0x0000005804587223 */ /* 0x000fe2000001001d */
[----:B------:R-:W-:Y:S02]  /*112f0*/  HADD2.F32 R5, -RZ, R91.H0_H0 ;  /* 0x2000005bff057230 */ /* 0x000fe40000004100 */
[----:B------:R-:W-:Y:S02]  /*11300*/  HADD2.F32 R38, -RZ, R31.H0_H0 ;  /* 0x2000001fff267230 */ /* 0x000fe40000004100 */
[C---:B------:R-:W-:Y:S01]  /*11310*/  FMUL.FTZ R25, R37.reuse, R35 ;  /* 0x0000002325197220 */ /* 0x040fe20000410000 */
[----:B------:R-:W-:Y:S02]  /*11320*/  HADD2.F32 R91, -RZ, R91.H1_H1 ;  /* 0x3000005bff5b7230 */ /* 0x000fe40000004100 */
[-C--:B------:R-:W-:Y:S01]  /*11330*/  FMUL.FTZ R29, R37, R5.reuse ;  /* 0x00000005251d7220 */ /* 0x080fe20000410000 */
[----:B------:R-:W-:Y:S02]  /*11340*/  HADD2.F32 R89, -RZ, R89.H1_H1 ;  /* 0x30000059ff597230 */ /* 0x000fe40000004100 */
[----:B------:R-:W-:Y:S01]  /*11350*/  FFMA.FTZ R37, R6, R5, -R25 ;  /* 0x0000000506257223 */ /* 0x000fe20000010819 */
[----:B------:R-:W-:-:S02]  /*11360*/  HADD2.F32 R31, -RZ, R31.H1_H1 ;  /* 0x3000001fff1f7230 */ /* 0x000fc40000004100 */
[C---:B------:R-:W-:Y:S01]  /*11370*/  FMUL.FTZ R42, R38.reuse, R91 ;  /* 0x0000005b262a7220 */ /* 0x040fe20000410000 */
[----:B------:R-:W-:Y:S02]  /*11380*/  HADD2.F32 R36, -RZ, R43.H0_H0 ;  /* 0x2000002bff247230 */ /* 0x000fe40000004100 */
[----:B------:R-:W-:Y:S01]  /*11390*/  FMUL.FTZ R40, R38, R89 ;  /* 0x0000005926287220 */ /* 0x000fe20000410000 */
[----:B------:R-:W-:Y:S02]  /*113a0*/  HADD2.F32 R4, -RZ, R50.H0_H0 ;  /* 0x20000032ff047230 */ /* 0x000fe40000004100 */
[----:B------:R-:W-:Y:S01]  /*113b0*/  FFMA.FTZ R38, R6, R35, R29 ;  /* 0x0000002306267223 */ /* 0x000fe2000001001d */
[----:B------:R-:W-:Y:S02]  /*113c0*/  HADD2.F32 R28, -RZ, R28.H1_H1 ;  /* 0x3000001cff1c7230 */ /* 0x000fe40000004100 */
[----:B------:R-:W-:Y:S01]  /*113d0*/  FMUL.FTZ R6, R31, R36 ;  /* 0x000000241f067220 */ /* 0x000fe20000410000 */
[----:B------:R-:W-:-:S02]  /*113e0*/  HADD2.F32 R30, -RZ, R30.H1_H1 ;  /* 0x3000001eff1e7230 */ /* 0x000fc40000004100 */
[C---:B------:R-:W-:Y:S01]  /*113f0*/  FFMA.FTZ R40, R7.reuse, R91, -R40 ;  /* 0x0000005b07287223 */ /* 0x040fe20000010828 */
[----:B------:R-:W-:Y:S01]  /*11400*/  FFMA.FTZ R42, R7, R89, R42 ;  /* 0x00000059072a7223 */ /* 0x000fe2000001002a */
[-C--:B------:R-:W-:Y:S01]  /*11410*/  FMUL.FTZ R48, R31, R4.reuse ;  /* 0x000000041f307220 */ /* 0x080fe20000410000 */
[----:B------:R-:W-:Y:S02]  /*11420*/  HADD2.F32 R25, -RZ, R49.H0_H0 ;  /* 0x20000031ff197230 */ /* 0x000fe40000004100 */
[C---:B------:R-:W-:Y:S01]  /*11430*/  FFMA.FTZ R45, R27.reuse, R4, -R6 ;  /* 0x000000041b2d7223 */ /* 0x040fe20000010806 */
        /* <DEDUP_REMOVED lines=23> */
.L_x_2682:
[----:B------:R-:W-:Y:S05]  /*115b0*/  BSYNC B1 ;  /* 0x0000000000017941 */ /* 0x000fea0003800000 */
.L_x_2681:
[----:B------:R-:W-:Y:S04]  /*115c0*/  BSSY B1, `(.L_x_2683) ;  /* 0x0000068000017945 */ /* 0x000fe80003800000 */
[----:B------:R-:W-:Y:S05]  /*115d0*/  @P1 BRA `(.L_x_2684) ;  /* 0x0000000400981947 */ /* 0x000fea0003800000 */
[----:B------:R-:W-:Y:S01]  /*115e0*/  LEA.HI R72, R33, R72, RZ, 0x1d ;  /* 0x0000004821487211 */ /* 0x000fe200078fe8ff */
[----:B------:R-:W-:Y:S01]  /*115f0*/  HADD2.F32 R35, -RZ, R82.H1_H1 ;  /* 0x30000052ff237230 */ /* 0x000fe20000004100 */
[----:B------:R-:W-:Y:S01]  /*11600*/  LEA.HI R21, R21, R206, RZ, 0x6 ;  /* 0x000000ce15157211 */ /* 0x000fe200078f30ff */
[--C-:B------:R-:W-:Y:S01]  /*11610*/  HADD2.F32 R37, -RZ, R80.reuse.H1_H1 ;  /* 0x30000050ff257230 */ /* 0x100fe20000004100 */
[----:B-1----:R-:W-:Y:S01]  /*11620*/  SHF.R.S32.HI R5, RZ, 0x1f, R72 ;  /* 0x0000001fff057819 */ /* 0x002fe20000011448 */
[----:B------:R-:W-:Y:S01]  /*11630*/  IMAD.SHL.U32 R4, R72, 0x8, RZ ;  /* 0x0000000848047824 */ /* 0x000fe200078e00ff */
[----:B------:R-:W-:Y:S01]  /*11640*/  SHF.L.U32 R21, R21, 0x7, RZ ;  /* 0x0000000715157819 */ /* 0x000fe200000006ff */
[----:B------:R-:W-:Y:S01]  /*11650*/  HADD2.F32 R80, -RZ, R80.H0_H0 ;  /* 0x20000050ff507230 */ /* 0x000fe20000004100 */
[----:B------:R-:W-:Y:S01]  /*11660*/  LEA.HI R5, R5, R72, RZ, 0x3 ;  /* 0x0000004805057211 */ /* 0x000fe200078f18ff */
[----:B------:R-:W-:Y:S01]  /*11670*/  HADD2.F32 R82, -RZ, R82.H0_H0 ;  /* 0x20000052ff527230 */ /* 0x000fe20000004100 */
[----:B------:R-:W-:-:S02]  /*11680*/  LOP3.LUT R4, R215, 0x38, R4, 0xf8, !PT ;  /* 0x00000038d7047812 */ /* 0x000fc400078ef804 */
[----:B------:R-:W-:Y:S01]  /*11690*/  LOP3.LUT R6, R21, 0xffffe000, RZ, 0xc0, !PT ;  /* 0xffffe00015067812 */ /* 0x000fe200078ec0ff */
[----:B------:R-:W-:Y:S01]  /*116a0*/  IMAD.SHL.U32 R5, R5, 0x400, RZ ;  /* 0x0000040005057824 */ /* 0x000fe200078e00ff */
[----:B---3--:R-:W-:Y:S02]  /*116b0*/  LOP3.LUT R24, R4, R62, RZ, 0x3c, !PT ;  /* 0x0000003e04187212 */ /* 0x008fe400078e3cff */
[----:B-----5:R-:W-:Y:S02]  /*116c0*/  R2UR UR4, R63 ;  /* 0x000000003f0472ca */ /* 0x020fe400000e0000 */
[----:B------:R-:W-:Y:S02]  /*116d0*/  LOP3.LUT R21, R5, 0x7fffe000, RZ, 0xc0, !PT ;  /* 0x7fffe00005157812 */ /* 0x000fe400078ec0ff */
[----:B------:R-:W-:Y:S02]  /*116e0*/  LOP3.LUT R69, R215, 0x38, R69, 0xf8, !PT ;  /* 0x00000038d7457812 */ /* 0x000fe400078ef845 */
[----:B------:R-:W-:-:S02]  /*116f0*/  IADD3 R21, R24, R21, R219 ;  /* 0x0000001518157210 */ /* 0x000fc40007ffe0db */
[----:B------:R-:W-:Y:S02]  /*11700*/  LOP3.LUT R69, R69, R62, RZ, 0x3c, !PT ;  /* 0x0000003e45457212 */ /* 0x000fe400078e3cff */
[----:B------:R-:W-:Y:S01]  /*11710*/  SHF.R.U64 R45, R52, 0x10, R53 ;  /* 0x00000010342d7819 */ /* 0x000fe20000001235 */
[----:B------:R-:W-:Y:S01]  /*11720*/  IMAD R21, R21, 0x2, R16 ;  /* 0x0000000215157824 */ /* 0x000fe200078e0210 */
[----:B------:R-:W-:Y:S02]  /*11730*/  IADD3 R6, R69, R6, R219 ;  /* 0x0000000645067210 */ /* 0x000fe40007ffe0db */
[----:B------:R-:W-:Y:S02]  /*11740*/  SHF.R.U32.HI R52, RZ, 0x10, R53 ;  /* 0x00000010ff347819 */ /* 0x000fe40000011635 */
[----:B------:R-:W1:Y:S01]  /*11750*/  LDS.128 R24, [R21+0x15400] ;  /* 0x0154000015187984 */ /* 0x000e620000000c00 */
[----:B------:R-:W-:Y:S02]  /*11760*/  LEA R46, R6, UR4, 0x1 ;  /* 0x00000004062e7c11 */ /* 0x000fe4000f8e08ff */
[----:B------:R-:W-:-:S02]  /*11770*/  SHF.R.U32.HI R32, RZ, 0x10, R9 ;  /* 0x00000010ff207819 */ /* 0x000fc40000011609 */
[----:B------:R-:W-:Y:S01]  /*11780*/  SHF.R.U64 R43, R8, 0x10, R9 ;  /* 0x00000010082b7819 */ /* 0x000fe20000001209 */
[----:B------:R-:W2:Y:S01]  /*11790*/  LDS.128 R4, [R46] ;  /* 0x000000002e047984 */ /* 0x000ea20000000c00 */
[----:B------:R-:W-:Y:S01]  /*117a0*/  SHF.R.U32.HI R38, RZ, 0x10, R11 ;  /* 0x00000010ff267819 */ /* 0x000fe2000001160b */
[----:B------:R-:W-:Y:S01]  /*117b0*/  HADD2.F32 R32, -RZ, R32.H0_H0 ;  /* 0x20000020ff207230 */ /* 0x000fe20000004100 */
[--C-:B------:R-:W-:Y:S02]  /*117c0*/  SHF.R.U64 R44, R54, 0x10, R55.reuse ;  /* 0x00000010362c7819 */ /* 0x100fe40000001237 */
[----:B------:R-:W-:Y:S02]  /*117d0*/  SHF.R.U32.HI R54, RZ, 0x10, R55 ;  /* 0x00000010ff367819 */ /* 0x000fe40000011637 */
[----:B------:R-:W-:Y:S01]  /*117e0*/  SHF.R.U64 R42, R10, 0x10, R11 ;  /* 0x000000100a2a7819 */ /* 0x000fe2000000120b */
[--C-:B-1----:R-:W-:Y:S02]  /*117f0*/  HADD2.F32 R28, -RZ, R25.reuse.H0_H0 ;  /* 0x20000019ff1c7230 */ /* 0x102fe40000004100 */
[----:B------:R-:W-:-:S02]  /*11800*/  HADD2.F32 R29, -RZ, R25.H1_H1 ;  /* 0x30000019ff1d7230 */ /* 0x000fc40000004100 */
[----:B------:R-:W-:Y:S02]  /*11810*/  HADD2.F32 R25, -RZ, R24.H0_H0 ;  /* 0x20000018ff197230 */ /* 0x000fe40000004100 */
[C---:B------:R-:W-:Y:S01]  /*11820*/  FMUL.FTZ R39, R28.reuse, R37 ;  /* 0x000000251c277220 */ /* 0x040fe20000410000 */
[----:B------:R-:W-:Y:S01]  /*11830*/  FMUL.FTZ R41, R28, R35 ;  /* 0x000000231c297220 */ /* 0x000fe20000410000 */
[----:B------:R-:W-:Y:S02]  /*11840*/  HADD2.F32 R28, -RZ, R52.H0_H0 ;  /* 0x20000034ff1c7230 */ /* 0x000fe40000004100 */
[C---:B------:R-:W-:Y:S01]  /*11850*/  FMUL.FTZ R34, R29.reuse, R32 ;  /* 0x000000201d227220 */ /* 0x040fe20000410000 */
[--C-:B--2---:R-:W-:Y:S02]  /*11860*/  HADD2.F32 R8, -RZ, R5.reuse.H0_H0 ;  /* 0x20000005ff087230 */ /* 0x104fe40000004100 */
[----:B------:R-:W-:Y:S02]  /*11870*/  HADD2.F32 R9, -RZ, R5.H1_H1 ;  /* 0x30000005ff097230 */ /* 0x000fe40000004100 */
[----:B------:R-:W-:Y:S01]  /*11880*/  FMUL.FTZ R36, R29, R28 ;  /* 0x0000001c1d247220 */ /* 0x000fe20000410000 */
[----:B------:R-:W-:-:S02]  /*11890*/  HADD2.F32 R5, -RZ, R4.H0_H0 ;  /* 0x20000004ff057230 */ /* 0x000fc40000004100 */
[C---:B------:R-:W-:Y:S01]  /*118a0*/  FFMA.FTZ R39, R8.reuse, R35, -R39 ;  /* 0x0000002308277223 */ /* 0x040fe20000010827 */
[----:B------:R-:W-:Y:S01]  /*118b0*/  FFMA.FTZ R41, R8, R37, R41 ;  /* 0x0000002508297223 */ /* 0x000fe20000010029 */
[----:B------:R-:W-:Y:S01]  /*118c0*/  FMUL.FTZ R8, R25, R80 ;  /* 0x0000005019087220 */ /* 0x000fe20000410000 */
[C---:B------:R-:W-:Y:S01]  /*118d0*/  FFMA.FTZ R34, R9.reuse, R28, -R34 ;  /* 0x0000001c09227223 */ /* 0x040fe20000010822 */
[----:B------:R-:W-:Y:S01]  /*118e0*/  FFMA.FTZ R36, R9, R32, R36 ;  /* 0x0000002009247223 */ /* 0x000fe20000010024 */
[----:B------:R-:W-:Y:S02]  /*118f0*/  HADD2.F32 R30, -RZ, R26.H0_H0 ;  /* 0x2000001aff1e7230 */ /* 0x000fe40000004100 */
[-C--:B------:R-:W-:Y:S01]  /*11900*/  FMUL.FTZ R25, R25, R82.reuse ;  /* 0x0000005219197220 */ /* 0x080fe20000410000 */
[----:B------:R-:W-:Y:S02]  /*11910*/  HADD2.F32 R29, -RZ, R81.H0_H0 ;  /* 0x20000051ff1d7230 */ /* 0x000fe40000004100 */
[----:B------:R-:W-:Y:S01]  /*11920*/  FFMA.FTZ R82, R5, R82, -R8 ;  /* 0x0000005205527223 */ /* 0x000fe20000010808 */
[----:B------:R-:W-:-:S02]  /*11930*/  HADD2.F32 R9, -RZ, R83.H0_H0 ;  /* 0x20000053ff097230 */ /* 0x000fc40000004100 */
[----:B------:R-:W-:Y:S01]  /*11940*/  FFMA.FTZ R80, R5, R80, R25 ;  /* 0x0000005005507223 */ /* 0x000fe20000010019 */
[----:B------:R-:W-:Y:S02]  /*11950*/  HADD2.F32 R31, -RZ, R27.H0_H0 ;  /* 0x2000001bff1f7230 */ /* 0x000fe40000004100 */
[C---:B------:R-:W-:Y:S01]  /*11960*/  FMUL.FTZ R5, R30.reuse, R29 ;  /* 0x0000001d1e057220 */ /* 0x040fe20000410000 */
[----:B------:R-:W-:Y:S02]  /*11970*/  HADD2.F32 R32, -RZ, R81.H1_H1 ;  /* 0x30000051ff207230 */ /* 0x000fe40000004100 */
[----:B------:R-:W-:Y:S01]  /*11980*/  FMUL.FTZ R25, R30, R9 ;  /* 0x000000091e197220 */ /* 0x000fe20000410000 */
[----:B------:R-:W-:Y:S02]  /*11990*/  HADD2.F32 R8, -RZ, R83.H1_H1 ;  /* 0x30000053ff087230 */ /* 0x000fe40000004100 */
[----:B------:R-:W-:Y:S02]  /*119a0*/  HADD2.F32 R30, -RZ, R38.H0_H0 ;  /* 0x20000026ff1e7230 */ /* 0x000fe40000004100 */
[----:B------:R-:W-:Y:S01]  /*119b0*/  FMUL.FTZ R38, R31, R32 ;  /* 0x000000201f267220 */ /* 0x000fe20000410000 */
[----:B------:R-:W-:-:S02]  /*119c0*/  HADD2.F32 R11, -RZ, R7.H0_H0 ;  /* 0x20000007ff0b7230 */ /* 0x000fc40000004100 */
[-C--:B------:R-:W-:Y:S01]  /*119d0*/  FMUL.FTZ R31, R31, R8.reuse ;  /* 0x000000081f1f7220 */ /* 0x080fe20000410000 */
[----:B------:R-:W-:Y:S02]  /*119e0*/  HADD2.F32 R10, -RZ, R6.H0_H0 ;  /* 0x20000006ff0a7230 */ /* 0x000fe40000004100 */
[----:B------:R-:W-:Y:S02]  /*119f0*/  HADD2.F32 R27, -RZ, R27.H1_H1 ;  /* 0x3000001bff1b7230 */ /* 0x000fe40000004100 */
[C---:B------:R-:W-:Y:S01]  /*11a00*/  FFMA.FTZ R38, R11.reuse, R8, -R38 ;  /* 0x000000080b267223 */ /* 0x040fe20000010826 */
[----:B------:R-:W-:Y:S02]  /*11a10*/  HADD2.F32 R28, -RZ, R54.H0_H0 ;  /* 0x20000036ff1c7230 */ /* 0x000fe40000004100 */
[----:B------:R-:W-:Y:S01]  /*11a20*/  FFMA.FTZ R32, R11, R32, R31 ;  /* 0x000000200b207223 */ /* 0x000fe2000001001f */
[----:B------:R-:W-:Y:S02]  /*11a30*/  HADD2.F32 R7, -RZ, R7.H1_H1 ;  /* 0x30000007ff077230 */ /* 0x000fe40000004100 */
[----:B------:R-:W-:Y:S01]  /*11a40*/  FFMA.FTZ R35, R10, R9, -R5 ;  /* 0x000000090a237223 */ /* 0x000fe20000010805 */
[----:B------:R-:W-:-:S02]  /*11a50*/  HADD2.F32 R24, -RZ, R24.H1_H1 ;  /* 0x30000018ff187230 */ /* 0x000fc40000004100 */
[C---:B------:R-:W-:Y:S01]  /*11a60*/  FMUL.FTZ R40, R27.reuse, R30 ;  /* 0x0000001e1b287220 */ /* 0x040fe20000410000 */
[-C--:B------:R-:W-:Y:S01]  /*11a70*/  FMUL.FTZ R8, R27, R28.reuse ;  /* 0x0000001c1b087220 */ /* 0x080fe20000410000 */
[----:B------:R-:W-:Y:S02]  /*11a80*/  HADD2.F32 R11, -RZ, R43.H0_H0 ;  /* 0x2000002bff0b7230 */ /* 0x000fe40000004100 */
[----:B------:R-:W-:Y:S01]  /*11a90*/  FFMA.FTZ R10, R10, R29, R25 ;  /* 0x0000001d0a0a7223 */ /* 0x000fe20000010019 */
[----:B------:R-:W-:Y:S02]  /*11aa0*/  HADD2.F32 R5, -RZ, R45.H0_H0 ;  /* 0x2000002dff057230 */ /* 0x000fe40000004100 */
[C---:B------:R-:W-:Y:S01]  /*11ab0*/  FFMA.FTZ R37, R7.reuse, R28, -R40 ;  /* 0x0000001c07257223 */ /* 0x040fe20000010828 */
[----:B------:R-:W-:Y:S02]  /*11ac0*/  HADD2.F32 R26, -RZ, R26.H1_H1 ;  /* 0x3000001aff1a7230 */ /* 0x000fe40000004100 */
[----:B------:R-:W-:Y:S01]  /*11ad0*/  FFMA.FTZ R43, R7, R30, R8 ;  /* 0x0000001e072b7223 */ /* 0x000fe20000010008 */
[----:B------:R-:W-:-:S02]  /*11ae0*/  HADD2.F32 R25, -RZ, R42.H0_H0 ;  /* 0x2000002aff197230 */ /* 0x000fc40000004100 */
[C---:B------:R-:W-:Y:S01]  /*11af0*/  FMUL.FTZ R7, R24.reuse, R11 ;  /* 0x0000000b18077220 */ /* 0x040fe20000410000 */
[----:B------:R-:W-:Y:S02]  /*11b00*/  HADD2.F32 R9, -RZ, R44.H0_H0 ;  /* 0x2000002cff097230 */ /* 0x000fe40000004100 */
[----:B------:R-:W-:Y:S01]  /*11b10*/  FMUL.FTZ R24, R24, R5 ;  /* 0x0000000518187220 */ /* 0x000fe20000410000 */
[----:B------:R-:W-:Y:S02]  /*11b20*/  HADD2.F32 R4, -RZ, R4.H1_H1 ;  /* 0x30000004ff047230 */ /* 0x000fe40000004100 */
[C---:B------:R-:W-:Y:S01]  /*11b30*/  FMUL.FTZ R31, R26.reuse, R25 ;  /* 0x000000191a1f7220 */ /* 0x040fe20000410000 */
[----:B------:R-:W-:Y:S02]  /*11b40*/  HADD2.F32 R6, -RZ, R6.H1_H1 ;  /* 0x30000006ff067230 */ /* 0x000fe40000004100 */
[----:B------:R-:W-:Y:S01]  /*11b50*/  FMUL.FTZ R26, R26, R9 ;  /* 0x000000091a1a7220 */ /* 0x000fe20000410000 */
[C---:B------:R-:W-:Y:S01]  /*11b60*/  FFMA.FTZ R29, R4.reuse, R11, R24 ;  /* 0x0000000b041d7223 */ /* 0x040fe20000010018 */
[----:B------:R-:W-:Y:S01]  /*11b70*/  FFMA.FTZ R27, R4, R5, -R7 ;  /* 0x00000005041b7223 */ /* 0x000fe20000010807 */
        /* <DEDUP_REMOVED lines=12> */
.L_x_2684:
[----:B------:R-:W-:Y:S05]  /*11c40*/  BSYNC B1 ;  /* 0x0000000000017941 */ /* 0x000fea0003800000 */
.L_x_2683:
[----:B------:R-:W-:Y:S05]  /*11c50*/  @P2 BRA `(.L_x_2656) ;  /* 0x0000000400982947 */ /* 0x000fea0003800000 */
[----:B------:R-:W-:Y:S01]  /*11c60*/  LEA.HI R0, R0, R207, RZ, 0x6 ;  /* 0x000000cf00007211 */ /* 0x000fe200078f30ff */
[----:B-1-3--:R-:W-:Y:S01]  /*11c70*/  HADD2.F32 R25, -RZ, R76.H1_H1 ;  /* 0x3000004cff197230 */ /* 0x00afe20000004100 */
[----:B------:R-:W-:Y:S01]  /*11c80*/  LEA.HI R20, R33, R20, RZ, 0x1d ;  /* 0x0000001421147211 */ /* 0x000fe200078fe8ff */
[--C-:B------:R-:W-:Y:S01]  /*11c90*/  HADD2.F32 R26, -RZ, R70.reuse.H1_H1 ;  /* 0x30000046ff1a7230 */ /* 0x100fe20000004100 */
[----:B--2---:R-:W-:Y:S01]  /*11ca0*/  LOP3.LUT R4, R215, 0x38, R3, 0xf8, !PT ;  /* 0x00000038d7047812 */ /* 0x004fe200078ef803 */
        /* <DEDUP_REMOVED lines=8> */
[----:B-----5:R-:W-:Y:S02]  /*11d30*/  R2UR UR4, R63 ;  /* 0x000000003f0472ca */ /* 0x020fe400000e0000 */
[----:B------:R-:W-:Y:S01]  /*11d40*/  LOP3.LUT R0, R215, 0x38, R0, 0xf8, !PT ;  /* 0x00000038d7007812 */ /* 0x000fe200078ef800 */
[----:B------:R-:W-:Y:S01]  /*11d50*/  IMAD.SHL.U32 R3, R3, 0x400, RZ ;  /* 0x0000040003037824 */ /* 0x000fe200078e00ff */
[----:B------:R-:W-:Y:S02]  /*11d60*/  IADD3 R4, R5, R4, R219 ;  /* 0x0000000405047210 */ /* 0x000fe40007ffe0db */
[----:B------:R-:W-:Y:S02]  /*11d70*/  LOP3.LUT R0, R0, R62, RZ, 0x3c, !PT ;  /* 0x0000003e00007212 */ /* 0x000fe400078e3cff */
[----:B------:R-:W-:Y:S02]  /*11d80*/  LOP3.LUT R3, R3, 0x7fffe000, RZ, 0xc0, !PT ;  /* 0x7fffe00003037812 */ /* 0x000fe400078ec0ff */
[----:B------:R-:W-:-:S02]  /*11d90*/  SHF.R.U32.HI R27, RZ, 0x10, R13 ;  /* 0x00000010ff1b7819 */ /* 0x000fc4000001160d */
[----:B------:R-:W-:Y:S02]  /*11da0*/  IADD3 R3, R0, R3, R219 ;  /* 0x0000000300037210 */ /* 0x000fe40007ffe0db */
[----:B------:R-:W-:Y:S01]  /*11db0*/  LEA R37, R4, UR4, 0x1 ;  /* 0x0000000404257c11 */ /* 0x000fe2000f8e08ff */
[----:B------:R-:W-:Y:S01]  /*11dc0*/  HADD2.F32 R27, -RZ, R27.H0_H0 ;  /* 0x2000001bff1b7230 */ /* 0x000fe20000004100 */
[----:B------:R-:W-:Y:S02]  /*11dd0*/  LEA R3, R3, R16, 0x1 ;  /* 0x0000001003037211 */ /* 0x000fe400078e08ff */
[--C-:B------:R-:W-:Y:S01]  /*11de0*/  SHF.R.U64 R33, R14, 0x10, R15.reuse ;  /* 0x000000100e217819 */ /* 0x100fe2000000120f */
[----:B------:R-:W1:Y:S01]  /*11df0*/  LDS.128 R4, [R37] ;  /* 0x0000000025047984 */ /* 0x000e620000000c00 */
[----:B------:R-:W-:Y:S02]  /*11e00*/  SHF.R.U32.HI R32, RZ, 0x10, R15 ;  /* 0x00000010ff207819 */ /* 0x000fe4000001160f */
[--C-:B------:R-:W-:Y:S01]  /*11e10*/  SHF.R.U64 R36, R56, 0x10, R57.reuse ;  /* 0x0000001038247819 */ /* 0x100fe20000001239 */
[----:B------:R-:W2:Y:S01]  /*11e20*/  LDS.128 R8, [R3+0x15400] ;  /* 0x0154000003087984 */ /* 0x000ea20000000c00 */
[----:B------:R-:W-:-:S02]  /*11e30*/  SHF.R.U32.HI R56, RZ, 0x10, R57 ;  /* 0x00000010ff387819 */ /* 0x000fc40000011639 */
[----:B------:R-:W-:Y:S02]  /*11e40*/  SHF.R.U64 R34, R12, 0x10, R13 ;  /* 0x000000100c227819 */ /* 0x000fe4000000120d */
[--C-:B------:R-:W-:Y:S02]  /*11e50*/  SHF.R.U64 R35, R58, 0x10, R59.reuse ;  /* 0x000000103a237819 */ /* 0x100fe4000000123b */
[----:B------:R-:W-:Y:S01]  /*11e60*/  SHF.R.U32.HI R58, RZ, 0x10, R59 ;  /* 0x00000010ff3a7819 */ /* 0x000fe2000001163b */
[--C-:B-1----:R-:W-:Y:S02]  /*11e70*/  HADD2.F32 R12, -RZ, R5.reuse.H0_H0 ;  /* 0x20000005ff0c7230 */ /* 0x102fe40000004100 */
[----:B------:R-:W-:Y:S02]  /*11e80*/  HADD2.F32 R5, -RZ, R5.H1_H1 ;  /* 0x30000005ff057230 */ /* 0x000fe40000004100 */
[--C-:B--2---:R-:W-:Y:S02]  /*11e90*/  HADD2.F32 R15, -RZ, R9.reuse.H0_H0 ;  /* 0x20000009ff0f7230 */ /* 0x104fe40000004100 */
[----:B------:R-:W-:-:S02]  /*11ea0*/  HADD2.F32 R20, -RZ, R9.H1_H1 ;  /* 0x30000009ff147230 */ /* 0x000fc40000004100 */
[----:B------:R-:W-:Y:S02]  /*11eb0*/  HADD2.F32 R9, -RZ, R8.H0_H0 ;  /* 0x20000008ff097230 */ /* 0x000fe40000004100 */
[CC--:B------:R-:W-:Y:S01]  /*11ec0*/  FMUL.FTZ R29, R15.reuse, R26.reuse ;  /* 0x0000001a0f1d7220 */ /* 0x0c0fe20000410000 */
[----:B------:R-:W-:Y:S01]  /*11ed0*/  FMUL.FTZ R31, R15, R25 ;  /* 0x000000190f1f7220 */ /* 0x000fe20000410000 */
[----:B------:R-:W-:Y:S02]  /*11ee0*/  HADD2.F32 R15, -RZ, R56.H0_H0 ;  /* 0x20000038ff0f7230 */ /* 0x000fe40000004100 */
[----:B------:R-:W-:Y:S01]  /*11ef0*/  FMUL.FTZ R28, R20, R27 ;  /* 0x0000001b141c7220 */ /* 0x000fe20000410000 */
[C---:B------:R-:W-:Y:S01]  /*11f00*/  FFMA.FTZ R29, R12.reuse, R25, -R29 ;  /* 0x000000190c1d7223 */ /* 0x040fe2000001081d */
[----:B------:R-:W-:Y:S01]  /*11f10*/  FFMA.FTZ R31, R12, R26, R31 ;  /* 0x0000001a0c1f7223 */ /* 0x000fe2000001001f */
[----:B------:R-:W-:Y:S02]  /*11f20*/  HADD2.F32 R0, -RZ, R4.H0_H0 ;  /* 0x20000004ff007230 */ /* 0x000fe40000004100 */
[-C--:B------:R-:W-:Y:S01]  /*11f30*/  FMUL.FTZ R12, R20, R15.reuse ;  /* 0x0000000f140c7220 */ /* 0x080fe20000410000 */
[----:B------:R-:W-:Y:S01]  /*11f40*/  FFMA.FTZ R28, R5, R15, -R28 ;  /* 0x0000000f051c7223 */ /* 0x000fe2000001081c */
[----:B------:R-:W-:Y:S01]  /*11f50*/  FMUL.FTZ R15, R9, R70 ;  /* 0x00000046090f7220 */ /* 0x000fe20000410000 */
[----:B------:R-:W-:-:S02]  /*11f60*/  HADD2.F32 R21, -RZ, R10.H0_H0 ;  /* 0x2000000aff157230 */ /* 0x000fc40000004100 */
[-C--:B------:R-:W-:Y:S01]  /*11f70*/  FMUL.FTZ R9, R9, R76.reuse ;  /* 0x0000004c09097220 */ /* 0x080fe20000410000 */
[----:B------:R-:W-:Y:S02]  /*11f80*/  HADD2.F32 R20, -RZ, R74.H0_H0 ;  /* 0x2000004aff147230 */ /* 0x000fe40000004100 */
[----:B------:R-:W-:Y:S01]  /*11f90*/  FFMA.FTZ R26, R5, R27, R12 ;  /* 0x0000001b051a7223 */ /* 0x000fe2000001000c */
[----:B------:R-:W-:Y:S02]  /*11fa0*/  HADD2.F32 R13, -RZ, R6.H0_H0 ;  /* 0x20000006ff0d7230 */ /* 0x000fe40000004100 */
[C---:B------:R-:W-:Y:S01]  /*11fb0*/  FFMA.FTZ R15, R0.reuse, R76, -R15 ;  /* 0x0000004c000f7223 */ /* 0x040fe2000001080f */
[----:B------:R-:W-:Y:S02]  /*11fc0*/  HADD2.F32 R24, -RZ, R11.H0_H0 ;  /* 0x2000000bff187230 */ /* 0x000fe40000004100 */
[----:B------:R-:W-:Y:S01]  /*11fd0*/  FFMA.FTZ R70, R0, R70, R9 ;  /* 0x0000004600467223 */ /* 0x000fe20000010009 */
[----:B------:R-:W-:-:S02]  /*11fe0*/  HADD2.F32 R12, -RZ, R77.H0_H0 ;  /* 0x2000004dff0c7230 */ /* 0x000fc40000004100 */
[C---:B------:R-:W-:Y:S01]  /*11ff0*/  FMUL.FTZ R0, R21.reuse, R20 ;  /* 0x0000001415007220 */ /* 0x040fe20000410000 */
[----:B------:R-:W-:Y:S02]  /*12000*/  HADD2.F32 R5, -RZ, R74.H1_H1 ;  /* 0x3000004aff057230 */ /* 0x000fe40000004100 */
[----:B------:R-:W-:Y:S02]  /*12010*/  HADD2.F32 R77, -RZ, R77.H1_H1 ;  /* 0x3000004dff4d7230 */ /* 0x000fe40000004100 */
[-C--:B------:R-:W-:Y:S01]  /*12020*/  FMUL.FTZ R30, R21, R12.reuse ;  /* 0x0000000c151e7220 */ /* 0x080fe20000410000 */
[----:B------:R-:W-:Y:S02]  /*12030*/  HADD2.F32 R14, -RZ, R7.H0_H0 ;  /* 0x20000007ff0e7230 */ /* 0x000fe40000004100 */
[----:B------:R-:W-:Y:S01]  /*12040*/  FFMA.FTZ R25, R13, R12, -R0 ;  /* 0x0000000c0d197223 */ /* 0x000fe20000010800 */
[----:B------:R-:W-:Y:S01]  /*12050*/  FMUL.FTZ R9, R24, R5 ;  /* 0x0000000518097220 */ /* 0x000fe20000410000 */
[----:B------:R-:W-:-:S02]  /*12060*/  HADD2.F32 R11, -RZ, R11.H1_H1 ;  /* 0x3000000bff0b7230 */ /* 0x000fc40000004100 */
[-C--:B------:R-:W-:Y:S01]  /*12070*/  FMUL.FTZ R24, R24, R77.reuse ;  /* 0x0000004d18187220 */ /* 0x080fe20000410000 */
[----:B------:R-:W-:Y:S02]  /*12080*/  HADD2.F32 R12, -RZ, R32.H0_H0 ;  /* 0x20000020ff0c7230 */ /* 0x000fe40000004100 */
[----:B------:R-:W-:Y:S01]  /*12090*/  FFMA.FTZ R30, R13, R20, R30 ;  /* 0x000000140d1e7223 */ /* 0x000fe2000001001e */
[----:B------:R-:W-:Y:S02]  /*120a0*/  HADD2.F32 R0, -RZ, R58.H0_H0 ;  /* 0x2000003aff007230 */ /* 0x000fe40000004100 */
[C---:B------:R-:W-:Y:S01]  /*120b0*/  FFMA.FTZ R77, R14.reuse, R77, -R9 ;  /* 0x0000004d0e4d7223 */ /* 0x040fe20000010809 */
[----:B------:R-:W-:Y:S01]  /*120c0*/  FFMA.FTZ R24, R14, R5, R24 ;  /* 0x000000050e187223 */ /* 0x000fe20000010018 */
[----:B------:R-:W-:Y:S02]  /*120d0*/  HADD2.F32 R7, -RZ, R7.H1_H1 ;  /* 0x30000007ff077230 */ /* 0x000fe40000004100 */
        /* <DEDUP_REMOVED lines=13> */
[----:B------:R-:W-:Y:S01]  /*121b0*/  FMUL.FTZ R8, R8, R5 ;  /* 0x0000000508087220 */ /* 0x000fe20000410000 */
[----:B------:R-:W-:Y:S02]  /*121c0*/  HADD2.F32 R6, -RZ, R6.H1_H1 ;  /* 0x30000006ff067230 */ /* 0x000fe40000004100 */
        /* <DEDUP_REMOVED lines=15> */
.L_x_2656:
[----:B------:R-:W-:Y:S05]  /*122c0*/  BSYNC B0 ;  /* 0x0000000000007941 */ /* 0x000fea0003800000 */
.L_x_2634:
        /* <DEDUP_REMOVED lines=8> */
.L_x_2632:
[----:B0--3--:R-:W3:Y:S02]  /*12350*/  LDL R0, [R1+0x4c] ;  /* 0x00004c0001007983 */ /* 0x009ee40000100800 */
[----:B---3--:R-:W-:-:S13]  /*12360*/  R2UR UR4, R0 ;  /* 0x00000000000472ca */ /* 0x008fda00000e0000 */
[----:B------:R-:W-:-:S05]  /*12370*/  IMAD.U32 R0, RZ, RZ, UR4 ;  /* 0x00000004ff007e24 */ /* 0x000fca000f8e00ff */
[----:B------:R-:W-:-:S13]  /*12380*/  ISETP.NE.AND P0, PT, R0, 0x3, PT ;  /* 0x000000030000780c */ /* 0x000fda0003f05270 */
[----:B------:R-:W-:Y:S05]  /*12390*/  @!P0 BRA `(.L_x_2685) ;  /* 0x0000000000048947 */ /* 0x000fea0003800000 */
[----:B------:R-:W-:Y:S01]  /*123a0*/  BPT.TRAP 0x1 ;  /* 0x000000040000795c */ /* 0x000fe20000300000 */
.L_x_2685:
[----:B-12-4-:R-:W-:Y:S01]  /*123b0*/  IMAD R3, R205, 0x8, R16 ;  /* 0x00000008cd037824 */ /* 0x016fe200078e0210 */
[----:B------:R-:W-:-:S04]  /*123c0*/  SHF.L.U32 R0, R208, 0x1f, RZ ;  /* 0x0000001fd0007819 */ /* 0x000fc800000006ff */
[----:B------:R0:W1:Y:S01]  /*123d0*/  SYNCS.PHASECHK.TRANS64.TRYWAIT P2, [R3+URZ+0x36830], R0 ;  /* 0x03683000030075a7 */ /* 0x000062000804017f */
[----:B------:R-:W-:Y:S05]  /*123e0*/  @!P0 BRA `(.L_x_2686) ;  /* 0x0000000000048947 */ /* 0x000fea0003800000 */
[----:B------:R-:W-:Y:S01]  /*123f0*/  BPT.TRAP 0x1 ;  /* 0x000000040000795c */ /* 0x000fe20000300000 */
.L_x_2686:
[----:B------:R-:W2:Y:S02]  /*12400*/  S2R R4, SR_TID.X ;  /* 0x0000000000047919 */ /* 0x000ea40000002100 */
[----:B--2---:R-:W-:-:S04]  /*12410*/  LOP3.LUT R4, R4, 0x7f, RZ, 0xc0, !PT ;  /* 0x0000007f04047812 */ /* 0x004fc800078ec0ff */
[----:B------:R-:W-:Y:S01]  /*12420*/  ISETP.NE.AND P1, PT, R4, RZ, PT ;  /* 0x000000ff0400720c */ /* 0x000fe20003f25270 */
[----:B-1----:R-:W-:-:S12]  /*12430*/  @P2 BRA `(.L_x_2687) ;  /* 0x0000000000082947 */ /* 0x002fd80003800000 */
[----:B------:R-:W1:Y:S02]  /*12440*/  SYNCS.PHASECHK.TRANS64.TRYWAIT P2, [R3+URZ+0x36830], R0 ;  /* 0x03683000030075a7 */ /* 0x000e64000804017f */
[----:B-1----:R-:W-:Y:S05]  /*12450*/  @!P2 BRA `(.L_x_2688) ;  /* 0x000001d8008ca947 */ /* 0x002fea0003800000 */
.L_x_2687:
        /* <DEDUP_REMOVED lines=11> */
[----:B------:R-:W-:Y:S01]  /*12510*/  UMOV UR5, UR17 ;  /* 0x0000001100057c82 */ /* 0x000fe20008000000 */
[----:B------:R-:W-:Y:S01]  /*12520*/  R2UR UR7, R7 ;  /* 0x00000000070772ca */ /* 0x000fe200000e0000 */
[----:B------:R-:W-:Y:S01]  /*12530*/  IMAD.MOV.U32 R7, RZ, RZ, 0x40000040 ;  /* 0x40000040ff077424 */ /* 0x000fe200078e00ff */
[----:B------:R-:W-:Y:S01]  /*12540*/  LOP3.LUT R220, R0, 0x10000, RZ, 0xfc, !PT ;  /* 0x0001000000dc7812 */ /* 0x000fe200078efcff */
[----:B------:R-:W-:Y:S01]  /*12550*/  ULOP3.LUT UR20, UR20, 0x10000, URZ, 0xfc, !UPT ;  /* 0x0001000014147892 */ /* 0x000fe2000f8efc3f */
[----:B------:R-:W-:Y:S01]  /*12560*/  IMAD.U32 R13, RZ, RZ, UR9 ;  /* 0x00000009ff0d7e24 */ /* 0x000fe2000f8e00ff */
[----:B------:R-:W-:Y:S01]  /*12570*/  UMOV UR13, UR17 ;  /* 0x00000011000d7c82 */ /* 0x000fe20008000000 */
[----:B------:R-:W-:Y:S01]  /*12580*/  IMAD.MOV.U32 R9, RZ, RZ, 0x40000040 ;  /* 0x40000040ff097424 */ /* 0x000fe200078e00ff */
[----:B------:R-:W-:Y:S01]  /*12590*/  UMOV UR25, 0x40000040 ;  /* 0x4000004000197882 */ /* 0x000fe20000000000 */
[----:B------:R-:W-:Y:S01]  /*125a0*/  IMAD R4, R205, 0xa80, R220 ;  /* 0x00000a80cd047824 */ /* 0x000fe200078e02dc */
[----:B------:R-:W-:Y:S01]  /*125b0*/  UMOV UR23, UR25 ;  /* 0x0000001900177c82 */ /* 0x000fe20008000000 */
[----:B------:R-:W-:Y:S01]  /*125c0*/  UMOV UR8, UR20 ;  /* 0x0000001400087c82 */ /* 0x000fe20008000000 */
[----:B------:R-:W-:Y:S01]  /*125d0*/  R2UR UR15, R9 ;  /* 0x00000000090f72ca */ /* 0x000fe200000e0000 */
[C---:B------:R-:W-:Y:S01]  /*125e0*/  VIADD R6, R4.reuse, 0x80 ;  /* 0x0000008004067836 */ /* 0x040fe20000000000 */
[----:B------:R-:W-:Y:S01]  /*125f0*/  R2UR UR10, R4 ;  /* 0x00000000040a72ca */ /* 0x000fe200000e0000 */
[----:B------:R-:W-:Y:S01]  /*12600*/  UMOV UR16, UR8 ;  /* 0x0000000800107c82 */ /* 0x000fe20008000000 */
[----:B------:R-:W-:Y:S01]  /*12610*/  MOV R12, UR8 ;  /* 0x00000008000c7c02 */ /* 0x000fe20008000f00 */
[----:B------:R-:W-:Y:S01]  /*12620*/  UMOV UR4, UR16 ;  /* 0x0000001000047c82 */ /* 0x000fe20008000000 */
[----:B------:R-:W-:Y:S01]  /*12630*/  R2UR UR6, R6 ;  /* 0x00000000060672ca */ /* 0x000fe200000e0000 */
[C---:B------:R-:W-:Y:S01]  /*12640*/  VIADD R6, R4.reuse, 0x100 ;  /* 0x0000010004067836 */ /* 0x040fe20000000000 */
[----:B------:R-:W-:Y:S01]  /*12650*/  UMOV UR12, UR16 ;  /* 0x00000010000c7c82 */ /* 0x000fe20008000000 */
[C---:B------:R-:W-:Y:S01]  /*12660*/  VIADD R8, R4.reuse, 0x200 ;  /* 0x0000020004087836 */ /* 0x040fe20000000000 */
[----:B------:R0:W-:Y:S01]  /*12670*/  STL.64 [R1+0x38], R12 ;  /* 0x0000380c01007387 */ /* 0x0001e20000100a00 */
[----:B------:R-:W-:Y:S01]  /*12680*/  IMAD.MOV.U32 R9, RZ, RZ, 0x40000040 ;  /* 0x40000040ff097424 */ /* 0x000fe200078e00ff */
[----:B------:R-:W-:Y:S01]  /*12690*/  UIADD3 UR52, UR20, 0x406, URZ ;  /* 0x0000040614347890 */ /* 0x000fe2000fffe03f */
[----:B------:R-:W-:Y:S01]  /*126a0*/  VIADD R10, R4, 0xa04 ;  /* 0x00000a04040a7836 */ /* 0x000fe20000000000 */
[----:B------:R-:W-:Y:S01]  /*126b0*/  R2UR UR14, R8 ;  /* 0x00000000080e72ca */ /* 0x000fe200000e0000 */
[----:B------:R-:W-:Y:S01]  /*126c0*/  HGMMA.64x16x16.F32 R72, gdesc[UR8], RZ, !UPT, gsb0 ;  /* 0x00200000084879f0 */ /* 0x000fe2000c0008ff */
[----:B------:R-:W-:Y:S01]  /*126d0*/  UMOV UR8, UR16 ;  /* 0x0000001000087c82 */ /* 0x000fe20008000000 */
[----:B------:R-:W-:Y:S01]  /*126e0*/  UMOV UR9, UR17 ;  /* 0x0000001100097c82 */ /* 0x000fe20008000000 */
[----:B------:R-:W-:Y:S01]  /*126f0*/  VIADD R8, R4, 0x300 ;  /* 0x0000030004087836 */ /* 0x000fe20000000000 */
[----:B------:R-:W-:Y:S01]  /*12700*/  R2UR UR19, R9 ;  /* 0x00000000091372ca */ /* 0x000fe200000e0000 */
[----:B------:R-:W-:Y:S01]  /*12710*/  IMAD.MOV.U32 R9, RZ, RZ, 0x40000040 ;  /* 0x40000040ff097424 */ /* 0x000fe200078e00ff */
[----:B------:R-:W-:Y:S01]  /*12720*/  UMOV UR53, 0x40000040 ;  /* 0x4000004000357882 */ /* 0x000fe20000000000 */
[----:B0-----:R-:W-:Y:S01]  /*12730*/  IMAD.U32 R13, RZ, RZ, UR25 ;  /* 0x00000019ff0d7e24 */ /* 0x001fe2000f8e00ff */
[----:B------:R-:W-:Y:S01]  /*12740*/  R2UR UR18, R8 ;  /* 0x00000000081272ca */ /* 0x000fe200000e0000 */
[----:B------:R-:W-:Y:S01]  /*12750*/  UIADD3 UR48, UR20, 0x800, URZ ;  /* 0x0000080014307890 */ /* 0x000fe2000fffe03f */
[----:B------:R-:W-:Y:S01]  /*12760*/  IADD3 R8, R4, 0x202, RZ ;  /* 0x0000020204087810 */ /* 0x000fe20007ffe0ff */
[----:B------:R-:W-:Y:S01]  /*12770*/  UMOV UR49, 0x40000040 ;  /* 0x4000004000317882 */ /* 0x000fe20000000000 */
[----:B------:R-:W-:Y:S01]  /*12780*/  UIADD3 UR44, UR20, 0x802, URZ ;  /* 0x00000802142c7890 */ /* 0x000fe2000fffe03f */
[----:B------:R-:W-:Y:S01]  /*12790*/  IMAD.MOV.U32 R11, RZ, RZ, 0x40000040 ;  /* 0x40000040ff0b7424 */ /* 0x000fe200078e00ff */
[----:B------:R-:W-:Y:S01]  /*127a0*/  UMOV UR45, 0x40000040 ;  /* 0x40000040002d7882 */ /* 0x000fe20000000000 */
[----:B------:R-:W-:Y:S01]  /*127b0*/  UIADD3 UR40, UR20, 0x804, URZ ;  /* 0x0000080414287890 */ /* 0x000fe2000fffe03f */
[----:B------:R-:W0:Y:S01]  /*127c0*/  LDC R0, c[0x0][0x448] ;  /* 0x00011200ff007b82 */ /* 0x000e220000000800 */
[----:B------:R-:W-:Y:S01]  /*127d0*/  UMOV UR41, 0x40000040 ;  /* 0x4000004000297882 */ /* 0x000fe20000000000 */
[----:B------:R-:W-:Y:S01]  /*127e0*/  UIADD3 UR36, UR20, 0x806, URZ ;  /* 0x0000080614247890 */ /* 0x000fe2000fffe03f */
[----:B------:R-:W-:Y:S01]  /*127f0*/  @!P1 VIADD R3, R3, 0x36840 ;  /* 0x0003684003039836 */ /* 0x000fe20000000000 */
[----:B------:R-:W-:Y:S01]  /*12800*/  UMOV UR37, 0x40000040 ;  /* 0x4000004000257882 */ /* 0x000fe20000000000 */
[----:B------:R-:W-:Y:S01]  /*12810*/  BSSY B0, `(.L_x_2689) ;  /* 0x0000a03000007945 */ /* 0x000fe20003800000 */
        /* <DEDUP_REMOVED lines=11> */
[----:B0-----:R-:W-:Y:S01]  /*128d0*/  ISETP.NE.AND P2, PT, R0, 0x1, PT ;  /* 0x000000010000780c */ /* 0x001fe20003f45270 */
[----:B------:R-:W-:Y:S02]  /*128e0*/  WARPGROUP.DEPBAR.LE gsb0, 0x0 ;  /* 0x00008000000079c5 */ /* 0x000fe40000010000 */
[----:B------:R-:W-:-:S10]  /*128f0*/  WARPGROUP.ARRIVE ;  /* 0x00000000000079c5 */ /* 0x000fd40000000000 */
[----:B------:R-:W0:Y:S01]  /*12900*/  @P2 LDC R5, c[0x0][0x44c] ;  /* 0x00011300ff052b82 */ /* 0x000e220000000800 */
[----:B------:R-:W-:Y:S01]  /*12910*/  HGMMA.64x16x16.F32 R64, gdesc[UR4], RZ, !UPT, gsb0 ;  /* 0x00200000044079f0 */ /* 0x000fe2000c0008ff */
        /* <DEDUP_REMOVED lines=9> */
[----:B------:R-:W-:Y:S01]  /*129b0*/  IADD3 R6, R4, 0x280, RZ ;  /* 0x0000028004067810 */ /* 0x000fe20007ffe0ff */
[----:B------:R-:W-:Y:S02]  /*129c0*/  WARPGROUP.DEPBAR.LE gsb0, 0x0 ;  /* 0x00008000000079c5 */ /* 0x000fe40000010000 */
[----:B-----5:R-:W-:-:S06]  /*129d0*/  WARPGROUP.ARRIVE ;  /* 0x00000000000079c5 */ /* 0x020fcc0000000000 */
        /* <DEDUP_REMOVED lines=12> */
[----:B------:R-:W-:-:S06]  /*12aa0*/  WARPGROUP.ARRIVE ;  /* 0x00000000000079c5 */ /* 0x000fcc0000000000 */
[----:B------:R-:W-:Y:S01]  /*12ab0*/  HGMMA.64x16x16.F32 R48, gdesc[UR8], RZ, !UPT, gsb0 ;  /* 0x00200000083079f0 */ /* 0x000fe2000c0008ff */
[----:B------:R-:W-:Y:S02]  /*12ac0*/  UMOV UR9, UR23 ;  /* 0x0000001700097c82 */ /* 0x000fe40008000000 */
[----:B------:R-:W-:Y:S02]  /*12ad0*/  WARPGROUP.DEPBAR.LE gsb0, 0x0 ;  /* 0x00008000000079c5 */ /* 0x000fe40000010000 */
[----:B------:R-:W-:-:S06]  /*12ae0*/  WARPGROUP.ARRIVE ;  /* 0x00000000000079c5 */ /* 0x000fcc0000000000 */
[----:B------:R-:W-:Y:S01]  /*12af0*/  HGMMA.64x16x16.F32 R40, gdesc[UR12], RZ, !UPT, gsb0 ;  /* 0x002000000c2879f0 */ /* 0x000fe2000c0008ff */
[----:B------:R-:W-:Y:S02]  /*12b00*/  UMOV UR13, UR23 ;  /* 0x00000017000d7c82 */ /* 0x000fe40008000000 */
        /* <DEDUP_REMOVED lines=15> */
[----:B------:R-:W-:Y:S01]  /*12c00*/  VIADD R6, R4, 0x182 ;  /* 0x0000018204067836 */ /* 0x000fe20000000000 */
[----:B------:R-:W-:Y:S01]  /*12c10*/  UMOV UR12, UR22 ;  /* 0x00000016000c7c82 */ /* 0x000fe20008000000 */
[----:B------:R-:W-:-:S02]  /*12c20*/  IMAD.MOV.U32 R7, RZ, RZ, 0x40000040 ;  /* 0x40000040ff077424 */ /* 0x000fc400078e00ff */
[----:B------:R-:W-:Y:S01]  /*12c30*/  IMAD.U32 R12, RZ, RZ, UR24 ;  /* 0x00000018ff0c7e24 */ /* 0x000fe2000f8e00ff */
[----:B------:R-:W-:Y:S01]  /*12c40*/  R2UR UR14, R6 ;  /* 0x00000000060e72ca */ /* 0x000fe200000e0000 */
[----:B------:R-:W-:Y:S01]  /*12c50*/  VIADD R6, R4, 0x282 ;  /* 0x0000028204067836 */ /* 0x000fe20000000000 */
[----:B------:R-:W-:Y:S01]  /*12c60*/  R2UR UR15, R7 ;  /* 0x00000000070f72ca */ /* 0x000fe200000e0000 */
[----:B------:R-:W-:Y:S01]  /*12c70*/  IMAD.MOV.U32 R7, RZ, RZ, 0x40000040 ;  /* 0x40000040ff077424 */ /* 0x000fe200078e00ff */
[----:B------:R1:W-:Y:S01]  /*12c80*/  STL.64 [R1+0x30], R12 ;  /* 0x0000300c01007387 */ /* 0x0003e20000100a00 */
[----:B------:R-:W-:Y:S02]  /*12c90*/  WARPGROUP.DEPBAR.LE gsb0, 0x0 ;  /* 0x00008000000079c5 */ /* 0x000fe40000010000 */
[----:B------:R-:W-:-:S06]  /*12ca0*/  WARPGROUP.ARRIVE ;  /* 0x00000000000079c5 */ /* 0x000fcc0000000000 */
[----:B------:R-:W-:Y:S01]  /*12cb0*/  HGMMA.64x16x16.F32 R24, gdesc[UR16], RZ, !UPT, gsb0 ;  /* 0x00200000101879f0 */ /* 0x000fe2000c0008ff */
        /* <DEDUP_REMOVED lines=10> */
[----:B------:R-:W-:Y:S01]  /*12d60*/  UMOV UR25, 0x40000040 ;  /* 0x4000004000197882 */ /* 0x000fe20000000000 */
[----:B------:R-:W-:Y:S01]  /*12d70*/  R2UR UR27, R7 ;  /* 0x00000000071b72ca */ /* 0x000fe200000e0000 */
[----:B------:R-:W-:Y:S02]  /*12d80*/  VIADD R6, R4, 0x84 ;  /* 0x0000008404067836 */ /* 0x000fe40000000000 */
[----:B------:R-:W-:Y:S02]  /*12d90*/  IMAD.MOV.U32 R7, RZ, RZ, 0x40000040 ;  /* 0x40000040ff077424 */ /* 0x000fe400078e00ff */
[----:B-1----:R-:W-:Y:S01]  /*12da0*/  IMAD.U32 R13, RZ, RZ, UR25 ;  /* 0x00000019ff0d7e24 */ /* 0x002fe2000f8e00ff */
        /* <DEDUP_REMOVED lines=33> */
[----:B------:R-:W-:Y:S01]  /*12fc0*/  IMAD.U32 R12, RZ, RZ, UR24 ;  /* 0x00000018ff0c7e24 */ /* 0x000fe2000f8e00ff */
[----:B------:R-:W-:-:S04]  /*12fd0*/  UMOV UR4, UR12 ;  /* 0x0000000c00047c82 */ /* 0x000fc80008000000 */
[----:B------:R1:W-:Y:S01]  /*12fe0*/  STL.64 [R1+0x28], R12 ;  /* 0x0000280c01007387 */ /* 0x0003e20000100a00 */
        /* <DEDUP_REMOVED lines=21> */
[----:B------:R-:W-:Y:S02]  /*13140*/  UMOV UR25, 0x40000040 ;  /* 0x4000004000197882 */ /* 0x000fe40000000000 */
[----:B-1----:R-:W-:Y:S01]  /*13150*/  MOV R13, UR25 ;  /* 0x00000019000d7c02 */ /* 0x002fe20008000f00 */
        /* <DEDUP_REMOVED lines=32> */
[----:B------:R-:W-:Y:S01]  /*13360*/  UIADD3 UR4, UR20, 0x6, URZ ;  /* 0x0000000614047890 */ /* 0x000fe2000fffe03f */
[----:B------:R-:W-:Y:S01]  /*13370*/  R2UR UR6, R6 ;  /* 0x00000000060672ca */ /* 0x000fe200000e0000 */
[----:B------:R-:W-:Y:S01]  /*13380*/  VIADD R6, R4, 0x106 ;  /* 0x0000010604067836 */ /* 0x000fe20000000000 */
[----:B------:R-:W-:Y:S01]  /*13390*/  R2UR UR7, R7 ;  /* 0x00000000070772ca */ /* 0x000fe200000e0000 */
[----:B------:R-:W-:-:S03]  /*133a0*/  IMAD.MOV.U32 R7, RZ, RZ, 0x40000040 ;  /* 0x40000040ff077424 */ /* 0x000fc600078e00ff */
[----:B------:R-:W-:Y:S02]  /*133b0*/  UMOV UR24, UR4 ;  /* 0x0000000400187c82 */ /* 0x000fe40008000000 */
[----:B------:R-:W-:-:S05]  /*133c0*/  IMAD.U32 R12, RZ, RZ, UR24 ;  /* 0x00000018ff0c7e24 */ /* 0x000fca000f8e00ff */
[----:B------:R1:W-:Y:S01]  /*133d0*/  STL.64 [R1+0x18], R12 ;  /* 0x0000180c01007387 */ /* 0x0003e20000100a00 */
[----:B------:R-:W-:Y:S02]  /*133e0*/  WARPGROUP.DEPBAR.LE gsb0, 0x0 ;  /* 0x00008000000079c5 */ /* 0x000fe40000010000 */
[----:B------:R-:W-:-:S06]  /*133f0*/  WARPGROUP.ARRIVE ;  /* 0x00000000000079c5 */ /* 0x000fcc0000000000 */
[----:B------:R-:W-:Y:S01]  /*13400*/  HGMMA.64x16x16.F32 R32, gdesc[UR8], R32, gsb0 ;  /* 0x00200000082079f0 */ /* 0x000fe20008000820 */
        /* <DEDUP_REMOVED lines=11> */
[----:B------:R-:W-:Y:S01]  /*134c0*/  UMOV UR12, UR24 ;  /* 0x00000018000c7c82 */ /* 0x000fe20008000000 */
[----:B------:R-:W-:Y:S01]  /*134d0*/  UMOV UR13, UR25 ;  /* 0x00000019000d7c82 */ /* 0x000fe20008000000 */
[----:B------:R-:W-:Y:S01]  /*134e0*/  UMOV UR4, UR12 ;  /* 0x0000000c00047c82 */ /* 0x000fe20008000000 */
[----:B------:R-:W-:Y:S01]  /*134f0*/  UMOV UR5, UR13 ;  /* 0x0000000d00057c82 */ /* 0x000fe20008000000 */
[----:B------:R-:W-:Y:S01]  /*13500*/  UMOV UR8, UR12 ;  /* 0x0000000c00087c82 */ /* 0x000fe20008000000 */
[----:B------:R-:W-:Y:S01]  /*13510*/  UMOV UR9, UR13 ;  /* 0x0000000d00097c82 */ /* 0x000fe20008000000 */
[----:B------:R-:W-:Y:S01]  /*13520*/  UMOV UR16, UR12 ;  /* 0x0000000c00107c82 */ /* 0x000fe20008000000 */
[----:B------:R-:W-:Y:S01]  /*13530*/  UMOV UR17, UR13 ;  /* 0x0000000d00117c82 */ /* 0x000fe20008000000 */
[----:B------:R-:W-:Y:S02]  /*13540*/  WARPGROUP.DEPBAR.LE gsb0, 0x0 ;  /* 0x00008000000079c5 */ /* 0x000fe40000010000 */
[----:B------:R-:W-:-:S06]  /*13550*/  WARPGROUP.ARRIVE ;  /* 0x00000000000079c5 */ /* 0x000fcc0000000000 */
[----:B------:R-:W-:Y:S01]  /*13560*/  HGMMA.64x16x16.F32 R72, gdesc[UR24], R72, gsb0 ;  /* 0x00200000184879f0 */ /* 0x000fe20008000848 */
[----:B------:R-:W-:Y:S02]  /*13570*/  UMOV UR25, 0x40000040 ;  /* 0x4000004000197882 */ /* 0x000fe40000000000 */
        /* <DEDUP_REMOVED lines=46> */
[----:B------:R-:W-:Y:S02]  /*13860*/  R2UR UR11, R7 ;  /* 0x00000000070b72ca */ /* 0x000fe400000e0000 */
[----:B------:R-:W-:Y:S02]  /*13870*/  MOV R7, 0x40000040 ;  /* 0x4000004000077802 */ /* 0x000fe40000000f00 */
[----:B------:R-:W-:Y:S01]  /*13880*/  R2UR UR18, R6 ;  /* 0x00000000061272ca */ /* 0x000fe200000e0000 */
[----:B------:R-:W-:Y:S01]  /*13890*/  VIADD R6, R4, 0x600 ;  /* 0x0000060004067836 */ /* 0x000fe20000000000 */
[----:B------:R-:W-:Y:S01]  /*138a0*/  R2UR UR19, R7 ;  /* 0x00000000071372ca */ /* 0x000fe200000e0000 */
[----:B------:R-:W-:Y:S01]  /*138b0*/  IMAD.MOV.U32 R7, RZ, RZ, 0x40000040 ;  /* 0x40000040ff077424 */ /* 0x000fe200078e00ff */
[----:B------:R-:W-:-:S02]  /*138c0*/  WARPGROUP.DEPBAR.LE gsb0, 0x0 ;  /* 0x00008000000079c5 */ /* 0x000fc40000010000 */
        /* <DEDUP_REMOVED lines=58> */
[----:B------:R-:W-:Y:S02]  /*13c70*/  R2UR UR10, R6 ;  /* 0x00000000060a72ca */ /* 0x000fe400000e0000 */
[----:B------:R-:W-:Y:S01]  /*13c80*/  R2UR UR11, R7 ;  /* 0x00000000070b72ca */ /* 0x000fe200000e0000 */
        /* <DEDUP_REMOVED lines=55> */
[----:B------:R-:W-:Y:S02]  /*14000*/  R2UR UR6, R6 ;  /* 0x00000000060672ca */ /* 0x000fe400000e0000 */
[----:B------:R-:W-:Y:S01]  /*14010*/  R2UR UR7, R7 ;  /* 0x00000000070772ca */ /* 0x000fe200000e0000 */
[----:B------:R-:W-:Y:S01]  /*14020*/  IMAD.MOV.U32 R7, RZ, RZ, 0x40000040 ;  /* 0x40000040ff077424 */ /* 0x000fe200078e00ff */
[----:B------:R-:W-:Y:S02]  /*14030*/  IADD3 R6, R4, 0x484, RZ ;  /* 0x0000048404067810 */ /* 0x000fe40007ffe0ff */
[----:B------:R-:W-:Y:S02]  /*14040*/  UMOV UR24, UR4 ;  /* 0x0000000400187c82 */ /* 0x000fe40008000000 */
[----:B------:R-:W-:-:S05]  /*14050*/  IMAD.U32 R12, RZ, RZ, UR24 ;  /* 0x00000018ff0c7e24 */ /* 0x000fca000f8e00ff */
[----:B------:R1:W-:Y:S01]  /*14060*/  STL.64 [R1], R12 ;  /* 0x0000000c01007387 */ /* 0x0003e20000100a00 */
        /* <DEDUP_REMOVED lines=256> */
[----:B------:R-:W2:Y:S01]  /*15070*/  @P2 LDC R9, c[0x0][0x450] ;  /* 0x00011400ff092b82 */ /* 0x000ea20000000800 */
        /* <DEDUP_REMOVED lines=36> */
[----:B------:R-:W-:-:S05]  /*152c0*/  IADD3 R10, R227, R223, RZ ;  /* 0x000000dfe30a7210 */ /* 0x000fca0007ffe0ff */
[----:B0-----:R-:W-:-:S05]  /*152d0*/  @P2 IMAD.HI.U32 R0, R10, R5, RZ ;  /* 0x000000050a002227 */ /* 0x001fca00078e00ff */
[----:B--2---:R-:W-:Y:S01]  /*152e0*/  @P2 SHF.R.U32.HI R10, RZ, R9, R0 ;  /* 0x00000009ff0a2219 */ /* 0x004fe20000011600 */
[----:B------:R-:W-:-:S04]  /*152f0*/  IMAD R0, R2, -0x70, RZ ;  /* 0xffffff9002007824 */ /* 0x000fc800078e02ff */
[----:B------:R-:W0:Y:S01]  /*15300*/  SHFL.IDX PT, R9, R10, 0x1, 0x1c1f ;  /* 0x003c1f000a097f89 */ /* 0x000e2200000e0000 */
[----:B------:R-:W-:-:S04]  /*15310*/  IADD3 R5, -R225, 0x71, R0 ;  /* 0x00000071e1057810 */ /* 0x000fc80007ffe100 */
[----:B------:R-:W-:Y:S01]  /*15320*/  IADD3 R81, -R224, R5, R226 ;  /* 0x00000005e0517210 */ /* 0x000fe20007ffe1e2 */
[----:B------:R-:W-:Y:S01]  /*15330*/  IMAD.MOV.U32 R5, RZ, RZ, 0x40000040 ;  /* 0x40000040ff057424 */ /* 0x000fe200078e00ff */
        /* <DEDUP_REMOVED lines=39> */
[----:B------:R-:W-:Y:S01]  /*155b0*/  IMAD R6, R2, -0x70, R226 ;  /* 0xffffff9002067824 */ /* 0x000fe200078e02e2 */
[----:B------:R-:W-:-:S04]  /*155c0*/  MOV R7, 0x40000040 ;  /* 0x4000004000077802 */ /* 0x000fc80000000f00 */
[----:B-1----:R-:W-:Y:S01]  /*155d0*/  IADD3 R12, -R225, 0x70, R6 ;  /* 0x00000070e10c7810 */ /* 0x002fe20007ffe106 */
[C---:B------:R-:W-:Y:S01]  /*155e0*/  VIADD R6, R4.reuse, 0x906 ;  /* 0x0000090604067836 */ /* 0x040fe20000000000 */
[----:B------:R-:W-:Y:S01]  /*155f0*/  R2UR UR11, R7 ;  /* 0x00000000070b72ca */ /* 0x000fe200000e0000 */
[----:B------:R-:W-:Y:S01]  /*15600*/  VIADD R4, R4, 0xa06 ;  /* 0x00000a0604047836 */ /* 0x000fe20000000000 */
[----:B0-----:R-:W-:Y:S01]  /*15610*/  VIADDMNMX R0, R9, R81, R12, PT ;  /* 0x0000005109007246 */ /* 0x001fe2000380010c */
[----:B------:R-:W-:Y:S01]  /*15620*/  IMAD.MOV.U32 R9, RZ, RZ, 0x40000040 ;  /* 0x40000040ff097424 */ /* 0x000fe200078e00ff */
[----:B------:R-:W-:Y:S02]  /*15630*/  R2UR UR10, R6 ;  /* 0x00000000060a72ca */ /* 0x000fe400000e0000 */
[C---:B------:R-:W-:Y:S02]  /*15640*/  ISETP.GT.AND P3, PT, R0.reuse, RZ, PT ;  /* 0x000000ff0000720c */ /* 0x040fe40003f64270 */
[----:B------:R-:W-:-:S02]  /*15650*/  ISETP.GT.AND P4, PT, R0, 0x1, PT ;  /* 0x000000010000780c */ /* 0x000fc40003f84270 */
[----:B------:R-:W-:Y:S02]  /*15660*/  ISETP.GT.AND P5, PT, R0, 0x8, PT ;  /* 0x000000080000780c */ /* 0x000fe40003fa4270 */
[----:B------:R-:W-:Y:S02]  /*15670*/  FSEL R83, R74, -INF , P3 ;  /* 0xff8000004a537808 */ /* 0x000fe40001800000 */
[----:B------:R-:W-:Y:S02]  /*15680*/  FSEL R95, R75, -INF , P4 ;  /* 0xff8000004b5f7808 */ /* 0x000fe40002000000 */
[----:B------:R-:W-:Y:S02]  /*15690*/  ISETP.GT.AND P3, PT, R0, 0x9, PT ;  /* 0x000000090000780c */ /* 0x000fe40003f64270 */
[----:B------:R-:W-:Y:S02]  /*156a0*/  FSEL R87, R78, -INF , P5 ;  /* 0xff8000004e577808 */ /* 0x000fe40002800000 */
[----:B------:R-:W-:-:S02]  /*156b0*/  FMNMX.FTZ R6, R83, R95, !PT ;  /* 0x0000005f53067209 */ /* 0x000fc40007810000 */
[C---:B------:R-:W-:Y:S02]  /*156c0*/  ISETP.GT.AND P4, PT, R0.reuse, 0x10, PT ;  /* 0x000000100000780c */ /* 0x040fe40003f84270 */
[----:B------:R-:W-:Y:S02]  /*156d0*/  FSEL R91, R79, -INF , P3 ;  /* 0xff8000004f5b7808 */ /* 0x000fe40001800000 */
[----:B------:R-:W-:Y:S02]  /*156e0*/  FMNMX.FTZ R6, R87, R6, !PT ;  /* 0x0000000657067209 */ /* 0x000fe40007810000 */
[----:B------:R-:W-:Y:S02]  /*156f0*/  ISETP.GT.AND P3, PT, R0, 0x11, PT ;  /* 0x000000110000780c */ /* 0x000fe40003f64270 */
[----:B------:R-:W-:Y:S02]  /*15700*/  FSEL R93, R66, -INF , P4 ;  /* 0xff800000425d7808 */ /* 0x000fe40002000000 */
[----:B------:R-:W-:-:S02]  /*15710*/  FMNMX.FTZ R6, R91, R6, !PT ;  /* 0x000000065b067209 */ /* 0x000fc40007810000 */
[C---:B------:R-:W-:Y:S02]  /*15720*/  ISETP.GT.AND P4, PT, R0.reuse, 0x18, PT ;  /* 0x000000180000780c */ /* 0x040fe40003f84270 */
[----:B------:R-:W-:Y:S02]  /*15730*/  FSEL R89, R67, -INF , P3 ;  /* 0xff80000043597808 */ /* 0x000fe40001800000 */
[----:B------:R-:W-:Y:S01]  /*15740*/  FMNMX.FTZ R6, R93, R6, !PT ;  /* 0x000000065d067209 */ /* 0x000fe20007810000 */
[----:B------:R-:W-:Y:S02]  /*15750*/  WARPGROUP.DEPBAR.LE gsb0, 0x0 ;  /* 0x00008000000079c5 */ /* 0x000fe40000010000 */
[----:B------:R-:W-:Y:S01]  /*15760*/  WARPGROUP.ARRIVE ;  /* 0x00000000000079c5 */ /* 0x000fe20000000000 */
[----:B------:R-:W-:Y:S02]  /*15770*/  ISETP.GT.AND P3, PT, R0, 0x19, PT ;  /* 0x000000190000780c */ /* 0x000fe40003f64270 */
[----:B------:R-:W-:-:S02]  /*15780*/  FSEL R85, R70, -INF , P4 ;  /* 0xff80000046557808 */ /* 0x000fc40002000000 */
[----:B------:R-:W-:Y:S01]  /*15790*/  FMNMX.FTZ R6, R89, R6, !PT ;  /* 0x0000000659067209 */ /* 0x000fe20007810000 */
[----:B------:R-:W-:Y:S01]  /*157a0*/  HGMMA.64x16x16.F32 R48, gdesc[UR4], R48, gsb0 ;  /* 0x00200000043079f0 */ /* 0x000fe20008000830 */
[----:B------:R-:W-:Y:S01]  /*157b0*/  R2UR UR6, R8 ;  /* 0x00000000080672ca */ /* 0x000fe200000e0000 */
[----:B------:R-:W-:Y:S01]  /*157c0*/  UMOV UR4, UR36 ;  /* 0x0000002400047c82 */ /* 0x000fe20008000000 */
[----:B------:R-:W-:Y:S01]  /*157d0*/  R2UR UR7, R9 ;  /* 0x00000000090772ca */ /* 0x000fe200000e0000 */
[----:B------:R-:W-:Y:S01]  /*157e0*/  UMOV UR5, UR37 ;  /* 0x0000002500057c82 */ /* 0x000fe20008000000 */
        /* <DEDUP_REMOVED lines=24> */
[C---:B------:R-:W-:Y:S02]  /*15970*/  ISETP.GT.AND P3, PT, R0.reuse, 0x39, PT ;  /* 0x000000390000780c */ /* 0x040fe40003f64270 */
[----:B------:R-:W-:Y:S02]  /*15980*/  FMNMX.FTZ R6, R51, R6, !PT ;  /* 0x0000000633067209 */ /* 0x000fe40007810000 */
[----:B------:R-:W-:Y:S02]  /*15990*/  FSEL R55, R55, -INF , P3 ;  /* 0xff80000037377808 */ /* 0x000fe40001800000 */
[----:B------:R-:W-:Y:S01]  /*159a0*/  ISETP.GT.AND P3, PT, R0, 0x41, PT ;  /* 0x000000410000780c */ /* 0x000fe20003f64270 */
[----:B------:R-:W-:Y:S02]  /*159b0*/  WARPGROUP.DEPBAR.LE gsb0, 0x0 ;  /* 0x00008000000079c5 */ /* 0x000fe40000010000 */
[----:B------:R-:W-:Y:S01]  /*159c0*/  WARPGROUP.ARRIVE ;  /* 0x00000000000079c5 */ /* 0x000fe20000000000 */
[----:B------:R-:W-:-:S02]  /*159d0*/  FSEL R59, R43, -INF , P3 ;  /* 0xff8000002b3b7808 */ /* 0x000fc40001800000 */
[----:B------:R-:W-:-:S03]  /*159e0*/  ISETP.GT.AND P3, PT, R0, 0x49, PT ;  /* 0x000000490000780c */ /* 0x000fc60003f64270 */
[----:B------:R-:W-:Y:S01]  /*159f0*/  HGMMA.64x16x16.F32 R32, gdesc[UR4], R32, gsb0 ;  /* 0x00200000042079f0 */ /* 0x000fe20008000820 */
[----:B------:R-:W-:Y:S01]  /*15a00*/  R2UR UR6, R4 ;  /* 0x00000000040672ca */ /* 0x000fe200000e0000 */
[----:B------:R-:W-:Y:S01]  /*15a10*/  UMOV UR4, UR36 ;  /* 0x0000002400047c82 */ /* 0x000fe20008000000 */
[----:B------:R-:W-:Y:S01]  /*15a20*/  R2UR UR7, R5 ;  /* 0x00000000050772ca */ /* 0x000fe200000e0000 */
[----:B------:R-:W-:Y:S01]  /*15a30*/  UMOV UR5, UR37 ;  /* 0x0000002500057c82 */ /* 0x000fe20008000000 */
[----:B------:R-:W-:Y:S02]  /*15a40*/  FSEL R5, R54, -INF , P4 ;  /* 0xff80000036057808 */ /* 0x000fe40002000000 */
[----:B------:R-:W-:Y:S02]  /*15a50*/  ISETP.GT.AND P4, PT, R0, 0x40, PT ;  /* 0x000000400000780c */ /* 0x000fe40003f84270 */
[----:B------:R-:W-:Y:S02]  /*15a60*/  FMNMX.FTZ R6, R5, R6, !PT ;  /* 0x0000000605067209 */ /* 0x000fe40007810000 */
[----:B------:R-:W-:-:S02]  /*15a70*/  FSEL R9, R42, -INF , P4 ;  /* 0xff8000002a097808 */ /* 0x000fc40002000000 */
[----:B------:R-:W-:Y:S02]  /*15a80*/  FMNMX.FTZ R6, R55, R6, !PT ;  /* 0x0000000637067209 */ /* 0x000fe40007810000 */
[----:B------:R-:W-:Y:S02]  /*15a90*/  ISETP.GT.AND P4, PT, R0, 0x48, PT ;  /* 0x000000480000780c */ /* 0x000fe40003f84270 */
[----:B------:R-:W-:Y:S02]  /*15aa0*/  FMNMX.FTZ R6, R9, R6, !PT ;  /* 0x0000000609067209 */ /* 0x000fe40007810000 */
[----:B------:R-:W-:Y:S02]  /*15ab0*/  FSEL R21, R46, -INF , P4 ;  /* 0xff8000002e157808 */ /* 0x000fe40002000000 */
[----:B------:R-:W-:Y:S01]  /*15ac0*/  FMNMX.FTZ R6, R59, R6, !PT ;  /* 0x000000063b067209 */ /* 0x000fe20007810000 */
[----:B------:R-:W0:Y:S01]  /*15ad0*/  @P2 LDC R46, c[0x0][0x450] ;  /* 0x00011400ff2e2b82 */ /* 0x000e220000000800 */
[----:B------:R-:W-:-:S02]  /*15ae0*/  ISETP.GT.AND P4, PT, R0, 0x50, PT ;  /* 0x000000500000780c */ /* 0x000fc40003f84270 */
[----:B------:R-:W-:Y:S02]  /*15af0*/  FSEL R47, R47, -INF , P3 ;  /* 0xff8000002f2f7808 */ /* 0x000fe40001800000 */
[----:B------:R-:W-:Y:S02]  /*15b00*/  FMNMX.FTZ R6, R21, R6, !PT ;  /* 0x0000000615067209 */ /* 0x000fe40007810000 */
[----:B------:R-:W-:Y:S02]  /*15b10*/  ISETP.GT.AND P3, PT, R0, 0x51, PT ;  /* 0x000000510000780c */ /* 0x000fe40003f64270 */
[----:B------:R-:W-:Y:S01]  /*15b20*/  FMNMX.FTZ R6, R47, R6, !PT ;  /* 0x000000062f067209 */ /* 0x000fe20007810000 */
[----:B------:R-:W-:Y:S02]  /*15b30*/  WARPGROUP.DEPBAR.LE gsb0, 0x0 ;  /* 0x00008000000079c5 */ /* 0x000fe40000010000 */
[----:B------:R-:W-:Y:S01]  /*15b40*/  WARPGROUP.ARRIVE ;  /* 0x00000000000079c5 */ /* 0x000fe20000000000 */
[----:B------:R-:W-:-:S02]  /*15b50*/  FSEL R43, R34, -INF , P4 ;  /* 0xff800000222b7808 */ /* 0x000fc40002000000 */
[C---:B------:R-:W-:Y:S01]  /*15b60*/  ISETP.GT.AND P4, PT, R0.reuse, 0x58, PT ;  /* 0x000000580000780c */ /* 0x040fe20003f84270 */
[----:B------:R-:W1:Y:S01]  /*15b70*/  SHFL.IDX PT, R34, R10, RZ, 0x1c1f ;  /* 0x001c1fff0a227589 */ /* 0x000e6200000e0000 */
[----:B------:R-:W-:Y:S01]  /*15b80*/  FSEL R35, R35, -INF , P3 ;  /* 0xff80000023237808 */ /* 0x000fe20001800000 */
[----:B------:R-:W-:Y:S01]  /*15b90*/  HGMMA.64x16x16.F32 R24, gdesc[UR4], R24, gsb0 ;  /* 0x00200000041879f0 */ /* 0x000fe20008000818 */
[----:B------:R-:W-:Y:S01]  /*15ba0*/  FMNMX.FTZ R6, R43, R6, !PT ;  /* 0x000000062b067209 */ /* 0x000fe20007810000 */
[----:B------:R-:W-:Y:S01]  /*15bb0*/  ULDC UR4, c[0x0][0x988] ;  /* 0x0002620000047ab9 */ /* 0x000fe20000000800 */
[----:B------:R-:W-:Y:S02]  /*15bc0*/  ISETP.GT.AND P3, PT, R0, 0x59, PT ;  /* 0x000000590000780c */ /* 0x000fe40003f64270 */
[----:B------:R-:W-:Y:S02]  /*15bd0*/  FSEL R13, R38, -INF , P4 ;  /* 0xff800000260d7808 */ /* 0x000fe40002000000 */
[----:B------:R-:W-:-:S02]  /*15be0*/  FMNMX.FTZ R6, R35, R6, !PT ;  /* 0x0000000623067209 */ /* 0x000fc40007810000 */
[C---:B------:R-:W-:Y:S02]  /*15bf0*/  ISETP.GT.AND P4, PT, R0.reuse, 0x60, PT ;  /* 0x000000600000780c */ /* 0x040fe40003f84270 */
[----:B------:R-:W-:Y:S02]  /*15c00*/  FSEL R39, R39, -INF , P3 ;  /* 0xff80000027277808 */ /* 0x000fe40001800000 */
[----:B------:R-:W-:Y:S02]  /*15c10*/  FMNMX.FTZ R6, R13, R6, !PT ;  /* 0x000000060d067209 */ /* 0x000fe40007810000 */
[----:B------:R-:W-:Y:S02]  /*15c20*/  ISETP.GT.AND P3, PT, R0, 0x61, PT ;  /* 0x000000610000780c */ /* 0x000fe40003f64270 */
[----:B------:R-:W-:Y:S02]  /*15c30*/  FMNMX.FTZ R6, R39, R6, !PT ;  /* 0x0000000627067209 */ /* 0x000fe40007810000 */
[----:B-1----:R-:W-:-:S04]  /*15c40*/  VIADDMNMX R34, R34, R81, R12, PT ;  /* 0x0000005122227246 */ /* 0x002fc8000380010c */
[----:B------:R-:W-:Y:S01]  /*15c50*/  ISETP.GT.AND P5, PT, R34, 0x8, PT ;  /* 0x000000082200780c */ /* 0x000fe20003fa4270 */
[----:B------:R-:W-:Y:S02]  /*15c60*/  WARPGROUP.DEPBAR.LE gsb0, 0x0 ;  /* 0x00008000000079c5 */ /* 0x000fe40000010000 */
[----:B------:R-:W-:Y:S02]  /*15c70*/  FSEL R15, R26, -INF , P4 ;  /* 0xff8000001a0f7808 */ /* 0x000fe40002000000 */
[C---:B------:R-:W-:Y:S02]  /*15c80*/  ISETP.GT.AND P4, PT, R0.reuse, 0x68, PT ;  /* 0x000000680000780c */ /* 0x040fe40003f84270 */
[----:B------:R-:W-:Y:S02]  /*15c90*/  FSEL R27, R27, -INF , P3 ;  /* 0xff8000001b1b7808 */ /* 0x000fe40001800000 */
[----:B------:R-:W-:Y:S02]  /*15ca0*/  FMNMX.FTZ R6, R15, R6, !PT ;  /* 0x000000060f067209 */ /* 0x000fe40007810000 */
[----:B------:R-:W-:Y:S01]  /*15cb0*/  ISETP.GT.AND P3, PT, R0, 0x69, PT ;  /* 0x000000690000780c */ /* 0x000fe20003f64270 */
[----:B------:R-:W-:Y:S01]  /*15cc0*/  IMAD.U32 R0, RZ, RZ, UR4 ;  /* 0x00000004ff007e24 */ /* 0x000fe2000f8e00ff */
[----:B------:R-:W-:-:S02]  /*15cd0*/  FSEL R11, R30, -INF , P4 ;  /* 0xff8000001e0b7808 */ /* 0x000fc40002000000 */
[----:B------:R-:W-:Y:S02]  /*15ce0*/  FMNMX.FTZ R6, R27, R6, !PT ;  /* 0x000000061b067209 */ /* 0x000fe40007810000 */
[----:B------:R-:W-:Y:S02]  /*15cf0*/  FSEL R31, R31, -INF , P3 ;  /* 0xff8000001f1f7808 */ /* 0x000fe40001800000 */
[----:B------:R-:W-:Y:S02]  /*15d00*/  FMNMX.FTZ R6, R11, R6, !PT ;  /* 0x000000060b067209 */ /* 0x000fe40007810000 */
[----:B------:R-:W-:Y:S02]  /*15d10*/  ISETP.GT.AND P4, PT, R34, 0x1, PT ;  /* 0x000000012200780c */ /* 0x000fe40003f84270 */
[----:B------:R-:W-:-:S05]  /*15d20*/  FMNMX.FTZ R6, R31, R6, !PT ;  /* 0x000000061f067209 */ /* 0x000fca0007810000 */
[----:B------:R-:W1:Y:S02]  /*15d30*/  SHFL.BFLY PT, R97, R6, 0x2, 0x1f ;  /* 0x0c401f0006617f89 */ /* 0x000e6400000e0000 */
[----:B-1----:R-:W-:Y:S02]  /*15d40*/  FMNMX.FTZ R97, R6, R97, !PT ;  /* 0x0000006106617209 */ /* 0x002fe40007810000 */
[----:B------:R-:W-:Y:S02]  /*15d50*/  FSEL R6, R73, -INF , P4 ;  /* 0xff80000049067808 */ /* 0x000fe40002000000 */
[----:B------:R-:W-:Y:S01]  /*15d60*/  FSEL R73, R76, -INF , P5 ;  /* 0xff8000004c497808 */ /* 0x000fe20002800000 */
[----:B------:R-:W1:Y:S01]  /*15d70*/  SHFL.BFLY PT, R4, R97, 0x1, 0x1f ;  /* 0x0c201f0061047f89 */ /* 0x000e6200000e0000 */
        /* <DEDUP_REMOVED lines=8> */
[----:B-1----:R-:W-:Y:S02]  /*15e00*/  FMNMX.FTZ R4, R97, R4, !PT ;  /* 0x0000000461047209 */ /* 0x002fe40007810000 */
[----:B------:R-:W-:Y:S02]  /*15e10*/  CS2R R96, SRZ ;  /* 0x0000000000607805 */ /* 0x000fe4000001ff00 */
[----:B------:R-:W-:Y:S02]  /*15e20*/  ISETP.GT.AND P4, PT, R34, 0x31, PT ;  /* 0x000000312200780c */ /* 0x000fe40003f84270 */
[C---:B------:R-:W-:Y:S01]  /*15e30*/  FSETP.NEU.FTZ.AND P3, PT, R4.reuse, -INF , PT ;  /* 0xff8000000400780b */ /* 0x040fe20003f7d000 */
[----:B------:R-:W-:Y:S01]  /*15e40*/  FMUL.FTZ R14, R4, R0 ;  /* 0x00000000040e7220 */ /* 0x000fe20000410000 */
[----:B------:R-:W-:-:S02]  /*15e50*/  FSEL R49, R49, -INF , P4 ;  /* 0xff80000031317808 */ /* 0x000fc40002000000 */
[----:B------:R-:W-:Y:S02]  /*15e60*/  ISETP.GT.AND P4, PT, R34, 0x39, PT ;  /* 0x000000392200780c */ /* 0x000fe40003f84270 */
[----:B------:R-:W-:Y:S02]  /*15e70*/  FSEL R14, R14, RZ, P3 ;  /* 0x000000ff0e0e7208 */ /* 0x000fe40001800000 */
[----:B------:R-:W-:Y:S02]  /*15e80*/  ISETP.GT.AND P3, PT, R34, RZ, PT ;  /* 0x000000ff2200720c */ /* 0x000fe40003f64270 */
[----:B------:R-:W-:Y:S01]  /*15e90*/  FSEL R53, R53, -INF , P4 ;  /* 0xff80000035357808 */ /* 0x000fe20002000000 */
[-CC-:B------:R-:W-:Y:S01]  /*15ea0*/  FFMA.FTZ R201, R83, R0.reuse, -R14.reuse ;  /* 0x0000000053c97223 */ /* 0x180fe2000001080e */
[----:B------:R-:W-:Y:S01]  /*15eb0*/  FSEL R81, R72, -INF , P3 ;  /* 0xff80000048517808 */ /* 0x000fe20001800000 */
[-CC-:B------:R-:W-:Y:S01]  /*15ec0*/  FFMA.FTZ R203, R87, R0.reuse, -R14.reuse ;  /* 0x0000000057cb7223 */ /* 0x180fe2000001080e */
[C---:B------:R-:W-:Y:S01]  /*15ed0*/  ISETP.GT.AND P3, PT, R34.reuse, 0x9, PT ;  /* 0x000000092200780c */ /* 0x040fe20003f64270 */
[--C-:B------:R-:W-:Y:S01]  /*15ee0*/  FFMA.FTZ R20, R91, R0, -R14.reuse ;  /* 0x000000005b147223 */ /* 0x100fe2000001080e */
[----:B------:R-:W-:Y:S01]  /*15ef0*/  FMNMX.FTZ R10, R81, R6, !PT ;  /* 0x00000006510a7209 */ /* 0x000fe20007810000 */
[-CC-:B------:R-:W-:Y:S01]  /*15f00*/  FFMA.FTZ R197, R93, R0.reuse, -R14.reuse ;  /* 0x000000005dc57223 */ /* 0x180fe2000001080e */
[----:B------:R-:W-:Y:S01]  /*15f10*/  FSEL R77, R77, -INF , P3 ;  /* 0xff8000004d4d7808 */ /* 0x000fe20001800000 */
        /* <DEDUP_REMOVED lines=16> */
[--C-:B------:R-:W-:Y:S01]  /*16020*/  FFMA.FTZ R189, R7, R0, -R14.reuse ;  /* 0x0000000007bd7223 */ /* 0x100fe2000001080e */
[----:B------:R-:W-:Y:S01]  /*16030*/  ISETP.GT.AND P3, PT, R34, 0x20, PT ;  /* 0x000000202200780c */ /* 0x000fe20003f64270 */
[----:B------:R1:W-:Y:S01]  /*16040*/  MUFU.EX2 R10, R20 ;  /* 0x00000014000a7308 */ /* 0x0003e20000000800 */
[----:B------:R-:W-:Y:S01]  /*16050*/  FMNMX.FTZ R12, R87, R12, !PT ;  /* 0x0000000c570c7209 */ /* 0x000fe20007810000 */
[-CC-:B------:R-:W-:Y:S01]  /*16060*/  FFMA.FTZ R185, R9, R0.reuse, -R14.reuse ;  /* 0x0000000009b97223 */ /* 0x180fe2000001080e */
[----:B------:R-:W-:Y:S01]  /*16070*/  FSEL R91, R56, -INF , P3 ;  /* 0xff800000385b7808 */ /* 0x000fe20001800000 */
[--C-:B------:R-:W-:Y:S01]  /*16080*/  FFMA.FTZ R179, R11, R0, -R14.reuse ;  /* 0x000000000bb37223 */ /* 0x100fe2000001080e */
[----:B------:R-:W-:Y:S01]  /*16090*/  FMNMX.FTZ R12, R69, R12, !PT ;  /* 0x0000000c450c7209 */ /* 0x000fe20007810000 */
[--C-:B------:R-:W-:Y:S01]  /*160a0*/  FFMA.FTZ R183, R13, R0, -R14.reuse ;  /* 0x000000000db77223 */ /* 0x100fe2000001080e */
[----:B------:R-:W-:Y:S01]  /*160b0*/  ISETP.GT.AND P3, PT, R34, 0x28, PT ;  /* 0x000000282200780c */ /* 0x000fe20003f64270 */
[----:B------:R-:W-:Y:S01]  /*160c0*/  MUFU.EX2 R201, R201 ;  /* 0x000000c900c97308 */ /* 0x000fe20000000800 */
[----:B------:R-:W-:Y:S01]  /*160d0*/  FMNMX.FTZ R12, R91, R12, !PT ;  /* 0x0000000c5b0c7209 */ /* 0x000fe20007810000 */
[-CC-:B------:R-:W-:Y:S01]  /*160e0*/  FFMA.FTZ R177, R15, R0.reuse, -R14.reuse ;  /* 0x000000000fb17223 */ /* 0x180fe2000001080e */
[----:B------:R-:W-:Y:S01]  /*160f0*/  FSEL R93, R60, -INF , P3 ;  /* 0xff8000003c5d7808 */ /* 0x000fe20001800000 */
[--C-:B------:R-:W-:Y:S01]  /*16100*/  FFMA.FTZ R187, R21, R0, -R14.reuse ;  /* 0x0000000015bb7223 */ /* 0x100fe2000001080e */
[----:B-1----:R-:W-:Y:S01]  /*16110*/  FMNMX.FTZ R20, R57, R12, !PT ;  /* 0x0000000c39147209 */ /* 0x002fe20007810000 */
[--C-:B------:R-:W-:Y:S01]  /*16120*/  FFMA.FTZ R27, R27, R0, -R14.reuse ;  /* 0x000000001b1b7223 */ /* 0x100fe2000001080e */
[----:B------:R-:W-:Y:S01]  /*16130*/  ISETP.GT.AND P3, PT, R34, 0x30, PT ;  /* 0x000000302200780c */ /* 0x000fe20003f64270 */
[----:B------:R1:W-:Y:S01]  /*16140*/  MUFU.EX2 R12, R26 ;  /* 0x0000001a000c7308 */ /* 0x0003e20000000800 */
[----:B------:R-:W-:Y:S01]  /*16150*/  FMNMX.FTZ R20, R93, R20, !PT ;  /* 0x000000145d147209 */ /* 0x000fe20007810000 */
[----:B------:R-:W-:Y:S01]  /*16160*/  FFMA.FTZ R181, R43, R0, -R14 ;  /* 0x000000002bb57223 */ /* 0x000fe2000001080e */
[----:B------:R-:W-:-:S02]  /*16170*/  FSEL R89, R48, -INF , P3 ;  /* 0xff80000030597808 */ /* 0x000fc40001800000 */
[----:B------:R-:W-:Y:S02]  /*16180*/  FMNMX.FTZ R20, R61, R20, !PT ;  /* 0x000000143d147209 */ /* 0x000fe40007810000 */
[----:B------:R-:W-:Y:S01]  /*16190*/  ISETP.GT.AND P3, PT, R34, 0x38, PT ;  /* 0x000000382200780c */ /* 0x000fe20003f64270 */
[----:B------:R-:W2:Y:S01]  /*161a0*/  MUFU.EX2 R8, R8 ;  /* 0x0000000800087308 */ /* 0x000ea20000000800 */
[----:B------:R-:W-:Y:S02]  /*161b0*/  FMNMX.FTZ R20, R89, R20, !PT ;  /* 0x0000001459147209 */ /* 0x000fe40007810000 */
[----:B------:R-:W-:Y:S02]  /*161c0*/  FSEL R85, R52, -INF , P3 ;  /* 0xff80000034557808 */ /* 0x000fe40001800000 */
[----:B-1----:R-:W-:Y:S02]  /*161d0*/  FMNMX.FTZ R26, R49, R20, !PT ;  /* 0x00000014311a7209 */ /* 0x002fe40007810000 */
[----:B------:R-:W-:Y:S01]  /*161e0*/  ISETP.GT.AND P3, PT, R34, 0x40, PT ;  /* 0x000000402200780c */ /* 0x000fe20003f64270 */
[----:B------:R1:W-:Y:S01]  /*161f0*/  MUFU.EX2 R20, R30 ;  /* 0x0000001e00147308 */ /* 0x0003e20000000800 */
[----:B------:R-:W-:-:S02]  /*16200*/  FMNMX.FTZ R26, R85, R26, !PT ;  /* 0x0000001a551a7209 */ /* 0x000fc40007810000 */
[----:B------:R-:W-:Y:S02]  /*16210*/  ISETP.GT.AND P4, PT, R34, 0x41, PT ;  /* 0x000000412200780c */ /* 0x000fe40003f84270 */
[----:B------:R-:W-:Y:S02]  /*16220*/  FSEL R79, R40, -INF , P3 ;  /* 0xff800000284f7808 */ /* 0x000fe40001800000 */
[----:B------:R-:W-:Y:S01]  /*16230*/  FMNMX.FTZ R26, R53, R26, !PT ;  /* 0x0000001a351a7209 */ /* 0x000fe20007810000 */
[----:B------:R-:W3:Y:S01]  /*16240*/  MUFU.EX2 R203, R203 ;  /* 0x000000cb00cb7308 */ /* 0x000ee20000000800 */
[----:B------:R-:W-:Y:S02]  /*16250*/  ISETP.GT.AND P3, PT, R34, 0x48, PT ;  /* 0x000000482200780c */ /* 0x000fe40003f64270 */
[----:B------:R-:W-:Y:S02]  /*16260*/  FSEL R75, R41, -INF , P4 ;  /* 0xff800000294b7808 */ /* 0x000fe40002000000 */
[----:B------:R-:W-:-:S02]  /*16270*/  FMNMX.FTZ R26, R79, R26, !PT ;  /* 0x0000001a4f1a7209 */ /* 0x000fc40007810000 */
[----:B------:R-:W-:Y:S01]  /*16280*/  ISETP.GT.AND P4, PT, R34, 0x49, PT ;  /* 0x000000492200780c */ /* 0x000fe20003f84270 */
[----:B------:R-:W4:Y:S01]  /*16290*/  MUFU.EX2 R197, R197 ;  /* 0x000000c500c57308 */ /* 0x000f220000000800 */
[----:B------:R-:W-:Y:S02]  /*162a0*/  FSEL R41, R44, -INF , P3 ;  /* 0xff8000002c297808 */ /* 0x000fe40001800000 */
[----:B-1----:R-:W-:Y:S01]  /*162b0*/  FMNMX.FTZ R30, R75, R26, !PT ;  /* 0x0000001a4b1e7209 */ /* 0x002fe20007810000 */
[----:B------:R-:W1:Y:S01]  /*162c0*/  @P2 LDC R44, c[0x0][0x44c] ;  /* 0x00011300ff2c2b82 */ /* 0x000e620000000800 */
[----:B------:R-:W-:Y:S02]  /*162d0*/  FSEL R45, R45, -INF , P4 ;  /* 0xff8000002d2d7808 */ /* 0x000fe40002000000 */
[----:B------:R-:W-:Y:S01]  /*162e0*/  ISETP.GT.AND P3, PT, R34, 0x50, PT ;  /* 0x000000502200780c */ /* 0x000fe20003f64270 */
[----:B------:R-:W4:Y:S01]  /*162f0*/  MUFU.EX2 R199, R199 ;  /* 0x000000c700c77308 */ /* 0x000f220000000800 */
[----:B------:R-:W-:-:S02]  /*16300*/  FMNMX.FTZ R30, R41, R30, !PT ;  /* 0x0000001e291e7209 */ /* 0x000fc40007810000 */
[----:B------:R-:W-:Y:S02]  /*16310*/  ISETP.GT.AND P4, PT, R34, 0x51, PT ;  /* 0x000000512200780c */ /* 0x000fe40003f84270 */
[----:B------:R-:W-:Y:S02]  /*16320*/  FSEL R71, R32, -INF , P3 ;  /* 0xff80000020477808 */ /* 0x000fe40001800000 */
[----:B------:R-:W-:Y:S01]  /*16330*/  FMNMX.FTZ R30, R45, R30, !PT ;  /* 0x0000001e2d1e7209 */ /* 0x000fe20007810000 */
[----:B------:R0:W-:Y:S01]  /*16340*/  MUFU.EX2 R26, R38 ;  /* 0x00000026001a7308 */ /* 0x0001e20000000800 */
[----:B------:R-:W-:Y:S02]  /*16350*/  ISETP.GT.AND P3, PT, R34, 0x58, PT ;  /* 0x000000582200780c */ /* 0x000fe40003f64270 */
[----:B------:R-:W-:Y:S02]  /*16360*/  FSEL R33, R33, -INF , P4 ;  /* 0xff80000021217808 */ /* 0x000fe40002000000 */
[----:B------:R-:W-:-:S02]  /*16370*/  FMNMX.FTZ R30, R71, R30, !PT ;  /* 0x0000001e471e7209 */ /* 0x000fc40007810000 */
[----:B------:R-:W-:Y:S01]  /*16380*/  ISETP.GT.AND P4, PT, R34, 0x59, PT ;  /* 0x000000592200780c */ /* 0x000fe20003f84270 */
[----:B------:R-:W-:Y:S01]  /*16390*/  MUFU.EX2 R193, R193 ;  /* 0x000000c100c17308 */ /* 0x000fe20000000800 */
[----:B------:R-:W-:Y:S01]  /*163a0*/  FSEL R67, R36, -INF , P3 ;  /* 0xff80000024437808 */ /* 0x000fe20001800000 */
[--C-:B------:R-:W-:Y:S01]  /*163b0*/  FFMA.FTZ R36, R63, R0, -R14.reuse ;  /* 0x000000003f247223 */ /* 0x100fe2000001080e */
[----:B------:R-:W-:Y:S01]  /*163c0*/  FMNMX.FTZ R32, R33, R30, !PT ;  /* 0x0000001e21207209 */ /* 0x000fe20007810000 */
[----:B0-----:R-:W-:Y:S01]  /*163d0*/  FFMA.FTZ R38, R39, R0, -R14 ;  /* 0x0000000027267223 */ /* 0x001fe2000001080e */
[----:B------:R-:W-:Y:S01]  /*163e0*/  FSEL R37, R37, -INF , P4 ;  /* 0xff80000025257808 */ /* 0x000fe20002000000 */
[----:B-1----:R-:W-:Y:S01]  /*163f0*/  @P2 IMAD.HI.U32 R39, R223, R44, RZ ;  /* 0x0000002cdf272227 */ /* 0x002fe200078e00ff */
[----:B------:R-:W-:Y:S01]  /*16400*/  ISETP.GT.AND P3, PT, R34, 0x60, PT ;  /* 0x000000602200780c */ /* 0x000fe20003f64270 */
[----:B------:R0:W-:Y:S01]  /*16410*/  MUFU.EX2 R30, R36 ;  /* 0x00000024001e7308 */ /* 0x0001e20000000800 */
[----:B------:R-:W-:-:S02]  /*16420*/  FMNMX.FTZ R32, R67, R32, !PT ;  /* 0x0000002043207209 */ /* 0x000fc40007810000 */
[----:B------:R-:W-:Y:S02]  /*16430*/  ISETP.GT.AND P4, PT, R34, 0x61, PT ;  /* 0x000000612200780c */ /* 0x000fe40003f84270 */
[----:B------:R-:W-:Y:S01]  /*16440*/  FSEL R63, R24, -INF , P3 ;  /* 0xff800000183f7808 */ /* 0x000fe20001800000 */
[----:B------:R-:W-:Y:S01]  /*16450*/  FFMA.FTZ R24, R51, R0, -R14 ;  /* 0x0000000033187223 */ /* 0x000fe2000001080e */
[----:B------:R-:W-:Y:S01]  /*16460*/  FMNMX.FTZ R32, R37, R32, !PT ;  /* 0x0000002025207209 */ /* 0x000fe20007810000 */
[----:B------:R-:W-:Y:S01]  /*16470*/  MUFU.EX2 R195, R195 ;  /* 0x000000c300c37308 */ /* 0x000fe20000000800 */
[----:B------:R-:W-:Y:S02]  /*16480*/  ISETP.GT.AND P3, PT, R34, 0x68, PT ;  /* 0x000000682200780c */ /* 0x000fe40003f64270 */
[----:B------:R-:W-:Y:S02]  /*16490*/  CS2R R50, SRZ ;  /* 0x0000000000327805 */ /* 0x000fe4000001ff00 */
[----:B------:R-:W-:-:S02]  /*164a0*/  FSEL R25, R25, -INF , P4 ;  /* 0xff80000019197808 */ /* 0x000fc40002000000 */
[----:B------:R-:W-:Y:S02]  /*164b0*/  FMNMX.FTZ R32, R63, R32, !PT ;  /* 0x000000203f207209 */ /* 0x000fe40007810000 */
[----:B------:R-:W-:Y:S01]  /*164c0*/  ISETP.GT.AND P4, PT, R34, 0x69, PT ;  /* 0x000000692200780c */ /* 0x000fe20003f84270 */
[--C-:B------:R-:W-:Y:S01]  /*164d0*/  FFMA.FTZ R34, R47, R0, -R14.reuse ;  /* 0x000000002f227223 */ /* 0x100fe2000001080e */
[----:B------:R-:W-:Y:S01]  /*164e0*/  FSEL R95, R28, -INF , P3 ;  /* 0xff8000001c5f7808 */ /* 0x000fe20001800000 */
[----:B------:R-:W-:Y:S01]  /*164f0*/  IMAD.MOV.U32 R47, RZ, RZ, R223 ;  /* 0x000000ffff2f7224 */ /* 0x000fe200078e00df */
[----:B------:R-:W-:Y:S01]  /*16500*/  FMNMX.FTZ R32, R25, R32, !PT ;  /* 0x0000002019207209 */ /* 0x000fe20007810000 */
[----:B------:R-:W-:Y:S01]  /*16510*/  MUFU.EX2 R189, R189 ;  /* 0x000000bd00bd7308 */ /* 0x000fe20000000800 */
[----:B------:R-:W-:Y:S01]  /*16520*/  FSEL R29, R29, -INF , P4 ;  /* 0xff8000001d1d7808 */ /* 0x000fe20002000000 */
[----:B------:R-:W-:Y:S01]  /*16530*/  FFMA.FTZ R28, R55, R0, -R14 ;  /* 0x00000000371c7223 */ /* 0x000fe2000001080e */
[----:B------:R-:W-:-:S02]  /*16540*/  FMNMX.FTZ R32, R95, R32, !PT ;  /* 0x000000205f207209 */ /* 0x000fc40007810000 */
[----:B------:R-:W-:Y:S02]  /*16550*/  CS2R R54, SRZ ;  /* 0x0000000000367805 */ /* 0x000fe4000001ff00 */
[----:B------:R-:W-:Y:S02]  /*16560*/  @P2 SHF.R.U32.HI R47, RZ, R46, R39 ;  /* 0x0000002eff2f2219 */ /* 0x000fe40000011627 */
[----:B------:R-:W-:Y:S01]  /*16570*/  FMNMX.FTZ R5, R29, R32, !PT ;  /* 0x000000201d057209 */ /* 0x000fe20007810000 */
[----:B------:R-:W-:Y:S01]  /*16580*/  MUFU.EX2 R24, R24 ;  /* 0x0000001800187308 */ /* 0x000fe20000000800 */
[--C-:B------:R-:W-:Y:S01]  /*16590*/  FFMA.FTZ R32, R59, R0, -R14.reuse ;  /* 0x000000003b207223 */ /* 0x100fe2000001080e */
[----:B------:R-:W-:Y:S02]  /*165a0*/  CS2R R58, SRZ ;  /* 0x00000000003a7805 */ /* 0x000fe4000001ff00 */
[----:B0-----:R-:W0:Y:S04]  /*165b0*/  SHFL.BFLY PT, R36, R5, 0x2, 0x1f ;  /* 0x0c401f0005247f89 */ /* 0x001e2800000e0000 */
        /* <DEDUP_REMOVED lines=13> */
[----:B------:R-:W-:Y:S02]  /*16690*/  FMUL.FTZ R42, R5, R0 ;  /* 0x00000000052a7220 */ /* 0x000fe40000410000 */
[----:B------:R0:W-:Y:S03]  /*166a0*/  MUFU.EX2 R40, R27 ;  /* 0x0000001b00287308 */ /* 0x0001e60000000800 */
[----:B------:R-:W-:-:S05]  /*166b0*/  FSEL R42, R42, RZ, P3 ;  /* 0x000000ff2a2a7208 */ /* 0x000fca0001800000 */
[-CC-:B------:R-:W-:Y:S01]  /*166c0*/  FFMA.FTZ R200, R81, R0.reuse, -R42.reuse ;  /* 0x0000000051c87223 */ /* 0x180fe2000001082a */
[-CC-:B------:R-:W-:Y:S01]  /*166d0*/  FFMA.FTZ R9, R6, R0.reuse, -R42.reuse ;  /* 0x0000000006097223 */ /* 0x180fe2000001082a */
[-C--:B------:R-:W-:Y:S01]  /*166e0*/  FFMA.FTZ R202, R73, R0.reuse, -R42 ;  /* 0x0000000049ca7223 */ /* 0x080fe2000001082a */
[----:B--2---:R-:W-:Y:S01]  /*166f0*/  FADD.FTZ R6, R201, R8 ;  /* 0x00000008c9067221 */ /* 0x004fe20000010000 */
[-CC-:B------:R-:W-:Y:S01]  /*16700*/  FFMA.FTZ R11, R77, R0.reuse, -R42.reuse ;  /* 0x000000004d0b7223 */ /* 0x180fe2000001082a */
[-C--:B------:R-:W-:Y:S01]  /*16710*/  FFMA.FTZ R196, R83, R0.reuse, -R42 ;  /* 0x0000000053c47223 */ /* 0x080fe2000001082a */
[----:B------:R-:W-:Y:S01]  /*16720*/  MUFU.EX2 R200, R200 ;  /* 0x000000c800c87308 */ /* 0x000fe20000000800 */
[----:B---3--:R-:W-:Y:S01]  /*16730*/  FADD.FTZ R7, R203, R6 ;  /* 0x00000006cb077221 */ /* 0x008fe20000010000 */
[-CC-:B------:R-:W-:Y:S01]  /*16740*/  FFMA.FTZ R13, R65, R0.reuse, -R42.reuse ;  /* 0x00000000410d7223 */ /* 0x180fe2000001082a */
[-CC-:B------:R-:W-:Y:S01]  /*16750*/  FFMA.FTZ R198, R87, R0.reuse, -R42.reuse ;  /* 0x0000000057c67223 */ /* 0x180fe2000001082a */
[-CC-:B------:R-:W-:Y:S01]  /*16760*/  FFMA.FTZ R15, R69, R0.reuse, -R42.reuse ;  /* 0x00000000450f7223 */ /* 0x180fe2000001082a */
[----:B------:R-:W-:Y:S01]  /*16770*/  FADD.FTZ R6, R10, R7 ;  /* 0x000000070a067221 */ /* 0x000fe20000010000 */
[-CC-:B------:R-:W-:Y:S01]  /*16780*/  FFMA.FTZ R192, R91, R0.reuse, -R42.reuse ;  /* 0x000000005bc07223 */ /* 0x180fe2000001082a */
[-C--:B------:R-:W-:Y:S01]  /*16790*/  FFMA.FTZ R21, R57, R0.reuse, -R42 ;  /* 0x0000000039157223 */ /* 0x080fe2000001082a */
[----:B------:R-:W1:Y:S01]  /*167a0*/  MUFU.EX2 R9, R9 ;  /* 0x0000000900097308 */ /* 0x000e620000000800 */
[----:B----4-:R-:W-:Y:S01]  /*167b0*/  FADD.FTZ R7, R197, R6 ;  /* 0x00000006c5077221 */ /* 0x010fe20000010000 */
[-CC-:B------:R-:W-:Y:S01]  /*167c0*/  FFMA.FTZ R194, R93, R0.reuse, -R42.reuse ;  /* 0x000000005dc27223 */ /* 0x180fe2000001082a */
[-CC-:B0-----:R-:W-:Y:S01]  /*167d0*/  FFMA.FTZ R27, R61, R0.reuse, -R42.reuse ;  /* 0x000000003d1b7223 */ /* 0x181fe2000001082a */
[-CC-:B------:R-:W-:Y:S01]  /*167e0*/  FFMA.FTZ R188, R89, R0.reuse, -R42.reuse ;  /* 0x0000000059bc7223 */ /* 0x180fe2000001082a */
[----:B------:R-:W-:Y:S01]  /*167f0*/  FADD.FTZ R6, R12, R7 ;  /* 0x000000070c067221 */ /* 0x000fe20000010000 */
[-CC-:B------:R-:W-:Y:S01]  /*16800*/  FFMA.FTZ R186, R41, R0.reuse, -R42.reuse ;  /* 0x0000000029ba7223 */ /* 0x180fe2000001082a */
[-C--:B------:R-:W-:Y:S01]  /*16810*/  FFMA.FTZ R31, R49, R0.reuse, -R42 ;  /* 0x00000000311f7223 */ /* 0x080fe2000001082a */
[----:B------:R-:W0:Y:S01]  /*16820*/  MUFU.EX2 R202, R202 ;  /* 0x000000ca00ca7308 */ /* 0x000e220000000800 */
[----:B------:R-:W-:Y:S01]  /*16830*/  FADD.FTZ R39, R199, R6 ;  /* 0x00000006c7277221 */ /* 0x000fe20000010000 */
[----:B------:R-:W-:Y:S01]  /*16840*/  @!P1 PRMT R6, RZ, 0x654, R3 ;  /* 0x00000654ff069816 */ /* 0x000fe20000000003 */
[-CC-:B------:R-:W-:Y:S01]  /*16850*/  FFMA.FTZ R190, R85, R0.reuse, -R42.reuse ;  /* 0x0000000055be7223 */ /* 0x180fe2000001082a */
[-CC-:B------:R-:W-:Y:S01]  /*16860*/  FFMA.FTZ R35, R53, R0.reuse, -R42.reuse ;  /* 0x0000000035237223 */ /* 0x180fe2000001082a */
[----:B------:R-:W-:Y:S01]  /*16870*/  FADD.FTZ R46, R20, R39 ;  /* 0x00000027142e7221 */ /* 0x000fe20000010000 */
[----:B------:R2:W-:Y:S01]  /*16880*/  @!P1 SYNCS.ARRIVE.TRANS64.RED.A1T0 RZ, [R6+URZ], RZ ;  /* 0x000000ff06ff99a7 */ /* 0x0005e2000810043f */
[-C--:B------:R-:W-:Y:S01]  /*16890*/  FFMA.FTZ R184, R79, R0.reuse, -R42 ;  /* 0x000000004fb87223 */ /* 0x080fe2000001082a */
[----:B------:R-:W3:Y:S01]  /*168a0*/  MUFU.EX2 R11, R11 ;  /* 0x0000000b000b7308 */ /* 0x000ee20000000800 */
[----:B-1----:R-:W-:Y:S01]  /*168b0*/  FADD.FTZ R7, R200, R9 ;  /* 0x00000009c8077221 */ /* 0x002fe20000010000 */
[----:B------:R-:W-:Y:S01]  /*168c0*/  FADD.FTZ R43, R193, R46 ;  /* 0x0000002ec12b7221 */ /* 0x000fe20000010000 */
[-CC-:B------:R-:W-:Y:S01]  /*168d0*/  FFMA.FTZ R75, R75, R0.reuse, -R42.reuse ;  /* 0x000000004b4b7223 */ /* 0x180fe2000001082a */
[-CC-:B------:R-:W-:Y:S01]  /*168e0*/  FFMA.FTZ R45, R45, R0.reuse, -R42.reuse ;  /* 0x000000002d2d7223 */ /* 0x180fe2000001082a */
[----:B------:R-:W-:Y:S01]  /*168f0*/  FFMA.FTZ R71, R71, R0, -R42 ;  /* 0x0000000047477223 */ /* 0x000fe2000001082a */
[----:B------:R-:W-:Y:S01]  /*16900*/  FADD.FTZ R46, R26, R43 ;  /* 0x0000002b1a2e7221 */ /* 0x000fe20000010000 */
[----:B--2---:R-:W-:Y:S01]  /*16910*/  MOV R6, RZ ;  /* 0x000000ff00067202 */ /* 0x004fe20000000f00 */
[----:B------:R-:W1:Y:S01]  /*16920*/  MUFU.EX2 R196, R196 ;  /* 0x000000c400c47308 */ /* 0x000e620000000800 */
[----:B0-----:R-:W-:Y:S01]  /*16930*/  FADD.FTZ R44, R202, R7 ;  /* 0x00000007ca2c7221 */ /* 0x001fe20000010000 */
[----:B------:R-:W-:Y:S01]  /*16940*/  IADD3 R7, R47, R226, -R224 ;  /* 0x000000e22f077210 */ /* 0x000fe20007ffe8e0 */
[----:B------:R-:W-:Y:S01]  /*16950*/  FADD.FTZ R41, R195, R46 ;  /* 0x0000002ec3297221 */ /* 0x000fe20000010000 */
[-CC-:B------:R-:W-:Y:S01]  /*16960*/  FFMA.FTZ R33, R33, R0.reuse, -R42.reuse ;  /* 0x0000000021217223 */ /* 0x180fe2000001082a */
[-CC-:B------:R-:W-:Y:S01]  /*16970*/  FFMA.FTZ R67, R67, R0.reuse, -R42.reuse ;  /* 0x0000000043437223 */ /* 0x180fe2000001082a */
[----:B------:R-:W-:Y:S01]  /*16980*/  FFMA.FTZ R37, R37, R0, -R42 ;  /* 0x0000000025257223 */ /* 0x000fe2000001082a */
[----:B------:R-:W-:Y:S01]  /*16990*/  FADD.FTZ R46, R30, R41 ;  /* 0x000000291e2e7221 */ /* 0x000fe20000010000 */
[----:B------:R-:W0:Y:S01]  /*169a0*/  MUFU.EX2 R13, R13 ;  /* 0x0000000d000d7308 */ /* 0x000e220000000800 */
[----:B---3--:R-:W-:Y:S01]  /*169b0*/  FADD.FTZ R39, R11, R44 ;  /* 0x0000002c0b277221 */ /* 0x008fe20000010000 */
[----:B------:R-:W-:-:S04]  /*169c0*/  IMAD.HI R221, R7, -0x6db6db6d, R6 ;  /* 0x9249249307dd7827 */ /* 0x000fc800078e0206 */
[----:B------:R-:W-:Y:S01]  /*169d0*/  FADD.FTZ R41, R189, R46 ;  /* 0x0000002ebd297221 */ /* 0x000fe20000010000 */
[-CC-:B------:R-:W-:Y:S01]  /*169e0*/  FFMA.FTZ R63, R63, R0.reuse, -R42.reuse ;  /* 0x000000003f3f7223 */ /* 0x180fe2000001082a */
[-CC-:B------:R-:W-:Y:S01]  /*169f0*/  FFMA.FTZ R25, R25, R0.reuse, -R42.reuse ;  /* 0x0000000019197223 */ /* 0x180fe2000001082a */
[-CC-:B------:R-:W-:Y:S01]  /*16a00*/  FFMA.FTZ R95, R95, R0.reuse, -R42.reuse ;  /* 0x000000005f5f7223 */ /* 0x180fe2000001082a */
[----:B------:R-:W-:Y:S01]  /*16a10*/  FFMA.FTZ R29, R29, R0, -R42 ;  /* 0x000000001d1d7223 */ /* 0x000fe2000001082a */
[----:B------:R-:W2:Y:S01]  /*16a20*/  MUFU.EX2 R198, R198 ;  /* 0x000000c600c67308 */ /* 0x000ea20000000800 */
[----:B-1----:R-:W-:Y:S01]  /*16a30*/  FADD.FTZ R44, R196, R39 ;  /* 0x00000027c42c7221 */ /* 0x002fe20000010000 */
[----:B------:R-:W-:Y:S02]  /*16a40*/  F2FP.F16.F32.PACK_AB R201, R8, R201 ;  /* 0x000000c908c9723e */ /* 0x000fe400000000ff */
[----:B------:R-:W-:Y:S02]  /*16a50*/  CS2R R92, SRZ ;  /* 0x00000000005c7805 */ /* 0x000fe4000001ff00 */
[----:B------:R-:W-:Y:S01]  /*16a60*/  F2FP.F16.F32.PACK_AB R203, R10, R203 ;  /* 0x000000cb0acb723e */ /* 0x000fe200000000ff */
[----:B------:R-:W-:Y:S01]  /*16a70*/  VIADD R10, R2, 0xfffffffe ;  /* 0xfffffffe020a7836 */ /* 0x000fe20000000000 */
[----:B------:R-:W-:Y:S01]  /*16a80*/  F2FP.F16.F32.PACK_AB R200, R9, R200 ;  /* 0x000000c809c8723e */ /* 0x000fe200000000ff */
[----:B------:R-:W-:Y:S01]  /*16a90*/  IMAD.MOV.U32 R2, RZ, RZ, 0x3f800000 ;  /* 0x3f800000ff027424 */ /* 0x000fe200078e00ff */
[----:B------:R-:W1:Y:S01]  /*16aa0*/  MUFU.EX2 R15, R15 ;  /* 0x0000000f000f7308 */ /* 0x000e620000000800 */
[----:B0-----:R-:W-:Y:S01]  /*16ab0*/  FADD.FTZ R39, R13, R44 ;  /* 0x0000002c0d277221 */ /* 0x001fe20000010000 */
[----:B------:R-:W-:-:S02]  /*16ac0*/  F2FP.F16.F32.PACK_AB R193, R26, R193 ;  /* 0x000000c11ac1723e */ /* 0x000fc400000000ff */
[----:B------:R-:W-:Y:S02]  /*16ad0*/  CS2R R90, SRZ ;  /* 0x00000000005a7805 */ /* 0x000fe4000001ff00 */
[----:B------:R-:W-:Y:S02]  /*16ae0*/  F2FP.F16.F32.PACK_AB R195, R30, R195 ;  /* 0x000000c31ec3723e */ /* 0x000fe400000000ff */
[----:B------:R-:W-:Y:S02]  /*16af0*/  CS2R R88, SRZ ;  /* 0x0000000000587805 */ /* 0x000fe4000001ff00 */
[----:B------:R-:W-:Y:S02]  /*16b00*/  F2FP.F16.F32.PACK_AB R189, R24, R189 ;  /* 0x000000bd18bd723e */ /* 0x000fe400000000ff */
[----:B------:R-:W-:Y:S01]  /*16b10*/  CS2R R86, SRZ ;  /* 0x0000000000567805 */ /* 0x000fe2000001ff00 */
[----:B------:R-:W0:Y:S01]  /*16b20*/  MUFU.EX2 R192, R192 ;  /* 0x000000c000c07308 */ /* 0x000e220000000800 */
[----:B--2---:R-:W-:Y:S01]  /*16b30*/  FADD.FTZ R44, R198, R39 ;  /* 0x00000027c62c7221 */ /* 0x004fe20000010000 */
[----:B------:R-:W-:-:S02]  /*16b40*/  F2FP.F16.F32.PACK_AB R197, R12, R197 ;  /* 0x000000c50cc5723e */ /* 0x000fc400000000ff */
[----:B------:R-:W-:Y:S02]  /*16b50*/  CS2R R84, SRZ ;  /* 0x0000000000547805 */ /* 0x000fe4000001ff00 */
[----:B------:R-:W-:Y:S02]  /*16b60*/  F2FP.F16.F32.PACK_AB R199, R20, R199 ;  /* 0x000000c714c7723e */ /* 0x000fe400000000ff */
[----:B------:R-:W-:Y:S02]  /*16b70*/  CS2R R82, SRZ ;  /* 0x0000000000527805 */ /* 0x000fe4000001ff00 */
[----:B------:R-:W-:Y:S02]  /*16b80*/  F2FP.F16.F32.PACK_AB R202, R11, R202 ;  /* 0x000000ca0bca723e */ /* 0x000fe400000000ff */
[----:B------:R-:W-:Y:S01]  /*16b90*/  CS2R R80, SRZ ;  /* 0x0000000000507805 */ /* 0x000fe2000001ff00 */
[----:B------:R-:W2:Y:S01]  /*16ba0*/  MUFU.EX2 R21, R21 ;  /* 0x0000001500157308 */ /* 0x000ea20000000800 */
[----:B-1----:R-:W-:Y:S01]  /*16bb0*/  FADD.FTZ R39, R15, R44 ;  /* 0x0000002c0f277221 */ /* 0x002fe20000010000 */
[----:B------:R-:W-:Y:S01]  /*16bc0*/  FADD.FTZ R44, R24, R41 ;  /* 0x00000029182c7221 */ /* 0x000fe20000010000 */
[----:B------:R-:W-:-:S02]  /*16bd0*/  F2FP.F16.F32.PACK_AB R196, R13, R196 ;  /* 0x000000c40dc4723e */ /* 0x000fc400000000ff */
[----:B------:R-:W-:Y:S02]  /*16be0*/  CS2R R78, SRZ ;  /* 0x00000000004e7805 */ /* 0x000fe4000001ff00 */
[----:B------:R-:W-:Y:S01]  /*16bf0*/  F2FP.F16.F32.PACK_AB R198, R15, R198 ;  /* 0x000000c60fc6723e */ /* 0x000fe200000000ff */
[----:B------:R-:W-:Y:S01]  /*16c00*/  FADD.FTZ R41, R191, R44 ;  /* 0x0000002cbf297221 */ /* 0x000fe20000010000 */
[----:B------:R-:W-:Y:S01]  /*16c10*/  F2FP.F16.F32.PACK_AB R191, R28, R191 ;  /* 0x000000bf1cbf723e */ /* 0x000fe200000000ff */
[----:B------:R-:W1:Y:S01]  /*16c20*/  MUFU.EX2 R194, R194 ;  /* 0x000000c200c27308 */ /* 0x000e620000000800 */
[----:B0-----:R-:W-:Y:S01]  /*16c30*/  FADD.FTZ R6, R192, R39 ;  /* 0x00000027c0067221 */ /* 0x001fe20000010000 */
[----:B------:R-:W-:Y:S01]  /*16c40*/  FADD.FTZ R44, R28, R41 ;  /* 0x000000291c2c7221 */ /* 0x000fe20000010000 */
[----:B------:R-:W-:Y:S02]  /*16c50*/  CS2R R76, SRZ ;  /* 0x00000000004c7805 */ /* 0x000fe4000001ff00 */
[----:B------:R-:W-:-:S02]  /*16c60*/  CS2R R72, SRZ ;  /* 0x0000000000487805 */ /* 0x000fc4000001ff00 */
[----:B------:R-:W-:Y:S01]  /*16c70*/  CS2R R68, SRZ ;  /* 0x0000000000447805 */ /* 0x000fe2000001ff00 */
[----:B------:R-:W-:Y:S01]  /*16c80*/  FADD.FTZ R41, R185, R44 ;  /* 0x0000002cb9297221 */ /* 0x000fe20000010000 */
[----:B------:R-:W-:Y:S01]  /*16c90*/  SHF.R.U32.HI R44, RZ, 0x1f, R221 ;  /* 0x0000001fff2c7819 */ /* 0x000fe200000116dd */
[----:B------:R-:W0:Y:S01]  /*16ca0*/  MUFU.EX2 R27, R27 ;  /* 0x0000001b001b7308 */ /* 0x000e220000000800 */
[----:B--2---:R-:W-:Y:S01]  /*16cb0*/  FADD.FTZ R39, R21, R6 ;  /* 0x0000000615277221 */ /* 0x004fe20000010000 */
[C---:B------:R-:W-:Y:S01]  /*16cc0*/  FADD.FTZ R42, R32.reuse, R41 ;  /* 0x00000029202a7221 */ /* 0x040fe20000010000 */
[----:B------:R-:W-:Y:S02]  /*16cd0*/  LEA.HI.SX32 R221, R221, R44, 0x1a ;  /* 0x0000002cdddd7211 */ /* 0x000fe400078fd2ff */
[----:B------:R-:W-:Y:S02]  /*16ce0*/  CS2R R64, SRZ ;  /* 0x0000000000407805 */ /* 0x000fe4000001ff00 */
[----:B------:R-:W-:Y:S01]  /*16cf0*/  F2FP.F16.F32.PACK_AB R185, R32, R185 ;  /* 0x000000b920b9723e */ /* 0x000fe200000000ff */
[----:B------:R-:W-:Y:S01]  /*16d00*/  FADD.FTZ R41, R187, R42 ;  /* 0x0000002abb297221 */ /* 0x000fe20000010000 */
[----:B------:R-:W-:Y:S01]  /*16d10*/  VIMNMX R221, R222, R221, !PT ;  /* 0x000000dddedd7248 */ /* 0x000fe20007fe0100 */
[----:B------:R-:W2:Y:S01]  /*16d20*/  MUFU.EX2 R188, R188 ;  /* 0x000000bc00bc7308 */ /* 0x000ea20000000800 */
[----:B-1----:R-:W-:Y:S01]  /*16d30*/  FADD.FTZ R6, R194, R39 ;  /* 0x00000027c2067221 */ /* 0x002fe20000010000 */
[----:B------:R-:W-:Y:S01]  /*16d40*/  FADD.FTZ R8, R34, R41 ;  /* 0x0000002922087221 */ /* 0x000fe20000010000 */
[----:B------:R-:W-:-:S02]  /*16d50*/  ISETP.GE.AND P3, PT, R10, R221, PT ;  /* 0x000000dd0a00720c */ /* 0x000fc40003f66270 */
[----:B------:R-:W-:Y:S02]  /*16d60*/  CS2R R60, SRZ ;  /* 0x00000000003c7805 */ /* 0x000fe4000001ff00 */
[----:B------:R-:W-:Y:S02]  /*16d70*/  F2FP.F16.F32.PACK_AB R187, R34, R187 ;  /* 0x000000bb22bb723e */ /* 0x000fe400000000ff */
[----:B------:R-:W-:Y:S02]  /*16d80*/  CS2R R56, SRZ ;  /* 0x0000000000387805 */ /* 0x000fe4000001ff00 */
[----:B------:R-:W-:Y:S01]  /*16d90*/  F2FP.F16.F32.PACK_AB R192, R21, R192 ;  /* 0x000000c015c0723e */ /* 0x000fe200000000ff */
[----:B------:R-:W1:Y:S01]  /*16da0*/  MUFU.EX2 R31, R31 ;  /* 0x0000001f001f7308 */ /* 0x000e620000000800 */
[C---:B0-----:R-:W-:Y:S01]  /*16db0*/  FADD.FTZ R39, R27.reuse, R6 ;  /* 0x000000061b277221 */ /* 0x041fe20000010000 */
[----:B------:R-:W-:Y:S02]  /*16dc0*/  F2FP.F16.F32.PACK_AB R194, R27, R194 ;  /* 0x000000c21bc2723e */ /* 0x000fe400000000ff */
[----:B------:R-:W-:-:S02]  /*16dd0*/  CS2R R52, SRZ ;  /* 0x0000000000347805 */ /* 0x000fc4000001ff00 */
[----:B------:R-:W-:Y:S02]  /*16de0*/  CS2R R48, SRZ ;  /* 0x0000000000307805 */ /* 0x000fe4000001ff00 */
[----:B------:R-:W-:Y:S02]  /*16df0*/  CS2R R46, SRZ ;  /* 0x00000000002e7805 */ /* 0x000fe4000001ff00 */
[----:B------:R-:W-:Y:S02]  /*16e00*/  CS2R R42, SRZ ;  /* 0x00000000002a7805 */ /* 0x000fe4000001ff00 */
[----:B------:R-:W-:Y:S01]  /*16e10*/  CS2R R26, SRZ ;  /* 0x00000000001a7805 */ /* 0x000fe2000001ff00 */
[----:B------:R-:W0:Y:S01]  /*16e20*/  MUFU.EX2 R190, R190 ;  /* 0x000000be00be7308 */ /* 0x000e220000000800 */
[----:B--2---:R-:W-:-:S07]  /*16e30*/  FADD.FTZ R6, R188, R39 ;  /* 0x00000027bc067221 */ /* 0x004fce0000010000 */
[----:B------:R-:W2:Y:S01]  /*16e40*/  MUFU.EX2 R35, R35 ;  /* 0x0000002300237308 */ /* 0x000ea20000000800 */
[C---:B-1----:R-:W-:Y:S01]  /*16e50*/  FADD.FTZ R39, R31.reuse, R6 ;  /* 0x000000061f277221 */ /* 0x042fe20000010000 */
[----:B------:R-:W-:Y:S02]  /*16e60*/  F2FP.F16.F32.PACK_AB R188, R31, R188 ;  /* 0x000000bc1fbc723e */ /* 0x000fe400000000ff */
[----:B------:R-:W-:-:S04]  /*16e70*/  CS2R R30, SRZ ;  /* 0x00000000001e7805 */ /* 0x000fc8000001ff00 */
[----:B------:R-:W-:Y:S01]  /*16e80*/  MUFU.EX2 R184, R184 ;  /* 0x000000b800b87308 */ /* 0x000fe20000000800 */
[----:B0-----:R-:W-:Y:S01]  /*16e90*/  FADD.FTZ R6, R190, R39 ;  /* 0x00000027be067221 */ /* 0x001fe20000010000 */
[----:B------:R-:W-:-:S06]  /*16ea0*/  FADD.FTZ R39, R181, R8 ;  /* 0x00000008b5277221 */ /* 0x000fcc0000010000 */
[----:B------:R0:W-:Y:S01]  /*16eb0*/  MUFU.EX2 R3, R75 ;  /* 0x0000004b00037308 */ /* 0x0001e20000000800 */
[----:B--2---:R-:W-:-:S07]  /*16ec0*/  F2FP.F16.F32.PACK_AB R190, R35, R190 ;  /* 0x000000be23be723e */ /* 0x004fce00000000ff */
[----:B------:R-:W1:Y:S01]  /*16ed0*/  MUFU.EX2 R36, R36 ;  /* 0x0000002400247308 */ /* 0x000e620000000800 */
[----:B0-----:R-:W-:-:S07]  /*16ee0*/  CS2R R74, SRZ ;  /* 0x00000000004a7805 */ /* 0x001fce000001ff00 */
[----:B------:R-:W-:Y:S08]  /*16ef0*/  MUFU.EX2 R186, R186 ;  /* 0x000000ba00ba7308 */ /* 0x000ff00000000800 */
[----:B------:R-:W0:Y:S01]  /*16f00*/  MUFU.EX2 R183, R183 ;  /* 0x000000b700b77308 */ /* 0x000e220000000800 */
[C---:B-1----:R-:W-:Y:S01]  /*16f10*/  FADD.FTZ R8, R36.reuse, R39 ;  /* 0x0000002724087221 */ /* 0x042fe20000010000 */
[----:B------:R-:W-:-:S06]  /*16f20*/  F2FP.F16.F32.PACK_AB R181, R36, R181 ;  /* 0x000000b524b5723e */ /* 0x000fcc00000000ff */
[----:B------:R1:W2:Y:S08]  /*16f30*/  MUFU.EX2 R7, R45 ;  /* 0x0000002d00077308 */ /* 0x0002b00000000800 */
[----:B------:R3:W-:Y:S01]  /*16f40*/  MUFU.EX2 R180, R33 ;  /* 0x0000002100b47308 */ /* 0x0007e20000000800 */
[----:B0-----:R-:W-:Y:S01]  /*16f50*/  FADD.FTZ R39, R183, R8 ;  /* 0x00000008b7277221 */ /* 0x001fe20000010000 */
[----:B-1----:R-:W-:-:S06]  /*16f60*/  CS2R R44, SRZ ;  /* 0x00000000002c7805 */ /* 0x002fcc000001ff00 */
[----:B------:R-:W0:Y:S01]  /*16f70*/  MUFU.EX2 R38, R38 ;  /* 0x0000002600267308 */ /* 0x000e220000000800 */
[----:B---3--:R-:W-:Y:S01]  /*16f80*/  FADD.FTZ R33, R35, R6 ;  /* 0x0000000623217221 */ /* 0x008fe20000010000 */
[----:B------:R-:W-:-:S03]  /*16f90*/  CS2R R34, SRZ ;  /* 0x0000000000227805 */ /* 0x000fc6000001ff00 */
[----:B------:R-:W-:Y:S01]  /*16fa0*/  FADD.FTZ R6, R184, R33 ;  /* 0x00000021b8067221 */ /* 0x000fe20000010000 */
[C---:B------:R-:W-:Y:S02]  /*16fb0*/  F2FP.F16.F32.PACK_AB R184, R3.reuse, R184 ;  /* 0x000000b803b8723e */ /* 0x040fe400000000ff */
[----:B------:R-:W1:Y:S01]  /*16fc0*/  MUFU.EX2 R71, R71 ;  /* 0x0000004700477308 */ /* 0x000e620000000800 */
[----:B------:R-:W-:Y:S01]  /*16fd0*/  FADD.FTZ R33, R3, R6 ;  /* 0x0000000603217221 */ /* 0x000fe20000010000 */
[----:B------:R-:W-:-:S03]  /*16fe0*/  IMAD.MOV.U32 R3, RZ, RZ, 0x3f800000 ;  /* 0x3f800000ff037424 */ /* 0x000fc600078e00ff */
[----:B------:R-:W-:Y:S01]  /*16ff0*/  FADD.FTZ R6, R186, R33 ;  /* 0x00000021ba067221 */ /* 0x000fe20000010000 */
[C---:B--2---:R-:W-:Y:S02]  /*17000*/  F2FP.F16.F32.PACK_AB R186, R7.reuse, R186 ;  /* 0x000000ba07ba723e */ /* 0x044fe400000000ff */
[----:B------:R-:W2:Y:S01]  /*17010*/  MUFU.EX2 R177, R177 ;  /* 0x000000b100b17308 */ /* 0x000ea20000000800 */
[----:B------:R-:W-:Y:S01]  /*17020*/  FADD.FTZ R6, R7, R6 ;  /* 0x0000000607067221 */ /* 0x000fe20000010000 */
[C---:B0-----:R-:W-:Y:S01]  /*17030*/  FADD.FTZ R8, R38.reuse, R39 ;  /* 0x0000002726087221 */ /* 0x041fe20000010000 */
[----:B------:R-:W-:Y:S02]  /*17040*/  F2FP.F16.F32.PACK_AB R183, R38, R183 ;  /* 0x000000b726b7723e */ /* 0x000fe400000000ff */
[----:B------:R-:W-:-:S03]  /*17050*/  CS2R R38, SRZ ;  /* 0x0000000000267805 */ /* 0x000fc6000001ff00 */
[----:B------:R-:W-:Y:S01]  /*17060*/  MUFU.EX2 R67, R67 ;  /* 0x0000004300437308 */ /* 0x000fe20000000800 */
[----:B-1----:R-:W-:-:S04]  /*17070*/  FADD.FTZ R33, R71, R6 ;  /* 0x0000000647217221 */ /* 0x002fc80000010000 */
[C---:B------:R-:W-:Y:S01]  /*17080*/  FADD.FTZ R6, R180.reuse, R33 ;  /* 0x00000021b4067221 */ /* 0x040fe20000010000 */
[----:B------:R-:W-:Y:S02]  /*17090*/  F2FP.F16.F32.PACK_AB R180, R180, R71 ;  /* 0x00000047b4b4723e */ /* 0x000fe400000000ff */
[----:B------:R-:W-:Y:S01]  /*170a0*/  CS2R R70, SRZ ;  /* 0x0000000000467805 */ /* 0x000fe2000001ff00 */
[----:B------:R-:W0:Y:S08]  /*170b0*/  MUFU.EX2 R179, R179 ;  /* 0x000000b300b37308 */ /* 0x000e300000000800 */
[----:B------:R2:W1:Y:S08]  /*170c0*/  MUFU.EX2 R182, R37 ;  /* 0x0000002500b67308 */ /* 0x0004700000000800 */
[----:B------:R-:W3:Y:S01]  /*170d0*/  MUFU.EX2 R63, R63 ;  /* 0x0000003f003f7308 */ /* 0x000ee20000000800 */
[----:B--2---:R-:W-:Y:S01]  /*170e0*/  FADD.FTZ R37, R177, R8 ;  /* 0x00000008b1257221 */ /* 0x004fe20000010000 */
[----:B------:R-:W-:-:S03]  /*170f0*/  F2FP.F16.F32.PACK_AB R177, R40, R177 ;  /* 0x000000b128b1723e */ /* 0x000fc600000000ff */
[----:B------:R-:W-:Y:S01]  /*17100*/  FADD.FTZ R8, R40, R37 ;  /* 0x0000002528087221 */ /* 0x000fe20000010000 */
[----:B------:R-:W-:Y:S02]  /*17110*/  CS2R R40, SRZ ;  /* 0x0000000000287805 */ /* 0x000fe4000001ff00 */
[----:B------:R-:W-:Y:S01]  /*17120*/  CS2R R36, SRZ ;  /* 0x0000000000247805 */ /* 0x000fe2000001ff00 */
[----:B------:R2:W4:Y:S01]  /*17130*/  MUFU.EX2 R176, R25 ;  /* 0x0000001900b07308 */ /* 0x0005220000000800 */
[----:B0-----:R-:W-:-:S07]  /*17140*/  FADD.FTZ R33, R179, R8 ;  /* 0x00000008b3217221 */ /* 0x001fce0000010000 */
[----:B------:R-:W0:Y:S01]  /*17150*/  MUFU.EX2 R95, R95 ;  /* 0x0000005f005f7308 */ /* 0x000e220000000800 */
[----:B--2---:R-:W-:-:S04]  /*17160*/  FADD.FTZ R25, R67, R6 ;  /* 0x0000000643197221 */ /* 0x004fc80000010000 */
[C---:B-1----:R-:W-:Y:S01]  /*17170*/  FADD.FTZ R8, R182.reuse, R25 ;  /* 0x00000019b6087221 */ /* 0x042fe20000010000 */
[----:B------:R-:W-:Y:S02]  /*17180*/  F2FP.F16.F32.PACK_AB R182, R182, R67 ;  /* 0x00000043b6b6723e */ /* 0x000fe400000000ff */
[----:B------:R-:W-:Y:S01]  /*17190*/  CS2R R66, SRZ ;  /* 0x0000000000427805 */ /* 0x000fe2000001ff00 */
[----:B------:R1:W2:Y:S01]  /*171a0*/  MUFU.EX2 R178, R29 ;  /* 0x0000001d00b27308 */ /* 0x0002a20000000800 */
[----:B---3--:R-:W-:Y:S01]  /*171b0*/  FADD.FTZ R9, R63, R8 ;  /* 0x000000083f097221 */ /* 0x008fe20000010000 */
[----:B------:R-:W-:-:S03]  /*171c0*/  CS2R R24, SRZ ;  /* 0x0000000000187805 */ /* 0x000fc6000001ff00 */
[C---:B----4-:R-:W-:Y:S01]  /*171d0*/  FADD.FTZ R8, R176.reuse, R9 ;  /* 0x00000009b0087221 */ /* 0x050fe20000010000 */
[----:B------:R-:W-:Y:S02]  /*171e0*/  F2FP.F16.F32.PACK_AB R176, R176, R63 ;  /* 0x0000003fb0b0723e */ /* 0x000fe400000000ff */
[----:B------:R-:W-:Y:S01]  /*171f0*/  CS2R R62, SRZ ;  /* 0x00000000003e7805 */ /* 0x000fe2000001ff00 */
[----:B------:R-:W3:Y:S01]  /*17200*/  MUFU.EX2 R14, R14 ;  /* 0x0000000e000e7308 */ /* 0x000ee20000000800 */
[----:B0-----:R-:W-:Y:S01]  /*17210*/  FADD.FTZ R7, R95, R8 ;  /* 0x000000085f077221 */ /* 0x001fe20000010000 */
[----:B-1----:R-:W-:-:S03]  /*17220*/  CS2R R28, SRZ ;  /* 0x00000000001c7805 */ /* 0x002fc6000001ff00 */
[C---:B--2---:R-:W-:Y:S01]  /*17230*/  FADD.FTZ R7, R178.reuse, R7 ;  /* 0x00000007b2077221 */ /* 0x044fe20000010000 */
[----:B------:R-:W-:Y:S02]  /*17240*/  F2FP.F16.F32.PACK_AB R178, R178, R95 ;  /* 0x0000005fb2b2723e */ /* 0x000fe400000000ff */
[----:B------:R-:W-:Y:S01]  /*17250*/  CS2R R94, SRZ ;  /* 0x00000000005e7805 */ /* 0x000fe2000001ff00 */
[C---:B---3--:R-:W-:Y:S01]  /*17260*/  FADD.FTZ R6, R14.reuse, R33 ;  /* 0x000000210e067221 */ /* 0x048fe20000010000 */
[----:B------:R-:W-:Y:S02]  /*17270*/  F2FP.F16.F32.PACK_AB R179, R14, R179 ;  /* 0x000000b30eb3723e */ /* 0x000fe400000000ff */
[----:B------:R-:W-:Y:S01]  /*17280*/  CS2R R32, SRZ ;  /* 0x0000000000207805 */ /* 0x000fe2000001ff00 */
[----:B------:R-:W-:Y:S06]  /*17290*/  @!P3 BRA `(.L_x_2690) ;  /* 0x000000540068b947 */ /* 0x000fec0003800000 */
[----:B------:R-:W-:Y:S01]  /*172a0*/  BSSY B1, `(.L_x_2690) ;  /* 0x0000559000017945 */ /* 0x000fe20003800000 */
[----:B------:R-:W-:Y:S01]  /*172b0*/  IMAD.MOV.U32 R8, RZ, RZ, R4 ;  /* 0x000000ffff087224 */ /* 0x000fe200078e0004 */
[----:B------:R-:W-:Y:S01]  /*172c0*/  MOV R12, R205 ;  /* 0x000000cd000c7202 */ /* 0x000fe20000000f00 */
[----:B------:R-:W-:Y:S02]  /*172d0*/  IMAD.MOV.U32 R9, RZ, RZ, R5 ;  /* 0x000000ffff097224 */ /* 0x000fe400078e0005 */
[----:B------:R-:W-:Y:S02]  /*172e0*/  IMAD.MOV.U32 R11, RZ, RZ, R208 ;  /* 0x000000ffff0b7224 */ /* 0x000fe400078e00d0 */
[----:B------:R-:W-:Y:S02]  /*172f0*/  IMAD.MOV.U32 R3, RZ, RZ, 0x3f800000 ;  /* 0x3f800000ff037424 */ /* 0x000fe400078e00ff */
[----:B------:R-:W-:-:S07]  /*17300*/  IMAD.MOV.U32 R119, RZ, RZ, RZ ;  /* 0x000000ffff777224 */ /* 0x000fce00078e00ff */
.L_x_2701:
[----:B------:R-:W-:-:S05]  /*17310*/  VIADD R0, R12, 0x1 ;  /* 0x000000010c007836 */ /* 0x000fca0000000000 */
[----:B------:R-:W-:-:S04]  /*17320*/  ISETP.NE.AND P3, PT, R0, 0x2, PT ;  /* 0x000000020000780c */ /* 0x000fc80003f65270 */
[----:B------:R-:W-:Y:S02]  /*17330*/  SEL R208, RZ, 0x1, P3 ;  /* 0x00000001ffd07807 */ /* 0x000fe40001800000 */
[----:B------:R-:W-:Y:S02]  /*17340*/  SEL R205, R0, RZ, P3 ;  /* 0x000000ff00cd7207 */ /* 0x000fe40001800000 */
[----:B------:R-:W-:Y:S01]  /*17350*/  LOP3.LUT R208, R11, R208, RZ, 0x3c, !PT ;  /* 0x000000d00bd07212 */ /* 0x000fe200078e3cff */
[----:B------:R-:W-:Y:S06]  /*17360*/  @!P0 BRA `(.L_x_2691) ;  /* 0x0000000000048947 */ /* 0x000fec0003800000 */
[----:B------:R-:W-:Y:S01]  /*17370*/  BPT.TRAP 0x1 ;  /* 0x000000040000795c */ /* 0x000fe20000300000 */
.L_x_2691:
[----:B------:R-:W-:Y:S01]  /*17380*/  IMAD R13, R205, 0x8, R16 ;  /* 0x00000008cd0d7824 */ /* 0x000fe200078e0210 */
[----:B------:R-:W-:-:S04]  /*17390*/  SHF.L.U32 R4, R208, 0x1f, RZ ;  /* 0x0000001fd0047819 */ /* 0x000fc800000006ff */
[----:B------:R0:W1:Y:S01]  /*173a0*/  SYNCS.PHASECHK.TRANS64.TRYWAIT P3, [R13+URZ+0x36830], R4 ;  /* 0x036830040d0075a7 */ /* 0x000062000806017f */
[----:B------:R-:W-:Y:S05]  /*173b0*/  @!P0 BRA `(.L_x_2692) ;  /* 0x0000000000048947 */ /* 0x000fea0003800000 */
[----:B------:R-:W-:Y:S01]  /*173c0*/  BPT.TRAP 0x1 ;  /* 0x000000040000795c */ /* 0x000fe20000300000 */
.L_x_2692:
[----:B------:R-:W-:Y:S01]  /*173d0*/  IMAD R0, R205, 0xa80, R220 ;  /* 0x00000a80cd007824 */ /* 0x000fe200078e02dc */
[----:B------:R-:W-:Y:S03]  /*173e0*/  BSSY B2, `(.L_x_2693) ;  /* 0x0000006000027945 */ /* 0x000fe60003800000 */
[C---:B------:R-:W-:Y:S02]  /*173f0*/  VIADD R20, R0.reuse, 0x80 ;  /* 0x0000008000147836 */ /* 0x040fe40000000000 */
[----:B------:R-:W-:Y:S01]  /*17400*/  VIADD R120, R0, 0x100 ;  /* 0x0000010000787836 */ /* 0x000fe20000000000 */
[----:B-1----:R-:W-:Y:S06]  /*17410*/  @P3 BRA `(.L_x_2694) ;  /* 0x0000000000083947 */ /* 0x002fec0003800000 */
[----:B------:R-:W1:Y:S02]  /*17420*/  SYNCS.PHASECHK.TRANS64.TRYWAIT P3, [R13+URZ+0x36830], R4 ;  /* 0x036830040d0075a7 */ /* 0x000e64000806017f */
[----:B-1----:R-:W-:Y:S05]  /*17430*/  @!P3 BRA `(.L_x_2695) ;  /* 0x0000018800a8b947 */ /* 0x002fea0003800000 */
.L_x_2694:
[----:B------:R-:W-:Y:S05]  /*17440*/  BSYNC B2 ;  /* 0x0000000000027941 */ /* 0x000fea0003800000 */
.L_x_2693:
[----:B------:R-:W2:Y:S04]  /*17450*/  LDL.64 R14, [R1+0x30] ;  /* 0x00003000010e7983 */ /* 0x000ea80000100a00 */
[----:B------:R-:W3:Y:S01]  /*17460*/  LDL.64 R122, [R1+0x38] ;  /* 0x00003800017a7983 */ /* 0x000ee20000100a00 */
        /* <DEDUP_REMOVED lines=11> */
[----:B------:R-:W-:Y:S01]  /*17520*/  IMAD.MOV.U32 R15, RZ, RZ, 0x40000040 ;  /* 0x40000040ff0f7424 */ /* 0x000fe200078e00ff */
[----:B------:R-:W-:Y:S02]  /*17530*/  R2UR UR42, R14 ;  /* 0x000000000e2a72ca */ /* 0x000fe400000e0000 */
[----:B------:R-:W-:Y:S02]  /*17540*/  MOV R14, R0 ;  /* 0x00000000000e7202 */ /* 0x000fe40000000f00 */
        /* <DEDUP_REMOVED lines=28> */
[----:B------:R-:W-:Y:S01]  /*17710*/  VIADD R120, R0, 0x280 ;  /* 0x0000028000787836 */ /* 0x000fe20000000000 */
[----:B------:R-:W-:Y:S02]  /*17720*/  WARPGROUP.DEPBAR.LE gsb0, 0x0 ;  /* 0x00008000000079c5 */ /* 0x000fe40000010000 */
[----:B------:R-:W-:-:S06]  /*17730*/  WARPGROUP.ARRIVE ;  /* 0x00000000000079c5 */ /* 0x000fcc0000000000 */
[----:B------:R-:W-:Y:S01]  /*17740*/  HGMMA.64x16x16.F32 R136, gdesc[UR12], RZ, !UPT, gsb0 ;  /* 0x002000000c8879f0 */ /* 0x000fe2000c0008ff */
[----:B------:R-:W-:Y:S01]  /*17750*/  IMAD.MOV.U32 R121, RZ, RZ, 0x40000040 ;  /* 0x40000040ff797424 */ /* 0x000fe200078e00ff */
[----:B------:R-:W-:-:S04]  /*17760*/  R2UR UR10, R120 ;  /* 0x00000000780a72ca */ /* 0x000fc800000e0000 */
[----:B------:R-:W-:Y:S01]  /*17770*/  R2UR UR11, R121 ;  /* 0x00000000790b72ca */ /* 0x000fe200000e0000 */
[----:B------:R-:W-:Y:S01]  /*17780*/  UMOV UR8, UR28 ;  /* 0x0000001c00087c82 */ /* 0x000fe20008000000 */
[----:B------:R-:W-:Y:S01]  /*17790*/  UMOV UR9, UR29 ;  /* 0x0000001d00097c82 */ /* 0x000fe20008000000 */
[----:B------:R-:W-:Y:S02]  /*177a0*/  WARPGROUP.DEPBAR.LE gsb0, 0x0 ;  /* 0x00008000000079c5 */ /* 0x000fe40000010000 */
[----:B------:R-:W-:-:S08]  /*177b0*/  WARPGROUP.ARRIVE ;  /* 0x00000000000079c5 */ /* 0x000fd00000000000 */
[----:B------:R-:W-:Y:S01]  /*177c0*/  HGMMA.64x16x16.F32 R128, gdesc[UR8], RZ, !UPT, gsb0 ;  /* 0x00200000088079f0 */ /* 0x000fe2000c0008ff */
[C---:B------:R-:W-:Y:S01]  /*177d0*/  VIADD R120, R0.reuse, 0x182 ;  /* 0x0000018200787836 */ /* 0x040fe20000000000 */
[----:B------:R-:W-:Y:S01]  /*177e0*/  IADD3 R14, R0, 0x300, RZ ;  /* 0x00000300000e7810 */ /* 0x000fe20007ffe0ff */
[----:B------:R-:W-:Y:S01]  /*177f0*/  IMAD.MOV.U32 R121, RZ, RZ, 0x40000040 ;  /* 0x40000040ff797424 */ /* 0x000fe200078e00ff */
        /* <DEDUP_REMOVED lines=85> */
[----:B------:R-:W-:Y:S01]  /*17d50*/  IMAD.MOV.U32 R15, RZ, RZ, 0x40000040 ;  /* 0x40000040ff0f7424 */ /* 0x000fe200078e00ff */
[----:B------:R-:W-:-:S04]  /*17d60*/  R2UR UR10, R14 ;  /* 0x000000000e0a72ca */ /* 0x000fc800000e0000 */
        /* <DEDUP_REMOVED lines=188> */
[----:B------:R-:W2:Y:S01]  /*18930*/  LDL.64 R20, [R1] ;  /* 0x0000000001147983 */ /* 0x000ea20000100a00 */
        /* <DEDUP_REMOVED lines=133> */
[----:B------:R-:W-:Y:S01]  /*19190*/  IMAD.MOV.U32 R5, RZ, RZ, 0x40000040 ;  /* 0x40000040ff057424 */ /* 0x000fe200078e00ff */
[----:B------:R-:W-:Y:S01]  /*191a0*/  R2UR UR44, R4 ;  /* 0x00000000042c72ca */ /* 0x000fe200000e0000 */
[----:B------:R-:W-:-:S03]  /*191b0*/  VIADD R4, R0, 0x406 ;  /* 0x0000040600047836 */ /* 0x000fc60000000000 */
        /* <DEDUP_REMOVED lines=395> */
.L_x_2696:
[----:B------:R-:W-:Y:S01]  /*1aa70*/  SHF.L.U32 R0, R11, 0x1f, RZ ;  /* 0x0000001f0b007819 */ /* 0x000fe200000006ff */
[----:B------:R-:W-:-:S04]  /*1aa80*/  IMAD R11, R12, 0x8, R16 ;  /* 0x000000080c0b7824 */ /* 0x000fc800078e0210 */
[----:B------:R0:W1:Y:S01]  /*1aa90*/  SYNCS.PHASECHK.TRANS64.TRYWAIT P3, [R11+URZ+0x36850], R0 ;  /* 0x036850000b0075a7 */ /* 0x000062000806017f */
[----:B------:R-:W-:Y:S05]  /*1aaa0*/  @!P0 BRA `(.L_x_2697) ;  /* 0x0000000000048947 */ /* 0x000fea0003800000 */
[----:B------:R-:W-:Y:S01]  /*1aab0*/  BPT.TRAP 0x1 ;  /* 0x000000040000795c */ /* 0x000fe20000300000 */
.L_x_2697:
[----:B------:R-:W-:Y:S04]  /*1aac0*/  BSSY B2, `(.L_x_2698) ;  /* 0x0000004000027945 */ /* 0x000fe80003800000 */
[----:B-1----:R-:W-:Y:S05]  /*1aad0*/  @P3 BRA `(.L_x_2699) ;  /* 0x0000000000083947 */ /* 0x002fea0003800000 */
[----:B------:R-:W1:Y:S02]  /*1aae0*/  SYNCS.PHASECHK.TRANS64.TRYWAIT P3, [R11+URZ+0x36850], R0 ;  /* 0x036850000b0075a7 */ /* 0x000e64000806017f */
[----:B-1----:R-:W-:Y:S05]  /*1aaf0*/  @!P3 BRA `(.L_x_2700) ;  /* 0x00000154000cb947 */ /* 0x002fea0003800000 */
.L_x_2699:
[----:B------:R-:W-:Y:S05]  /*1ab00*/  BSYNC B2 ;  /* 0x0000000000027941 */ /* 0x000fea0003800000 */
.L_x_2698:
[----:B01----:R-:W-:Y:S01]  /*1ab10*/  VIADD R0, R16, 0x400 ;  /* 0x0000040010007836 */ /* 0x003fe20000000000 */
[----:B------:R-:W-:Y:S01]  /*1ab20*/  WARPGROUP.ARRIVE ;  /* 0x00000000000079c5 */ /* 0x000fe20000000000 */
[----:B------:R-:W-:Y:S01]  /*1ab30*/  IMAD.MOV.U32 R3, RZ, RZ, 0x40000040 ;  /* 0x40000040ff037424 */ /* 0x000fe200078e00ff */
[----:B------:R-:W-:Y:S01]  /*1ab40*/  ULDC UR4, c[0x0][0x988] ;  /* 0x0002620000047ab9 */ /* 0x000fe20000000800 */
[----:B------:R-:W-:Y:S01]  /*1ab50*/  IMAD.MOV.U32 R5, RZ, RZ, 0x40000040 ;  /* 0x40000040ff057424 */ /* 0x000fe200078e00ff */
[----:B------:R-:W-:Y:S01]  /*1ab60*/  SHF.R.U32.HI R0, RZ, 0x4, R0 ;  /* 0x00000004ff007819 */ /* 0x000fe20000011600 */
[----:B------:R-:W-:Y:S01]  /*1ab70*/  @!P1 VIADD R11, R11, 0x36860 ;  /* 0x000368600b0b9836 */ /* 0x000fe20000000000 */
[----:B------:R-:W-:Y:S02]  /*1ab80*/  R2UR UR7, R3 ;  /* 0x00000000030772ca */ /* 0x000fe400000e0000 */
[----:B------:R-:W-:Y:S01]  /*1ab90*/  LOP3.LUT R0, R0, 0x3fff, RZ, 0xc0, !PT ;  /* 0x00003fff00007812 */ /* 0x000fe200078ec0ff */
[----:B------:R-:W0:Y:S01]  /*1aba0*/  @P2 LDC R3, c[0x0][0x450] ;  /* 0x00011400ff032b82 */ /* 0x000e220000000800 */
[----:B------:R-:W-:-:S02]  /*1abb0*/  @!P1 IADD3 R13, R13, 0x36840, RZ ;  /* 0x000368400d0d9810 */ /* 0x000fc40007ffe0ff */
[----:B------:R-:W-:Y:S02]  /*1abc0*/  LOP3.LUT R0, R0, 0x3800000, RZ, 0xfc, !PT ;  /* 0x0380000000007812 */ /* 0x000fe400078efcff */
[----:B------:R-:W-:Y:S02]  /*1abd0*/  @!P1 PRMT R13, RZ, 0x654, R13 ;  /* 0x00000654ff0d9816 */ /* 0x000fe4000000000d */
[----:B------:R-:W-:Y:S01]  /*1abe0*/  @!P1 PRMT R11, RZ, 0x654, R11 ;  /* 0x00000654ff0b9816 */ /* 0x000fe2000000000b */
[----:B------:R-:W-:Y:S02]  /*1abf0*/  IMAD R2, R12, 0xa80, R0 ;  /* 0x00000a800c027824 */ /* 0x000fe400078e0200 */
[----:B------:R-:W-:Y:S02]  /*1ac00*/  IMAD.IADD R0, R227, 0x1, R223 ;  /* 0x00000001e3007824 */ /* 0x000fe400078e02df */
[C---:B------:R-:W-:Y:S01]  /*1ac10*/  VIADD R4, R2.reuse, 0x80 ;  /* 0x0000008002047836 */ /* 0x040fe20000000000 */
[----:B------:R-:W-:-:S13]  /*1ac20*/  R2UR UR6, R2 ;  /* 0x00000000020672ca */ /* 0x000fda00000e0000 */
        /* <DEDUP_REMOVED lines=16> */
[----:B------:R-:W1:Y:S01]  /*1ad30*/  @P2 LDC R4, c[0x0][0x44c] ;  /* 0x00011300ff042b82 */ /* 0x000e620000000800 */
[----:B------:R-:W-:Y:S01]  /*1ad40*/  R2UR UR7, R5 ;  /* 0x00000000050772ca */ /* 0x000fe200000e0000 */
[----:B------:R-:W-:Y:S02]  /*1ad50*/  IMAD.MOV.U32 R5, RZ, RZ, 0x40000040 ;  /* 0x40000040ff057424 */ /* 0x000fe400078e00ff */
[----:B-1----:R-:W-:-:S05]  /*1ad60*/  @P2 IMAD.HI.U32 R4, R0, R4, RZ ;  /* 0x0000000400042227 */ /* 0x002fca00078e00ff */
[----:B0-----:R-:W-:Y:S01]  /*1ad70*/  @P2 SHF.R.U32.HI R0, RZ, R3, R4 ;  /* 0x00000003ff002219 */ /* 0x001fe20000011604 */
[----:B------:R-:W-:Y:S02]  /*1ad80*/  VIADD R4, R2, 0x200 ;  /* 0x0000020002047836 */ /* 0x000fe40000000000 */
[----:B------:R-:W-:Y:S02]  /*1ad90*/  IMAD R3, R10, -0x70, RZ ;  /* 0xffffff900a037824 */ /* 0x000fe400078e02ff */
[----:B------:R-:W-:Y:S03]  /*1ada0*/  SHFL.IDX PT, R12, R0, 0x1, 0x1c1f ;  /* 0x003c1f00000c7f89 */ /* 0x000fe600000e0000 */
[----:B------:R-:W-:-:S04]  /*1adb0*/  IADD3 R3, -R225, 0x1, R3 ;  /* 0x00000001e1037810 */ /* 0x000fc80007ffe103 */
[----:B------:R-:W-:Y:S01]  /*1adc0*/  IADD3 R3, -R224, R3, R226 ;  /* 0x00000003e0037210 */ /* 0x000fe20007ffe1e2 */
[----:B------:R-:W-:Y:S02]  /*1add0*/  WARPGROUP.DEPBAR.LE gsb0, 0x0 ;  /* 0x00008000000079c5 */ /* 0x000fe40000010000 */
[----:B------:R-:W-:-:S06]  /*1ade0*/  WARPGROUP.ARRIVE ;  /* 0x00000000000079c5 */ /* 0x000fcc0000000000 */
[----:B------:R-:W-:Y:S01]  /*1adf0*/  HGMMA.64x192x16.F32 R24, R188, gdesc[UR4].tnspB, R24, gsb0 ;  /* 0x42e00004bc187df0 */ /* 0x000fe20008000818 */
[----:B------:R-:W-:Y:S02]  /*1ae00*/  R2UR UR6, R4 ;  /* 0x00000000040672ca */ /* 0x000fe400000e0000 */
[----:B------:R0:W1:Y:S01]  /*1ae10*/  SHFL.IDX PT, R4, R0, RZ, 0x1c1f ;  /* 0x001c1fff00047589 */ /* 0x00006200000e0000 */
[----:B------:R-:W-:Y:S01]  /*1ae20*/  R2UR UR7, R5 ;  /* 0x00000000050772ca */ /* 0x000fe200000e0000 */
[----:B0-----:R-:W-:Y:S01]  /*1ae30*/  IMAD.U32 R0, RZ, RZ, UR4 ;  /* 0x00000004ff007e24 */ /* 0x001fe2000f8e00ff */
[----:B-1----:R-:W-:-:S04]  /*1ae40*/  IADD3 R4, R3, R4, RZ ;  /* 0x0000000403047210 */ /* 0x002fc80007ffe0ff */
        /* <DEDUP_REMOVED lines=81> */
[----:B------:R-:W-:Y:S02]  /*1b360*/  FSEL R125, R125, -INF , P5 ;  /* 0xff8000007d7d7808 */ /* 0x000fe40002800000 */
[----:B------:R-:W-:-:S04]  /*1b370*/  FMNMX.FTZ R5, R124, R5, !PT ;  /* 0x000000057c057209 */ /* 0x000fc80007810000 */
[----:B------:R-:W-:Y:S01]  /*1b380*/  FMNMX.FTZ R14, R125, R5, !PT ;  /* 0x000000057d0e7209 */ /* 0x000fe20007810000 */
[----:B------:R-:W-:-:S04]  /*1b390*/  IMAD.MOV.U32 R5, RZ, RZ, 0x40000040 ;  /* 0x40000040ff057424 */ /* 0x000fc800078e00ff */
[----:B------:R-:W0:Y:S01]  /*1b3a0*/  SHFL.BFLY PT, R4, R14, 0x2, 0x1f ;  /* 0x0c401f000e047f89 */ /* 0x000e2200000e0000 */
[----:B------:R-:W-:Y:S02]  /*1b3b0*/  WARPGROUP.DEPBAR.LE gsb0, 0x0 ;  /* 0x00008000000079c5 */ /* 0x000fe40000010000 */
[----:B------:R-:W-:-:S06]  /*1b3c0*/  WARPGROUP.ARRIVE ;  /* 0x00000000000079c5 */ /* 0x000fcc0000000000 */
[----:B------:R-:W-:Y:S01]  /*1b3d0*/  HGMMA.64x192x16.F32 R24, R184, gdesc[UR4].tnspB, R24, gsb0 ;  /* 0x42e00004b8187df0 */ /* 0x000fe20008000818 */
[----:B------:R-:W-:Y:S02]  /*1b3e0*/  R2UR UR7, R5 ;  /* 0x00000000050772ca */ /* 0x000fe400000e0000 */
[----:B0-----:R-:W-:Y:S01]  /*1b3f0*/  FMNMX.FTZ R14, R14, R4, !PT ;  /* 0x000000040e0e7209 */ /* 0x001fe20007810000 */
[----:B------:R-:W-:-:S04]  /*1b400*/  VIADD R4, R2, 0x280 ;  /* 0x0000028002047836 */ /* 0x000fc80000000000 */
[----:B------:R-:W0:Y:S01]  /*1b410*/  SHFL.BFLY PT, R15, R14, 0x1, 0x1f ;  /* 0x0c201f000e0f7f89 */ /* 0x000e2200000e0000 */
[----:B------:R-:W-:Y:S01]  /*1b420*/  R2UR UR6, R4 ;  /* 0x00000000040672ca */ /* 0x000fe200000e0000 */
[----:B------:R-:W-:-:S05]  /*1b430*/  IMAD.IADD R4, R3, 0x1, R12 ;  /* 0x0000000103047824 */ /* 0x000fca00078e020c */
        /* <DEDUP_REMOVED lines=8> */
[----:B------:R-:W-:Y:S02]  /*1b4c0*/  FSEL R175, R175, -INF , P5 ;  /* 0xff800000afaf7808 */ /* 0x000fe40002800000 */
[----:B0-----:R-:W-:Y:S02]  /*1b4d0*/  FMNMX.FTZ R5, R14, R15, !PT ;  /* 0x0000000f0e057209 */ /* 0x001fe40007810000 */
[C---:B------:R-:W-:Y:S02]  /*1b4e0*/  ISETP.GT.AND P4, PT, R4.reuse, 0x10, PT ;  /* 0x000000100400780c */ /* 0x040fe40003f84270 */
[C---:B------:R-:W-:Y:S01]  /*1b4f0*/  FSETP.NEU.FTZ.AND P3, PT, R5.reuse, -INF , PT ;  /* 0xff8000000500780b */ /* 0x040fe20003f7d000 */
[----:B------:R-:W-:Y:S01]  /*1b500*/  FMUL.FTZ R14, R5, R0 ;  /* 0x00000000050e7220 */ /* 0x000fe20000410000 */
[----:B------:R-:W-:-:S02]  /*1b510*/  ISETP.GT.AND P5, PT, R4, 0x11, PT ;  /* 0x000000110400780c */ /* 0x000fc40003fa4270 */
[----:B------:R-:W-:Y:S02]  /*1b520*/  FSEL R162, R162, -INF , P4 ;  /* 0xff800000a2a27808 */ /* 0x000fe40002000000 */
[----:B------:R-:W-:Y:S02]  /*1b530*/  FSEL R3, R14, RZ, P3 ;  /* 0x000000ff0e037208 */ /* 0x000fe40001800000 */
[----:B------:R-:W-:Y:S02]  /*1b540*/  FMNMX.FTZ R14, R171, R12, !PT ;  /* 0x0000000cab0e7209 */ /* 0x000fe40007810000 */
        /* <DEDUP_REMOVED lines=16> */
[----:B------:R-:W-:Y:S01]  /*1b650*/  FSEL R167, R167, -INF , P5 ;  /* 0xff800000a7a77808 */ /* 0x000fe20002800000 */
[-CC-:B------:R-:W-:Y:S01]  /*1b660*/  FFMA.FTZ R202, R172, R0.reuse, -R3.reuse ;  /* 0x00000000acca7223 */ /* 0x180fe20000010803 */
[----:B------:R-:W-:Y:S01]  /*1b670*/  ISETP.GT.AND P4, PT, R4, 0x20, PT ;  /* 0x000000200400780c */ /* 0x000fe20003f84270 */
[-CC-:B------:R-:W-:Y:S01]  /*1b680*/  FFMA.FTZ R173, R173, R0.reuse, -R3.reuse ;  /* 0x00000000adad7223 */ /* 0x180fe20000010803 */
[----:B------:R-:W-:Y:S01]  /*1b690*/  FMNMX.FTZ R15, R166, R15, !PT ;  /* 0x0000000fa60f7209 */ /* 0x000fe20007810000 */
[-CC-:B------:R-:W-:Y:S01]  /*1b6a0*/  FFMA.FTZ R161, R161, R0.reuse, -R3.reuse ;  /* 0x00000000a1a17223 */ /* 0x180fe20000010803 */
[----:B------:R-:W-:Y:S01]  /*1b6b0*/  ISETP.GT.AND P5, PT, R4, 0x21, PT ;  /* 0x000000210400780c */ /* 0x000fe20003fa4270 */
[-CC-:B------:R-:W-:Y:S01]  /*1b6c0*/  FFMA.FTZ R198, R164, R0.reuse, -R3.reuse ;  /* 0x00000000a4c67223 */ /* 0x180fe20000010803 */
[----:B------:R-:W-:Y:S01]  /*1b6d0*/  FSEL R154, R154, -INF , P4 ;  /* 0xff8000009a9a7808 */ /* 0x000fe20002000000 */
        /* <DEDUP_REMOVED lines=10> */
[----:B------:R-:W-:Y:S01]  /*1b780*/  FFMA.FTZ R125, R125, R0, -R3 ;  /* 0x000000007d7d7223 */ /* 0x000fe20000010803 */
[----:B------:R-:W-:Y:S01]  /*1b790*/  FSEL R158, R158, -INF , P4 ;  /* 0xff8000009e9e7808 */ /* 0x000fe20002000000 */
[----:B------:R-:W-:Y:S01]  /*1b7a0*/  MUFU.EX2 R200, R200 ;  /* 0x000000c800c87308 */ /* 0x000fe20000000800 */
[----:B------:R-:W-:-:S02]  /*1b7b0*/  FMNMX.FTZ R20, R155, R15, !PT ;  /* 0x0000000f9b147209 */ /* 0x000fc40007810000 */
[----:B------:R-:W-:Y:S02]  /*1b7c0*/  FSEL R159, R159, -INF , P5 ;  /* 0xff8000009f9f7808 */ /* 0x000fe40002800000 */
[----:B------:R-:W-:Y:S02]  /*1b7d0*/  ISETP.GT.AND P4, PT, R4, 0x30, PT ;  /* 0x000000300400780c */ /* 0x000fe40003f84270 */
[----:B------:R-:W-:Y:S01]  /*1b7e0*/  FMNMX.FTZ R20, R158, R20, !PT ;  /* 0x000000149e147209 */ /* 0x000fe20007810000 */
[----:B------:R-:W-:Y:S01]  /*1b7f0*/  MUFU.EX2 R12, R169 ;  /* 0x000000a9000c7308 */ /* 0x000fe20000000800 */
[----:B------:R-:W-:Y:S02]  /*1b800*/  ISETP.GT.AND P5, PT, R4, 0x31, PT ;  /* 0x000000310400780c */ /* 0x000fe40003fa4270 */
[----:B------:R-:W-:Y:S02]  /*1b810*/  FSEL R146, R146, -INF , P4 ;  /* 0xff80000092927808 */ /* 0x000fe40002000000 */
[----:B------:R-:W-:-:S02]  /*1b820*/  FMNMX.FTZ R20, R159, R20, !PT ;  /* 0x000000149f147209 */ /* 0x000fc40007810000 */
[----:B------:R-:W-:Y:S01]  /*1b830*/  ISETP.GT.AND P4, PT, R4, 0x38, PT ;  /* 0x000000380400780c */ /* 0x000fe20003f84270 */
[----:B------:R-:W-:Y:S01]  /*1b840*/  MUFU.EX2 R202, R202 ;  /* 0x000000ca00ca7308 */ /* 0x000fe20000000800 */
[----:B------:R-:W-:Y:S02]  /*1b850*/  FSEL R147, R147, -INF , P5 ;  /* 0xff80000093937808 */ /* 0x000fe40002800000 */
[----:B------:R-:W-:Y:S02]  /*1b860*/  FMNMX.FTZ R20, R146, R20, !PT ;  /* 0x0000001492147209 */ /* 0x000fe40007810000 */
[----:B------:R-:W-:Y:S02]  /*1b870*/  ISETP.GT.AND P5, PT, R4, 0x39, PT ;  /* 0x000000390400780c */ /* 0x000fe40003fa4270 */
        /* <DEDUP_REMOVED lines=18> */
[C---:B------:R-:W-:Y:S02]  /*1b9a0*/  ISETP.GT.AND P4, PT, R4.reuse, 0x50, PT ;  /* 0x000000500400780c */ /* 0x040fe40003f84270 */
[----:B------:R-:W-:Y:S02]  /*1b9b0*/  FSEL R143, R143, -INF , P5 ;  /* 0xff8000008f8f7808 */ /* 0x000fe40002800000 */
[----:B------:R-:W-:Y:S01]  /*1b9c0*/  ISETP.GT.AND P5, PT, R4, 0x51, PT ;  /* 0x000000510400780c */ /* 0x000fe20003fa4270 */
[----:B------:R0:W-:Y:S08]  /*1b9d0*/  MUFU.EX2 R21, R153 ;  /* 0x0000009900157308 */ /* 0x0001f00000000800 */
[----:B------:R-:W-:Y:S01]  /*1b9e0*/  MUFU.EX2 R20, R165 ;  /* 0x000000a500147308 */ /* 0x000fe20000000800 */
[----:B0-----:R-:W-:-:S02]  /*1b9f0*/  FMNMX.FTZ R153, R142, R152, !PT ;  /* 0x000000988e997209 */ /* 0x001fc40007810000 */
[----:B------:R-:W-:Y:S02]  /*1ba00*/  FSEL R152, R130, -INF , P4 ;  /* 0xff80000082987808 */ /* 0x000fe40002000000 */
[----:B------:R-:W-:Y:S02]  /*1ba10*/  FMNMX.FTZ R130, R143, R153, !PT ;  /* 0x000000998f827209 */ /* 0x000fe40007810000 */
[----:B------:R-:W-:Y:S01]  /*1ba20*/  ISETP.GT.AND P4, PT, R4, 0x58, PT ;  /* 0x000000580400780c */ /* 0x000fe20003f84270 */
[----:B------:R-:W-:Y:S01]  /*1ba30*/  MUFU.EX2 R192, R192 ;  /* 0x000000c000c07308 */ /* 0x000fe20000000800 */
[----:B------:R-:W-:Y:S02]  /*1ba40*/  FSEL R153, R131, -INF , P5 ;  /* 0xff80000083997808 */ /* 0x000fe40002800000 */
[----:B------:R-:W-:Y:S02]  /*1ba50*/  FMNMX.FTZ R130, R152, R130, !PT ;  /* 0x0000008298827209 */ /* 0x000fe40007810000 */
[----:B------:R-:W-:-:S02]  /*1ba60*/  ISETP.GT.AND P5, PT, R4, 0x59, PT ;  /* 0x000000590400780c */ /* 0x000fc40003fa4270 */
[----:B------:R-:W-:Y:S01]  /*1ba70*/  FSEL R156, R134, -INF , P4 ;  /* 0xff800000869c7808 */ /* 0x000fe20002000000 */
[----:B------:R-:W-:Y:S01]  /*1ba80*/  FFMA.FTZ R134, R141, R0, -R3 ;  /* 0x000000008d867223 */ /* 0x000fe20000010803 */
[----:B------:R-:W-:Y:S01]  /*1ba90*/  FMNMX.FTZ R131, R153, R130, !PT ;  /* 0x0000008299837209 */ /* 0x000fe20007810000 */
[----:B------:R-:W-:Y:S01]  /*1baa0*/  MUFU.EX2 R194, R194 ;  /* 0x000000c200c27308 */ /* 0x000fe20000000800 */
[----:B------:R-:W-:Y:S02]  /*1bab0*/  FSEL R135, R135, -INF , P5 ;  /* 0xff80000087877808 */ /* 0x000fe40002800000 */
[----:B------:R-:W-:Y:S02]  /*1bac0*/  ISETP.GT.AND P4, PT, R4, 0x60, PT ;  /* 0x000000600400780c */ /* 0x000fe40003f84270 */
[----:B------:R-:W-:Y:S02]  /*1bad0*/  FMNMX.FTZ R131, R156, R131, !PT ;  /* 0x000000839c837209 */ /* 0x000fe40007810000 */
[----:B------:R-:W-:Y:S01]  /*1bae0*/  ISETP.GT.AND P5, PT, R4, 0x61, PT ;  /* 0x000000610400780c */ /* 0x000fe20003fa4270 */
[----:B------:R0:W-:Y:S01]  /*1baf0*/  MUFU.EX2 R130, R157 ;  /* 0x0000009d00827308 */ /* 0x0001e20000000800 */
[----:B------:R-:W-:-:S02]  /*1bb00*/  FMNMX.FTZ R131, R135, R131, !PT ;  /* 0x0000008387837209 */ /* 0x000fc40007810000 */
[----:B------:R-:W-:Y:S02]  /*1bb10*/  FSEL R144, R123, -INF , P5 ;  /* 0xff8000007b907808 */ /* 0x000fe40002800000 */
[----:B------:R-:W-:-:S03]  /*1bb20*/  ISETP.GT.AND P5, PT, R4, 0x69, PT ;  /* 0x000000690400780c */ /* 0x000fc60003fa4270 */
[----:B------:R-:W-:Y:S01]  /*1bb30*/  MUFU.EX2 R188, R188 ;  /* 0x000000bc00bc7308 */ /* 0x000fe20000000800 */
[----:B0-----:R-:W-:Y:S02]  /*1bb40*/  FSEL R157, R122, -INF , P4 ;  /* 0xff8000007a9d7808 */ /* 0x001fe40002000000 */
[----:B------:R-:W-:Y:S02]  /*1bb50*/  ISETP.GT.AND P4, PT, R4, 0x68, PT ;  /* 0x000000680400780c */ /* 0x000fe40003f84270 */
[----:B------:R-:W-:Y:S02]  /*1bb60*/  FMNMX.FTZ R131, R157, R131, !PT ;  /* 0x000000839d837209 */ /* 0x000fe40007810000 */
[----:B------:R-:W-:Y:S01]  /*1bb70*/  FSEL R160, R126, -INF , P4 ;  /* 0xff8000007ea07808 */ /* 0x000fe20002000000 */
[-CC-:B------:R-:W-:Y:S01]  /*1bb80*/  FFMA.FTZ R126, R145, R0.reuse, -R3.reuse ;  /* 0x00000000917e7223 */ /* 0x180fe20000010803 */
[----:B------:R-:W-:Y:S01]  /*1bb90*/  FMNMX.FTZ R131, R144, R131, !PT ;  /* 0x0000008390837209 */ /* 0x000fe20007810000 */
[----:B------:R-:W-:Y:S01]  /*1bba0*/  MUFU.EX2 R190, R190 ;  /* 0x000000be00be7308 */ /* 0x000fe20000000800 */
[----:B------:R-:W-:Y:S01]  /*1bbb0*/  FSEL R145, R127, -INF , P5 ;  /* 0xff8000007f917808 */ /* 0x000fe20002800000 */
[----:B------:R-:W-:Y:S01]  /*1bbc0*/  FFMA.FTZ R127, R149, R0, -R3 ;  /* 0x00000000957f7223 */ /* 0x000fe20000010803 */
[----:B------:R-:W-:-:S02]  /*1bbd0*/  WARPGROUP.DEPBAR.LE gsb0, 0x0 ;  /* 0x00008000000079c5 */ /* 0x000fc40000010000 */
[----:B------:R-:W-:Y:S01]  /*1bbe0*/  WARPGROUP.ARRIVE ;  /* 0x00000000000079c5 */ /* 0x000fe20000000000 */
[----:B------:R-:W-:Y:S01]  /*1bbf0*/  FMNMX.FTZ R4, R160, R131, !PT ;  /* 0x00000083a0047209 */ /* 0x000fe20007810000 */
[-CC-:B------:R-:W-:Y:S01]  /*1bc00*/  FFMA.FTZ R184, R136, R0.reuse, -R3.reuse ;  /* 0x0000000088b87223 */ /* 0x180fe20000010803 */
[-CC-:B------:R-:W-:Y:S01]  /*1bc10*/  FFMA.FTZ R131, R137, R0.reuse, -R3.reuse ;  /* 0x0000000089837223 */ /* 0x180fe20000010803 */
[----:B------:R-:W-:Y:S01]  /*1bc20*/  FFMA.FTZ R186, R140, R0, -R3 ;  /* 0x000000008cba7223 */ /* 0x000fe20000010803 */
[----:B------:R-:W-:Y:S01]  /*1bc30*/  FMNMX.FTZ R4, R145, R4, !PT ;  /* 0x0000000491047209 */ /* 0x000fe20007810000 */
[----:B------:R-:W-:Y:S01]  /*1bc40*/  HGMMA.64x192x16.F32 R24, R180, gdesc[UR4].tnspB, R24, gsb0 ;  /* 0x42e00004b4187df0 */ /* 0x000fe20008000818 */
[----:B------:R-:W-:Y:S03]  /*1bc50*/  MUFU.EX2 R126, R126 ;  /* 0x0000007e007e7308 */ /* 0x000fe60000000800 */
[----:B------:R-:W0:Y:S05]  /*1bc60*/  SHFL.BFLY PT, R122, R4, 0x2, 0x1f ;  /* 0x0c401f00047a7f89 */ /* 0x000e2a00000e0000 */
[----:B------:R-:W-:Y:S08]  /*1bc70*/  MUFU.EX2 R127, R127 ;  /* 0x0000007f007f7308 */ /* 0x000ff00000000800 */
[----:B------:R-:W-:Y:S08]  /*1bc80*/  MUFU.EX2 R184, R184 ;  /* 0x000000b800b87308 */ /* 0x000ff00000000800 */
[----:B------:R-:W-:Y:S01]  /*1bc90*/  MUFU.EX2 R131, R131 ;  /* 0x0000008300837308 */ /* 0x000fe20000000800 */
[----:B0-----:R-:W-:-:S05]  /*1bca0*/  FMNMX.FTZ R4, R4, R122, !PT ;  /* 0x0000007a04047209 */ /* 0x001fca0007810000 */
[----:B------:R-:W0:Y:S02]  /*1bcb0*/  SHFL.BFLY PT, R122, R4, 0x1, 0x1f ;  /* 0x0c201f00047a7f89 */ /* 0x000e2400000e0000 */
[----:B------:R-:W-:Y:S08]  /*1bcc0*/  MUFU.EX2 R186, R186 ;  /* 0x000000ba00ba7308 */ /* 0x000ff00000000800 */
[----:B------:R-:W-:Y:S08]  /*1bcd0*/  MUFU.EX2 R134, R134 ;  /* 0x0000008600867308 */ /* 0x000ff00000000800 */
[----:B------:R-:W-:Y:S01]  /*1bce0*/  MUFU.EX2 R120, R120 ;  /* 0x0000007800787308 */ /* 0x000fe20000000800 */
[----:B0-----:R-:W-:Y:S01]  /*1bcf0*/  FMNMX.FTZ R4, R4, R122, !PT ;  /* 0x0000007a04047209 */ /* 0x001fe20007810000 */
[----:B------:R-:W-:-:S06]  /*1bd00*/  VIADD R122, R2, 0x300 ;  /* 0x00000300027a7836 */ /* 0x000fcc0000000000 */
[----:B------:R-:W-:Y:S01]  /*1bd10*/  MUFU.EX2 R121, R121 ;  /* 0x0000007900797308 */ /* 0x000fe20000000800 */
[----:B------:R-:W-:Y:S02]  /*1bd20*/  FSETP.NEU.FTZ.AND P4, PT, R4, -INF , PT ;  /* 0xff8000000400780b */ /* 0x000fe40003f9d000 */
[----:B------:R-:W-:Y:S02]  /*1bd30*/  R2UR UR6, R122 ;  /* 0x000000007a0672ca */ /* 0x000fe400000e0000 */
[----:B------:R-:W-:-:S03]  /*1bd40*/  FSEL R123, R4, RZ, P4 ;  /* 0x000000ff047b7208 */ /* 0x000fc60002000000 */
[----:B------:R-:W-:Y:S02]  /*1bd50*/  MUFU.EX2 R124, R124 ;  /* 0x0000007c007c7308 */ /* 0x000fe40000000800 */
[----:B------:R-:W-:Y:S01]  /*1bd60*/  FADD.FTZ R8, -R123, R8 ;  /* 0x000000087b087221 */ /* 0x000fe20000010100 */
[----:B------:R-:W-:-:S03]  /*1bd70*/  IMAD.MOV.U32 R123, RZ, RZ, 0x40000040 ;  /* 0x40000040ff7b7424 */ /* 0x000fc600078e00ff */
[-C--:B------:R-:W-:Y:S02]  /*1bd80*/  FMUL.FTZ R8, R8, R0.reuse ;  /* 0x0000000008087220 */ /* 0x080fe40000410000 */
[----:B------:R-:W-:Y:S01]  /*1bd90*/  MUFU.EX2 R125, R125 ;  /* 0x0000007d007d7308 */ /* 0x000fe20000000800 */
[----:B------:R-:W-:Y:S01]  /*1bda0*/  R2UR UR7, R123 ;  /* 0x000000007b0772ca */ /* 0x000fe200000e0000 */
[----:B------:R-:W-:Y:S02]  /*1bdb0*/  WARPGROUP.DEPBAR.LE gsb0, 0x0 ;  /* 0x00008000000079c5 */ /* 0x000fe40000010000 */
[----:B------:R-:W-:Y:S01]  /*1bdc0*/  WARPGROUP.ARRIVE ;  /* 0x00000000000079c5 */ /* 0x000fe20000000000 */
[-CC-:B------:R-:W-:Y:S01]  /*1bdd0*/  FFMA.FTZ R180, R128, R0.reuse, -R3.reuse ;  /* 0x0000000080b47223 */ /* 0x180fe20000010803 */
[-CC-:B------:R-:W-:Y:S01]  /*1bde0*/  FFMA.FTZ R128, R129, R0.reuse, -R3.reuse ;  /* 0x0000000081807223 */ /* 0x180fe20000010803 */
[-CC-:B------:R-:W-:Y:S01]  /*1bdf0*/  FFMA.FTZ R129, R133, R0.reuse, -R3.reuse ;  /* 0x0000000085817223 */ /* 0x180fe20000010803 */
[-C--:B------:R-:W-:Y:S01]  /*1be00*/  FFMA.FTZ R182, R132, R0.reuse, -R3 ;  /* 0x0000000084b67223 */ /* 0x080fe20000010803 */
[----:B------:R-:W-:-:S05]  /*1be10*/  FMUL.FTZ R133, R4, R0 ;  /* 0x0000000004857220 */ /* 0x000fca0000410000 */
[----:B------:R-:W-:Y:S01]  /*1be20*/  HGMMA.64x192x16.F32 R24, R176, gdesc[UR4].tnspB, R24, gsb0 ;  /* 0x42e00004b0187df0 */ /* 0x000fe20008000818 */
[----:B------:R-:W-:Y:S01]  /*1be30*/  FSEL R3, R5, RZ, P3 ;  /* 0x000000ff05037208 */ /* 0x000fe20001800000 */
[----:B------:R-:W-:Y:S01]  /*1be40*/  MUFU.EX2 R180, R180 ;  /* 0x000000b400b47308 */ /* 0x000fe20000000800 */
[C---:B------:R-:W-:Y:S01]  /*1be50*/  ISETP.GT.AND P3, PT, R10.reuse, R221, PT ;  /* 0x000000dd0a00720c */ /* 0x040fe20003f64270 */
[----:B------:R-:W-:Y:S01]  /*1be60*/  VIADD R10, R10, 0xffffffff ;  /* 0xffffffff0a0a7836 */ /* 0x000fe20000000000 */
[----:B------:R-:W-:Y:S01]  /*1be70*/  FSEL R133, R133, RZ, P4 ;  /* 0x000000ff85857208 */ /* 0x000fe20002000000 */
[----:B------:R-:W-:-:S04]  /*1be80*/  FADD.FTZ R3, -R3, R9 ;  /* 0x0000000903037221 */ /* 0x000fc80000010100 */
[-CC-:B------:R-:W-:Y:S01]  /*1be90*/  FFMA.FTZ R201, R170, R0.reuse, -R133.reuse ;  /* 0x00000000aac97223 */ /* 0x180fe20000010885 */
[-C--:B------:R-:W-:Y:S01]  /*1bea0*/  FMUL.FTZ R3, R3, R0.reuse ;  /* 0x0000000003037220 */ /* 0x080fe20000410000 */
        /* <DEDUP_REMOVED lines=19> */
[----:B------:R1:W2:Y:S01]  /*1bfe0*/  MUFU.EX2 R3, R8 ;  /* 0x0000000800037308 */ /* 0x0002a20000000800 */
[----:B0-----:R-:W-:Y:S01]  /*1bff0*/  FFMA.FTZ R7, R2, R7, R200 ;  /* 0x0000000702077223 */ /* 0x001fe200000100c8 */
[-CC-:B------:R-:W-:Y:S01]  /*1c000*/  FFMA.FTZ R181, R152, R0.reuse, -R133.reuse ;  /* 0x0000000098b57223 */ /* 0x180fe20000010885 */
[-CC-:B------:R-:W-:Y:S01]  /*1c010*/  FFMA.FTZ R183, R156, R0.reuse, -R133.reuse ;  /* 0x000000009cb77223 */ /* 0x180fe20000010885 */
[-C--:B------:R-:W-:Y:S01]  /*1c020*/  FFMA.FTZ R135, R135, R0.reuse, -R133 ;  /* 0x0000000087877223 */ /* 0x080fe20000010885 */
[----:B------:R-:W-:Y:S01]  /*1c030*/  FADD.FTZ R7, R12, R7 ;  /* 0x000000070c077221 */ /* 0x000fe20000010000 */
[-CC-:B------:R-:W-:Y:S01]  /*1c040*/  FFMA.FTZ R157, R157, R0.reuse, -R133.reuse ;  /* 0x000000009d9d7223 */ /* 0x180fe20000010885 */
[-C--:B------:R-:W-:Y:S01]  /*1c050*/  FFMA.FTZ R144, R144, R0.reuse, -R133 ;  /* 0x0000000090907223 */ /* 0x080fe20000010885 */
[----:B------:R-:W0:Y:S01]  /*1c060*/  MUFU.EX2 R132, R132 ;  /* 0x0000008400847308 */ /* 0x000e220000000800 */
[----:B------:R-:W-:Y:S01]  /*1c070*/  FADD.FTZ R7, R202, R7 ;  /* 0x00000007ca077221 */ /* 0x000fe20000010000 */
[-CC-:B-1----:R-:W-:Y:S01]  /*1c080*/  FFMA.FTZ R8, R151, R0.reuse, -R133.reuse ;  /* 0x0000000097087223 */ /* 0x182fe20000010885 */
[----:B------:R-:W-:Y:S01]  /*1c090*/  FFMA.FTZ R160, R160, R0, -R133 ;  /* 0x00000000a0a07223 */ /* 0x000fe20000010885 */
[----:B------:R-:W-:Y:S01]  /*1c0a0*/  F2FP.F16.F32.PACK_AB R200, R12, R200 ;  /* 0x000000c80cc8723e */ /* 0x000fe200000000ff */
[C---:B------:R-:W-:Y:S01]  /*1c0b0*/  FADD.FTZ R7, R14.reuse, R7 ;  /* 0x000000070e077221 */ /* 0x040fe20000010000 */
[----:B------:R-:W-:Y:S01]  /*1c0c0*/  F2FP.F16.F32.PACK_AB R202, R14, R202 ;  /* 0x000000ca0eca723e */ /* 0x000fe200000000ff */
[----:B------:R-:W-:Y:S01]  /*1c0d0*/  IMAD.MOV.U32 R12, RZ, RZ, R205 ;  /* 0x000000ffff0c7224 */ /* 0x000fe200078e00cd */
[----:B------:R-:W1:Y:S01]  /*1c0e0*/  MUFU.EX2 R203, R203 ;  /* 0x000000cb00cb7308 */ /* 0x000e620000000800 */
[----:B--2---:R-:W-:-:S07]  /*1c0f0*/  FFMA.FTZ R6, R3, R6, R201 ;  /* 0x0000000603067223 */ /* 0x004fce00000100c9 */
[----:B------:R-:W2:Y:S01]  /*1c100*/  MUFU.EX2 R136, R136 ;  /* 0x0000008800887308 */ /* 0x000ea20000000800 */
[C---:B0-----:R-:W-:Y:S01]  /*1c110*/  FADD.FTZ R6, R132.reuse, R6 ;  /* 0x0000000684067221 */ /* 0x041fe20000010000 */
[----:B------:R-:W-:-:S06]  /*1c120*/  F2FP.F16.F32.PACK_AB R201, R132, R201 ;  /* 0x000000c984c9723e */ /* 0x000fcc00000000ff */
[----:B------:R-:W0:Y:S08]  /*1c130*/  MUFU.EX2 R197, R197 ;  /* 0x000000c500c57308 */ /* 0x000e300000000800 */
[----:B------:R-:W3:Y:S08]  /*1c140*/  MUFU.EX2 R141, R141 ;  /* 0x0000008d008d7308 */ /* 0x000ef00000000800 */
[----:B------:R-:W4:Y:S08]  /*1c150*/  MUFU.EX2 R199, R199 ;  /* 0x000000c700c77308 */ /* 0x000f300000000800 */
[----:B------:R-:W5:Y:S08]  /*1c160*/  MUFU.EX2 R137, R137 ;  /* 0x0000008900897308 */ /* 0x000f700000000800 */
        /* <DEDUP_REMOVED lines=20> */
[----:B------:R1:W-:Y:S03]  /*1c2b0*/  @!P1 SYNCS.ARRIVE.TRANS64.RED.A1T0 RZ, [R11+URZ], RZ ;  /* 0x000000ff0bff99a7 */ /* 0x0003e6000810043f */
[----:B------:R-:W5:Y:S01]  /*1c2c0*/  MUFU.EX2 R6, R139 ;  /* 0x0000008b00067308 */ /* 0x000f620000000800 */
[C---:B--2---:R-:W-:Y:S01]  /*1c2d0*/  F2FP.F16.F32.PACK_AB R203, R136.reuse, R203 ;  /* 0x000000cb88cb723e */ /* 0x044fe200000000ff */
[----:B------:R-:W-:-:S04]  /*1c2e0*/  FADD.FTZ R13, R136, R13 ;  /* 0x0000000d880d7221 */ /* 0x000fc80000010000 */
[----:B0-----:R-:W-:Y:S01]  /*1c2f0*/  FADD.FTZ R13, R197, R13 ;  /* 0x0000000dc50d7221 */ /* 0x001fe20000010000 */
[----:B-1----:R-:W-:Y:S01]  /*1c300*/  FADD.FTZ R11, R196, R7 ;  /* 0x00000007c40b7221 */ /* 0x002fe20000010000 */
[----:B------:R-:W-:Y:S01]  /*1c310*/  FFMA.FTZ R7, R143, R0, -R133 ;  /* 0x000000008f077223 */ /* 0x000fe20000010885 */
[----:B------:R-:W-:Y:S01]  /*1c320*/  MUFU.EX2 R135, R135 ;  /* 0x0000008700877308 */ /* 0x000fe20000000800 */
[----:B---3--:R-:W-:Y:S01]  /*1c330*/  FADD.FTZ R13, R141, R13 ;  /* 0x0000000d8d0d7221 */ /* 0x008fe20000010000 */
[C---:B------:R-:W-:Y:S01]  /*1c340*/  FADD.FTZ R11, R15.reuse, R11 ;  /* 0x0000000b0f0b7221 */ /* 0x040fe20000010000 */
[----:B------:R-:W-:Y:S02]  /*1c350*/  F2FP.F16.F32.PACK_AB R196, R15, R196 ;  /* 0x000000c40fc4723e */ /* 0x000fe400000000ff */
[----:B----4-:R-:W-:Y:S01]  /*1c360*/  FADD.FTZ R13, R199, R13 ;  /* 0x0000000dc70d7221 */ /* 0x010fe20000010000 */
[----:B------:R-:W-:Y:S01]  /*1c370*/  FADD.FTZ R122, R198, R11 ;  /* 0x0000000bc67a7221 */ /* 0x000fe20000010000 */
[-C--:B------:R-:W-:Y:S01]  /*1c380*/  FFMA.FTZ R11, R153, R0.reuse, -R133 ;  /* 0x00000000990b7223 */ /* 0x080fe20000010885 */
[----:B------:R-:W0:Y:S01]  /*1c390*/  MUFU.EX2 R7, R7 ;  /* 0x0000000700077308 */ /* 0x000e220000000800 */
[----:B-----5:R-:W-:Y:S01]  /*1c3a0*/  FADD.FTZ R13, R137, R13 ;  /* 0x0000000d890d7221 */ /* 0x020fe20000010000 */
[----:B------:R-:W-:Y:S01]  /*1c3b0*/  FADD.FTZ R122, R20, R122 ;  /* 0x0000007a147a7221 */ /* 0x000fe20000010000 */
[----:B------:R-:W-:Y:S01]  /*1c3c0*/  FFMA.FTZ R133, R145, R0, -R133 ;  /* 0x0000000091857223 */ /* 0x000fe20000010885 */
[----:B------:R-:W-:Y:S01]  /*1c3d0*/  F2FP.F16.F32.PACK_AB R197, R141, R197 ;  /* 0x000000c58dc5723e */ /* 0x000fe200000000ff */
[----:B------:R-:W-:Y:S01]  /*1c3e0*/  FADD.FTZ R13, R193, R13 ;  /* 0x0000000dc10d7221 */ /* 0x000fe20000010000 */
[----:B------:R-:W-:Y:S01]  /*1c3f0*/  FADD.FTZ R122, R192, R122 ;  /* 0x0000007ac07a7221 */ /* 0x000fe20000010000 */
[----:B------:R-:W-:Y:S01]  /*1c400*/  F2FP.F16.F32.PACK_AB R198, R20, R198 ;  /* 0x000000c614c6723e */ /* 0x000fe200000000ff */
[----:B------:R-:W1:Y:S01]  /*1c410*/  MUFU.EX2 R11, R11 ;  /* 0x0000000b000b7308 */ /* 0x000e620000000800 */
[----:B------:R-:W-:Y:S01]  /*1c420*/  FADD.FTZ R13, R140, R13 ;  /* 0x0000000d8c0d7221 */ /* 0x000fe20000010000 */
[----:B------:R-:W-:Y:S01]  /*1c430*/  FADD.FTZ R122, R21, R122 ;  /* 0x0000007a157a7221 */ /* 0x000fe20000010000 */
[----:B------:R-:W-:-:S02]  /*1c440*/  F2FP.F16.F32.PACK_AB R199, R137, R199 ;  /* 0x000000c789c7723e */ /* 0x000fc400000000ff */
[----:B------:R-:W-:Y:S01]  /*1c450*/  FADD.FTZ R13, R195, R13 ;  /* 0x0000000dc30d7221 */ /* 0x000fe20000010000 */
[----:B------:R-:W-:Y:S01]  /*1c460*/  FADD.FTZ R122, R194, R122 ;  /* 0x0000007ac27a7221 */ /* 0x000fe20000010000 */
[----:B------:R-:W-:Y:S01]  /*1c470*/  F2FP.F16.F32.PACK_AB R192, R21, R192 ;  /* 0x000000c015c0723e */ /* 0x000fe200000000ff */
[----:B------:R-:W2:Y:S01]  /*1c480*/  MUFU.EX2 R157, R157 ;  /* 0x0000009d009d7308 */ /* 0x000ea20000000800 */
[----:B------:R-:W-:Y:S01]  /*1c490*/  FADD.FTZ R13, R148, R13 ;  /* 0x0000000d940d7221 */ /* 0x000fe20000010000 */
[----:B------:R-:W-:Y:S01]  /*1c4a0*/  FADD.FTZ R122, R130, R122 ;  /* 0x0000007a827a7221 */ /* 0x000fe20000010000 */
[----:B------:R-:W-:Y:S02]  /*1c4b0*/  F2FP.F16.F32.PACK_AB R193, R140, R193 ;  /* 0x000000c18cc1723e */ /* 0x000fe400000000ff */
[----:B------:R-:W-:Y:S01]  /*1c4c0*/  FADD.FTZ R13, R189, R13 ;  /* 0x0000000dbd0d7221 */ /* 0x000fe20000010000 */
[----:B------:R-:W-:Y:S01]  /*1c4d0*/  FADD.FTZ R122, R188, R122 ;  /* 0x0000007abc7a7221 */ /* 0x000fe20000010000 */
[C---:B------:R-:W-:Y:S01]  /*1c4e0*/  F2FP.F16.F32.PACK_AB R189, R9.reuse, R189 ;  /* 0x000000bd09bd723e */ /* 0x040fe200000000ff */
[----:B------:R-:W3:Y:S01]  /*1c4f0*/  MUFU.EX2 R144, R144 ;  /* 0x0000009000907308 */ /* 0x000ee20000000800 */
[----:B------:R-:W-:Y:S01]  /*1c500*/  FADD.FTZ R13, R9, R13 ;  /* 0x0000000d090d7221 */ /* 0x000fe20000010000 */
[----:B------:R-:W-:Y:S01]  /*1c510*/  FADD.FTZ R122, R126, R122 ;  /* 0x0000007a7e7a7221 */ /* 0x000fe20000010000 */
[----:B------:R-:W-:Y:S01]  /*1c520*/  F2FP.F16.F32.PACK_AB R194, R130, R194 ;  /* 0x000000c282c2723e */ /* 0x000fe200000000ff */
[----:B------:R-:W-:-:S02]  /*1c530*/  IMAD.MOV.U32 R9, RZ, RZ, R5 ;  /* 0x000000ffff097224 */ /* 0x000fc400078e0005 */
[----:B------:R-:W-:Y:S01]  /*1c540*/  FADD.FTZ R13, R191, R13 ;  /* 0x0000000dbf0d7221 */ /* 0x000fe20000010000 */
[----:B------:R-:W-:Y:S01]  /*1c550*/  FADD.FTZ R122, R190, R122 ;  /* 0x0000007abe7a7221 */ /* 0x000fe20000010000 */
[C---:B------:R-:W-:Y:S01]  /*1c560*/  F2FP.F16.F32.PACK_AB R191, R8.reuse, R191 ;  /* 0x000000bf08bf723e */ /* 0x040fe200000000ff */
[----:B------:R-:W4:Y:S01]  /*1c570*/  MUFU.EX2 R160, R160 ;  /* 0x000000a000a07308 */ /* 0x000f220000000800 */
[----:B------:R-:W-:Y:S01]  /*1c580*/  FADD.FTZ R13, R8, R13 ;  /* 0x0000000d080d7221 */ /* 0x000fe20000010000 */
[----:B------:R-:W-:Y:S01]  /*1c590*/  FADD.FTZ R122, R127, R122 ;  /* 0x0000007a7f7a7221 */ /* 0x000fe20000010000 */
[----:B------:R-:W-:Y:S01]  /*1c5a0*/  F2FP.F16.F32.PACK_AB R195, R148, R195 ;  /* 0x000000c394c3723e */ /* 0x000fe200000000ff */
[----:B------:R-:W-:Y:S02]  /*1c5b0*/  IMAD.MOV.U32 R8, RZ, RZ, R4 ;  /* 0x000000ffff087224 */ /* 0x000fe400078e0004 */
[----:B------:R-:W-:Y:S01]  /*1c5c0*/  FADD.FTZ R13, R185, R13 ;  /* 0x0000000db90d7221 */ /* 0x000fe20000010000 */
[----:B------:R-:W-:Y:S01]  /*1c5d0*/  FADD.FTZ R122, R184, R122 ;  /* 0x0000007ab87a7221 */ /* 0x000fe20000010000 */
[C---:B------:R-:W-:Y:S01]  /*1c5e0*/  F2FP.F16.F32.PACK_AB R185, R6.reuse, R185 ;  /* 0x000000b906b9723e */ /* 0x040fe200000000ff */
[----:B------:R-:W5:Y:S01]  /*1c5f0*/  MUFU.EX2 R133, R133 ;  /* 0x0000008500857308 */ /* 0x000f620000000800 */
[----:B------:R-:W-:Y:S01]  /*1c600*/  FADD.FTZ R13, R6, R13 ;  /* 0x0000000d060d7221 */ /* 0x000fe20000010000 */
[----:B------:R-:W-:Y:S01]  /*1c610*/  FADD.FTZ R122, R131, R122 ;  /* 0x0000007a837a7221 */ /* 0x000fe20000010000 */
[----:B------:R-:W-:-:S02]  /*1c620*/  F2FP.F16.F32.PACK_AB R188, R126, R188 ;  /* 0x000000bc7ebc723e */ /* 0x000fc400000000ff */
[----:B------:R-:W-:Y:S01]  /*1c630*/  FADD.FTZ R13, R187, R13 ;  /* 0x0000000dbb0d7221 */ /* 0x000fe20000010000 */
[----:B------:R-:W-:Y:S01]  /*1c640*/  FADD.FTZ R122, R186, R122 ;  /* 0x0000007aba7a7221 */ /* 0x000fe20000010000 */
[C---:B0-----:R-:W-:Y:S02]  /*1c650*/  F2FP.F16.F32.PACK_AB R187, R7.reuse, R187 ;  /* 0x000000bb07bb723e */ /* 0x041fe400000000ff */
[----:B------:R-:W-:Y:S01]  /*1c660*/  FADD.FTZ R13, R7, R13 ;  /* 0x0000000d070d7221 */ /* 0x000fe20000010000 */
[----:B------:R-:W-:Y:S01]  /*1c670*/  FADD.FTZ R122, R134, R122 ;  /* 0x0000007a867a7221 */ /* 0x000fe20000010000 */
[----:B------:R-:W-:Y:S02]  /*1c680*/  F2FP.F16.F32.PACK_AB R190, R127, R190 ;  /* 0x000000be7fbe723e */ /* 0x000fe400000000ff */
[----:B------:R-:W-:Y:S01]  /*1c690*/  FADD.FTZ R13, R181, R13 ;  /* 0x0000000db50d7221 */ /* 0x000fe20000010000 */
[----:B------:R-:W-:Y:S01]  /*1c6a0*/  FADD.FTZ R122, R180, R122 ;  /* 0x0000007ab47a7221 */ /* 0x000fe20000010000 */
[----:B-1----:R-:W-:-:S02]  /*1c6b0*/  F2FP.F16.F32.PACK_AB R181, R11, R181 ;  /* 0x000000b50bb5723e */ /* 0x002fc400000000ff */
[----:B------:R-:W-:Y:S01]  /*1c6c0*/  FADD.FTZ R13, R11, R13 ;  /* 0x0000000d0b0d7221 */ /* 0x000fe20000010000 */
[----:B------:R-:W-:Y:S01]  /*1c6d0*/  FADD.FTZ R122, R128, R122 ;  /* 0x0000007a807a7221 */ /* 0x000fe20000010000 */
[----:B------:R-:W-:Y:S01]  /*1c6e0*/  F2FP.F16.F32.PACK_AB R184, R131, R184 ;  /* 0x000000b883b8723e */ /* 0x000fe200000000ff */
[----:B------:R-:W-:Y:S02]  /*1c6f0*/  IMAD.MOV.U32 R11, RZ, RZ, R208 ;  /* 0x000000ffff0b7224 */ /* 0x000fe400078e00d0 */
[----:B------:R-:W-:Y:S01]  /*1c700*/  FADD.FTZ R13, R183, R13 ;  /* 0x0000000db70d7221 */ /* 0x000fe20000010000 */
[----:B------:R-:W-:Y:S01]  /*1c710*/  FADD.FTZ R122, R182, R122 ;  /* 0x0000007ab67a7221 */ /* 0x000fe20000010000 */
[----:B------:R-:W-:Y:S02]  /*1c720*/  F2FP.F16.F32.PACK_AB R186, R134, R186 ;  /* 0x000000ba86ba723e */ /* 0x000fe400000000ff */
[----:B------:R-:W-:Y:S01]  /*1c730*/  FADD.FTZ R13, R135, R13 ;  /* 0x0000000d870d7221 */ /* 0x000fe20000010000 */
[----:B------:R-:W-:Y:S01]  /*1c740*/  FADD.FTZ R122, R129, R122 ;  /* 0x0000007a817a7221 */ /* 0x000fe20000010000 */
[----:B------:R-:W-:-:S02]  /*1c750*/  F2FP.F16.F32.PACK_AB R180, R128, R180 ;  /* 0x000000b480b4723e */ /* 0x000fc400000000ff */
[----:B--2---:R-:W-:Y:S01]  /*1c760*/  FADD.FTZ R13, R157, R13 ;  /* 0x0000000d9d0d7221 */ /* 0x004fe20000010000 */
[----:B------:R-:W-:Y:S01]  /*1c770*/  FADD.FTZ R122, R120, R122 ;  /* 0x0000007a787a7221 */ /* 0x000fe20000010000 */
[----:B------:R-:W-:Y:S02]  /*1c780*/  F2FP.F16.F32.PACK_AB R182, R129, R182 ;  /* 0x000000b681b6723e */ /* 0x000fe400000000ff */
[----:B---3--:R-:W-:Y:S01]  /*1c790*/  FADD.FTZ R13, R144, R13 ;  /* 0x0000000d900d7221 */ /* 0x008fe20000010000 */
[----:B------:R-:W-:Y:S01]  /*1c7a0*/  FADD.FTZ R122, R121, R122 ;  /* 0x0000007a797a7221 */ /* 0x000fe20000010000 */
[----:B------:R-:W-:Y:S02]  /*1c7b0*/  F2FP.F16.F32.PACK_AB R183, R135, R183 ;  /* 0x000000b787b7723e */ /* 0x000fe400000000ff */
[----:B----4-:R-:W-:Y:S01]  /*1c7c0*/  FADD.FTZ R13, R160, R13 ;  /* 0x0000000da00d7221 */ /* 0x010fe20000010000 */
[----:B------:R-:W-:Y:S01]  /*1c7d0*/  FADD.FTZ R122, R124, R122 ;  /* 0x0000007a7c7a7221 */ /* 0x000fe20000010000 */
[----:B------:R-:W-:-:S02]  /*1c7e0*/  F2FP.F16.F32.PACK_AB R177, R144, R157 ;  /* 0x0000009d90b1723e */ /* 0x000fc400000000ff */
[----:B-----5:R-:W-:Y:S01]  /*1c7f0*/  FADD.FTZ R6, R133, R13 ;  /* 0x0000000d85067221 */ /* 0x020fe20000010000 */
[----:B------:R-:W-:Y:S01]  /*1c800*/  FADD.FTZ R7, R125, R122 ;  /* 0x0000007a7d077221 */ /* 0x000fe20000010000 */
[----:B------:R-:W-:Y:S01]  /*1c810*/  F2FP.F16.F32.PACK_AB R179, R133, R160 ;  /* 0x000000a085b3723e */ /* 0x000fe200000000ff */
[----:B------:R-:W-:Y:S06]  /*1c820*/  @P3 BRA `(.L_x_2701) ;  /* 0xffffffa800b83947 */ /* 0x000fec000383ffff */
[----:B------:R-:W-:Y:S05]  /*1c830*/  BSYNC B1 ;  /* 0x0000000000017941 */ /* 0x000fea0003800000 */
.L_x_2690:
[----:B------:R-:W-:Y:S05]  /*1c840*/  BSYNC B0 ;  /* 0x0000000000007941 */ /* 0x000fea0003800000 */
.L_x_2689:
[----:B------:R-:W-:Y:S01]  /*1c850*/  ISETP.GE.AND P2, PT, R10, R222, PT ;  /* 0x000000de0a00720c */ /* 0x000fe20003f46270 */
[----:B------:R-:W-:-:S12]  /*1c860*/  BSSY B0, `(.L_x_2702) ;  /* 0x00004d8000007945 */ /* 0x000fd80003800000 */
[----:B------:R-:W-:Y:S05]  /*1c870*/  @!P2 BRA `(.L_x_2703) ;  /* 0x0000004c0058a947 */ /* 0x000fea0003800000 */
[----:B------:R-:W-:Y:S01]  /*1c880*/  MOV R8, R4 ;  /* 0x0000000400087202 */ /* 0x000fe20000000f00 */
[----:B------:R-:W-:Y:S02]  /*1c890*/  IMAD.MOV.U32 R9, RZ, RZ, R5 ;  /* 0x000000ffff097224 */ /* 0x000fe400078e0005 */
[----:B------:R-:W-:Y:S02]  /*1c8a0*/  IMAD.MOV.U32 R11, RZ, RZ, R208 ;  /* 0x000000ffff0b7224 */ /* 0x000fe400078e00d0 */
[----:B------:R-:W-:-:S07]  /*1c8b0*/  IMAD.MOV.U32 R12, RZ, RZ, R205 ;  /* 0x000000ffff0c7224 */ /* 0x000fce00078e00cd */
.L_x_2714:
        /* <DEDUP_REMOVED lines=8> */
.L_x_2704:
[----:B------:R-:W-:Y:S01]  /*1c940*/  IMAD R4, R205, 0x8, R16 ;  /* 0x00000008cd047824 */ /* 0x000fe200078e0210 */
[----:B------:R-:W-:-:S04]  /*1c950*/  SHF.L.U32 R5, R208, 0x1f, RZ ;  /* 0x0000001fd0057819 */ /* 0x000fc800000006ff */
[----:B------:R0:W1:Y:S01]  /*1c960*/  SYNCS.PHASECHK.TRANS64.TRYWAIT P2, [R4+URZ+0x36830], R5 ;  /* 0x03683005040075a7 */ /* 0x000062000804017f */
[----:B------:R-:W-:Y:S05]  /*1c970*/  @!P0 BRA `(.L_x_2705) ;  /* 0x0000000000048947 */ /* 0x000fea0003800000 */
[----:B------:R-:W-:Y:S01]  /*1c980*/  BPT.TRAP 0x1 ;  /* 0x000000040000795c */ /* 0x000fe20000300000 */
.L_x_2705:
[----:B------:R-:W-:Y:S01]  /*1c990*/  IMAD R0, R205, 0xa80, R220 ;  /* 0x00000a80cd007824 */ /* 0x000fe200078e02dc */
[----:B------:R-:W-:Y:S03]  /*1c9a0*/  BSSY B1, `(.L_x_2706) ;  /* 0x0000006000017945 */ /* 0x000fe60003800000 */
[C---:B------:R-:W-:Y:S01]  /*1c9b0*/  VIADD R120, R0.reuse, 0x100 ;  /* 0x0000010000787836 */ /* 0x040fe20000000000 */
[----:B------:R-:W-:Y:S01]  /*1c9c0*/  IADD3 R20, R0, 0x80, RZ ;  /* 0x0000008000147810 */ /* 0x000fe20007ffe0ff */
[----:B-1----:R-:W-:Y:S06]  /*1c9d0*/  @P2 BRA `(.L_x_2707) ;  /* 0x0000000000082947 */ /* 0x002fec0003800000 */
[----:B------:R-:W1:Y:S02]  /*1c9e0*/  SYNCS.PHASECHK.TRANS64.TRYWAIT P2, [R4+URZ+0x36830], R5 ;  /* 0x03683005040075a7 */ /* 0x000e64000804017f */
[----:B-1----:R-:W-:Y:S05]  /*1c9f0*/  @!P2 BRA `(.L_x_2708) ;  /* 0x000001340060a947 */ /* 0x002fea0003800000 */
.L_x_2707:
[----:B------:R-:W-:Y:S05]  /*1ca00*/  BSYNC B1 ;  /* 0x0000000000017941 */ /* 0x000fea0003800000 */
.L_x_2706:
        /* <DEDUP_REMOVED lines=8> */
[----:B------:R-:W-:Y:S02]  /*1ca90*/  R2UR UR18, R20 ;  /* 0x00000000141272ca */ /* 0x000fe400000e0000 */
[----:B------:R-:W-:Y:S02]  /*1caa0*/  IADD3 R20, R0, 0x200, RZ ;  /* 0x0000020000147810 */ /* 0x000fe40007ffe0ff */
[----:B------:R-:W-:Y:S02]  /*1cab0*/  R2UR UR15, R21 ;  /* 0x00000000150f72ca */ /* 0x000fe400000e0000 */
[----:B------:R-:W-:Y:S02]  /*1cac0*/  R2UR UR14, R20 ;  /* 0x00000000140e72ca */ /* 0x000fe400000e0000 */
[----:B--2---:R-:W-:Y:S01]  /*1cad0*/  R2UR UR42, R14 ;  /* 0x000000000e2a72ca */ /* 0x004fe200000e0000 */
[----:B------:R-:W-:Y:S01]  /*1cae0*/  IMAD.MOV.U32 R14, RZ, RZ, R0 ;  /* 0x000000ffff0e7224 */ /* 0x000fe200078e0000 */
[----:B------:R-:W-:Y:S01]  /*1caf0*/  R2UR UR43, R15 ;  /* 0x000000000f2b72ca */ /* 0x000fe200000e0000 */
[----:B------:R-:W-:Y:S01]  /*1cb00*/  IMAD.MOV.U32 R15, RZ, RZ, 0x40000040 ;  /* 0x40000040ff0f7424 */ /* 0x000fe200078e00ff */
[----:B---3--:R-:W-:-:S02]  /*1cb10*/  R2UR UR28, R122 ;  /* 0x000000007a1c72ca */ /* 0x008fc400000e0000 */
[----:B------:R-:W-:Y:S02]  /*1cb20*/  R2UR UR29, R123 ;  /* 0x000000007b1d72ca */ /* 0x000fe400000e0000 */
        /* <DEDUP_REMOVED lines=38> */
[C---:B------:R-:W-:Y:S02]  /*1cd90*/  VIADD R14, R0.reuse, 0x300 ;  /* 0x00000300000e7836 */ /* 0x040fe40000000000 */
[----:B------:R-:W-:Y:S02]  /*1cda0*/  VIADD R120, R0, 0x182 ;  /* 0x0000018200787836 */ /* 0x000fe40000000000 */
[----:B------:R-:W-:Y:S01]  /*1cdb0*/  IMAD.MOV.U32 R121, RZ, RZ, 0x40000040 ;  /* 0x40000040ff797424 */ /* 0x000fe200078e00ff */
[----:B------:R-:W-:Y:S02]  /*1cdc0*/  R2UR UR58, R14 ;  /* 0x000000000e3a72ca */ /* 0x000fe400000e0000 */
[----:B------:R-:W-:Y:S02]  /*1cdd0*/  R2UR UR59, R15 ;  /* 0x000000000f3b72ca */ /* 0x000fe400000e0000 */
[----:B------:R-:W-:-:S02]  /*1cde0*/  R2UR UR26, R120 ;  /* 0x00000000781a72ca */ /* 0x000fc400000e0000 */
[----:B------:R-:W-:Y:S01]  /*1cdf0*/  R2UR UR27, R121 ;  /* 0x00000000791b72ca */ /* 0x000fe200000e0000 */
[----:B------:R-:W-:Y:S01]  /*1ce00*/  IMAD.MOV.U32 R121, RZ, RZ, 0x40000040 ;  /* 0x40000040ff797424 */ /* 0x000fe200078e00ff */
[----:B------:R-:W-:Y:S02]  /*1ce10*/  IADD3 R120, R0, 0x302, RZ ;  /* 0x0000030200787810 */ /* 0x000fe40007ffe0ff */
[----:B--2---:R-:W-:Y:S02]  /*1ce20*/  R2UR UR38, R122 ;  /* 0x000000007a2672ca */ /* 0x004fe400000e0000 */
[----:B------:R-:W-:Y:S02]  /*1ce30*/  R2UR UR46, R120 ;  /* 0x00000000782e72ca */ /* 0x000fe400000e0000 */
[----:B------:R-:W-:Y:S02]  /*1ce40*/  R2UR UR47, R121 ;  /* 0x00000000792f72ca */ /* 0x000fe400000e0000 */
[----:B------:R-:W-:Y:S01]  /*1ce50*/  R2UR UR39, R123 ;  /* 0x000000007b2772ca */ /* 0x000fe200000e0000 */
[----:B------:R-:W-:Y:S01]  /*1ce60*/  UMOV UR56, UR28 ;  /* 0x0000001c00387c82 */ /* 0x000fe20008000000 */
[----:B------:R-:W-:Y:S01]  /*1ce70*/  UMOV UR57, UR29 ;  /* 0x0000001d00397c82 */ /* 0x000fe20008000000 */
[----:B------:R-:W-:-:S02]  /*1ce80*/  WARPGROUP.DEPBAR.LE gsb0, 0x0 ;  /* 0x00008000000079c5 */ /* 0x000fc40000010000 */
        /* <DEDUP_REMOVED lines=49> */
[----:B01----:R-:W-:Y:S01]  /*1d1a0*/  MOV R5, UR45 ;  /* 0x0000002d00057c02 */ /* 0x003fe20008000f00 */
[----:B------:R-:W-:Y:S02]  /*1d1b0*/  WARPGROUP.DEPBAR.LE gsb0, 0x0 ;  /* 0x00008000000079c5 */ /* 0x000fe40000010000 */
[----:B------:R-:W-:Y:S01]  /*1d1c0*/  WARPGROUP.ARRIVE ;  /* 0x00000000000079c5 */ /* 0x000fe20000000000 */
[----:B------:R-:W-:Y:S01]  /*1d1d0*/  MOV R4, UR44 ;  /* 0x0000002c00047c02 */ /* 0x000fe20008000f00 */
[----:B------:R-:W-:Y:S01]  /*1d1e0*/  VIADD R14, R0, 0x4 ;  /* 0x00000004000e7836 */ /* 0x000fe20000000000 */
[----:B------:R-:W-:Y:S01]  /*1d1f0*/  UMOV UR12, UR38 ;  /* 0x00000026000c7c82 */ /* 0x000fe20008000000 */
[----:B------:R-:W-:Y:S01]  /*1d200*/  IMAD.MOV.U32 R15, RZ, RZ, 0x40000040 ;  /* 0x40000040ff0f7424 */ /* 0x000fe200078e00ff */
        /* <DEDUP_REMOVED lines=738> */
.L_x_2709:
[----:B------:R-:W-:Y:S01]  /*20030*/  SHF.L.U32 R0, R11, 0x1f, RZ ;  /* 0x0000001f0b007819 */ /* 0x000fe200000006ff */
[----:B------:R-:W-:-:S04]  /*20040*/  IMAD R11, R12, 0x8, R16 ;  /* 0x000000080c0b7824 */ /* 0x000fc800078e0210 */
[----:B------:R0:W1:Y:S01]  /*20050*/  SYNCS.PHASECHK.TRANS64.TRYWAIT P2, [R11+URZ+0x36850], R0 ;  /* 0x036850000b0075a7 */ /* 0x000062000804017f */
[----:B------:R-:W-:Y:S05]  /*20060*/  @!P0 BRA `(.L_x_2710) ;  /* 0x0000000000048947 */ /* 0x000fea0003800000 */
[----:B------:R-:W-:Y:S01]  /*20070*/  BPT.TRAP 0x1 ;  /* 0x000000040000795c */ /* 0x000fe20000300000 */
.L_x_2710:
[----:B------:R-:W-:Y:S04]  /*20080*/  BSSY B1, `(.L_x_2711) ;  /* 0x0000004000017945 */ /* 0x000fe80003800000 */
[----:B-1----:R-:W-:Y:S05]  /*20090*/  @P2 BRA `(.L_x_2712) ;  /* 0x0000000000082947 */ /* 0x002fea0003800000 */
[----:B------:R-:W1:Y:S02]  /*200a0*/  SYNCS.PHASECHK.TRANS64.TRYWAIT P2, [R11+URZ+0x36850], R0 ;  /* 0x036850000b0075a7 */ /* 0x000e64000804017f */
[----:B-1----:R-:W-:Y:S05]  /*200b0*/  @!P2 BRA `(.L_x_2713) ;  /* 0x000000fc00c4a947 */ /* 0x002fea0003800000 */
.L_x_2712:
[----:B------:R-:W-:Y:S05]  /*200c0*/  BSYNC B1 ;  /* 0x0000000000017941 */ /* 0x000fea0003800000 */
.L_x_2711:
[----:B01----:R-:W-:Y:S01]  /*200d0*/  VIADD R0, R16, 0x400 ;  /* 0x0000040010007836 */ /* 0x003fe20000000000 */
[----:B------:R-:W-:Y:S01]  /*200e0*/  WARPGROUP.ARRIVE ;  /* 0x00000000000079c5 */ /* 0x000fe20000000000 */
[----:B------:R-:W-:Y:S01]  /*200f0*/  IMAD.MOV.U32 R15, RZ, RZ, 0x40000040 ;  /* 0x40000040ff0f7424 */ /* 0x000fe200078e00ff */
[----:B------:R-:W-:Y:S01]  /*20100*/  FMNMX.FTZ R4, R170, R8, !PT ;  /* 0x00000008aa047209 */ /* 0x000fe20007810000 */
[----:B------:R-:W-:Y:S01]  /*20110*/  IMAD.MOV.U32 R3, RZ, RZ, 0x40000040 ;  /* 0x40000040ff037424 */ /* 0x000fe200078e00ff */
[----:B------:R-:W-:Y:S01]  /*20120*/  SHF.R.U32.HI R0, RZ, 0x4, R0 ;  /* 0x00000004ff007819 */ /* 0x000fe20000011600 */
[----:B------:R-:W-:Y:S01]  /*20130*/  ULDC UR4, c[0x0][0x988] ;  /* 0x0002620000047ab9 */ /* 0x000fe20000000800 */
[----:B------:R-:W-:Y:S01]  /*20140*/  R2UR UR7, R15 ;  /* 0x000000000f0772ca */ /* 0x000fe200000e0000 */
[----:B------:R-:W-:Y:S01]  /*20150*/  @!P1 IMAD R13, R13, 0x8, R16 ;  /* 0x000000080d0d9824 */ /* 0x000fe200078e0210 */
[----:B------:R-:W-:Y:S01]  /*20160*/  LOP3.LUT R0, R0, 0x3fff, RZ, 0xc0, !PT ;  /* 0x00003fff00007812 */ /* 0x000fe200078ec0ff */
[----:B------:R-:W-:Y:S01]  /*20170*/  @!P1 VIADD R11, R11, 0x36860 ;  /* 0x000368600b0b9836 */ /* 0x000fe20000000000 */
[----:B------:R-:W-:-:S02]  /*20180*/  FMNMX.FTZ R4, R171, R4, !PT ;  /* 0x00000004ab047209 */ /* 0x000fc40007810000 */
[----:B------:R-:W-:Y:S02]  /*20190*/  LOP3.LUT R0, R0, 0x3800000, RZ, 0xfc, !PT ;  /* 0x0380000000007812 */ /* 0x000fe400078efcff */
[----:B------:R-:W-:Y:S02]  /*201a0*/  FMNMX.FTZ R4, R174, R4, !PT ;  /* 0x00000004ae047209 */ /* 0x000fe40007810000 */
[----:B------:R-:W-:Y:S01]  /*201b0*/  @!P1 IADD3 R13, R13, 0x36840, RZ ;  /* 0x000368400d0d9810 */ /* 0x000fe20007ffe0ff */
[----:B------:R-:W-:Y:S01]  /*201c0*/  IMAD R14, R12, 0xa80, R0 ;  /* 0x00000a800c0e7824 */ /* 0x000fe200078e0200 */
[----:B------:R-:W-:Y:S02]  /*201d0*/  FMNMX.FTZ R0, R168, R9, !PT ;  /* 0x00000009a8007209 */ /* 0x000fe40007810000 */
[----:B------:R-:W-:Y:S02]  /*201e0*/  FMNMX.FTZ R4, R175, R4, !PT ;  /* 0x00000004af047209 */ /* 0x000fe40007810000 */
[----:B------:R-:W-:-:S02]  /*201f0*/  R2UR UR6, R14 ;  /* 0x000000000e0672ca */ /* 0x000fc400000e0000 */
[----:B------:R-:W-:Y:S02]  /*20200*/  IADD3 R2, R14, 0x80, RZ ;  /* 0x000000800e027810 */ /* 0x000fe40007ffe0ff */
[----:B------:R-:W-:Y:S02]  /*20210*/  FMNMX.FTZ R0, R169, R0, !PT ;  /* 0x00000000a9007209 */ /* 0x000fe40007810000 */
[----:B------:R-:W-:Y:S02]  /*20220*/  FMNMX.FTZ R4, R162, R4, !PT ;  /* 0x00000004a2047209 */ /* 0x000fe40007810000 */
[----:B------:R-:W-:Y:S02]  /*20230*/  FMNMX.FTZ R0, R172, R0, !PT ;  /* 0x00000000ac007209 */ /* 0x000fe40007810000 */
[----:B------:R-:W-:Y:S02]  /*20240*/  FMNMX.FTZ R4, R163, R4, !PT ;  /* 0x00000004a3047209 */ /* 0x000fe40007810000 */
[----:B------:R-:W-:Y:S01]  /*20250*/  FMNMX.FTZ R0, R173, R0, !PT ;  /* 0x00000000ad007209 */ /* 0x000fe20007810000 */
[----:B------:R-:W-:Y:S01]  /*20260*/  HGMMA.64x192x16.F32 R24, R200, gdesc[UR4].tnspB, R24, gsb0 ;  /* 0x42e00004c8187df0 */ /* 0x000fe20008000818 */
[----:B------:R-:W-:Y:S01]  /*20270*/  R2UR UR6, R2 ;  /* 0x00000000020672ca */ /* 0x000fe200000e0000 */
[----:B------:R-:W-:Y:S01]  /*20280*/  VIADD R2, R14, 0x100 ;  /* 0x000001000e027836 */ /* 0x000fe20000000000 */
[----:B------:R-:W-:Y:S01]  /*20290*/  R2UR UR7, R3 ;  /* 0x00000000030772ca */ /* 0x000fe200000e0000 */
[----:B------:R-:W-:Y:S01]  /*202a0*/  IMAD.MOV.U32 R3, RZ, RZ, 0x40000040 ;  /* 0x40000040ff037424 */ /* 0x000fe200078e00ff */
[----:B------:R-:W-:-:S02]  /*202b0*/  FMNMX.FTZ R0, R160, R0, !PT ;  /* 0x00000000a0007209 */ /* 0x000fc40007810000 */
[----:B------:R-:W-:Y:S02]  /*202c0*/  FMNMX.FTZ R4, R166, R4, !PT ;  /* 0x00000004a6047209 */ /* 0x000fe40007810000 */
[----:B------:R-:W-:Y:S02]  /*202d0*/  FMNMX.FTZ R0, R161, R0, !PT ;  /* 0x00000000a1007209 */ /* 0x000fe40007810000 */
[----:B------:R-:W-:Y:S02]  /*202e0*/  FMNMX.FTZ R4, R167, R4, !PT ;  /* 0x00000004a7047209 */ /* 0x000fe40007810000 */
[----:B------:R-:W-:Y:S02]  /*202f0*/  FMNMX.FTZ R0, R164, R0, !PT ;  /* 0x00000000a4007209 */ /* 0x000fe40007810000 */
[----:B------:R-:W-:Y:S02]  /*20300*/  FMNMX.FTZ R4, R154, R4, !PT ;  /* 0x000000049a047209 */ /* 0x000fe40007810000 */
        /* <DEDUP_REMOVED lines=39> */
[----:B------:R-:W-:Y:S02]  /*20580*/  @!P1 PRMT R11, RZ, 0x654, R11 ;  /* 0x00000654ff0b9816 */ /* 0x000fe4000000000b */
[----:B------:R-:W-:Y:S02]  /*20590*/  FMNMX.FTZ R5, R125, R0, !PT ;  /* 0x000000007d057209 */ /* 0x000fe40007810000 */
[C---:B------:R-:W-:Y:S01]  /*205a0*/  ISETP.GT.AND P2, PT, R10.reuse, R222, PT ;  /* 0x000000de0a00720c */ /* 0x040fe20003f44270 */
[----:B------:R-:W-:Y:S02]  /*205b0*/  VIADD R10, R10, 0xffffffff ;  /* 0xffffffff0a0a7836 */ /* 0x000fe40000000000 */
[----:B------:R-:W0:Y:S02]  /*205c0*/  SHFL.BFLY PT, R0, R5, 0x2, 0x1f ;  /* 0x0c401f0005007f89 */ /* 0x000e2400000e0000 */
[----:B0-----:R-:W-:-:S05]  /*205d0*/  FMNMX.FTZ R5, R5, R0, !PT ;  /* 0x0000000005057209 */ /* 0x001fca0007810000 */
[----:B------:R-:W0:Y:S02]  /*205e0*/  SHFL.BFLY PT, R0, R5, 0x1, 0x1f ;  /* 0x0c201f0005007f89 */ /* 0x000e2400000e0000 */
[----:B0-----:R-:W-:Y:S01]  /*205f0*/  FMNMX.FTZ R5, R5, R0, !PT ;  /* 0x0000000005057209 */ /* 0x001fe20007810000 */
[----:B------:R-:W-:Y:S01]  /*20600*/  IMAD.U32 R0, RZ, RZ, UR4 ;  /* 0x00000004ff007e24 */ /* 0x000fe2000f8e00ff */
        /* <DEDUP_REMOVED lines=25> */
[----:B------:R-:W-:Y:S01]  /*207a0*/  FADD.FTZ R2, -R5, R9 ;  /* 0x0000000905027221 */ /* 0x000fe20000010100 */
[----:B------:R-:W-:Y:S01]  /*207b0*/  R2UR UR7, R3 ;  /* 0x00000000030772ca */ /* 0x000fe200000e0000 */
[----:B------:R-:W0:Y:S01]  /*207c0*/  SHFL.BFLY PT, R9, R4, 0x2, 0x1f ;  /* 0x0c401f0004097f89 */ /* 0x000e2200000e0000 */
[-C--:B------:R-:W-:Y:S01]  /*207d0*/  FMUL.FTZ R3, R5, R0.reuse ;  /* 0x0000000005037220 */ /* 0x080fe20000410000 */
[----:B------:R-:W-:-:S03]  /*207e0*/  FMUL.FTZ R2, R2, R0 ;  /* 0x0000000002027220 */ /* 0x000fc60000410000 */
        /* <DEDUP_REMOVED lines=19> */
[----:B0-----:R-:W-:Y:S01]  /*20920*/  FMNMX.FTZ R4, R4, R9, !PT ;  /* 0x0000000904047209 */ /* 0x001fe20007810000 */
[----:B------:R-:W-:-:S06]  /*20930*/  FFMA.FTZ R9, R120, R0, -R3 ;  /* 0x0000000078097223 */ /* 0x000fcc0000010803 */
[----:B------:R-:W0:Y:S08]  /*20940*/  MUFU.EX2 R200, R200 ;  /* 0x000000c800c87308 */ /* 0x000e300000000800 */
[----:B------:R-:W1:Y:S08]  /*20950*/  MUFU.EX2 R21, R21 ;  /* 0x0000001500157308 */ /* 0x000e700000000800 */
[----:B------:R-:W2:Y:S01]  /*20960*/  MUFU.EX2 R202, R202 ;  /* 0x000000ca00ca7308 */ /* 0x000ea20000000800 */
[----:B0-----:R-:W-:-:S07]  /*20970*/  FFMA.FTZ R7, R2, R7, R200 ;  /* 0x0000000702077223 */ /* 0x001fce00000100c8 */
[----:B------:R-:W0:Y:S01]  /*20980*/  MUFU.EX2 R168, R168 ;  /* 0x000000a800a87308 */ /* 0x000e220000000800 */
[C---:B-1----:R-:W-:Y:S01]  /*20990*/  FADD.FTZ R7, R21.reuse, R7 ;  /* 0x0000000715077221 */ /* 0x042fe20000010000 */
[----:B------:R-:W-:-:S06]  /*209a0*/  F2FP.F16.F32.PACK_AB R200, R21, R200 ;  /* 0x000000c815c8723e */ /* 0x000fcc00000000ff */
[----:B------:R-:W-:Y:S01]  /*209b0*/  MUFU.EX2 R196, R196 ;  /* 0x000000c400c47308 */ /* 0x000fe20000000800 */
[----:B--2---:R-:W-:-:S07]  /*209c0*/  FADD.FTZ R7, R202, R7 ;  /* 0x00000007ca077221 */ /* 0x004fce0000010000 */
[----:B------:R-:W-:Y:S01]  /*209d0*/  MUFU.EX2 R160, R160 ;  /* 0x000000a000a07308 */ /* 0x000fe20000000800 */
[C---:B0-----:R-:W-:Y:S01]  /*209e0*/  FADD.FTZ R7, R168.reuse, R7 ;  /* 0x00000007a8077221 */ /* 0x041fe20000010000 */
        /* <DEDUP_REMOVED lines=17> */
[-CC-:B------:R-:W-:Y:S01]  /*20b00*/  FFMA.FTZ R136, R137, R0.reuse, -R3.reuse ;  /* 0x0000000089887223 */ /* 0x180fe20000010803 */
[----:B------:R-:W-:Y:S01]  /*20b10*/  FFMA.FTZ R186, R140, R0, -R3 ;  /* 0x000000008cba7223 */ /* 0x000fe20000010803 */
[----:B------:R-:W0:Y:S02]  /*20b20*/  SHFL.BFLY PT, R137, R4, 0x1, 0x1f ;  /* 0x0c201f0004897f89 */ /* 0x000e2400000e0000 */
[----:B------:R-:W-:Y:S01]  /*20b30*/  HGMMA.64x192x16.F32 R24, R180, gdesc[UR4].tnspB, R24, gsb0 ;  /* 0x42e00004b4187df0 */ /* 0x000fe20008000818 */
[----:B------:R-:W-:Y:S08]  /*20b40*/  MUFU.EX2 R184, R184 ;  /* 0x000000b800b87308 */ /* 0x000ff00000000800 */
[----:B------:R-:W-:Y:S08]  /*20b50*/  MUFU.EX2 R136, R136 ;  /* 0x0000008800887308 */ /* 0x000ff00000000800 */
[----:B------:R-:W-:Y:S01]  /*20b60*/  MUFU.EX2 R186, R186 ;  /* 0x000000ba00ba7308 */ /* 0x000fe20000000800 */
[----:B0-----:R-:W-:-:S05]  /*20b70*/  FMNMX.FTZ R4, R4, R137, !PT ;  /* 0x0000008904047209 */ /* 0x001fca0007810000 */
[----:B------:R-:W-:-:S04]  /*20b80*/  FADD.FTZ R120, -R4, R8 ;  /* 0x0000000804787221 */ /* 0x000fc80000010100 */
[-C--:B------:R-:W-:Y:S01]  /*20b90*/  FMUL.FTZ R120, R120, R0.reuse ;  /* 0x0000000078787220 */ /* 0x080fe20000410000 */
[----:B------:R-:W-:Y:S02]  /*20ba0*/  WARPGROUP.DEPBAR.LE gsb0, 0x0 ;  /* 0x00008000000079c5 */ /* 0x000fe40000010000 */
[-CC-:B------:R-:W-:Y:S01]  /*20bb0*/  FFMA.FTZ R180, R128, R0.reuse, -R3.reuse ;  /* 0x0000000080b47223 */ /* 0x180fe20000010803 */
[-CC-:B------:R-:W-:Y:S01]  /*20bc0*/  FFMA.FTZ R128, R129, R0.reuse, -R3.reuse ;  /* 0x0000000081807223 */ /* 0x180fe20000010803 */
[-CC-:B------:R-:W-:Y:S01]  /*20bd0*/  FFMA.FTZ R182, R132, R0.reuse, -R3.reuse ;  /* 0x0000000084b67223 */ /* 0x180fe20000010803 */
[-CC-:B------:R-:W-:Y:S01]  /*20be0*/  FFMA.FTZ R129, R133, R0.reuse, -R3.reuse ;  /* 0x0000000085817223 */ /* 0x180fe20000010803 */
[-CC-:B------:R-:W-:Y:S01]  /*20bf0*/  FFMA.FTZ R132, R121, R0.reuse, -R3.reuse ;  /* 0x0000000079847223 */ /* 0x180fe20000010803 */
[-C--:B------:R-:W-:Y:S01]  /*20c00*/  FFMA.FTZ R3, R125, R0.reuse, -R3 ;  /* 0x000000007d037223 */ /* 0x080fe20000010803 */
[----:B------:R-:W-:Y:S01]  /*20c10*/  IMAD.MOV.U32 R121, RZ, RZ, 0x40000040 ;  /* 0x40000040ff797424 */ /* 0x000fe200078e00ff */
[----:B------:R-:W-:Y:S01]  /*20c20*/  WARPGROUP.ARRIVE ;  /* 0x00000000000079c5 */ /* 0x000fe20000000000 */
[-C--:B------:R-:W-:Y:S01]  /*20c30*/  FMUL.FTZ R125, R4, R0.reuse ;  /* 0x00000000047d7220 */ /* 0x080fe20000410000 */
[----:B------:R-:W-:Y:S02]  /*20c40*/  MUFU.EX2 R8, R3 ;  /* 0x0000000300087308 */ /* 0x000fe40000000800 */
[----:B------:R-:W-:Y:S01]  /*20c50*/  R2UR UR7, R121 ;  /* 0x00000000790772ca */ /* 0x000fe200000e0000 */
        /* <DEDUP_REMOVED lines=14> */
[----:B0-----:R-:W-:-:S02]  /*20d40*/  VIADD R120, R14, 0x300 ;  /* 0x000003000e787836 */ /* 0x001fc40000000000 */
[-CC-:B------:R-:W-:Y:S01]  /*20d50*/  FFMA.FTZ R189, R146, R0.reuse, -R125.reuse ;  /* 0x0000000092bd7223 */ /* 0x180fe2000001087d */
[-CC-:B------:R-:W-:Y:S01]  /*20d60*/  FFMA.FTZ R14, R147, R0.reuse, -R125.reuse ;  /* 0x00000000930e7223 */ /* 0x180fe2000001087d */
[-CC-:B------:R-:W-:Y:S01]  /*20d70*/  FFMA.FTZ R191, R150, R0.reuse, -R125.reuse ;  /* 0x0000000096bf7223 */ /* 0x180fe2000001087d */
[-CC-:B------:R-:W-:Y:S01]  /*20d80*/  FFMA.FTZ R151, R151, R0.reuse, -R125.reuse ;  /* 0x0000000097977223 */ /* 0x180fe2000001087d */
[----:B------:R-:W-:Y:S01]  /*20d90*/  R2UR UR6, R120 ;  /* 0x00000000780672ca */ /* 0x000fe200000e0000 */
[-C--:B------:R-:W-:Y:S01]  /*20da0*/  FFMA.FTZ R185, R138, R0.reuse, -R125 ;  /* 0x000000008ab97223 */ /* 0x080fe2000001087d */
[----:B------:R-:W0:Y:S01]  /*20db0*/  MUFU.EX2 R133, R133 ;  /* 0x0000008500857308 */ /* 0x000e220000000800 */
[----:B------:R-:W-:Y:S01]  /*20dc0*/  @!P1 PRMT R120, RZ, 0x654, R13 ;  /* 0x00000654ff789816 */ /* 0x000fe2000000000d */
[-CC-:B------:R-:W-:Y:S01]  /*20dd0*/  FFMA.FTZ R139, R139, R0.reuse, -R125.reuse ;  /* 0x000000008b8b7223 */ /* 0x180fe2000001087d */
[-CC-:B------:R-:W-:Y:S01]  /*20de0*/  FFMA.FTZ R187, R142, R0.reuse, -R125.reuse ;  /* 0x000000008ebb7223 */ /* 0x180fe2000001087d */
[-CC-:B------:R-:W-:Y:S01]  /*20df0*/  FFMA.FTZ R181, R130, R0.reuse, -R125.reuse ;  /* 0x0000000082b57223 */ /* 0x180fe2000001087d */
[-CC-:B------:R-:W-:Y:S01]  /*20e00*/  FFMA.FTZ R183, R134, R0.reuse, -R125.reuse ;  /* 0x0000000086b77223 */ /* 0x180fe2000001087d */
[-CC-:B------:R-:W-:Y:S01]  /*20e10*/  FFMA.FTZ R135, R135, R0.reuse, -R125.reuse ;  /* 0x0000000087877223 */ /* 0x180fe2000001087d */
[----:B------:R-:W-:Y:S01]  /*20e20*/  FFMA.FTZ R122, R122, R0, -R125 ;  /* 0x000000007a7a7223 */ /* 0x000fe2000001087d */
[----:B------:R-:W-:Y:S01]  /*20e30*/  MUFU.EX2 R203, R203 ;  /* 0x000000cb00cb7308 */ /* 0x000fe20000000800 */
[----:B-1----:R-:W-:Y:S01]  /*20e40*/  FFMA.FTZ R6, R3, R6, R201 ;  /* 0x0000000603067223 */ /* 0x002fe200000100c9 */
[-CC-:B------:R-:W-:Y:S01]  /*20e50*/  FFMA.FTZ R123, R123, R0.reuse, -R125.reuse ;  /* 0x000000007b7b7223 */ /* 0x180fe2000001087d */
[----:B------:R-:W-:Y:S01]  /*20e60*/  HGMMA.64x192x16.F32 R24, R176, gdesc[UR4].tnspB, R24, gsb0 ;  /* 0x42e00004b0187df0 */ /* 0x000fe20008000818 */
[----:B------:R-:W-:-:S04]  /*20e70*/  FFMA.FTZ R126, R126, R0, -R125 ;  /* 0x000000007e7e7223 */ /* 0x000fc8000001087d */
        /* <DEDUP_REMOVED lines=26> */
[----:B------:R-:W1:Y:S08]  /*21020*/  MUFU.EX2 R123, R123 ;  /* 0x0000007b007b7308 */ /* 0x000e700000000800 */
[----:B------:R-:W-:Y:S01]  /*21030*/  MUFU.EX2 R126, R126 ;  /* 0x0000007e007e7308 */ /* 0x000fe20000000800 */
[----:B------:R-:W-:-:S02]  /*21040*/  WARPGROUP.DEPBAR.LE gsb0, 0x0 ;  /* 0x00008000000079c5 */ /* 0x000fc40000010000 */
[----:B------:R2:W-:Y:S01]  /*21050*/  @!P1 SYNCS.ARRIVE.TRANS64.RED.A1T0 RZ, [R120+URZ], RZ ;  /* 0x000000ff78ff99a7 */ /* 0x0005e2000810043f */
[----:B0-----:R-:W-:Y:S02]  /*21060*/  F2FP.F16.F32.PACK_AB R176, R132, R9 ;  /* 0x0000000984b0723e */ /* 0x001fe400000000ff */
[----:B------:R-:W-:Y:S02]  /*21070*/  F2FP.F16.F32.PACK_AB R178, R8, R124 ;  /* 0x0000007c08b2723e */ /* 0x000fe400000000ff */
[----:B-1----:R-:W-:Y:S01]  /*21080*/  F2FP.F16.F32.PACK_AB R177, R123, R122 ;  /* 0x0000007a7bb1723e */ /* 0x002fe200000000ff */
[----:B--2---:R-:W-:Y:S01]  /*21090*/  FADD.FTZ R120, R203, R6 ;  /* 0x00000006cb787221 */ /* 0x004fe20000010000 */
[----:B------:R0:W-:Y:S01]  /*210a0*/  @!P1 SYNCS.ARRIVE.TRANS64.RED.A1T0 RZ, [R11+URZ], RZ ;  /* 0x000000ff0bff99a7 */ /* 0x0001e2000810043f */
[----:B------:R-:W1:Y:S01]  /*210b0*/  MUFU.EX2 R6, R139 ;  /* 0x0000008b00067308 */ /* 0x000e620000000800 */
[C---:B------:R-:W-:Y:S01]  /*210c0*/  F2FP.F16.F32.PACK_AB R203, R137.reuse, R203 ;  /* 0x000000cb89cb723e */ /* 0x040fe200000000ff */
[----:B------:R-:W-:-:S04]  /*210d0*/  FADD.FTZ R120, R137, R120 ;  /* 0x0000007889787221 */ /* 0x000fc80000010000 */
[----:B------:R-:W-:Y:S01]  /*210e0*/  FADD.FTZ R120, R197, R120 ;  /* 0x00000078c5787221 */ /* 0x000fe20000010000 */
[----:B0-----:R-:W-:Y:S01]  /*210f0*/  FADD.FTZ R11, R196, R7 ;  /* 0x00000007c40b7221 */ /* 0x001fe20000010000 */
[----:B------:R-:W-:Y:S01]  /*21100*/  FFMA.FTZ R7, R143, R0, -R125 ;  /* 0x000000008f077223 */ /* 0x000fe2000001087d */
[C---:B------:R-:W-:Y:S01]  /*21110*/  F2FP.F16.F32.PACK_AB R196, R160.reuse, R196 ;  /* 0x000000c4a0c4723e */ /* 0x040fe200000000ff */
[C---:B------:R-:W-:Y:S01]  /*21120*/  FADD.FTZ R120, R145.reuse, R120 ;  /* 0x0000007891787221 */ /* 0x040fe20000010000 */
[----:B------:R-:W-:Y:S01]  /*21130*/  FADD.FTZ R11, R160, R11 ;  /* 0x0000000ba00b7221 */ /* 0x000fe20000010000 */
[----:B------:R-:W-:Y:S02]  /*21140*/  F2FP.F16.F32.PACK_AB R197, R145, R197 ;  /* 0x000000c591c5723e */ /* 0x000fe400000000ff */
[----:B------:R-:W-:Y:S01]  /*21150*/  FADD.FTZ R120, R199, R120 ;  /* 0x00000078c7787221 */ /* 0x000fe20000010000 */
[----:B------:R-:W-:Y:S01]  /*21160*/  FADD.FTZ R121, R198, R11 ;  /* 0x0000000bc6797221 */ /* 0x000fe20000010000 */
[----:B------:R-:W0:Y:S01]  /*21170*/  MUFU.EX2 R7, R7 ;  /* 0x0000000700077308 */ /* 0x000e220000000800 */
[-C--:B------:R-:W-:Y:S01]  /*21180*/  FFMA.FTZ R11, R131, R0.reuse, -R125 ;  /* 0x00000000830b7223 */ /* 0x080fe2000001087d */
[----:B------:R-:W-:Y:S01]  /*21190*/  FADD.FTZ R120, R140, R120 ;  /* 0x000000788c787221 */ /* 0x000fe20000010000 */
[C---:B------:R-:W-:Y:S01]  /*211a0*/  FADD.FTZ R121, R12.reuse, R121 ;  /* 0x000000790c797221 */ /* 0x040fe20000010000 */
[----:B------:R-:W-:Y:S01]  /*211b0*/  FFMA.FTZ R125, R127, R0, -R125 ;  /* 0x000000007f7d7223 */ /* 0x000fe2000001087d */
[----:B------:R-:W-:Y:S01]  /*211c0*/  F2FP.F16.F32.PACK_AB R198, R12, R198 ;  /* 0x000000c60cc6723e */ /* 0x000fe200000000ff */
[----:B------:R-:W-:Y:S01]  /*211d0*/  FADD.FTZ R120, R193, R120 ;  /* 0x00000078c1787221 */ /* 0x000fe20000010000 */
[----:B------:R-:W-:Y:S01]  /*211e0*/  FADD.FTZ R121, R192, R121 ;  /* 0x00000079c0797221 */ /* 0x000fe20000010000 */
[----:B------:R-:W2:Y:S01]  /*211f0*/  MUFU.EX2 R11, R11 ;  /* 0x0000000b000b7308 */ /* 0x000ea20000000800 */
[----:B------:R-:W-:Y:S01]  /*21200*/  F2FP.F16.F32.PACK_AB R199, R140, R199 ;  /* 0x000000c78cc7723e */ /* 0x000fe200000000ff */
[----:B------:R-:W-:Y:S01]  /*21210*/  FADD.FTZ R120, R141, R120 ;  /* 0x000000788d787221 */ /* 0x000fe20000010000 */
[C---:B------:R-:W-:Y:S01]  /*21220*/  FADD.FTZ R121, R153.reuse, R121 ;  /* 0x0000007999797221 */ /* 0x040fe20000010000 */
[----:B------:R-:W-:Y:S01]  /*21230*/  F2FP.F16.F32.PACK_AB R192, R153, R192 ;  /* 0x000000c099c0723e */ /* 0x000fe200000000ff */
[----:B------:R-:W-:-:S02]  /*21240*/  IMAD.MOV.U32 R12, RZ, RZ, R205 ;  /* 0x000000ffff0c7224 */ /* 0x000fc400078e00cd */
[----:B------:R-:W-:Y:S01]  /*21250*/  FADD.FTZ R120, R195, R120 ;  /* 0x00000078c3787221 */ /* 0x000fe20000010000 */
[----:B------:R-:W-:Y:S01]  /*21260*/  FADD.FTZ R121, R194, R121 ;  /* 0x00000079c2797221 */ /* 0x000fe20000010000 */
[----:B------:R-:W3:Y:S01]  /*21270*/  MUFU.EX2 R125, R125 ;  /* 0x0000007d007d7308 */ /* 0x000ee20000000800 */
[----:B------:R-:W-:Y:S01]  /*21280*/  F2FP.F16.F32.PACK_AB R193, R141, R193 ;  /* 0x000000c18dc1723e */ /* 0x000fe200000000ff */
        /* <DEDUP_REMOVED lines=11> */
[----:B------:R-:W-:Y:S02]  /*21340*/  F2FP.F16.F32.PACK_AB R189, R14, R189 ;  /* 0x000000bd0ebd723e */ /* 0x000fe400000000ff */
[----:B------:R-:W-:Y:S01]  /*21350*/  FADD.FTZ R120, R13, R120 ;  /* 0x000000780d787221 */ /* 0x000fe20000010000 */
[C---:B------:R-:W-:Y:S01]  /*21360*/  FADD.FTZ R121, R144.reuse, R121 ;  /* 0x0000007990797221 */ /* 0x040fe20000010000 */
[----:B------:R-:W-:-:S02]  /*21370*/  F2FP.F16.F32.PACK_AB R190, R144, R190 ;  /* 0x000000be90be723e */ /* 0x000fc400000000ff */
[----:B------:R-:W-:Y:S01]  /*21380*/  FADD.FTZ R120, R185, R120 ;  /* 0x00000078b9787221 */ /* 0x000fe20000010000 */
[----:B------:R-:W-:Y:S01]  /*21390*/  FADD.FTZ R121, R184, R121 ;  /* 0x00000079b8797221 */ /* 0x000fe20000010000 */
[C---:B-1----:R-:W-:Y:S02]  /*213a0*/  F2FP.F16.F32.PACK_AB R185, R6.reuse, R185 ;  /* 0x000000b906b9723e */ /* 0x042fe400000000ff */
[----:B------:R-:W-:Y:S01]  /*213b0*/  FADD.FTZ R120, R6, R120 ;  /* 0x0000007806787221 */ /* 0x000fe20000010000 */
[----:B------:R-:W-:Y:S01]  /*213c0*/  FADD.FTZ R121, R136, R121 ;  /* 0x0000007988797221 */ /* 0x000fe20000010000 */
[----:B------:R-:W-:Y:S02]  /*213d0*/  F2FP.F16.F32.PACK_AB R191, R13, R191 ;  /* 0x000000bf0dbf723e */ /* 0x000fe400000000ff */
[----:B------:R-:W-:Y:S01]  /*213e0*/  FADD.FTZ R120, R187, R120 ;  /* 0x00000078bb787221 */ /* 0x000fe20000010000 */
[----:B------:R-:W-:Y:S01]  /*213f0*/  FADD.FTZ R121, R186, R121 ;  /* 0x00000079ba797221 */ /* 0x000fe20000010000 */
[----:B0-----:R-:W-:-:S02]  /*21400*/  F2FP.F16.F32.PACK_AB R187, R7, R187 ;  /* 0x000000bb07bb723e */ /* 0x001fc400000000ff */
[----:B------:R-:W-:Y:S01]  /*21410*/  FADD.FTZ R120, R7, R120 ;  /* 0x0000007807787221 */ /* 0x000fe20000010000 */
[----:B------:R-:W-:Y:S01]  /*21420*/  FADD.FTZ R121, R20, R121 ;  /* 0x0000007914797221 */ /* 0x000fe20000010000 */
[----:B------:R-:W-:Y:S02]  /*21430*/  F2FP.F16.F32.PACK_AB R184, R136, R184 ;  /* 0x000000b888b8723e */ /* 0x000fe400000000ff */
[----:B------:R-:W-:Y:S01]  /*21440*/  FADD.FTZ R120, R181, R120 ;  /* 0x00000078b5787221 */ /* 0x000fe20000010000 */
[----:B------:R-:W-:Y:S01]  /*21450*/  FADD.FTZ R121, R180, R121 ;  /* 0x00000079b4797221 */ /* 0x000fe20000010000 */
[C---:B--2---:R-:W-:Y:S02]  /*21460*/  F2FP.F16.F32.PACK_AB R181, R11.reuse, R181 ;  /* 0x000000b50bb5723e */ /* 0x044fe400000000ff */
[----:B------:R-:W-:Y:S01]  /*21470*/  FADD.FTZ R120, R11, R120 ;  /* 0x000000780b787221 */ /* 0x000fe20000010000 */
[----:B------:R-:W-:Y:S01]  /*21480*/  FADD.FTZ R121, R128, R121 ;  /* 0x0000007980797221 */ /* 0x000fe20000010000 */
[----:B------:R-:W-:Y:S01]  /*21490*/  F2FP.F16.F32.PACK_AB R186, R20, R186 ;  /* 0x000000ba14ba723e */ /* 0x000fe200000000ff */
[----:B------:R-:W-:-:S02]  /*214a0*/  IMAD.MOV.U32 R11, RZ, RZ, R208 ;  /* 0x000000ffff0b7224 */ /* 0x000fc400078e00d0 */
[----:B------:R-:W-:Y:S01]  /*214b0*/  FADD.FTZ R120, R183, R120 ;  /* 0x00000078b7787221 */ /* 0x000fe20000010000 */
[----:B------:R-:W-:Y:S01]  /*214c0*/  FADD.FTZ R121, R182, R121 ;  /* 0x00000079b6797221 */ /* 0x000fe20000010000 */
[----:B------:R-:W-:Y:S02]  /*214d0*/  F2FP.F16.F32.PACK_AB R180, R128, R180 ;  /* 0x000000b480b4723e */ /* 0x000fe400000000ff */
[----:B------:R-:W-:Y:S01]  /*214e0*/  FADD.FTZ R120, R135, R120 ;  /* 0x0000007887787221 */ /* 0x000fe20000010000 */
[C---:B------:R-:W-:Y:S01]  /*214f0*/  FADD.FTZ R121, R129.reuse, R121 ;  /* 0x0000007981797221 */ /* 0x040fe20000010000 */
[----:B------:R-:W-:Y:S02]  /*21500*/  F2FP.F16.F32.PACK_AB R182, R129, R182 ;  /* 0x000000b681b6723e */ /* 0x000fe400000000ff */
[----:B------:R-:W-:Y:S01]  /*21510*/  FADD.FTZ R120, R122, R120 ;  /* 0x000000787a787221 */ /* 0x000fe20000010000 */
[----:B------:R-:W-:Y:S01]  /*21520*/  FADD.FTZ R121, R9, R121 ;  /* 0x0000007909797221 */ /* 0x000fe20000010000 */
[----:B------:R-:W-:Y:S01]  /*21530*/  F2FP.F16.F32.PACK_AB R183, R135, R183 ;  /* 0x000000b787b7723e */ /* 0x000fe200000000ff */
[----:B------:R-:W-:-:S02]  /*21540*/  IMAD.MOV.U32 R9, RZ, RZ, R5 ;  /* 0x000000ffff097224 */ /* 0x000fc400078e0005 */
[----:B------:R-:W-:Y:S01]  /*21550*/  FADD.FTZ R120, R123, R120 ;  /* 0x000000787b787221 */ /* 0x000fe20000010000 */
[----:B------:R-:W-:Y:S01]  /*21560*/  FADD.FTZ R121, R132, R121 ;  /* 0x0000007984797221 */ /* 0x000fe20000010000 */
[----:B---3--:R-:W-:Y:S02]  /*21570*/  F2FP.F16.F32.PACK_AB R179, R125, R126 ;  /* 0x0000007e7db3723e */ /* 0x008fe400000000ff */
[----:B------:R-:W-:Y:S01]  /*21580*/  FADD.FTZ R120, R126, R120 ;  /* 0x000000787e787221 */ /* 0x000fe20000010000 */
[----:B------:R-:W-:-:S03]  /*21590*/  FADD.FTZ R121, R124, R121 ;  /* 0x000000797c797221 */ /* 0x000fc60000010000 */
[----:B------:R-:W-:Y:S01]  /*215a0*/  FADD.FTZ R6, R125, R120 ;  /* 0x000000787d067221 */ /* 0x000fe20000010000 */
[----:B------:R-:W-:Y:S01]  /*215b0*/  FADD.FTZ R7, R8, R121 ;  /* 0x0000007908077221 */ /* 0x000fe20000010000 */
[----:B------:R-:W-:Y:S01]  /*215c0*/  IMAD.MOV.U32 R8, RZ, RZ, R4 ;  /* 0x000000ffff087224 */ /* 0x000fe200078e0004 */
[----:B------:R-:W-:Y:S06]  /*215d0*/  @P2 BRA `(.L_x_2714) ;  /* 0xffffffb000b82947 */ /* 0x000fec000383ffff */
.L_x_2703:
[----:B------:R-:W-:Y:S05]  /*215e0*/  BSYNC B0 ;  /* 0x0000000000007941 */ /* 0x000fea0003800000 */
.L_x_2702:
        /* <DEDUP_REMOVED lines=99> */
.L_x_2715:
[----:B------:R-:W-:Y:S02]  /*21c20*/  LEA R8, R205, R16, 0x3 ;  /* 0x00000010cd087211 */ /* 0x000fe400078e18ff */
[----:B------:R-:W-:-:S04]  /*21c30*/  SHF.L.U32 R3, R208, 0x1f, RZ ;  /* 0x0000001fd0037819 */ /* 0x000fc800000006ff */
[----:B------:R0:W1:Y:S01]  /*21c40*/  SYNCS.PHASECHK.TRANS64.TRYWAIT P2, [R8+URZ+0x36850], R3 ;  /* 0x03685003080075a7 */ /* 0x000062000804017f */
[----:B------:R-:W-:Y:S05]  /*21c50*/  @!P0 BRA `(.L_x_2716) ;  /* 0x0000000000048947 */ /* 0x000fea0003800000 */
[----:B------:R-:W-:Y:S01]  /*21c60*/  BPT.TRAP 0x1 ;  /* 0x000000040000795c */ /* 0x000fe20000300000 */
.L_x_2716:
        /* <DEDUP_REMOVED lines=9> */
.L_x_2718:
[----:B------:R-:W-:Y:S05]  /*21d00*/  BSYNC B0 ;  /* 0x0000000000007941 */ /* 0x000fea0003800000 */
.L_x_2717:
[----:B------:R-:W-:Y:S01]  /*21d10*/  IMAD.MOV.U32 R2, RZ, RZ, R9 ;  /* 0x000000ffff027224 */ /* 0x000fe200078e0009 */
[----:B------:R-:W-:Y:S01]  /*21d20*/  WARPGROUP.ARRIVE ;  /* 0x00000000000079c5 */ /* 0x000fe20000000000 */
[----:B01----:R-:W-:Y:S02]  /*21d30*/  IMAD.MOV.U32 R3, RZ, RZ, 0x40000040 ;  /* 0x40000040ff037424 */ /* 0x003fe400078e00ff */
[----:B------:R-:W-:Y:S01]  /*21d40*/  @!P1 VIADD R12, R8, 0x36860 ;  /* 0x00036860080c9836 */ /* 0x000fe20000000000 */
[----:B------:R-:W-:Y:S01]  /*21d50*/  R2UR UR6, R2 ;  /* 0x00000000020672ca */ /* 0x000fe200000e0000 */
[----:B------:R-:W-:Y:S01]  /*21d60*/  VIADD R2, R9, 0x80 ;  /* 0x0000008009027836 */ /* 0x000fe20000000000 */
[----:B------:R-:W-:Y:S01]  /*21d70*/  R2UR UR7, R3 ;  /* 0x00000000030772ca */ /* 0x000fe200000e0000 */
[----:B------:R-:W-:Y:S01]  /*21d80*/  IMAD.MOV.U32 R3, RZ, RZ, 0x40000040 ;  /* 0x40000040ff037424 */ /* 0x000fe200078e00ff */
[----:B------:R-:W-:Y:S01]  /*21d90*/  @!P1 PRMT R12, RZ, 0x654, R12 ;  /* 0x00000654ff0c9816 */ /* 0x000fe2000000000c */
[----:B------:R-:W-:-:S02]  /*21da0*/  VIADD R205, R205, 0x1 ;  /* 0x00000001cdcd7836 */ /* 0x000fc40000000000 */
[----:B------:R-:W-:-:S03]  /*21db0*/  VIADD R233, R233, 0x1 ;  /* 0x00000001e9e97836 */ /* 0x000fc60000000000 */
[----:B------:R-:W-:-:S04]  /*21dc0*/  ISETP.NE.AND P2, PT, R205, 0x2, PT ;  /* 0x00000002cd00780c */ /* 0x000fc80003f45270 */
[----:B------:R-:W-:Y:S01]  /*21dd0*/  SEL R205, R205, RZ, P2 ;  /* 0x000000ffcdcd7207 */ /* 0x000fe20001000000 */
        /* <DEDUP_REMOVED lines=41> */
[----:B------:R-:W-:-:S02]  /*22070*/  IMAD.MOV.U32 R7, RZ, RZ, RZ ;  /* 0x000000ffff077224 */ /* 0x000fc400078e00ff */
[----:B-1----:R-:W-:Y:S01]  /*22080*/  FADD.FTZ R9, R3, R6 ;  /* 0x0000000603097221 */ /* 0x002fe20000010000 */
[----:B------:R-:W-:Y:S01]  /*22090*/  MOV R6, 0xff800000 ;  /* 0xff80000000067802 */ /* 0x000fe20000000f00 */
[----:B------:R-:W0:Y:S04]  /*220a0*/  SHFL.BFLY PT, R3, R2, 0x1, 0x1f ;  /* 0x0c201f0002037f89 */ /* 0x000e2800000e0000 */
[----:B------:R-:W1:Y:S01]  /*220b0*/  SHFL.BFLY PT, R10, R9, 0x1, 0x1f ;  /* 0x0c201f00090a7f89 */ /* 0x000e6200000e0000 */
[----:B0-----:R-:W-:Y:S01]  /*220c0*/  FADD.FTZ R13, R2, R3 ;  /* 0x00000003020d7221 */ /* 0x001fe20000010000 */
[----:B------:R-:W-:Y:S01]  /*220d0*/  IMAD.MOV.U32 R2, RZ, RZ, RZ ;  /* 0x000000ffff027224 */ /* 0x000fe200078e00ff */
[----:B------:R-:W-:Y:S01]  /*220e0*/  SEL R3, RZ, 0x1, P2 ;  /* 0x00000001ff037807 */ /* 0x000fe20001000000 */
[----:B-1----:R-:W-:-:S02]  /*220f0*/  FADD.FTZ R14, R9, R10 ;  /* 0x0000000a090e7221 */ /* 0x002fc40000010000 */
[----:B------:R-:W-:Y:S02]  /*22100*/  FSETP.NE.FTZ.AND P0, PT, R13, RZ, PT ;  /* 0x000000ff0d00720b */ /* 0x000fe40003f15000 */
        /* <DEDUP_REMOVED lines=115> */
.L_x_2626:
        /* <DEDUP_REMOVED lines=13> */
[----:B------:R-:W4:Y:S01]  /*22910*/  LDL.LU R144, [R1+0x68] ;  /* 0x0000680001907983 */ /* 0x000f220000300800 */
[----:B------:R-:W-:Y:S02]  /*22920*/  MOV R140, R16 ;  /* 0x00000010008c7202 */ /* 0x000fe40000000f00 */
[----:B---3--:R-:W-:Y:S01]  /*22930*/  MOV R141, R7 ;  /* 0x00000007008d7202 */ /* 0x008fe20000000f00 */
[----:B------:R-:W-:Y:S02]  /*22940*/  BAR.SYNC.DEFER_BLOCKING 0x1, 0x100 ;  /* 0x0044000000007b1d */ /* 0x000fe40000010000 */
[----:B--2---:R-:W-:-:S03]  /*22950*/  IMAD.WIDE R12, R0, 0x2, R140 ;  /* 0x00000002000c7825 */ /* 0x004fc600078e028c */
[C---:B------:R-:W-:Y:S02]  /*22960*/  IADD3 R86, P2, R12.reuse, 0x20, RZ ;  /* 0x000000200c567810 */ /* 0x040fe40007f5e0ff */
[C---:B------:R-:W-:Y:S02]  /*22970*/  IADD3 R90, P6, R12.reuse, 0x60, RZ ;  /* 0x000000600c5a7810 */ /* 0x040fe40007fde0ff */
[----:B------:R-:W-:Y:S02]  /*22980*/  IADD3 R92, P5, R12, 0x4000, RZ ;  /* 0x000040000c5c7810 */ /* 0x000fe40007fbe0ff */
[----:B------:R-:W-:Y:S02]  /*22990*/  LOP3.LUT R98, R86, 0x380, RZ, 0xc0, !PT ;  /* 0x0000038056627812 */ /* 0x000fe400078ec0ff */
[----:B------:R-:W-:Y:S02]  /*229a0*/  LOP3.LUT R94, R90, 0x380, RZ, 0xc0, !PT ;  /* 0x000003805a5e7812 */ /* 0x000fe400078ec0ff */
[----:B------:R-:W-:-:S02]  /*229b0*/  LOP3.LUT R96, R92, 0x380, RZ, 0xc0, !PT ;  /* 0x000003805c607812 */ /* 0x000fc400078ec0ff */
[----:B------:R-:W-:Y:S01]  /*229c0*/  SHF.R.U64 R98, R98, 0x3, RZ ;  /* 0x0000000362627819 */ /* 0x000fe200000012ff */
[----:B------:R-:W-:Y:S01]  /*229d0*/  IMAD.X R87, RZ, RZ, R13, P2 ;  /* 0x000000ffff577224 */ /* 0x000fe200010e060d */
[C---:B-1----:R-:W-:Y:S02]  /*229e0*/  IADD3 R8, P0, R12.reuse, 0x4020, RZ ;  /* 0x000040200c087810 */ /* 0x042fe40007f1e0ff */
[----:B------:R-:W-:Y:S02]  /*229f0*/  IADD3 R15, P4, R12, 0x4040, RZ ;  /* 0x000040400c0f7810 */ /* 0x000fe40007f9e0ff */
[----:B------:R-:W-:Y:S02]  /*22a00*/  SHF.R.U64 R94, R94, 0x3, RZ ;  /* 0x000000035e5e7819 */ /* 0x000fe400000012ff */
[C---:B------:R-:W-:Y:S02]  /*22a10*/  IADD3 R88, P1, R12.reuse, 0x40, RZ ;  /* 0x000000400c587810 */ /* 0x040fe40007f3e0ff */
[----:B------:R-:W-:-:S02]  /*22a20*/  IADD3 R84, P3, R12, 0x4060, RZ ;  /* 0x000040600c547810 */ /* 0x000fc40007f7e0ff */
[----:B------:R-:W-:Y:S02]  /*22a30*/  SHF.R.U64 R96, R96, 0x3, RZ ;  /* 0x0000000360607819 */ /* 0x000fe400000012ff */
[C---:B------:R-:W-:Y:S02]  /*22a40*/  LOP3.LUT R85, R12.reuse, 0x380, RZ, 0xc0, !PT ;  /* 0x000003800c557812 */ /* 0x040fe400078ec0ff */
[----:B------:R-:W-:Y:S02]  /*22a50*/  IADD3 R14, P2, R12, 0x8000, RZ ;  /* 0x000080000c0e7810 */ /* 0x000fe40007f5e0ff */
[----:B------:R-:W-:Y:S02]  /*22a60*/  LOP3.LUT R86, R98, R86, RZ, 0x3c, !PT ;  /* 0x0000005662567212 */ /* 0x000fe400078e3cff */
[----:B------:R-:W-:Y:S02]  /*22a70*/  LOP3.LUT R90, R94, R90, RZ, 0x3c, !PT ;  /* 0x0000005a5e5a7212 */ /* 0x000fe400078e3cff */
[----:B------:R-:W-:-:S02]  /*22a80*/  LOP3.LUT R107, R8, 0x380, RZ, 0xc0, !PT ;  /* 0x00000380086b7812 */ /* 0x000fc400078ec0ff */
[----:B------:R-:W-:Y:S02]  /*22a90*/  LOP3.LUT R98, R15, 0x380, RZ, 0xc0, !PT ;  /* 0x000003800f627812 */ /* 0x000fe400078ec0ff */
[----:B------:R-:W-:Y:S02]  /*22aa0*/  LOP3.LUT R100, R88, 0x380, RZ, 0xc0, !PT ;  /* 0x0000038058647812 */ /* 0x000fe400078ec0ff */
[----:B------:R-:W-:Y:S02]  /*22ab0*/  LOP3.LUT R92, R96, R92, RZ, 0x3c, !PT ;  /* 0x0000005c605c7212 */ /* 0x000fe400078e3cff */
[----:B------:R-:W-:Y:S02]  /*22ac0*/  LOP3.LUT R94, R84, 0x380, RZ, 0xc0, !PT ;  /* 0x00000380545e7812 */ /* 0x000fe400078ec0ff */
[----:B------:R-:W-:Y:S02]  /*22ad0*/  SHF.R.U64 R85, R85, 0x3, RZ ;  /* 0x0000000355557819 */ /* 0x000fe400000012ff */
[----:B------:R-:W-:Y:S01]  /*22ae0*/  LOP3.LUT R96, R14, 0x380, RZ, 0xc0, !PT ;  /* 0x000003800e607812 */ /* 0x000fe200078ec0ff */
[--C-:B------:R-:W-:Y:S01]  /*22af0*/  IMAD.X R89, RZ, RZ, R13.reuse, P1 ;  /* 0x000000ffff597224 */ /* 0x100fe200008e060d */
[----:B------:R-:W-:Y:S01]  /*22b00*/  SHF.R.U64 R107, R107, 0x3, RZ ;  /* 0x000000036b6b7819 */ /* 0x000fe200000012ff */
[--C-:B------:R-:W-:Y:S01]  /*22b10*/  IMAD.X R91, RZ, RZ, R13.reuse, P6 ;  /* 0x000000ffff5b7224 */ /* 0x100fe200030e060d */
[----:B------:R-:W-:Y:S01]  /*22b20*/  SHF.R.U64 R98, R98, 0x3, RZ ;  /* 0x0000000362627819 */ /* 0x000fe200000012ff */
[----:B------:R-:W-:Y:S01]  /*22b30*/  IMAD.X R93, RZ, RZ, R13, P5 ;  /* 0x000000ffff5d7224 */ /* 0x000fe200028e060d */
[----:B------:R-:W-:-:S02]  /*22b40*/  IADD3 R0, P1, R12, 0x8020, RZ ;  /* 0x000080200c007810 */ /* 0x000fc40007f3e0ff */
[C---:B------:R-:W-:Y:S02]  /*22b50*/  IADD3 R2, P6, R12.reuse, 0x8040, RZ ;  /* 0x000080400c027810 */ /* 0x040fe40007fde0ff */
[----:B------:R-:W-:Y:S02]  /*22b60*/  IADD3 R7, P5, R12, 0x8060, RZ ;  /* 0x000080600c077810 */ /* 0x000fe40007fbe0ff */
[----:B------:R-:W-:Y:S02]  /*22b70*/  SHF.R.U64 R100, R100, 0x3, RZ ;  /* 0x0000000364647819 */ /* 0x000fe400000012ff */
[----:B------:R-:W-:Y:S02]  /*22b80*/  SHF.R.U64 R143, R94, 0x3, RZ ;  /* 0x000000035e8f7819 */ /* 0x000fe400000012ff */
[----:B------:R-:W-:Y:S02]  /*22b90*/  LOP3.LUT R12, R85, R12, RZ, 0x3c, !PT ;  /* 0x0000000c550c7212 */ /* 0x000fe400078e3cff */
[----:B------:R-:W-:-:S02]  /*22ba0*/  SHF.R.U64 R145, R96, 0x3, RZ ;  /* 0x0000000360917819 */ /* 0x000fc400000012ff */
[----:B------:R-:W-:Y:S02]  /*22bb0*/  LOP3.LUT R94, R107, R8, RZ, 0x3c, !PT ;  /* 0x000000086b5e7212 */ /* 0x000fe400078e3cff */
[----:B------:R-:W-:Y:S01]  /*22bc0*/  LOP3.LUT R96, R98, R15, RZ, 0x3c, !PT ;  /* 0x0000000f62607212 */ /* 0x000fe200078e3cff */
[--C-:B------:R-:W-:Y:S01]  /*22bd0*/  IMAD.X R97, RZ, RZ, R13.reuse, P4 ;  /* 0x000000ffff617224 */ /* 0x100fe200020e060d */
[----:B------:R-:W-:Y:S01]  /*22be0*/  LOP3.LUT R88, R100, R88, RZ, 0x3c, !PT ;  /* 0x0000005864587212 */ /* 0x000fe200078e3cff */
[--C-:B------:R-:W-:Y:S01]  /*22bf0*/  IMAD.X R99, RZ, RZ, R13.reuse, P3 ;  /* 0x000000ffff637224 */ /* 0x100fe200018e060d */
[----:B------:R-:W-:Y:S01]  /*22c00*/  LOP3.LUT R98, R143, R84, RZ, 0x3c, !PT ;  /* 0x000000548f627212 */ /* 0x000fe200078e3cff */
[--C-:B------:R-:W-:Y:S01]  /*22c10*/  IMAD.X R101, RZ, RZ, R13.reuse, P2 ;  /* 0x000000ffff657224 */ /* 0x100fe200010e060d */
[----:B------:R-:W-:Y:S01]  /*22c20*/  LOP3.LUT R8, R7, 0x380, RZ, 0xc0, !PT ;  /* 0x0000038007087812 */ /* 0x000fe200078ec0ff */
[--C-:B------:R-:W-:Y:S01]  /*22c30*/  IMAD.X R103, RZ, RZ, R13.reuse, P1 ;  /* 0x000000ffff677224 */ /* 0x100fe200008e060d */
[-C--:B------:R-:W-:Y:S01]  /*22c40*/  IADD3.X R95, RZ, R13.reuse, RZ, P0, !PT ;  /* 0x0000000dff5f7210 */ /* 0x080fe200007fe4ff */
[--C-:B------:R-:W-:Y:S01]  /*22c50*/  IMAD.X R105, RZ, RZ, R13.reuse, P6 ;  /* 0x000000ffff697224 */ /* 0x100fe200030e060d */
[----:B------:R-:W-:Y:S01]  /*22c60*/  LOP3.LUT R100, R145, R14, RZ, 0x3c, !PT ;  /* 0x0000000e91647212 */ /* 0x000fe200078e3cff */
[----:B------:R-:W-:Y:S01]  /*22c70*/  IMAD.X R85, RZ, RZ, R13, P5 ;  /* 0x000000ffff557224 */ /* 0x000fe200028e060d */
[----:B------:R-:W-:-:S02]  /*22c80*/  MOV R143, R12 ;  /* 0x0000000c008f7202 */ /* 0x000fc40000000f00 */
[----:B------:R-:W-:Y:S02]  /*22c90*/  LOP3.LUT R107, R0, 0x380, RZ, 0xc0, !PT ;  /* 0x00000380006b7812 */ /* 0x000fe400078ec0ff */
[----:B------:R-:W-:Y:S02]  /*22ca0*/  F2FP.F16.F32.PACK_AB R12, R25, R24 ;  /* 0x00000018190c723e */ /* 0x000fe400000000ff */
[----:B------:R-:W-:Y:S02]  /*22cb0*/  F2FP.F16.F32.PACK_AB R13, R27, R26 ;  /* 0x0000001a1b0d723e */ /* 0x000fe400000000ff */
[----:B------:R-:W-:Y:S02]  /*22cc0*/  F2FP.F16.F32.PACK_AB R14, R29, R28 ;  /* 0x0000001c1d0e723e */ /* 0x000fe400000000ff */
[----:B------:R-:W-:Y:S02]  /*22cd0*/  F2FP.F16.F32.PACK_AB R15, R31, R30 ;  /* 0x0000001e1f0f723e */ /* 0x000fe400000000ff */
[----:B------:R-:W-:-:S02]  /*22ce0*/  SHF.R.U64 R8, R8, 0x3, RZ ;  /* 0x0000000308087819 */ /* 0x000fc400000012ff */
[----:B------:R-:W-:Y:S01]  /*22cf0*/  SHF.R.U64 R107, R107, 0x3, RZ ;  /* 0x000000036b6b7819 */ /* 0x000fe200000012ff */
[----:B------:R1:W-:Y:S01]  /*22d00*/  STSM.16.M88.4 [R143], R12 ;  /* 0x0000000c8f007844 */ /* 0x0003e20000000200 */
[----:B------:R-:W-:Y:S02]  /*22d10*/  LOP3.LUT R84, R8, R7, RZ, 0x3c, !PT ;  /* 0x0000000708547212 */ /* 0x000fe400078e3cff */
[----:B------:R-:W-:Y:S02]  /*22d20*/  LOP3.LUT R102, R107, R0, RZ, 0x3c, !PT ;  /* 0x000000006b667212 */ /* 0x000fe400078e3cff */
[----:B------:R-:W-:Y:S02]  /*22d30*/  MOV R86, R86 ;  /* 0x0000005600567202 */ /* 0x000fe40000000f00 */
[----:B------:R-:W-:Y:S02]  /*22d40*/  MOV R8, R92 ;  /* 0x0000005c00087202 */ /* 0x000fe40000000f00 */
[----:B------:R-:W-:-:S02]  /*22d50*/  MOV R106, R94 ;  /* 0x0000005e006a7202 */ /* 0x000fc40000000f00 */
[----:B------:R-:W-:Y:S02]  /*22d60*/  MOV R107, R96 ;  /* 0x00000060006b7202 */ /* 0x000fe40000000f00 */
[----:B------:R-:W-:Y:S02]  /*22d70*/  MOV R142, R98 ;  /* 0x00000062008e7202 */ /* 0x000fe40000000f00 */
[----:B-1----:R-:W-:Y:S02]  /*22d80*/  MOV R12, R88 ;  /* 0x00000058000c7202 */ /* 0x002fe40000000f00 */
[----:B------:R-:W-:Y:S02]  /*22d90*/  MOV R13, R90 ;  /* 0x0000005a000d7202 */ /* 0x000fe40000000f00 */
[----:B------:R-:W-:Y:S02]  /*22da0*/  F2FP.F16.F32.PACK_AB R88, R33, R32 ;  /* 0x000000202158723e */ /* 0x000fe400000000ff */
[----:B------:R-:W-:-:S02]  /*22db0*/  F2FP.F16.F32.PACK_AB R89, R35, R34 ;  /* 0x000000222359723e */ /* 0x000fc400000000ff */
[----:B------:R-:W-:Y:S02]  /*22dc0*/  F2FP.F16.F32.PACK_AB R90, R37, R36 ;  /* 0x00000024255a723e */ /* 0x000fe400000000ff */
        /* <DEDUP_REMOVED lines=10> */
[----:B------:R-:W-:-:S03]  /*22e70*/  LOP3.LUT R145, R2, 0x380, RZ, 0xc0, !PT ;  /* 0x0000038002917812 */ /* 0x000fc600078ec0ff */
[----:B------:R2:W-:Y:S01]  /*22e80*/  STSM.16.M88.4 [R12], R92 ;  /* 0x0000005c0c007844 */ /* 0x0005e20000000200 */
[----:B------:R-:W-:Y:S02]  /*22e90*/  MOV R7, R84 ;  /* 0x0000005400077202 */ /* 0x000fe40000000f00 */
[----:B------:R-:W-:Y:S01]  /*22ea0*/  F2FP.F16.F32.PACK_AB R14, R61, R60 ;  /* 0x0000003c3d0e723e */ /* 0x000fe200000000ff */
[----:B------:R3:W-:Y:S01]  /*22eb0*/  STSM.16.M88.4 [R13], R96 ;  /* 0x000000600d007844 */ /* 0x0007e20000000200 */
[----:B------:R-:W-:Y:S02]  /*22ec0*/  F2FP.F16.F32.PACK_AB R15, R63, R62 ;  /* 0x0000003e3f0f723e */ /* 0x000fe400000000ff */
[----:B------:R-:W-:Y:S02]  /*22ed0*/  F2FP.F16.F32.PACK_AB R84, R65, R64 ;  /* 0x000000404154723e */ /* 0x000fe400000000ff */
[----:B------:R-:W-:Y:S02]  /*22ee0*/  F2FP.F16.F32.PACK_AB R85, R67, R66 ;  /* 0x000000424355723e */ /* 0x000fe400000000ff */
[----:B------:R-:W-:-:S02]  /*22ef0*/  F2FP.F16.F32.PACK_AB R87, R71, R70 ;  /* 0x000000464757723e */ /* 0x000fc400000000ff */
[----:B-1----:R-:W-:Y:S02]  /*22f00*/  F2FP.F16.F32.PACK_AB R86, R69, R68 ;  /* 0x000000444556723e */ /* 0x002fe400000000ff */
[----:B--2---:R-:W-:Y:S02]  /*22f10*/  F2FP.F16.F32.PACK_AB R12, R57, R56 ;  /* 0x00000038390c723e */ /* 0x004fe400000000ff */
[----:B------:R-:W-:Y:S02]  /*22f20*/  SHF.R.U64 R145, R145, 0x3, RZ ;  /* 0x0000000391917819 */ /* 0x000fe400000012ff */
[----:B---3--:R-:W-:Y:S02]  /*22f30*/  F2FP.F16.F32.PACK_AB R13, R59, R58 ;  /* 0x0000003a3b0d723e */ /* 0x008fe400000000ff */
[----:B------:R-:W-:Y:S02]  /*22f40*/  F2FP.F16.F32.PACK_AB R88, R73, R72 ;  /* 0x000000484958723e */ /* 0x000fe400000000ff */
[----:B------:R-:W-:-:S02]  /*22f50*/  F2FP.F16.F32.PACK_AB R89, R75, R74 ;  /* 0x0000004a4b59723e */ /* 0x000fc400000000ff */
[----:B------:R-:W-:Y:S02]  /*22f60*/  F2FP.F16.F32.PACK_AB R90, R77, R76 ;  /* 0x0000004c4d5a723e */ /* 0x000fe400000000ff */
[----:B------:R-:W-:Y:S02]  /*22f70*/  F2FP.F16.F32.PACK_AB R91, R79, R78 ;  /* 0x0000004e4f5b723e */ /* 0x000fe400000000ff */
[----:B------:R-:W-:Y:S02]  /*22f80*/  F2FP.F16.F32.PACK_AB R92, R81, R80 ;  /* 0x00000050515c723e */ /* 0x000fe400000000ff */
[----:B------:R-:W-:Y:S02]  /*22f90*/  F2FP.F16.F32.PACK_AB R93, R83, R82 ;  /* 0x00000052535d723e */ /* 0x000fe400000000ff */
[----:B------:R-:W-:Y:S02]  /*22fa0*/  F2FP.F16.F32.PACK_AB R94, R5, R4 ;  /* 0x00000004055e723e */ /* 0x000fe400000000ff */
[----:B------:R-:W-:Y:S01]  /*22fb0*/  F2FP.F16.F32.PACK_AB R95, R129, R128 ;  /* 0x00000080815f723e */ /* 0x000fe200000000ff */
[----:B------:R-:W-:Y:S01]  /*22fc0*/  STSM.16.M88.4 [R8], R12 ;  /* 0x0000000c08007844 */ /* 0x000fe20000000200 */
[----:B------:R-:W-:-:S02]  /*22fd0*/  MOV R100, R100 ;  /* 0x0000006400647202 */ /* 0x000fc40000000f00 */
[----:B------:R-:W-:Y:S02]  /*22fe0*/  F2FP.F16.F32.PACK_AB R96, R21, R20 ;  /* 0x000000141560723e */ /* 0x000fe400000000ff */
[----:B------:R-:W-:Y:S02]  /*22ff0*/  F2FP.F16.F32.PACK_AB R97, R131, R130 ;  /* 0x000000828361723e */ /* 0x000fe400000000ff */
[----:B------:R-:W-:Y:S02]  /*23000*/  F2FP.F16.F32.PACK_AB R98, R121, R120 ;  /* 0x000000787962723e */ /* 0x000fe400000000ff */
[----:B------:R-:W-:Y:S01]  /*23010*/  F2FP.F16.F32.PACK_AB R99, R133, R132 ;  /* 0x000000848563723e */ /* 0x000fe200000000ff */
[----:B------:R-:W-:Y:S01]  /*23020*/  STSM.16.M88.4 [R106], R84 ;  /* 0x000000546a007844 */ /* 0x000fe20000000200 */
[----:B------:R-:W-:-:S03]  /*23030*/  LOP3.LUT R104, R145, R2, RZ, 0x3c, !PT ;  /* 0x0000000291687212 */ /* 0x000fc600078e3cff */
[----:B------:R1:W-:Y:S01]  /*23040*/  STSM.16.M88.4 [R107], R88 ;  /* 0x000000586b007844 */ /* 0x0003e20000000200 */
[----:B------:R-:W-:-:S03]  /*23050*/  MOV R0, R102 ;  /* 0x0000006600007202 */ /* 0x000fc60000000f00 */
[----:B------:R-:W-:Y:S01]  /*23060*/  STSM.16.M88.4 [R142], R92 ;  /* 0x0000005c8e007844 */ /* 0x000fe20000000200 */
[----:B------:R-:W-:Y:S02]  /*23070*/  MOV R2, R104 ;  /* 0x0000006800027202 */ /* 0x000fe40000000f00 */
[----:B------:R-:W-:Y:S01]  /*23080*/  F2FP.F16.F32.PACK_AB R101, R135, R134 ;  /* 0x000000868765723e */ /* 0x000fe200000000ff */
[----:B------:R2:W-:Y:S01]  /*23090*/  STSM.16.M88.4 [R100], R96 ;  /* 0x0000006064007844 */ /* 0x0005e20000000200 */
[----:B------:R-:W-:Y:S02]  /*230a0*/  F2FP.F16.F32.PACK_AB R102, R125, R124 ;  /* 0x0000007c7d66723e */ /* 0x000fe400000000ff */
[----:B------:R-:W-:Y:S02]  /*230b0*/  F2FP.F16.F32.PACK_AB R103, R137, R136 ;  /* 0x000000888967723e */ /* 0x000fe400000000ff */
[----:B------:R-:W-:Y:S02]  /*230c0*/  F2FP.F16.F32.PACK_AB R104, R127, R126 ;  /* 0x0000007e7f68723e */ /* 0x000fe400000000ff */
[----:B------:R-:W-:Y:S01]  /*230d0*/  F2FP.F16.F32.PACK_AB R105, R139, R138 ;  /* 0x0000008a8b69723e */ /* 0x000fe200000000ff */
[----:B-1----:R-:W1:Y:S01]  /*230e0*/  LDC.64 R90, c[0x0][0xba8] ;  /* 0x0002ea00ff5a7b82 */ /* 0x002e620000000a00 */
[----:B------:R-:W-:-:S02]  /*230f0*/  F2FP.F16.F32.PACK_AB R106, R109, R108 ;  /* 0x0000006c6d6a723e */ /* 0x000fc400000000ff */
[----:B------:R-:W-:Y:S02]  /*23100*/  F2FP.F16.F32.PACK_AB R107, R111, R110 ;  /* 0x0000006e6f6b723e */ /* 0x000fe400000000ff */
[----:B------:R-:W-:Y:S02]  /*23110*/  F2FP.F16.F32.PACK_AB R12, R113, R112 ;  /* 0x00000070710c723e */ /* 0x000fe400000000ff */
[----:B--2---:R-:W-:Y:S01]  /*23120*/  F2FP.F16.F32.PACK_AB R100, R123, R122 ;  /* 0x0000007a7b64723e */ /* 0x004fe200000000ff */
[----:B------:R-:W2:Y:S01]  /*23130*/  LDC R92, c[0x0][0xbe8] ;  /* 0x0002fa00ff5c7b82 */ /* 0x000ea20000000800 */
[----:B------:R-:W-:Y:S02]  /*23140*/  F2FP.F16.F32.PACK_AB R13, R115, R114 ;  /* 0x00000072730d723e */ /* 0x000fe400000000ff */
[----:B------:R-:W-:Y:S02]  /*23150*/  F2FP.F16.F32.PACK_AB R14, R117, R116 ;  /* 0x00000074750e723e */ /* 0x000fe400000000ff */
[----:B------:R-:W-:Y:S01]  /*23160*/  F2FP.F16.F32.PACK_AB R15, R119, R118 ;  /* 0x00000076770f723e */ /* 0x000fe200000000ff */
[----:B------:R3:W-:Y:S04]  /*23170*/  STSM.16.M88.4 [R0], R100 ;  /* 0x0000006400007844 */ /* 0x0007e80000000200 */
[----:B------:R0:W-:Y:S04]  /*23180*/  STSM.16.M88.4 [R2], R104 ;  /* 0x0000006802007844 */ /* 0x0001e80000000200 */
[----:B------:R4:W-:Y:S01]  /*23190*/  STSM.16.M88.4 [R7], R12 ;  /* 0x0000000c07007844 */ /* 0x0009e20000000200 */
[----:B------:R-:W-:Y:S01]  /*231a0*/  BAR.SYNC.DEFER_BLOCKING 0x1, 0x100 ;  /* 0x0044000000007b1d */ /* 0x000fe20000010000 */
[----:B------:R-:W-:-:S04]  /*231b0*/  ISETP.NE.U32.AND P0, PT, RZ, UR6, PT ;  /* 0x00000006ff007c0c */ /* 0x000fc8000bf05070 */
[----:B------:R-:W-:Y:S02]  /*231c0*/  ISETP.NE.AND.EX P0, PT, RZ, UR7, PT, P0 ;  /* 0x00000007ff007c0c */ /* 0x000fe4000bf05300 */
[----:B------:R-:W-:Y:S02]  /*231d0*/  IADD3 R84, P1, R231, UR6, RZ ;  /* 0x00000006e7547c10 */ /* 0x000fe4000ff3e0ff */
[----:B---3--:R-:W-:Y:S02]  /*231e0*/  MOV R0, RZ ;  /* 0x000000ff00007202 */ /* 0x008fe40000000f00 */
[----:B------:R-:W-:-:S07]  /*231f0*/  IADD3.X R85, R232, UR7, RZ, P1, !PT ;  /* 0x00000007e8557c10 */ /* 0x000fce0008ffe4ff */
[----:B------:R-:W3:Y:S01]  /*23200*/  @P0 LDG.E R0, desc[UR60][R84.64] ;  /* 0x0000003c54000981 */ /* 0x000ee2000c1e1900 */
[----:B------:R-:W-:-:S04]  /*23210*/  ISETP.NE.U32.AND P1, PT, RZ, UR4, PT ;  /* 0x00000004ff007c0c */ /* 0x000fc8000bf25070 */
[----:B------:R-:W-:Y:S01]  /*23220*/  ISETP.NE.AND.EX P1, PT, RZ, UR5, PT, P1 ;  /* 0x00000005ff007c0c */ /* 0x000fe2000bf25310 */
[----:B0-----:R-:W-:-:S12]  /*23230*/  IMAD.MOV.U32 R2, RZ, RZ, 0x9b8 ;  /* 0x000009b8ff027424 */ /* 0x001fd800078e00ff */
[----:B----4-:R-:W-:Y:S01]  /*23240*/  @P1 IADD3 R12, P2, R231, UR4, RZ ;  /* 0x00000004e70c1c10 */ /* 0x010fe2000ff5e0ff */
[----:B------:R-:W-:-:S03]  /*23250*/  ULDC UR4, c[0x0][0xa88] ;  /* 0x0002a20000047ab9 */ /* 0x000fc60000000800 */
[----:B------:R-:W-:Y:S01]  /*23260*/  @P1 IADD3.X R13, R232, UR5, RZ, P2, !PT ;  /* 0x00000005e80d1c10 */ /* 0x000fe200097fe4ff */
[----:B------:R-:W-:Y:S01]  /*23270*/  IMAD.U32 R93, RZ, RZ, UR4 ;  /* 0x00000004ff5d7e24 */ /* 0x000fe2000f8e00ff */
[----:B------:R-:W-:Y:S01]  /*23280*/  ISETP.NE.AND P2, PT, R229, RZ, PT ;  /* 0x000000ffe500720c */ /* 0x000fe20003f45270 */
[----:B------:R-:W-:-:S03]  /*23290*/  ULDC UR4, c[0x0][0xad4] ;  /* 0x0002b50000047ab9 */ /* 0x000fc60000000800 */
[----:B------:R-:W-:Y:S01]  /*232a0*/  SEL R229, R229, UR4, P2 ;  /* 0x00000004e5e57c07 */ /* 0x000fe20009000000 */
[----:B------:R0:W5:Y:S03]  /*232b0*/  @P1 LDG.E R93, desc[UR60][R12.64] ;  /* 0x0000003c0c5d1981 */ /* 0x000166000c1e1900 */
[----:B------:R-:W-:-:S04]  /*232c0*/  ISETP.GT.AND P3, PT, R229, 0x1, PT ;  /* 0x00000001e500780c */ /* 0x000fc80003f64270 */
[----:B------:R-:W-:-:S04]  /*232d0*/  SEL R2, R2, 0x978, P3 ;  /* 0x0000097802027807 */ /* 0x000fc80001800000 */
[----:B------:R-:W4:Y:S08]  /*232e0*/  LDC.64 R14, c[0x0][R2+0x220] ;  /* 0x00008800020e7b82 */ /* 0x000f300000000a00 */
[----:B------:R-:W1:Y:S01]  /*232f0*/  LDC.64 R86, c[0x0][R2+0x218] ;  /* 0x0000860002567b82 */ /* 0x000e620000000a00 */
[----:B--2---:R-:W-:-:S07]  /*23300*/  ISETP.NE.AND P4, PT, R92, 0x1, PT ;  /* 0x000000015c00780c */ /* 0x004fce0003f85270 */
[----:B------:R-:W2:Y:S01]  /*23310*/  LDC.64 R88, c[0x0][R2+0x228] ;  /* 0x00008a0002587b82 */ /* 0x000ea20000000a00 */
[----:B------:R-:W-:-:S07]  /*23320*/  ISETP.NE.U32.AND P2, PT, RZ, UR6, PT ;  /* 0x00000006ff007c0c */ /* 0x000fce000bf45070 */
[----:B0-----:R0:W0:Y:S01]  /*23330*/  LDC.64 R12, c[0x0][R2+0x210] ;  /* 0x00008400020c7b82 */ /* 0x0010220000000a00 */
[----:B------:R-:W-:-:S07]  /*23340*/  ISETP.NE.AND.EX P2, PT, RZ, UR7, PT, P2 ;  /* 0x00000007ff007c0c */ /* 0x000fce000bf45320 */
[----:B------:R-:W2:Y:S01]  /*23350*/  @P4 LDC R94, c[0x0][0xbec] ;  /* 0x0002fb00ff5e4b82 */ /* 0x000ea20000000800 */
[----:B------:R-:W-:-:S07]  /*23360*/  SEL R230, R230, RZ, !P2 ;  /* 0x000000ffe6e67207 */ /* 0x000fce0005000000 */
[----:B------:R-:W0:Y:S01]  /*23370*/  @P4 LDC R101, c[0x0][0xbf0] ;  /* 0x0002fc00ff654b82 */ /* 0x000e220000000800 */
[----:B------:R-:W-:Y:S01]  /*23380*/  SEL R7, R144, RZ, !P2 ;  /* 0x000000ff90077207 */ /* 0x000fe20005000000 */
[----:B----4-:R-:W-:-:S06]  /*23390*/  IMAD R8, R15, R230, RZ ;  /* 0x000000e60f087224 */ /* 0x010fcc00078e02ff */
[----:B-1----:R-:W1:Y:S01]  /*233a0*/  @!P3 LDC R90, c[0x0][0xb50] ;  /* 0x0002d400ff5abb82 */ /* 0x002e620000000800 */
[C---:B------:R-:W-:Y:S02]  /*233b0*/  IMAD R99, R14.reuse, R7, R8 ;  /* 0x000000070e637224 */ /* 0x040fe400078e0208 */
[----:B------:R-:W-:Y:S02]  /*233c0*/  IMAD.IADD R7, R227, 0x1, R223 ;  /* 0x00000001e3077824 */ /* 0x000fe400078e02df */
[----:B------:R-:W-:Y:S01]  /*233d0*/  IMAD.WIDE.U32 R14, R14, R230, RZ ;  /* 0x000000e60e0e7225 */ /* 0x000fe200078e00ff */
[----:B------:R-:W-:Y:S02]  /*233e0*/  SEL R95, R236, RZ, P3 ;  /* 0x000000ffec5f7207 */ /* 0x000fe40001800000 */
[----:B------:R-:W4:Y:S01]  /*233f0*/  @!P3 LDC R91, c[0x0][0xb54] ;  /* 0x0002d500ff5bbb82 */ /* 0x000f220000000800 */
[----:B--2---:R-:W-:-:S04]  /*23400*/  @P4 IMAD.HI.U32 R8, R7, R94, RZ ;  /* 0x0000005e07084227 */ /* 0x004fc800078e00ff */
[-C--:B------:R-:W-:Y:S02]  /*23410*/  IMAD R97, R87, R228.reuse, RZ ;  /* 0x000000e457617224 */ /* 0x080fe400078e02ff */
[----:B------:R-:W-:-:S04]  /*23420*/  IMAD.WIDE.U32 R86, R86, R228, RZ ;  /* 0x000000e456567225 */ /* 0x000fc800078e00ff */
[----:B------:R-:W-:Y:S02]  /*23430*/  IMAD.IADD R99, R15, 0x1, R99 ;  /* 0x000000010f637824 */ /* 0x000fe400078e0263 */
[----:B------:R-:W-:Y:S01]  /*23440*/  IMAD.MOV.U32 R15, RZ, RZ, R7 ;  /* 0x000000ffff0f7224 */ /* 0x000fe200078e0007 */
[----:B0-----:R-:W-:Y:S01]  /*23450*/  @P4 SHF.R.U32.HI R15, RZ, R101, R8 ;  /* 0x00000065ff0f4219 */ /* 0x001fe20000011608 */
[----:B------:R-:W-:Y:S02]  /*23460*/  IMAD.IADD R87, R87, 0x1, R97 ;  /* 0x0000000157577824 */ /* 0x000fe400078e0261 */
[-C--:B------:R-:W-:Y:S02]  /*23470*/  IMAD R97, R89, R95.reuse, RZ ;  /* 0x0000005f59617224 */ /* 0x080fe400078e02ff */
[----:B------:R-:W-:Y:S01]  /*23480*/  IMAD.WIDE.U32 R88, R88, R95, RZ ;  /* 0x0000005f58587225 */ /* 0x000fe200078e00ff */
[----:B------:R-:W-:-:S03]  /*23490*/  SHF.R.S32.HI R8, RZ, 0x1f, R15 ;  /* 0x0000001fff087819 */ /* 0x000fc6000001140f */
[----:B------:R-:W-:Y:S01]  /*234a0*/  IMAD.IADD R97, R89, 0x1, R97 ;  /* 0x0000000159617824 */ /* 0x000fe200078e0261 */
[--C-:B---3--:R-:W-:Y:S02]  /*234b0*/  IADD3 R14, P2, P5, R14, R86, R0.reuse ;  /* 0x000000560e0e7210 */ /* 0x108fe40007d5e000 */
[----:B------:R-:W-:Y:S02]  /*234c0*/  SHF.R.S32.HI R2, RZ, 0x1f, R0 ;  /* 0x0000001fff027819 */ /* 0x000fe40000011400 */
[----:B------:R-:W-:Y:S02]  /*234d0*/  IADD3 R86, -R15, RZ, RZ ;  /* 0x000000ff0f567210 */ /* 0x000fe40007ffe1ff */
        /* <DEDUP_REMOVED lines=8> */
[----:B-1----:R-:W-:-:S03]  /*23560*/  LEA R90, P2, R88, R90, 0x2 ;  /* 0x0000005a585a7211 */ /* 0x002fc600078410ff */
[----:B------:R-:W-:-:S05]  /*23570*/  IMAD.IADD R8, R89, 0x1, R87 ;  /* 0x0000000159087824 */ /* 0x000fca00078e0257 */
[----:B----4-:R-:W-:Y:S01]  /*23580*/  LEA.HI.X R91, R88, R91, R8, 0x2, P2 ;  /* 0x0000005b585b7211 */ /* 0x010fe200010f1408 */
[----:B------:R-:W-:Y:S06]  /*23590*/  @P1 BRA `(.L_x_2722) ;  /* 0x0000000000101947 */ /* 0x000fec0003800000 */
[----:B------:R-:W-:Y:S05]  /*235a0*/  @!P0 BRA `(.L_x_2722) ;  /* 0x00000000000c8947 */ /* 0x000fea0003800000 */
[----:B------:R-:W2:Y:S04]  /*235b0*/  LDG.E R8, desc[UR60][R84.64] ;  /* 0x0000003c54087981 */ /* 0x000ea8000c1e1900 */
[----:B-----5:R-:W2:Y:S02]  /*235c0*/  LDG.E R93, desc[UR60][R84.64+0x4] ;  /* 0x0000043c545d7981 */ /* 0x020ea4000c1e1900 */
[----:B--2---:R-:W-:-:S07]  /*235d0*/  IMAD.IADD R93, R93, 0x1, -R8 ;  /* 0x000000015d5d7824 */ /* 0x004fce00078e0a08 */
.L_x_2722:
        /* <DEDUP_REMOVED lines=20> */
[----:B0-----:R-:W-:-:S05]  /*23720*/  VIADD R3, R3, 0xffffff80 ;  /* 0xffffff8003037836 */ /* 0x001fca0000000000 */
[----:B------:R-:W-:-:S04]  /*23730*/  SHF.R.S32.HI R4, RZ, 0x1f, R3 ;  /* 0x0000001fff047819 */ /* 0x000fc80000011403 */
[----:B------:R-:W-:-:S04]  /*23740*/  LEA.HI R4, R4, R3, RZ, 0x3 ;  /* 0x0000000304047211 */ /* 0x000fc800078f18ff */
[----:B------:R-:W-:Y:S02]  /*23750*/  LOP3.LUT R6, R4, 0xfffffff8, RZ, 0xc0, !PT ;  /* 0xfffffff804067812 */ /* 0x000fe400078ec0ff */
[----:B------:R-:W-:Y:S02]  /*23760*/  SHF.R.S32.HI R20, RZ, 0x3, R4 ;  /* 0x00000003ff147819 */ /* 0x000fe40000011404 */
[----:B------:R-:W-:-:S05]  /*23770*/  IADD3 R67, R3, -R6, RZ ;  /* 0x8000000603437210 */ /* 0x000fca0007ffe0ff */
        /* <DEDUP_REMOVED lines=38> */
[----:B------:R-:W-:Y:S01]  /*239e0*/  IMAD.MOV.U32 R21, RZ, RZ, R2 ;  /* 0x000000ffff157224 */ /* 0x000fe200078e0002 */
[C---:B------:R-:W-:Y:S01]  /*239f0*/  IADD3 R41, P0, R140.reuse, 0x6000, RZ ;  /* 0x000060008c297810 */ /* 0x040fe20007f1e0ff */
[----:B------:R-:W-:Y:S01]  /*23a00*/  IMAD R67, R67, UR4, RZ ;  /* 0x0000000443437c24 */ /* 0x000fe2000f8e02ff */
[C---:B------:R-:W-:Y:S01]  /*23a10*/  IADD3 R45, P3, R140.reuse, 0x7000, RZ ;  /* 0x000070008c2d7810 */ /* 0x040fe20007f7e0ff */
[----:B------:R-:W5:Y:S01]  /*23a20*/  LD.E.128 R12, desc[UR60][R12.64] ;  /* 0x0000003c0c0c7980 */ /* 0x000f62000c101d00 */
[----:B------:R-:W-:-:S02]  /*23a30*/  IADD3 R49, P2, R140, 0x8000, RZ ;  /* 0x000080008c317810 */ /* 0x000fc40007f5e0ff */
[C---:B------:R-:W-:Y:S01]  /*23a40*/  IADD3 R53, P6, R140.reuse, 0x9000, RZ ;  /* 0x000090008c357810 */ /* 0x040fe20007fde0ff */
[----:B------:R-:W5:Y:S01]  /*23a50*/  LD.E.128 R24, desc[UR60][R24.64] ;  /* 0x0000003c18187980 */ /* 0x000f62000c101d00 */
[C---:B------:R-:W-:Y:S02]  /*23a60*/  IADD3 R57, P5, R140.reuse, 0xa000, RZ ;  /* 0x0000a0008c397810 */ /* 0x040fe40007fbe0ff */
[----:B------:R-:W-:Y:S01]  /*23a70*/  IADD3.X R37, RZ, R141, RZ, P1, !PT ;  /* 0x0000008dff257210 */ /* 0x000fe20000ffe4ff */
[----:B------:R-:W5:Y:S01]  /*23a80*/  LD.E.128 R28, desc[UR60][R28.64] ;  /* 0x0000003c1c1c7980 */ /* 0x000f62000c101d00 */
[----:B--2---:R-:W-:Y:S02]  /*23a90*/  @P4 SHF.R.U32.HI R21, RZ, R71, R0 ;  /* 0x00000047ff154219 */ /* 0x004fe40000011600 */
[----:B------:R-:W-:Y:S01]  /*23aa0*/  IADD3 R5, P1, R140, 0xb000, RZ ;  /* 0x0000b0008c057810 */ /* 0x000fe20007f3e0ff */
[C---:B------:R-:W-:Y:S01]  /*23ab0*/  IMAD R67, R230.reuse, UR5, R67 ;  /* 0x00000005e6437c24 */ /* 0x040fe2000f8e0243 */
[----:B------:R-:W-:Y:S01]  /*23ac0*/  LOP3.LUT R40, R41, 0x380, RZ, 0xc0, !PT ;  /* 0x0000038029287812 */ /* 0x000fe200078ec0ff */
[----:B------:R-:W-:Y:S01]  /*23ad0*/  IMAD.WIDE.U32 R230, R230, UR4, R64 ;  /* 0x00000004e6e67c25 */ /* 0x000fe2000f8e0040 */
[----:B------:R-:W-:Y:S01]  /*23ae0*/  LOP3.LUT R44, R45, 0x380, RZ, 0xc0, !PT ;  /* 0x000003802d2c7812 */ /* 0x000fe200078ec0ff */
[----:B------:R-:W-:Y:S01]  /*23af0*/  ULDC.64 UR4, c[0x0][0xae0] ;  /* 0x0002b80000047ab9 */ /* 0x000fe20000000a00 */
[----:B------:R-:W-:Y:S01]  /*23b00*/  LOP3.LUT R48, R49, 0x380, RZ, 0xc0, !PT ;  /* 0x0000038031307812 */ /* 0x000fe200078ec0ff */
[----:B------:R-:W-:Y:S01]  /*23b10*/  IMAD.MOV R65, RZ, RZ, -R21 ;  /* 0x000000ffff417224 */ /* 0x000fe200078e0a15 */
[----:B------:R-:W-:Y:S01]  /*23b20*/  LOP3.LUT R52, R53, 0x380, RZ, 0xc0, !PT ;  /* 0x0000038035347812 */ /* 0x000fe200078ec0ff */
[----:B------:R-:W-:Y:S01]  /*23b30*/  IMAD.X R61, RZ, RZ, R141, P1 ;  /* 0x000000ffff3d7224 */ /* 0x000fe200008e068d */
[----:B------:R-:W-:Y:S01]  /*23b40*/  LOP3.LUT R56, R57, 0x380, RZ, 0xc0, !PT ;  /* 0x0000038039387812 */ /* 0x000fe200078ec0ff */
[----:B------:R-:W5:Y:S01]  /*23b50*/  LD.E.128 R32, desc[UR60][R32.64] ;  /* 0x0000003c20207980 */ /* 0x000f62000c101d00 */
[----:B------:R-:W-:-:S02]  /*23b60*/  SHF.R.S32.HI R0, RZ, 0x1f, R21 ;  /* 0x0000001fff007819 */ /* 0x000fc40000011415 */
[----:B------:R-:W-:Y:S02]  /*23b70*/  LOP3.LUT R4, R5, 0x380, RZ, 0xc0, !PT ;  /* 0x0000038005047812 */ /* 0x000fe400078ec0ff */
[----:B------:R-:W-:Y:S01]  /*23b80*/  LOP3.LUT R7, R140, 0x380, RZ, 0xc0, !PT ;  /* 0x000003808c077812 */ /* 0x000fe200078ec0ff */
[----:B------:R-:W-:Y:S01]  /*23b90*/  IMAD.IADD R231, R231, 0x1, R67 ;  /* 0x00000001e7e77824 */ /* 0x000fe200078e0243 */
[----:B------:R-:W-:Y:S01]  /*23ba0*/  SHF.R.U64 R40, R40, 0x3, RZ ;  /* 0x0000000328287819 */ /* 0x000fe200000012ff */
        /* <DEDUP_REMOVED lines=10> */
[----:B------:R-:W-:Y:S02]  /*23c50*/  LOP3.LUT R40, R40, R41, RZ, 0x3c, !PT ;  /* 0x0000002928287212 */ /* 0x000fe400078e3cff */
        /* <DEDUP_REMOVED lines=11> */
[----:B------:R-:W-:Y:S01]  /*23d10*/  IMAD R21, R21, UR5, R0 ;  /* 0x0000000515157c24 */ /* 0x000fe2000f8e0200 */
[----:B------:R-:W-:Y:S01]  /*23d20*/  SHF.R.S32.HI R0, RZ, 0x1f, R65 ;  /* 0x0000001fff007819 */ /* 0x000fe20000011441 */
[----:B------:R-:W-:Y:S01]  /*23d30*/  ULDC.64 UR4, c[0x0][0xad8] ;  /* 0x0002b60000047ab9 */ /* 0x000fe20000000a00 */
[----:B------:R-:W5:Y:S01]  /*23d40*/  LD.E.128 R40, desc[UR60][R40.64] ;  /* 0x0000003c28287980 */ /* 0x000f62000c101d00 */
[----:B------:R-:W-:-:S02]  /*23d50*/  IMAD.IADD R231, R231, 0x1, R21 ;  /* 0x00000001e7e77824 */ /* 0x000fc400078e0215 */
[----:B------:R-:W-:Y:S01]  /*23d60*/  IMAD R0, R0, UR4, RZ ;  /* 0x0000000400007c24 */ /* 0x000fe2000f8e02ff */
[----:B------:R0:W5:Y:S01]  /*23d70*/  LD.E.128 R4, desc[UR60][R140.64] ;  /* 0x0000003c8c047980 */ /* 0x000162000c101d00 */
[----:B------:R-:W-:-:S03]  /*23d80*/  IADD3 R223, R20, R223, RZ ;  /* 0x000000df14df7210 */ /* 0x000fc60007ffe0ff */
[----:B------:R-:W5:Y:S04]  /*23d90*/  LD.E.128 R44, desc[UR60][R44.64] ;  /* 0x0000003c2c2c7980 */ /* 0x000f68000c101d00 */
[----:B------:R-:W5:Y:S04]  /*23da0*/  LD.E.128 R48, desc[UR60][R48.64] ;  /* 0x0000003c30307980 */ /* 0x000f68000c101d00 */
[----:B------:R-:W5:Y:S04]  /*23db0*/  LD.E.128 R52, desc[UR60][R52.64] ;  /* 0x0000003c34347980 */ /* 0x000f68000c101d00 */
[----:B------:R-:W5:Y:S04]  /*23dc0*/  LD.E.128 R56, desc[UR60][R56.64] ;  /* 0x0000003c38387980 */ /* 0x000f68000c101d00 */
[----:B------:R-:W5:Y:S01]  /*23dd0*/  LD.E.128 R60, desc[UR60][R60.64] ;  /* 0x0000003c3c3c7980 */ /* 0x000f62000c101d00 */
[C---:B------:R-:W-:Y:S01]  /*23de0*/  IMAD R69, R65.reuse, UR5, R0 ;  /* 0x0000000541457c24 */ /* 0x040fe2000f8e0200 */
[----:B------:R-:W-:Y:S01]  /*23df0*/  @!PT LDS RZ, [RZ] ;  /* 0x00000000fffff984 */ /* 0x000fe20000000800 */
[----:B------:R-:W-:Y:S01]  /*23e00*/  @!PT LDS RZ, [RZ] ;  /* 0x00000000fffff984 */ /* 0x000fe20000000800 */
[----:B------:R-:W-:Y:S01]  /*23e10*/  @!PT LDS RZ, [RZ] ;  /* 0x00000000fffff984 */ /* 0x000fe20000000800 */
[----:B------:R-:W-:Y:S01]  /*23e20*/  @!PT LDS RZ, [RZ] ;  /* 0x00000000fffff984 */ /* 0x000fe20000000800 */
[----:B------:R1:W-:Y:S06]  /*23e30*/  MEMBAR.ALL.CTA ;  /* 0x0000000000007992 */ /* 0x0003ec0000008000 */
[----:B-1----:R-:W1:Y:S01]  /*23e40*/  FENCE.VIEW.ASYNC.S ;  /* 0x00000000000073c6 */ /* 0x002e620000000000 */
[----:B------:R-:W-:Y:S01]  /*23e50*/  IMAD.WIDE.U32 R20, R65, UR4, R230 ;  /* 0x0000000441147c25 */ /* 0x000fe2000f8e00e6 */
[----:B------:R-:W-:-:S03]  /*23e60*/  ULDC.64 UR4, c[0x0][0xa80] ;  /* 0x0002a00000047ab9 */ /* 0x000fc60000000a00 */
[----:B------:R-:W-:Y:S01]  /*23e70*/  IMAD.IADD R21, R21, 0x1, R69 ;  /* 0x0000000115157824 */ /* 0x000fe200078e0245 */
[----:B------:R-:W-:Y:S01]  /*23e80*/  LEA R2, P2, R20, UR4, 0x1 ;  /* 0x0000000414027c11 */ /* 0x000fe2000f8408ff */
[----:B------:R-:W-:-:S03]  /*23e90*/  VIADD R0, R16, 0x36820 ;  /* 0x0003682010007836 */ /* 0x000fc60000000000 */
[----:B------:R-:W-:Y:S02]  /*23ea0*/  LEA.HI.X R68, R20, UR5, R21, 0x1, P2 ;  /* 0x0000000514447c11 */ /* 0x000fe400090f0c15 */
[CC--:B------:R-:W-:Y:S02]  /*23eb0*/  ISETP.GE.AND P2, PT, R223.reuse, R8.reuse, PT ;  /* 0x00000008df00720c */ /* 0x0c0fe40003f46270 */
[----:B------:R-:W-:Y:S01]  /*23ec0*/  PRMT R0, RZ, 0x654, R0 ;  /* 0x00000654ff007816 */ /* 0x000fe20000000000 */
[C---:B------:R-:W-:Y:S02]  /*23ed0*/  VIADD R65, R223.reuse, 0x20 ;  /* 0x00000020df417836 */ /* 0x040fe40000000000 */
[----:B------:R-:W-:Y:S02]  /*23ee0*/  VIADD R67, R223, 0x40 ;  /* 0x00000040df437836 */ /* 0x000fe40000000000 */
[C---:B------:R-:W-:Y:S02]  /*23ef0*/  VIADD R71, R3.reuse, 0x40 ;  /* 0x0000004003477836 */ /* 0x040fe40000000000 */
[----:B------:R-:W-:Y:S01]  /*23f00*/  VIADD R73, R3, 0x80 ;  /* 0x0000008003497836 */ /* 0x000fe20000000000 */
[----:B-1----:R0:W1:Y:S01]  /*23f10*/  SHFL.IDX PT, R66, R2, RZ, 0x181f ;  /* 0x00181fff02427589 */ /* 0x00206200000e0000 */
[----:B------:R-:W-:Y:S01]  /*23f20*/  BSSY B1, `(.L_x_2724) ;  /* 0x0000016000017945 */ /* 0x000fe20003800000 */
[----:B------:R2:W-:Y:S01]  /*23f30*/  SYNCS.ARRIVE.TRANS64.RED.A1T0 RZ, [R0+URZ], RZ ;  /* 0x000000ff00ff79a7 */ /* 0x0005e2000810043f */
[----:B------:R-:W-:-:S02]  /*23f40*/  ISETP.GE.AND P1, PT, R65, R8, PT ;  /* 0x000000084100720c */ /* 0x000fc40003f26270 */
[----:B------:R-:W-:Y:S02]  /*23f50*/  ISETP.GE.AND P0, PT, R67, R8, PT ;  /* 0x000000084300720c */ /* 0x000fe40003f06270 */
[----:B------:R-:W-:Y:S01]  /*23f60*/  SHF.R.S32.HI R69, RZ, 0x1f, R3 ;  /* 0x0000001fff457819 */ /* 0x000fe20000011403 */
[----:B--2---:R0:W2:Y:S01]  /*23f70*/  SHFL.IDX PT, R0, R68, RZ, 0x181f ;  /* 0x00181fff44007589 */ /* 0x0040a200000e0000 */
[----:B------:R-:W-:Y:S02]  /*23f80*/  SHF.R.S32.HI R70, RZ, 0x1f, R73 ;  /* 0x0000001fff467819 */ /* 0x000fe40000011449 */
[----:B------:R-:W-:Y:S01]  /*23f90*/  SHF.R.S32.HI R72, RZ, 0x1f, R71 ;  /* 0x0000001fff487819 */ /* 0x000fe20000011447 */
[----:B------:R-:W-:Y:S06]  /*23fa0*/  @P2 BRA `(.L_x_2725) ;  /* 0x0000000000342947 */ /* 0x000fec0003800000 */
        /* <DEDUP_REMOVED lines=13> */
.L_x_2725:
[----:B------:R-:W-:Y:S05]  /*24080*/  BSYNC B1 ;  /* 0x0000000000017941 */ /* 0x000fea0003800000 */
.L_x_2724:
[----:B--2---:R2:W4:Y:S01]  /*24090*/  SHFL.IDX PT, R0, R68, 0x1, 0x181f ;  /* 0x00381f0044007f89 */ /* 0x00452200000e0000 */
[----:B------:R-:W-:Y:S03]  /*240a0*/  BSSY B1, `(.L_x_2726) ;  /* 0x0000010000017945 */ /* 0x000fe60003800000 */
[----:B---3--:R2:W3:Y:S01]  /*240b0*/  SHFL.IDX PT, R20, R2, 0x1, 0x181f ;  /* 0x00381f0002147f89 */ /* 0x0084e200000e0000 */
[----:B------:R-:W-:Y:S05]  /*240c0*/  @P1 BRA `(.L_x_2727) ;  /* 0x0000000000341947 */ /* 0x000fea0003800000 */
[----:B------:R-:W-:Y:S02]  /*240d0*/  ULDC UR4, c[0x0][0xac8] ;  /* 0x0002b20000047ab9 */ /* 0x000fe40000000800 */
[----:B------:R-:W-:Y:S02]  /*240e0*/  ISETP.GE.AND P4, PT, R3, UR4, PT ;  /* 0x0000000403007c0c */ /* 0x000fe4000bf86270 */
[----:B------:R-:W-:Y:S02]  /*240f0*/  ISETP.GE.AND P5, PT, R71, UR4, PT ;  /* 0x0000000447007c0c */ /* 0x000fe4000bfa6270 */
[----:B------:R-:W-:-:S09]  /*24100*/  ISETP.GE.AND P6, PT, R73, UR4, PT ;  /* 0x0000000449007c0c */ /* 0x000fd2000bfc6270 */
[-C--:B---3-5:R-:W-:Y:S02]  /*24110*/  @!P4 LEA R4, P1, R3, R20.reuse, 0x1 ;  /* 0x000000140304c211 */ /* 0x0a8fe400078208ff */
        /* <DEDUP_REMOVED lines=8> */
.L_x_2727:
[----:B------:R-:W-:Y:S05]  /*241a0*/  BSYNC B1 ;  /* 0x0000000000017941 */ /* 0x000fea0003800000 */
.L_x_2726:
[----:B----4-:R4:W0:Y:S01]  /*241b0*/  SHFL.IDX PT, R0, R68, 0x2, 0x181f ;  /* 0x00581f0044007f89 */ /* 0x01082200000e0000 */
[----:B------:R-:W-:Y:S03]  /*241c0*/  BSSY B1, `(.L_x_2728) ;  /* 0x0000010000017945 */ /* 0x000fe60003800000 */
[----:B---3-5:R4:W3:Y:S01]  /*241d0*/  SHFL.IDX PT, R12, R2, 0x2, 0x181f ;  /* 0x00581f00020c7f89 */ /* 0x0288e200000e0000 */
        /* <DEDUP_REMOVED lines=14> */
.L_x_2729:
[----:B------:R-:W-:Y:S05]  /*242c0*/  BSYNC B1 ;  /* 0x0000000000017941 */ /* 0x000fea0003800000 */
.L_x_2728:
[----:B0-----:R-:W-:Y:S01]  /*242d0*/  IADD3 R5, R223, 0x60, RZ ;  /* 0x00000060df057810 */ /* 0x001fe20007ffe0ff */
[----:B--2-4-:R-:W0:Y:S03]  /*242e0*/  SHFL.IDX PT, R68, R68, 0x3, 0x181f ;  /* 0x00781f0044447f89 */ /* 0x014e2600000e0000 */
[----:B------:R-:W-:Y:S01]  /*242f0*/  ISETP.GE.AND P0, PT, R5, R8, PT ;  /* 0x000000080500720c */ /* 0x000fe20003f06270 */
[----:B------:R2:W4:-:S12]  /*24300*/  SHFL.IDX PT, R0, R2, 0x3, 0x181f ;  /* 0x00781f0002007f89 */ /* 0x00051800000e0000 */
[----:B--2---:R-:W-:Y:S05]  /*24310*/  @P0 BRA `(.L_x_2730) ;  /* 0x0000002000800947 */ /* 0x004fea0003800000 */
[----:B------:R-:W-:Y:S02]  /*24320*/  ULDC UR4, c[0x0][0xac8] ;  /* 0x0002b20000047ab9 */ /* 0x000fe40000000800 */
[----:B------:R-:W-:Y:S02]  /*24330*/  ISETP.GE.AND P2, PT, R3, UR4, PT ;  /* 0x0000000403007c0c */ /* 0x000fe4000bf46270 */
[----:B------:R-:W-:-:S11]  /*24340*/  ISETP.GE.AND P3, PT, R71, UR4, PT ;  /* 0x0000000447007c0c */ /* 0x000fd6000bf66270 */
[-C--:B----4-:R-:W-:Y:S02]  /*24350*/  @!P2 LEA R2, P0, R3, R0.reuse, 0x1 ;  /* 0x000000000302a211 */ /* 0x090fe400078008ff */
[----:B------:R-:W-:Y:S02]  /*24360*/  @!P3 LEA R4, P1, R71, R0, 0x1 ;  /* 0x000000004704b211 */ /* 0x000fe400078208ff */
[-C--:B0-----:R-:W-:Y:S02]  /*24370*/  @!P2 LEA.HI.X R3, R3, R68.reuse, R69, 0x1, P0 ;  /* 0x000000440303a211 */ /* 0x081fe400000f0c45 */
[----:B------:R-:W-:Y:S02]  /*24380*/  @!P3 LEA.HI.X R5, R71, R68, R72, 0x1, P1 ;  /* 0x000000444705b211 */ /* 0x000fe400008f0c48 */
[----:B------:R-:W-:Y:S01]  /*24390*/  ISETP.GE.AND P0, PT, R73, UR4, PT ;  /* 0x0000000449007c0c */ /* 0x000fe2000bf06270 */
[----:B------:R0:W-:Y:S04]  /*243a0*/  @!P2 ST.E.128 desc[UR60][R2.64], R28 ;  /* 0x0000001c0200a985 */ /* 0x0001e8000c101d3c */
[----:B------:R0:W-:Y:S08]  /*243b0*/  @!P3 ST.E.128 desc[UR60][R4.64], R44 ;  /* 0x0000002c0400b985 */ /* 0x0001f0000c101d3c */
[----:B------:R-:W-:Y:S05]  /*243c0*/  @P0 BRA `(.L_x_2730) ;  /* 0x0000002000540947 */ /* 0x000fea0003800000 */
[----:B0-----:R-:W-:-:S04]  /*243d0*/  LEA R2, P0, R73, R0, 0x1 ;  /* 0x0000000049027211 */ /* 0x001fc800078008ff */
[----:B------:R-:W-:-:S05]  /*243e0*/  LEA.HI.X R3, R73, R68, R70, 0x1, P0 ;  /* 0x0000004449037211 */ /* 0x000fca00000f0c46 */
[----:B------:R0:W-:Y:S01]  /*243f0*/  ST.E.128 desc[UR60][R2.64], R60 ;  /* 0x0000003c02007985 */ /* 0x0001e2000c101d3c */
[----:B------:R-:W-:Y:S05]  /*24400*/  BRA `(.L_x_2730) ;  /* 0x0000002000447947 */ /* 0x000fea0003800000 */
.L_x_2723:
        /* <DEDUP_REMOVED lines=11> */
[C---:B------:R-:W-:Y:S01]  /*244c0*/  VIADD R89, R225.reuse, 0x88 ;  /* 0x00000088e1597836 */ /* 0x040fe20000000000 */
[----:B------:R-:W-:Y:S01]  /*244d0*/  IADD3 R148, R225, 0x20, RZ ;  /* 0x00000020e1947810 */ /* 0x000fe20007ffe0ff */
[----:B------:R-:W-:Y:S01]  /*244e0*/  IMAD.IADD R3, R3, 0x1, R13 ;  /* 0x0000000103037824 */ /* 0x000fe200078e020d */
        /* <DEDUP_REMOVED lines=8> */
[C---:B------:R-:W-:Y:S01]  /*24570*/  VIADD R94, R225.reuse, 0x78 ;  /* 0x00000078e15e7836 */ /* 0x040fe20000000000 */
[----:B------:R-:W-:Y:S01]  /*24580*/  IADD3 R95, R225, 0x70, RZ ;  /* 0x00000070e15f7810 */ /* 0x000fe20007ffe0ff */
[----:B------:R-:W-:Y:S01]  /*24590*/  IMAD R13, R13, UR4, RZ ;  /* 0x000000040d0d7c24 */ /* 0x000fe2000f8e02ff */
[----:B------:R-:W-:Y:S01]  /*245a0*/  SHF.R.S32.HI R102, RZ, 0x1f, R102 ;  /* 0x0000001fff667819 */ /* 0x000fe20000011466 */
[----:B0-----:R-:W-:Y:S01]  /*245b0*/  @P4 IMAD.HI.U32 R6, R7, R6, RZ ;  /* 0x0000000607064227 */ /* 0x001fe200078e00ff */
[----:B------:R-:W-:Y:S02]  /*245c0*/  SHF.R.S32.HI R94, RZ, 0x1f, R94 ;  /* 0x0000001fff5e7819 */ /* 0x000fe4000001145e */
[----:B------:R-:W-:Y:S01]  /*245d0*/  IADD3 R141, R225, 0x38, RZ ;  /* 0x00000038e18d7810 */ /* 0x000fe20007ffe0ff */
[C---:B------:R-:W-:Y:S01]  /*245e0*/  IMAD R15, R230.reuse, UR5, R13 ;  /* 0x00000005e60f7c24 */ /* 0x040fe2000f8e020d */
[----:B------:R-:W-:Y:S01]  /*245f0*/  SHF.R.S32.HI R148, RZ, 0x1f, R148 ;  /* 0x0000001fff947819 */ /* 0x000fe20000011494 */
[----:B------:R-:W-:Y:S01]  /*24600*/  IMAD.WIDE.U32 R2, R230, UR4, R2 ;  /* 0x00000004e6027c25 */ /* 0x000fe2000f8e0002 */
[----:B------:R-:W-:-:S03]  /*24610*/  ULDC.64 UR4, c[0x0][0xb48] ;  /* 0x0002d20000047ab9 */ /* 0x000fc60000000a00 */
[----:B------:R-:W-:Y:S01]  /*24620*/  IMAD.MOV.U32 R13, RZ, RZ, R7 ;  /* 0x000000ffff0d7224 */ /* 0x000fe200078e0007 */
[----:B-1----:R-:W-:Y:S01]  /*24630*/  @P4 SHF.R.U32.HI R13, RZ, R87, R6 ;  /* 0x00000057ff0d4219 */ /* 0x002fe20000011606 */
[----:B------:R-:W-:Y:S02]  /*24640*/  IMAD.IADD R3, R3, 0x1, R15 ;  /* 0x0000000103037824 */ /* 0x000fe400078e020f */
[----:B------:R-:W-:Y:S01]  /*24650*/  VIADD R96, R225, 0x70 ;  /* 0x00000070e1607836 */ /* 0x000fe20000000000 */
[--C-:B------:R-:W-:Y:S01]  /*24660*/  SHF.R.S32.HI R0, RZ, 0x1f, R13.reuse ;  /* 0x0000001fff007819 */ /* 0x100fe2000001140d */
[----:B------:R-:W-:Y:S02]  /*24670*/  IMAD.MOV R6, RZ, RZ, -R13 ;  /* 0x000000ffff067224 */ /* 0x000fe400078e0a0d */
[----:B------:R-:W-:Y:S01]  /*24680*/  IMAD.WIDE.U32 R2, R236, UR4, R2 ;  /* 0x00000004ec027c25 */ /* 0x000fe2000f8e0002 */
[----:B------:R-:W-:-:S03]  /*24690*/  SHF.R.S32.HI R96, RZ, 0x1f, R96 ;  /* 0x0000001fff607819 */ /* 0x000fc60000011460 */
[----:B------:R-:W-:Y:S02]  /*246a0*/  IMAD R7, R92, R6, R7 ;  /* 0x000000065c077224 */ /* 0x000fe400078e0207 */
[----:B------:R-:W-:Y:S02]  /*246b0*/  IMAD R0, R0, UR6, RZ ;  /* 0x0000000600007c24 */ /* 0x000fe4000f8e02ff */
[----:B------:R-:W-:Y:S01]  /*246c0*/  IMAD R3, R236, UR5, R3 ;  /* 0x00000005ec037c24 */ /* 0x000fe2000f8e0203 */
[----:B------:R-:W-:Y:S01]  /*246d0*/  ULDC.64 UR4, c[0x0][0xb28] ;  /* 0x0002ca0000047ab9 */ /* 0x000fe20000000a00 */
        /* <DEDUP_REMOVED lines=8> */
[----:B------:R-:W-:Y:S01]  /*24760*/  VIADD R6, R16, 0x36820 ;  /* 0x0003682010067836 */ /* 0x000fe20000000000 */
[----:B------:R-:W-:Y:S01]  /*24770*/  IADD3 R3, R3, R13, RZ ;  /* 0x0000000d03037210 */ /* 0x000fe20007ffe0ff */
[C---:B------:R-:W-:Y:S01]  /*24780*/  VIADD R98, R225.reuse, 0x68 ;  /* 0x00000068e1627836 */ /* 0x040fe20000000000 */
[C---:B------:R-:W-:Y:S01]  /*24790*/  LEA R0, P1, R2.reuse, UR4, 0x2 ;  /* 0x0000000402007c11 */ /* 0x040fe2000f8210ff */
[C---:B------:R-:W-:Y:S01]  /*247a0*/  VIADD R100, R225.reuse, 0x60 ;  /* 0x00000060e1647836 */ /* 0x040fe20000000000 */
[----:B------:R-:W-:Y:S01]  /*247b0*/  PRMT R6, RZ, 0x654, R6 ;  /* 0x00000654ff067816 */ /* 0x000fe20000000006 */
[C---:B------:R-:W-:Y:S01]  /*247c0*/  VIADD R104, R225.reuse, 0x50 ;  /* 0x00000050e1687836 */ /* 0x040fe20000000000 */
[----:B------:R-:W-:Y:S01]  /*247d0*/  LEA.HI.X R85, R2, UR5, R3, 0x2, P1 ;  /* 0x0000000502557c11 */ /* 0x000fe200088f1403 */
[C---:B------:R-:W-:Y:S01]  /*247e0*/  VIADD R106, R225.reuse, 0x48 ;  /* 0x00000048e16a7836 */ /* 0x040fe20000000000 */
[----:B------:R0:W-:Y:S01]  /*247f0*/  SYNCS.ARRIVE.TRANS64.RED.A1T0 RZ, [R6+URZ], RZ ;  /* 0x000000ff06ff79a7 */ /* 0x0001e2000810043f */
        /* <DEDUP_REMOVED lines=30> */
[C---:B------:R-:W-:Y:S02]  /*249e0*/  VIADD R145, R225.reuse, 0x28 ;  /* 0x00000028e1917836 */ /* 0x040fe40000000000 */
[C---:B------:R-:W-:Y:S02]  /*249f0*/  VIADD R147, R225.reuse, 0x20 ;  /* 0x00000020e1937836 */ /* 0x040fe40000000000 */
[----:B------:R-:W-:-:S02]  /*24a00*/  VIADD R149, R225, 0x18 ;  /* 0x00000018e1957836 */ /* 0x000fc40000000000 */
[C---:B------:R-:W-:Y:S02]  /*24a10*/  VIADD R151, R225.reuse, 0x10 ;  /* 0x00000010e1977836 */ /* 0x040fe40000000000 */
[----:B------:R-:W-:Y:S01]  /*24a20*/  VIADD R153, R225, 0x8 ;  /* 0x00000008e1997836 */ /* 0x000fe20000000000 */
[----:B012---:R-:W-:Y:S06]  /*24a30*/  @P0 BRA `(.L_x_2732) ;  /* 0x0000000400a40947 */ /* 0x007fec0003800000 */
[----:B------:R-:W-:Y:S02]  /*24a40*/  ULDC UR4, c[0x0][0xac8] ;  /* 0x0002b20000047ab9 */ /* 0x000fe40000000800 */
[----:B------:R-:W-:Y:S02]  /*24a50*/  ISETP.GE.AND P4, PT, R153, UR4, PT ;  /* 0x0000000499007c0c */ /* 0x000fe4000bf86270 */
[----:B------:R-:W-:Y:S02]  /*24a60*/  ISETP.GE.AND P3, PT, R151, UR4, PT ;  /* 0x0000000497007c0c */ /* 0x000fe4000bf66270 */
[----:B------:R-:W-:Y:S02]  /*24a70*/  ISETP.GE.AND P5, PT, R225, UR4, PT ;  /* 0x00000004e1007c0c */ /* 0x000fe4000bfa6270 */
[----:B------:R-:W-:Y:S02]  /*24a80*/  ISETP.GE.AND P0, PT, R149, UR4, PT ;  /* 0x0000000495007c0c */ /* 0x000fe4000bf06270 */
[----:B------:R-:W-:-:S05]  /*24a90*/  ISETP.GE.AND P1, PT, R147, UR4, PT ;  /* 0x0000000493007c0c */ /* 0x000fca000bf26270 */
[-C--:B------:R-:W-:Y:S02]  /*24aa0*/  @!P4 LEA R6, P2, R153, R2.reuse, 0x2 ;  /* 0x000000029906c211 */ /* 0x080fe400078410ff */
[----:B------:R-:W-:Y:S02]  /*24ab0*/  @!P3 LEA R12, P6, R151, R2, 0x2 ;  /* 0x00000002970cb211 */ /* 0x000fe400078c10ff */
[-C--:B------:R-:W-:Y:S01]  /*24ac0*/  @!P4 LEA.HI.X R7, R153, R3.reuse, R154, 0x2, P2 ;  /* 0x000000039907c211 */ /* 0x080fe200010f149a */
[----:B------:R-:W-:Y:S01]  /*24ad0*/  @!P5 IMAD.WIDE R14, R225, 0x4, R2 ;  /* 0x00000004e10ed825 */ /* 0x000fe200078e0202 */
[----:B------:R-:W-:Y:S02]  /*24ae0*/  ISETP.GE.AND P2, PT, R145, UR4, PT ;  /* 0x0000000491007c0c */ /* 0x000fe4000bf46270 */
[----:B------:R-:W-:Y:S02]  /*24af0*/  @!P3 LEA.HI.X R13, R151, R3, R152, 0x2, P6 ;  /* 0x00000003970db211 */ /* 0x000fe400030f1498 */
[----:B------:R0:W-:Y:S04]  /*24b00*/  @!P5 ST.E.64 desc[UR60][R14.64], R24 ;  /* 0x000000180e00d985 */ /* 0x0001e8000c101b3c */
[----:B------:R1:W-:Y:S01]  /*24b10*/  @!P4 ST.E.64 desc[UR60][R6.64], R28 ;  /* 0x0000001c0600c985 */ /* 0x0003e2000c101b3c */
[----:B------:R-:W-:-:S03]  /*24b20*/  ISETP.GE.AND P4, PT, R141, UR4, PT ;  /* 0x000000048d007c0c */ /* 0x000fc6000bf86270 */
[----:B------:R2:W-:Y:S01]  /*24b30*/  @!P3 ST.E.64 desc[UR60][R12.64], R32 ;  /* 0x000000200c00b985 */ /* 0x0005e2000c101b3c */
[----:B------:R-:W-:Y:S02]  /*24b40*/  ISETP.GE.AND P3, PT, R143, UR4, PT ;  /* 0x000000048f007c0c */ /* 0x000fe4000bf66270 */
[----:B0-----:R-:W-:Y:S02]  /*24b50*/  IADD3 R25, R225, 0xa0, RZ ;  /* 0x000000a0e1197810 */ /* 0x001fe40007ffe0ff */
[----:B------:R-:W-:Y:S02]  /*24b60*/  SHF.R.S32.HI R24, RZ, 0x1f, R235 ;  /* 0x0000001fff187819 */ /* 0x000fe400000114eb */
[-C--:B-1----:R-:W-:Y:S01]  /*24b70*/  @!P0 LEA R6, P6, R149, R2.reuse, 0x2 ;  /* 0x0000000295068211 */ /* 0x082fe200078c10ff */
[----:B------:R-:W-:Y:S01]  /*24b80*/  VIADD R29, R225, 0xa8 ;  /* 0x000000a8e11d7836 */ /* 0x000fe20000000000 */
[----:B--2---:R-:W-:Y:S01]  /*24b90*/  @!P1 LEA R12, P5, R147, R2, 0x2 ;  /* 0x00000002930c9211 */ /* 0x004fe200078a10ff */
[----:B------:R-:W-:Y:S01]  /*24ba0*/  VIADD R33, R225, 0xb0 ;  /* 0x000000b0e1217836 */ /* 0x000fe20000000000 */
[----:B------:R-:W-:-:S02]  /*24bb0*/  @!P0 LEA.HI.X R7, R149, R3, R150, 0x2, P6 ;  /* 0x0000000395078211 */ /* 0x000fc400030f1496 */
[-C--:B------:R-:W-:Y:S02]  /*24bc0*/  @!P2 LEA R14, P6, R145, R2.reuse, 0x2 ;  /* 0x00000002910ea211 */ /* 0x080fe400078c10ff */
        /* <DEDUP_REMOVED lines=8> */
[-C--:B0-----:R-:W-:Y:S01]  /*24c50*/  @!P3 LEA R6, P6, R143, R2.reuse, 0x2 ;  /* 0x000000028f06b211 */ /* 0x081fe200078c10ff */
[----:B------:R-:W-:Y:S01]  /*24c60*/  VIADD R37, R225, 0xb8 ;  /* 0x000000b8e1257836 */ /* 0x000fe20000000000 */
[----:B-1----:R-:W-:-:S02]  /*24c70*/  @!P4 LEA R12, P2, R141, R2, 0x2 ;  /* 0x000000028d0cc211 */ /* 0x002fc400078410ff */
[-C--:B------:R-:W-:Y:S02]  /*24c80*/  @!P3 LEA.HI.X R7, R143, R3.reuse, R144, 0x2, P6 ;  /* 0x000000038f07b211 */ /* 0x080fe400030f1490 */
[----:B------:R-:W-:Y:S02]  /*24c90*/  @!P4 LEA.HI.X R13, R141, R3, R142, 0x2, P2 ;  /* 0x000000038d0dc211 */ /* 0x000fe400010f148e */
[----:B------:R-:W-:Y:S01]  /*24ca0*/  ISETP.GE.AND P2, PT, R101, UR4, PT ;  /* 0x0000000465007c0c */ /* 0x000fe2000bf46270 */
[----:B------:R0:W-:Y:S01]  /*24cb0*/  @!P3 ST.E.64 desc[UR60][R6.64], R48 ;  /* 0x000000300600b985 */ /* 0x0001e2000c101b3c */
[----:B--2---:R-:W-:-:S03]  /*24cc0*/  @!P5 LEA R14, P6, R107, R2, 0x2 ;  /* 0x000000026b0ed211 */ /* 0x004fc600078c10ff */
[----:B------:R1:W-:Y:S01]  /*24cd0*/  @!P4 ST.E.64 desc[UR60][R12.64], R52 ;  /* 0x000000340c00c985 */ /* 0x0003e2000c101b3c */
[----:B------:R-:W-:-:S05]  /*24ce0*/  @!P5 LEA.HI.X R15, R107, R3, R140, 0x2, P6 ;  /* 0x000000036b0fd211 */ /* 0x000fca00030f148c */
[----:B------:R2:W-:Y:S01]  /*24cf0*/  @!P5 ST.E.64 desc[UR60][R14.64], R56 ;  /* 0x000000380e00d985 */ /* 0x0005e2000c101b3c */
[----:B------:R-:W-:Y:S02]  /*24d00*/  ISETP.GE.AND P5, PT, R99, UR4, PT ;  /* 0x0000000463007c0c */ /* 0x000fe4000bfa6270 */
[----:B0-----:R-:W-:-:S04]  /*24d10*/  @!P0 LEA R6, P4, R105, R2, 0x2 ;  /* 0x0000000269068211 */ /* 0x001fc800078810ff */
[-C--:B------:R-:W-:Y:S02]  /*24d20*/  @!P0 LEA.HI.X R7, R105, R3.reuse, R106, 0x2, P4 ;  /* 0x0000000369078211 */ /* 0x080fe400020f146a */
[----:B------:R-:W-:Y:S02]  /*24d30*/  ISETP.GE.AND P4, PT, R97, UR4, PT ;  /* 0x0000000461007c0c */ /* 0x000fe4000bf86270 */
[-C--:B-1----:R-:W-:Y:S01]  /*24d40*/  @!P1 LEA R12, P3, R103, R2.reuse, 0x2 ;  /* 0x00000002670c9211 */ /* 0x082fe200078610ff */
[----:B------:R0:W-:Y:S01]  /*24d50*/  @!P0 ST.E.64 desc[UR60][R6.64], R60 ;  /* 0x0000003c06008985 */ /* 0x0001e2000c101b3c */
[----:B--2---:R-:W-:Y:S02]  /*24d60*/  @!P2 LEA R14, P6, R101, R2, 0x2 ;  /* 0x00000002650ea211 */ /* 0x004fe400078c10ff */
[-C--:B------:R-:W-:Y:S02]  /*24d70*/  @!P1 LEA.HI.X R13, R103, R3.reuse, R104, 0x2, P3 ;  /* 0x00000003670d9211 */ /* 0x080fe400018f1468 */
[----:B------:R-:W-:-:S02]  /*24d80*/  @!P2 LEA.HI.X R15, R101, R3, R102, 0x2, P6 ;  /* 0x00000003650fa211 */ /* 0x000fc400030f1466 */
[----:B------:R-:W-:Y:S01]  /*24d90*/  ISETP.GE.AND P3, PT, R95, UR4, PT ;  /* 0x000000045f007c0c */ /* 0x000fe2000bf66270 */
[----:B------:R1:W-:Y:S01]  /*24da0*/  @!P1 ST.E.64 desc[UR60][R12.64], R64 ;  /* 0x000000400c009985 */ /* 0x0003e2000c101b3c */
[----:B------:R-:W-:-:S03]  /*24db0*/  ISETP.GE.AND P0, PT, R90, UR4, PT ;  /* 0x000000045a007c0c */ /* 0x000fc6000bf06270 */
[----:B------:R2:W-:Y:S01]  /*24dc0*/  @!P2 ST.E.64 desc[UR60][R14.64], R68 ;  /* 0x000000440e00a985 */ /* 0x0005e2000c101b3c */
[----:B------:R-:W-:Y:S02]  /*24dd0*/  ISETP.GE.AND P2, PT, R93, UR4, PT ;  /* 0x000000045d007c0c */ /* 0x000fe4000bf46270 */
[----:B0-----:R-:W-:-:S04]  /*24de0*/  @!P5 LEA R6, P6, R99, R2, 0x2 ;  /* 0x000000026306d211 */ /* 0x001fc800078c10ff */
[----:B------:R-:W-:Y:S02]  /*24df0*/  @!P5 LEA.HI.X R7, R99, R3, R100, 0x2, P6 ;  /* 0x000000036307d211 */ /* 0x000fe400030f1464 */
[----:B-1----:R-:W-:-:S03]  /*24e00*/  @!P4 LEA R12, P1, R97, R2, 0x2 ;  /* 0x00000002610cc211 */ /* 0x002fc600078210ff */
[----:B------:R0:W-:Y:S01]  /*24e10*/  @!P5 ST.E.64 desc[UR60][R6.64], R72 ;  /* 0x000000480600d985 */ /* 0x0001e2000c101b3c */
[-C--:B------:R-:W-:Y:S02]  /*24e20*/  @!P4 LEA.HI.X R13, R97, R3.reuse, R98, 0x2, P1 ;  /* 0x00000003610dc211 */ /* 0x080fe400008f1462 */
[----:B------:R-:W-:Y:S02]  /*24e30*/  ISETP.GE.AND P1, PT, R88, UR4, PT ;  /* 0x0000000458007c0c */ /* 0x000fe4000bf26270 */
[CC--:B--2---:R-:W-:Y:S01]  /*24e40*/  @!P3 LEA R14, P6, R95.reuse, R2.reuse, 0x2 ;  /* 0x000000025f0eb211 */ /* 0x0c4fe200078c10ff */
[----:B------:R1:W-:Y:S03]  /*24e50*/  @!P4 ST.E.64 desc[UR60][R12.64], R76 ;  /* 0x0000004c0c00c985 */ /* 0x0003e6000c101b3c */
[----:B------:R-:W-:Y:S02]  /*24e60*/  @!P3 LEA.HI.X R15, R95, R3, R96, 0x2, P6 ;  /* 0x000000035f0fb211 */ /* 0x000fe400030f1460 */
[----:B0-----:R-:W-:-:S03]  /*24e70*/  @!P2 LEA R6, P4, R93, R2, 0x2 ;  /* 0x000000025d06a211 */ /* 0x001fc600078810ff */
[----:B------:R0:W-:Y:S01]  /*24e80*/  @!P3 ST.E.64 desc[UR60][R14.64], R80 ;  /* 0x000000500e00b985 */ /* 0x0001e2000c101b3c */
[----:B------:R-:W-:Y:S02]  /*24e90*/  ISETP.GE.AND P3, PT, R235, UR4, PT ;  /* 0x00000004eb007c0c */ /* 0x000fe4000bf66270 */
[-C--:B------:R-:W-:Y:S02]  /*24ea0*/  @!P2 LEA.HI.X R7, R93, R3.reuse, R94, 0x2, P4 ;  /* 0x000000035d07a211 */ /* 0x080fe400020f145e */
[----:B------:R-:W-:Y:S02]  /*24eb0*/  ISETP.GE.AND P4, PT, R25, UR4, PT ;  /* 0x0000000419007c0c */ /* 0x000fe4000bf86270 */
[C---:B-1----:R-:W-:Y:S01]  /*24ec0*/  @!P0 LEA R12, P5, R90.reuse, R2, 0x2 ;  /* 0x000000025a0c8211 */ /* 0x042fe200078a10ff */
[----:B------:R1:W-:Y:S01]  /*24ed0*/  @!P2 ST.E.64 desc[UR60][R6.64], R4 ;  /* 0x000000040600a985 */ /* 0x0003e2000c101b3c */
[----:B------:R-:W-:Y:S02]  /*24ee0*/  ISETP.GE.AND P2, PT, R237, UR4, PT ;  /* 0x00000004ed007c0c */ /* 0x000fe4000bf46270 */
[----:B------:R-:W-:-:S02]  /*24ef0*/  @!P0 LEA.HI.X R13, R90, R3, R91, 0x2, P5 ;  /* 0x000000035a0d8211 */ /* 0x000fc400028f145b */
[----:B0-----:R-:W-:-:S03]  /*24f00*/  @!P1 LEA R14, P6, R88, R2, 0x2 ;  /* 0x00000002580e9211 */ /* 0x001fc600078c10ff */
[----:B------:R0:W-:Y:S01]  /*24f10*/  @!P0 ST.E.64 desc[UR60][R12.64], R20 ;  /* 0x000000140c008985 */ /* 0x0001e2000c101b3c */
[----:B------:R-:W-:Y:S02]  /*24f20*/  ISETP.GE.AND P0, PT, R33, UR4, PT ;  /* 0x0000000421007c0c */ /* 0x000fe4000bf06270 */
[----:B------:R-:W-:Y:S02]  /*24f30*/  @!P1 LEA.HI.X R15, R88, R3, R89, 0x2, P6 ;  /* 0x00000003580f9211 */ /* 0x000fe400030f1459 */
[----:B-1----:R-:W-:-:S03]  /*24f40*/  SHF.R.S32.HI R4, RZ, 0x1f, R25 ;  /* 0x0000001fff047819 */ /* 0x002fc60000011419 */
[----:B------:R1:W-:Y:S01]  /*24f50*/  @!P1 ST.E.64 desc[UR60][R14.64], R120 ;  /* 0x000000780e009985 */ /* 0x0003e2000c101b3c */
[----:B------:R-:W-:Y:S02]  /*24f60*/  ISETP.GE.AND P1, PT, R29, UR4, PT ;  /* 0x000000041d007c0c */ /* 0x000fe4000bf26270 */
[----:B------:R-:W-:Y:S02]  /*24f70*/  SHF.R.S32.HI R5, RZ, 0x1f, R33 ;  /* 0x0000001fff057819 */ /* 0x000fe40000011421 */
[----:B0-----:R-:W-:-:S04]  /*24f80*/  @!P4 LEA R12, P5, R25, R2, 0x2 ;  /* 0x00000002190cc211 */ /* 0x001fc800078a10ff */
[-C--:B------:R-:W-:Y:S02]  /*24f90*/  @!P4 LEA.HI.X R13, R25, R3.reuse, R4, 0x2, P5 ;  /* 0x00000003190dc211 */ /* 0x080fe400028f1404 */
[----:B------:R-:W-:Y:S02]  /*24fa0*/  ISETP.GE.AND P5, PT, R37, UR4, PT ;  /* 0x0000000425007c0c */ /* 0x000fe4000bfa6270 */
[CC--:B-1----:R-:W-:Y:S02]  /*24fb0*/  @!P3 LEA R14, P6, R235.reuse, R2.reuse, 0x2 ;  /* 0x00000002eb0eb211 */ /* 0x0c2fe400078c10ff */
[----:B------:R-:W-:Y:S02]  /*24fc0*/  SHF.R.S32.HI R4, RZ, 0x1f, R29 ;  /* 0x0000001fff047819 */ /* 0x000fe4000001141d */
[----:B------:R-:W-:Y:S02]  /*24fd0*/  @!P3 LEA.HI.X R15, R235, R3, R24, 0x2, P6 ;  /* 0x00000003eb0fb211 */ /* 0x000fe400030f1418 */
[----:B------:R-:W-:-:S02]  /*24fe0*/  @!P2 LEA R20, P6, R237, R2, 0x2 ;  /* 0x00000002ed14a211 */ /* 0x000fc400078c10ff */
[----:B------:R-:W-:Y:S02]  /*24ff0*/  SHF.R.S32.HI R24, RZ, 0x1f, R37 ;  /* 0x0000001fff187819 */ /* 0x000fe40000011425 */
[----:B------:R-:W-:Y:S02]  /*25000*/  @!P2 LEA.HI.X R21, R237, R3, R86, 0x2, P6 ;  /* 0x00000003ed15a211 */ /* 0x000fe400030f1456 */
[----:B------:R-:W-:-:S03]  /*25010*/  @!P1 LEA R6, P6, R29, R2, 0x2 ;  /* 0x000000021d069211 */ /* 0x000fc600078c10ff */
[----:B------:R0:W-:Y:S01]  /*25020*/  @!P2 ST.E.64 desc[UR60][R20.64], R122 ;  /* 0x0000007a1400a985 */ /* 0x0001e2000c101b3c */
[-C--:B------:R-:W-:Y:S02]  /*25030*/  @!P1 LEA.HI.X R7, R29, R3.reuse, R4, 0x2, P6 ;  /* 0x000000031d079211 */ /* 0x080fe400030f1404 */
[CC--:B------:R-:W-:Y:S01]  /*25040*/  @!P0 LEA R4, P6, R33.reuse, R2.reuse, 0x2 ;  /* 0x0000000221048211 */ /* 0x0c0fe200078c10ff */
[----:B------:R0:W-:Y:S03]  /*25050*/  @!P3 ST.E.64 desc[UR60][R14.64], R124 ;  /* 0x0000007c0e00b985 */ /* 0x0001e6000c101b3c */
[----:B------:R-:W-:Y:S01]  /*25060*/  @!P0 LEA.HI.X R5, R33, R3, R5, 0x2, P6 ;  /* 0x0000000321058211 */ /* 0x000fe200030f1405 */
[----:B------:R0:W-:Y:S01]  /*25070*/  @!P4 ST.E.64 desc[UR60][R12.64], R126 ;  /* 0x0000007e0c00c985 */ /* 0x0001e2000c101b3c */
[----:B------:R-:W-:-:S03]  /*25080*/  @!P5 LEA R2, P6, R37, R2, 0x2 ;  /* 0x000000022502d211 */ /* 0x000fc600078c10ff */
[----:B------:R0:W-:Y:S01]  /*25090*/  @!P1 ST.E.64 desc[UR60][R6.64], R108 ;  /* 0x0000006c06009985 */ /* 0x0001e2000c101b3c */
[----:B------:R-:W-:-:S03]  /*250a0*/  @!P5 LEA.HI.X R3, R37, R3, R24, 0x2, P6 ;  /* 0x000000032503d211 */ /* 0x000fc600030f1418 */
[----:B------:R0:W-:Y:S04]  /*250b0*/  @!P0 ST.E.64 desc[UR60][R4.64], R112 ;  /* 0x0000007004008985 */ /* 0x0001e8000c101b3c */
[----:B------:R0:W-:Y:S02]  /*250c0*/  @!P5 ST.E.64 desc[UR60][R2.64], R116 ;  /* 0x000000740200d985 */ /* 0x0001e4000c101b3c */
.L_x_2732:
[----:B------:R-:W-:Y:S05]  /*250d0*/  BSYNC B1 ;  /* 0x0000000000017941 */ /* 0x000fea0003800000 */
.L_x_2731:
[----:B------:R-:W-:Y:S01]  /*250e0*/  ISETP.GE.AND P0, PT, R84, R8, PT ;  /* 0x000000085400720c */ /* 0x000fe20003f06270 */
[----:B0-----:R0:W1:Y:S04]  /*250f0*/  SHFL.IDX PT, R3, R85, 0x1, 0x1c1f ;  /* 0x003c1f0055037f89 */ /* 0x00106800000e0000 */
[----:B------:R0:W2:Y:S08]  /*25100*/  SHFL.IDX PT, R2, R0, 0x1, 0x1c1f ;  /* 0x003c1f0000027f89 */ /* 0x0000b000000e0000 */
[----:B0-----:R-:W-:Y:S05]  /*25110*/  @P0 BRA `(.L_x_2730) ;  /* 0x0000001400000947 */ /* 0x001fea0003800000 */
[----:B------:R-:W-:Y:S01]  /*25120*/  ULDC UR4, c[0x0][0xac8] ;  /* 0x0002b20000047ab9 */ /* 0x000fe20000000800 */
[----:B------:R-:W-:Y:S01]  /*25130*/  VIADD R29, R225, 0xa0 ;  /* 0x000000a0e11d7836 */ /* 0x000fe20000000000 */
[----:B------:R-:W-:Y:S02]  /*25140*/  ISETP.GE.AND P1, PT, R153, UR4, PT ;  /* 0x0000000499007c0c */ /* 0x000fe4000bf26270 */
[----:B------:R-:W-:Y:S02]  /*25150*/  ISETP.GE.AND P0, PT, R151, UR4, PT ;  /* 0x0000000497007c0c */ /* 0x000fe4000bf06270 */
[----:B------:R-:W-:Y:S02]  /*25160*/  ISETP.GE.AND P2, PT, R225, UR4, PT ;  /* 0x00000004e1007c0c */ /* 0x000fe4000bf46270 */
[----:B------:R-:W-:Y:S02]  /*25170*/  ISETP.GE.AND P3, PT, R149, UR4, PT ;  /* 0x0000000495007c0c */ /* 0x000fe4000bf66270 */
[----:B------:R-:W-:-:S02]  /*25180*/  ISETP.GE.AND P4, PT, R147, UR4, PT ;  /* 0x0000000493007c0c */ /* 0x000fc4000bf86270 */
[----:B------:R-:W-:Y:S02]  /*25190*/  SHF.R.S32.HI R8, RZ, 0x1f, R235 ;  /* 0x0000001fff087819 */ /* 0x000fe400000114eb */
[----:B------:R-:W-:Y:S02]  /*251a0*/  SHF.R.S32.HI R0, RZ, 0x1f, R29 ;  /* 0x0000001fff007819 */ /* 0x000fe4000001141d */
[-C--:B--2---:R-:W-:Y:S02]  /*251b0*/  @!P1 LEA R6, P5, R153, R2.reuse, 0x2 ;  /* 0x0000000299069211 */ /* 0x084fe400078a10ff */
[----:B------:R-:W-:Y:S01]  /*251c0*/  @!P0 LEA R12, P6, R151, R2, 0x2 ;  /* 0x00000002970c8211 */ /* 0x000fe200078c10ff */
[----:B-1----:R-:W-:Y:S01]  /*251d0*/  @!P2 IMAD.WIDE R4, R225, 0x4, R2 ;  /* 0x00000004e104a825 */ /* 0x002fe200078e0202 */
[----:B------:R-:W-:Y:S02]  /*251e0*/  @!P1 LEA.HI.X R7, R153, R3, R154, 0x2, P5 ;  /* 0x0000000399079211 */ /* 0x000fe400028f149a */
[----:B------:R-:W-:-:S02]  /*251f0*/  ISETP.GE.AND P5, PT, R145, UR4, PT ;  /* 0x0000000491007c0c */ /* 0x000fc4000bfa6270 */
[-C--:B------:R-:W-:Y:S01]  /*25200*/  @!P0 LEA.HI.X R13, R151, R3.reuse, R152, 0x2, P6 ;  /* 0x00000003970d8211 */ /* 0x080fe200030f1498 */
[----:B------:R0:W-:Y:S01]  /*25210*/  @!P2 ST.E.64 desc[UR60][R4.64], R26 ;  /* 0x0000001a0400a985 */ /* 0x0001e2000c101b3c */
[-C--:B------:R-:W-:Y:S02]  /*25220*/  @!P3 LEA R14, P6, R149, R2.reuse, 0x2 ;  /* 0x00000002950eb211 */ /* 0x080fe400078c10ff */
[----:B------:R-:W-:Y:S01]  /*25230*/  @!P4 LEA R20, P2, R147, R2, 0x2 ;  /* 0x000000029314c211 */ /* 0x000fe200078410ff */
[----:B------:R1:W-:Y:S01]  /*25240*/  @!P1 ST.E.64 desc[UR60][R6.64], R30 ;  /* 0x0000001e06009985 */ /* 0x0003e2000c101b3c */
[----:B------:R-:W-:Y:S02]  /*25250*/  ISETP.GE.AND P1, PT, R141, UR4, PT ;  /* 0x000000048d007c0c */ /* 0x000fe4000bf26270 */
[----:B------:R-:W-:Y:S01]  /*25260*/  @!P3 LEA.HI.X R15, R149, R3, R150, 0x2, P6 ;  /* 0x00000003950fb211 */ /* 0x000fe200030f1496 */
[----:B------:R2:W-:Y:S01]  /*25270*/  @!P0 ST.E.64 desc[UR60][R12.64], R34 ;  /* 0x000000220c008985 */ /* 0x0005e2000c101b3c */
[----:B------:R-:W-:-:S02]  /*25280*/  ISETP.GE.AND P0, PT, R143, UR4, PT ;  /* 0x000000048f007c0c */ /* 0x000fc4000bf06270 */
[-C--:B------:R-:W-:Y:S01]  /*25290*/  @!P5 LEA R24, P6, R145, R2.reuse, 0x2 ;  /* 0x000000029118d211 */ /* 0x080fe200078c10ff */
[----:B------:R3:W-:Y:S01]  /*252a0*/  @!P3 ST.E.64 desc[UR60][R14.64], R38 ;  /* 0x000000260e00b985 */ /* 0x0007e2000c101b3c */
[-C--:B------:R-:W-:Y:S01]  /*252b0*/  @!P4 LEA.HI.X R21, R147, R3.reuse, R148, 0x2, P2 ;  /* 0x000000039315c211 */ /* 0x080fe200010f1494 */
[----:B0-----:R-:W-:Y:S01]  /*252c0*/  VIADD R27, R225, 0xa8 ;  /* 0x000000a8e11b7836 */ /* 0x001fe20000000000 */
[----:B------:R-:W-:Y:S02]  /*252d0*/  ISETP.GE.AND P2, PT, R107, UR4, PT ;  /* 0x000000046b007c0c */ /* 0x000fe4000bf46270 */
[----:B------:R-:W-:Y:S01]  /*252e0*/  @!P5 LEA.HI.X R25, R145, R3, R146, 0x2, P6 ;  /* 0x000000039119d211 */ /* 0x000fe200030f1492 */
[----:B------:R0:W-:Y:S01]  /*252f0*/  @!P4 ST.E.64 desc[UR60][R20.64], R42 ;  /* 0x0000002a1400c985 */ /* 0x0001e2000c101b3c */
[----:B------:R-:W-:Y:S02]  /*25300*/  ISETP.GE.AND P3, PT, R105, UR4, PT ;  /* 0x0000000469007c0c */ /* 0x000fe4000bf66270 */
[----:B------:R-:W-:Y:S01]  /*25310*/  ISETP.GE.AND P4, PT, R103, UR4, PT ;  /* 0x0000000467007c0c */ /* 0x000fe2000bf86270 */
[----:B------:R4:W-:Y:S01]  /*25320*/  @!P5 ST.E.64 desc[UR60][R24.64], R46 ;  /* 0x0000002e1800d985 */ /* 0x0009e2000c101b3c */
[----:B------:R-:W-:-:S02]  /*25330*/  @!P0 LEA R4, P6, R143, R2, 0x2 ;  /* 0x000000028f048211 */ /* 0x000fc400078c10ff */
[-C--:B-1----:R-:W-:Y:S02]  /*25340*/  @!P1 LEA R6, P5, R141, R2.reuse, 0x2 ;  /* 0x000000028d069211 */ /* 0x082fe400078a10ff */
[-C--:B------:R-:W-:Y:S02]  /*25350*/  @!P0 LEA.HI.X R5, R143, R3.reuse, R144, 0x2, P6 ;  /* 0x000000038f058211 */ /* 0x080fe400030f1490 */
[-C--:B--2---:R-:W-:Y:S02]  /*25360*/  @!P2 LEA R12, P6, R107, R2.reuse, 0x2 ;  /* 0x000000026b0ca211 */ /* 0x084fe400078c10ff */
[-C--:B------:R-:W-:Y:S01]  /*25370*/  @!P1 LEA.HI.X R7, R141, R3.reuse, R142, 0x2, P5 ;  /* 0x000000038d079211 */ /* 0x080fe200028f148e */
[----:B------:R1:W-:Y:S01]  /*25380*/  @!P0 ST.E.64 desc[UR60][R4.64], R50 ;  /* 0x0000003204008985 */ /* 0x0003e2000c101b3c */
[----:B------:R-:W-:Y:S02]  /*25390*/  ISETP.GE.AND P5, PT, R101, UR4, PT ;  /* 0x0000000465007c0c */ /* 0x000fe4000bfa6270 */
[----:B------:R-:W-:Y:S01]  /*253a0*/  @!P2 LEA.HI.X R13, R107, R3, R140, 0x2, P6 ;  /* 0x000000036b0da211 */ /* 0x000fe200030f148c */
[----:B------:R2:W-:Y:S01]  /*253b0*/  @!P1 ST.E.64 desc[UR60][R6.64], R54 ;  /* 0x0000003606009985 */ /* 0x0005e2000c101b3c */
[----:B---3--:R-:W-:-:S02]  /*253c0*/  @!P3 LEA R14, P1, R105, R2, 0x2 ;  /* 0x00000002690eb211 */ /* 0x008fc400078210ff */
[-C--:B0-----:R-:W-:Y:S01]  /*253d0*/  @!P4 LEA R20, P0, R103, R2.reuse, 0x2 ;  /* 0x000000026714c211 */ /* 0x081fe200078010ff */
[----:B------:R0:W-:Y:S01]  /*253e0*/  @!P2 ST.E.64 desc[UR60][R12.64], R58 ;  /* 0x0000003a0c00a985 */ /* 0x0001e2000c101b3c */
[----:B------:R-:W-:Y:S02]  /*253f0*/  ISETP.GE.AND P2, PT, R99, UR4, PT ;  /* 0x0000000463007c0c */ /* 0x000fe4000bf46270 */
[-C--:B------:R-:W-:Y:S02]  /*25400*/  @!P3 LEA.HI.X R15, R105, R3.reuse, R106, 0x2, P1 ;  /* 0x00000003690fb211 */ /* 0x080fe400008f146a */
[----:B------:R-:W-:Y:S02]  /*25410*/  ISETP.GE.AND P1, PT, R97, UR4, PT ;  /* 0x0000000461007c0c */ /* 0x000fe4000bf26270 */
[----:B----4-:R-:W-:Y:S01]  /*25420*/  @!P5 LEA R24, P6, R101, R2, 0x2 ;  /* 0x000000026518d211 */ /* 0x010fe200078c10ff */
[----:B------:R3:W-:Y:S01]  /*25430*/  @!P3 ST.E.64 desc[UR60][R14.64], R62 ;  /* 0x0000003e0e00b985 */ /* 0x0007e2000c101b3c */
[----:B------:R-:W-:-:S02]  /*25440*/  @!P4 LEA.HI.X R21, R103, R3, R104, 0x2, P0 ;  /* 0x000000036715c211 */ /* 0x000fc400000f1468 */
[----:B------:R-:W-:Y:S02]  /*25450*/  @!P5 LEA.HI.X R25, R101, R3, R102, 0x2, P6 ;  /* 0x000000036519d211 */ /* 0x000fe400030f1466 */
[----:B------:R-:W-:Y:S01]  /*25460*/  ISETP.GE.AND P0, PT, R95, UR4, PT ;  /* 0x000000045f007c0c */ /* 0x000fe2000bf06270 */
[----:B------:R-:W-:Y:S01]  /*25470*/  @!P4 ST.E.64 desc[UR60][R20.64], R66 ;  /* 0x000000421400c985 */ /* 0x000fe2000c101b3c */
[----:B------:R-:W-:Y:S02]  /*25480*/  ISETP.GE.AND P3, PT, R93, UR4, PT ;  /* 0x000000045d007c0c */ /* 0x000fe4000bf66270 */
[-C--:B-1----:R-:W-:Y:S01]  /*25490*/  @!P2 LEA R4, P6, R99, R2.reuse, 0x2 ;  /* 0x000000026304a211 */ /* 0x082fe200078c10ff */
[----:B------:R1:W-:Y:S01]  /*254a0*/  @!P5 ST.E.64 desc[UR60][R24.64], R70 ;  /* 0x000000461800d985 */ /* 0x0003e2000c101b3c */
[----:B------:R-:W-:Y:S02]  /*254b0*/  ISETP.GE.AND P4, PT, R90, UR4, PT ;  /* 0x000000045a007c0c */ /* 0x000fe4000bf86270 */
[----:B--2---:R-:W-:-:S02]  /*254c0*/  @!P1 LEA R6, P5, R97, R2, 0x2 ;  /* 0x0000000261069211 */ /* 0x004fc400078a10ff */
[-C--:B------:R-:W-:Y:S02]  /*254d0*/  @!P2 LEA.HI.X R5, R99, R3.reuse, R100, 0x2, P6 ;  /* 0x000000036305a211 */ /* 0x080fe400030f1464 */
[-C--:B------:R-:W-:Y:S02]  /*254e0*/  @!P1 LEA.HI.X R7, R97, R3.reuse, R98, 0x2, P5 ;  /* 0x0000000361079211 */ /* 0x080fe400028f1462 */
[CC--:B0-----:R-:W-:Y:S01]  /*254f0*/  @!P0 LEA R12, P6, R95.reuse, R2.reuse, 0x2 ;  /* 0x000000025f0c8211 */ /* 0x0c1fe200078c10ff */
[----:B------:R0:W-:Y:S01]  /*25500*/  @!P2 ST.E.64 desc[UR60][R4.64], R74 ;  /* 0x0000004a0400a985 */ /* 0x0001e2000c101b3c */
[----:B------:R-:W-:Y:S02]  /*25510*/  ISETP.GE.AND P2, PT, R88, UR4, PT ;  /* 0x0000000458007c0c */ /* 0x000fe4000bf46270 */
[-C--:B------:R-:W-:Y:S01]  /*25520*/  @!P0 LEA.HI.X R13, R95, R3.reuse, R96, 0x2, P6 ;  /* 0x000000035f0d8211 */ /* 0x080fe200030f1460 */
[----:B------:R2:W-:Y:S01]  /*25530*/  @!P1 ST.E.64 desc[UR60][R6.64], R78 ;  /* 0x0000004e06009985 */ /* 0x0005e2000c101b3c */
[-C--:B---3--:R-:W-:Y:S01]  /*25540*/  @!P3 LEA R14, P1, R93, R2.reuse, 0x2 ;  /* 0x000000025d0eb211 */ /* 0x088fe200078210ff */
[----:B-1----:R-:W-:Y:S01]  /*25550*/  VIADD R25, R225, 0xb0 ;  /* 0x000000b0e1197836 */ /* 0x002fe20000000000 */
[----:B------:R-:W-:Y:S01]  /*25560*/  @!P4 LEA R20, P5, R90, R2, 0x2 ;  /* 0x000000025a14c211 */ /* 0x000fe200078a10ff */
[----:B------:R1:W-:Y:S01]  /*25570*/  @!P0 ST.E.64 desc[UR60][R12.64], R82 ;  /* 0x000000520c008985 */ /* 0x0003e2000c101b3c */
[----:B------:R-:W-:-:S02]  /*25580*/  @!P3 LEA.HI.X R15, R93, R3, R94, 0x2, P1 ;  /* 0x000000035d0fb211 */ /* 0x000fc400008f145e */
[----:B------:R-:W-:Y:S02]  /*25590*/  ISETP.GE.AND P1, PT, R237, UR4, PT ;  /* 0x00000004ed007c0c */ /* 0x000fe4000bf26270 */
[----:B------:R-:W-:Y:S01]  /*255a0*/  @!P4 LEA.HI.X R21, R90, R3, R91, 0x2, P5 ;  /* 0x000000035a15c211 */ /* 0x000fe200028f145b */
[----:B------:R3:W-:Y:S01]  /*255b0*/  @!P3 ST.E.64 desc[UR60][R14.64], R128 ;  /* 0x000000800e00b985 */ /* 0x0007e2000c101b3c */
[----:B------:R-:W-:Y:S02]  /*255c0*/  ISETP.GE.AND P0, PT, R235, UR4, PT ;  /* 0x00000004eb007c0c */ /* 0x000fe4000bf06270 */
[----:B0-----:R-:W-:Y:S01]  /*255d0*/  @!P2 LEA R4, P5, R88, R2, 0x2 ;  /* 0x000000025804a211 */ /* 0x001fe200078a10ff */
[----:B------:R0:W-:Y:S01]  /*255e0*/  @!P4 ST.E.64 desc[UR60][R20.64], R130 ;  /* 0x000000821400c985 */ /* 0x0001e2000c101b3c */
[----:B------:R-:W-:Y:S02]  /*255f0*/  ISETP.GE.AND P4, PT, R29, UR4, PT ;  /* 0x000000041d007c0c */ /* 0x000fe4000bf86270 */
[----:B------:R-:W-:-:S02]  /*25600*/  ISETP.GE.AND P3, PT, R27, UR4, PT ;  /* 0x000000041b007c0c */ /* 0x000fc4000bf66270 */
[----:B------:R-:W-:Y:S02]  /*25610*/  @!P2 LEA.HI.X R5, R88, R3, R89, 0x2, P5 ;  /* 0x000000035805a211 */ /* 0x000fe400028f1459 */
[----:B--2---:R-:W-:-:S03]  /*25620*/  @!P1 LEA R6, P6, R237, R2, 0x2 ;  /* 0x00000002ed069211 */ /* 0x004fc600078c10ff */
[-C--:B-1----:R-:W-:Y:S01]  /*25630*/  @!P0 LEA R12, P5, R235, R2.reuse, 0x2 ;  /* 0x00000002eb0c8211 */ /* 0x082fe200078a10ff */
[----:B------:R4:W-:Y:S01]  /*25640*/  @!P2 ST.E.64 desc[UR60][R4.64], R132 ;  /* 0x000000840400a985 */ /* 0x0009e2000c101b3c */
[-C--:B------:R-:W-:Y:S02]  /*25650*/  @!P1 LEA.HI.X R7, R237, R3.reuse, R86, 0x2, P6 ;  /* 0x00000003ed079211 */ /* 0x080fe400030f1456 */
[----:B------:R-:W-:Y:S02]  /*25660*/  ISETP.GE.AND P6, PT, R25, UR4, PT ;  /* 0x0000000419007c0c */ /* 0x000fe4000bfc6270 */
[----:B------:R-:W-:Y:S01]  /*25670*/  @!P0 LEA.HI.X R13, R235, R3, R8, 0x2, P5 ;  /* 0x00000003eb0d8211 */ /* 0x000fe200028f1408 */
[----:B------:R4:W-:Y:S01]  /*25680*/  @!P1 ST.E.64 desc[UR60][R6.64], R134 ;  /* 0x0000008606009985 */ /* 0x0009e2000c101b3c */
[----:B---3--:R-:W-:-:S03]  /*25690*/  @!P4 LEA R14, P5, R29, R2, 0x2 ;  /* 0x000000021d0ec211 */ /* 0x008fc600078a10ff */
[----:B------:R4:W-:Y:S01]  /*256a0*/  @!P0 ST.E.64 desc[UR60][R12.64], R136 ;  /* 0x000000880c008985 */ /* 0x0009e2000c101b3c */
[-C--:B------:R-:W-:Y:S02]  /*256b0*/  @!P4 LEA.HI.X R15, R29, R3.reuse, R0, 0x2, P5 ;  /* 0x000000031d0fc211 */ /* 0x080fe400028f1400 */
[----:B------:R-:W-:Y:S02]  /*256c0*/  SHF.R.S32.HI R0, RZ, 0x1f, R27 ;  /* 0x0000001fff007819 */ /* 0x000fe4000001141b */
[C---:B0-----:R-:W-:Y:S01]  /*256d0*/  @!P3 LEA R20, P5, R27.reuse, R2, 0x2 ;  /* 0x000000021b14b211 */ /* 0x041fe200078a10ff */
[----:B------:R4:W-:Y:S03]  /*256e0*/  @!P4 ST.E.64 desc[UR60][R14.64], R138 ;  /* 0x0000008a0e00c985 */ /* 0x0009e6000c101b3c */
[----:B------:R-:W-:Y:S02]  /*256f0*/  @!P3 LEA.HI.X R21, R27, R3, R0, 0x2, P5 ;  /* 0x000000031b15b211 */ /* 0x000fe400028f1400 */
[----:B------:R-:W-:-:S02]  /*25700*/  SHF.R.S32.HI R0, RZ, 0x1f, R25 ;  /* 0x0000001fff007819 */ /* 0x000fc40000011419 */
[----:B------:R-:W-:Y:S01]  /*25710*/  @!P6 LEA R24, P5, R25, R2, 0x2 ;  /* 0x000000021918e211 */ /* 0x000fe200078a10ff */
[----:B------:R4:W-:Y:S01]  /*25720*/  @!P3 ST.E.64 desc[UR60][R20.64], R110 ;  /* 0x0000006e1400b985 */ /* 0x0009e2000c101b3c */
[----:B------:R-:W-:Y:S02]  /*25730*/  IADD3 R27, R225, 0xb8, RZ ;  /* 0x000000b8e11b7810 */ /* 0x000fe40007ffe0ff */
[----:B------:R-:W-:Y:S02]  /*25740*/  @!P6 LEA.HI.X R25, R25, R3, R0, 0x2, P5 ;  /* 0x000000031919e211 */ /* 0x000fe400028f1400 */
[----:B------:R-:W-:-:S03]  /*25750*/  ISETP.GE.AND P0, PT, R27, UR4, PT ;  /* 0x000000041b007c0c */ /* 0x000fc6000bf06270 */
[----:B------:R4:W-:Y:S10]  /*25760*/  @!P6 ST.E.64 desc[UR60][R24.64], R114 ;  /* 0x000000721800e985 */ /* 0x0009f4000c101b3c */
[----:B------:R-:W-:Y:S05]  /*25770*/  @P0 BRA `(.L_x_2730) ;  /* 0x0000000c00680947 */ /* 0x000fea0003800000 */
[----:B------:R-:W-:Y:S02]  /*25780*/  LEA R2, P0, R27, R2, 0x2 ;  /* 0x000000021b027211 */ /* 0x000fe400078010ff */
[----:B------:R-:W-:-:S04]  /*25790*/  SHF.R.S32.HI R0, RZ, 0x1f, R27 ;  /* 0x0000001fff007819 */ /* 0x000fc8000001141b */
[----:B------:R-:W-:-:S05]  /*257a0*/  LEA.HI.X R3, R27, R3, R0, 0x2, P0 ;  /* 0x000000031b037211 */ /* 0x000fca00000f1400 */
[----:B------:R0:W-:Y:S01]  /*257b0*/  ST.E.64 desc[UR60][R2.64], R118 ;  /* 0x0000007602007985 */ /* 0x0001e2000c101b3c */
[----:B------:R-:W-:Y:S05]  /*257c0*/  BRA `(.L_x_2730) ;  /* 0x0000000c00547947 */ /* 0x000fea0003800000 */
.L_x_2721:
[----:B------:R-:W-:Y:S01]  /*257d0*/  ULDC.64 UR6, c[0x0][0xc08] ;  /* 0x0003020000067ab9 */ /* 0x000fe20000000a00 */
[----:B------:R-:W-:Y:S01]  /*257e0*/  ULDC.64 UR4, c[0x0][0xc00] ;  /* 0x0003000000047ab9 */ /* 0x000fe20000000a00 */
[----:B------:R-:W-:Y:S01]  /*257f0*/  ISETP.NE.U32.AND P1, PT, RZ, UR6, PT ;  /* 0x00000006ff007c0c */ /* 0x000fe2000bf25070 */
[----:B------:R-:W-:Y:S01]  /*25800*/  IMAD.MOV.U32 R25, RZ, RZ, RZ ;  /* 0x000000ffff197224 */ /* 0x000fe200078e00ff */
[----:B------:R-:W-:Y:S02]  /*25810*/  ISETP.NE.U32.AND P0, PT, RZ, UR4, PT ;  /* 0x00000004ff007c0c */ /* 0x000fe4000bf05070 */
[----:B------:R-:W-:Y:S02]  /*25820*/  ISETP.NE.AND.EX P1, PT, RZ, UR7, PT, P1 ;  /* 0x00000007ff007c0c */ /* 0x000fe4000bf25310 */
[----:B------:R-:W-:Y:S02]  /*25830*/  IADD3 R2, P2, R231, UR4, RZ ;  /* 0x00000004e7027c10 */ /* 0x000fe4000ff5e0ff */
[----:B------:R-:W-:-:S02]  /*25840*/  ISETP.NE.AND.EX P0, PT, RZ, UR5, PT, P0 ;  /* 0x00000005ff007c0c */ /* 0x000fc4000bf05300 */
[----:B------:R-:W-:Y:S01]  /*25850*/  IADD3.X R3, R232, UR5, RZ, P2, !PT ;  /* 0x00000005e8037c10 */ /* 0x000fe200097fe4ff */
[----:B------:R-:W-:Y:S02]  /*25860*/  ULDC UR4, c[0x0][0xa88] ;  /* 0x0002a20000047ab9 */ /* 0x000fe40000000800 */
        /* <DEDUP_REMOVED lines=16> */
.L_x_2733:
[----:B------:R-:W2:Y:S01]  /*25970*/  LDL.LU R2, [R1+0x68] ;  /* 0x0000680001027983 */ /* 0x000ea20000300800 */
[----:B------:R-:W-:Y:S01]  /*25980*/  BSSY B1, `(.L_x_2734) ;  /* 0x0000035000017945 */ /* 0x000fe20003800000 */
[----:B------:R-:W-:Y:S02]  /*25990*/  SEL R33, R230, RZ, !P0 ;  /* 0x000000ffe6217207 */ /* 0x000fe40004000000 */
[----:B-----5:R-:W-:Y:S02]  /*259a0*/  SHF.R.S32.HI R26, RZ, 0x1f, R25 ;  /* 0x0000001fff1a7819 */ /* 0x020fe40000011419 */
[----:B--2---:R-:W-:Y:S01]  /*259b0*/  SEL R28, R2, RZ, !P0 ;  /* 0x000000ff021c7207 */ /* 0x004fe20004000000 */
        /* <DEDUP_REMOVED lines=15> */
[----:B-1----:R-:W1:Y:S08]  /*25ab0*/  @P1 LDC R8, c[0x0][0xbec] ;  /* 0x0002fb00ff081b82 */ /* 0x002e700000000800 */
[----:B------:R-:W0:Y:S08]  /*25ac0*/  LDC.64 R4, c[0x0][R24+0x210] ;  /* 0x0000840018047b82 */ /* 0x000e300000000a00 */
[----:B------:R-:W5:Y:S01]  /*25ad0*/  @P1 LDC R31, c[0x0][0xbf0] ;  /* 0x0002fc00ff1f1b82 */ /* 0x000f620000000800 */
[----:B-1----:R-:W-:-:S07]  /*25ae0*/  @P1 IMAD.HI.U32 R8, R35, R8, RZ ;  /* 0x0000000823081227 */ /* 0x002fce00078e00ff */
[----:B--2---:R-:W1:Y:S01]  /*25af0*/  @!P0 LDC R2, c[0x0][0xb50] ;  /* 0x0002d400ff028b82 */ /* 0x004e620000000800 */
[-C--:B---3--:R-:W-:Y:S02]  /*25b00*/  IMAD R13, R13, R33.reuse, RZ ;  /* 0x000000210d0d7224 */ /* 0x088fe400078e02ff */
[----:B------:R-:W-:-:S05]  /*25b10*/  IMAD.WIDE.U32 R20, R12, R33, RZ ;  /* 0x000000210c147225 */ /* 0x000fca00078e00ff */
[----:B------:R-:W2:Y:S01]  /*25b20*/  @!P0 LDC R3, c[0x0][0xb54] ;  /* 0x0002d500ff038b82 */ /* 0x000ea20000000800 */
[-C--:B----4-:R-:W-:Y:S02]  /*25b30*/  IMAD R29, R7, R228.reuse, RZ ;  /* 0x000000e4071d7224 */ /* 0x090fe400078e02ff */
[----:B------:R-:W-:Y:S01]  /*25b40*/  IMAD.WIDE.U32 R6, R6, R228, RZ ;  /* 0x000000e406067225 */ /* 0x000fe200078e00ff */
[----:B-----5:R-:W-:-:S03]  /*25b50*/  @P1 SHF.R.U32.HI R27, RZ, R31, R8 ;  /* 0x0000001fff1b1219 */ /* 0x020fc60000011608 */
[----:B------:R-:W-:Y:S01]  /*25b60*/  IMAD R31, R12, R28, R13 ;  /* 0x0000001c0c1f7224 */ /* 0x000fe200078e020d */
[----:B------:R-:W-:Y:S02]  /*25b70*/  SEL R13, R236, RZ, P0 ;  /* 0x000000ffec0d7207 */ /* 0x000fe40000000000 */
[----:B------:R-:W-:Y:S01]  /*25b80*/  IADD3 R29, R7, R29, RZ ;  /* 0x0000001d071d7210 */ /* 0x000fe20007ffe0ff */
[----:B------:R-:W-:Y:S01]  /*25b90*/  IMAD.MOV R12, RZ, RZ, -R27 ;  /* 0x000000ffff0c7224 */ /* 0x000fe200078e0a1b */
[----:B------:R-:W-:Y:S01]  /*25ba0*/  IADD3 R8, P1, P3, R20, R6, R25 ;  /* 0x0000000614087210 */ /* 0x000fe20007b3e019 */
[----:B------:R-:W-:Y:S02]  /*25bb0*/  IMAD.IADD R31, R21, 0x1, R31 ;  /* 0x00000001151f7824 */ /* 0x000fe400078e021f */
[----:B------:R-:W-:-:S04]  /*25bc0*/  IMAD.WIDE.U32 R6, R14, R13, RZ ;  /* 0x0000000d0e067225 */ /* 0x000fc800078e00ff */
[----:B------:R-:W-:Y:S02]  /*25bd0*/  IMAD R15, R15, R13, RZ ;  /* 0x0000000d0f0f7224 */ /* 0x000fe400078e02ff */
[----:B------:R-:W-:Y:S01]  /*25be0*/  IMAD R13, R37, R12, R35 ;  /* 0x0000000c250d7224 */ /* 0x000fe200078e0223 */
[----:B------:R-:W-:Y:S01]  /*25bf0*/  IADD3.X R12, R31, R29, R26, P1, P3 ;  /* 0x0000001d1f0c7210 */ /* 0x000fe20000fe641a */
[----:B------:R-:W-:Y:S01]  /*25c00*/  IMAD.IADD R15, R7, 0x1, R15 ;  /* 0x00000001070f7824 */ /* 0x000fe200078e020f */
[----:B------:R-:W-:Y:S01]  /*25c10*/  IADD3 R6, P0, P1, R27, R8, R6 ;  /* 0x000000081b067210 */ /* 0x000fe2000791e006 */
[----:B0-----:R-:W-:Y:S01]  /*25c20*/  IMAD R5, R5, R13, RZ ;  /* 0x0000000d05057224 */ /* 0x001fe200078e02ff */
[----:B------:R-:W-:-:S04]  /*25c30*/  SHF.R.S32.HI R27, RZ, 0x1f, R27 ;  /* 0x0000001fff1b7819 */ /* 0x000fc8000001141b */
[----:B------:R-:W-:Y:S02]  /*25c40*/  IADD3.X R7, R27, R12, R15, P0, P1 ;  /* 0x0000000c1b077210 */ /* 0x000fe400007e240f */
[----:B------:R-:W-:-:S05]  /*25c50*/  SHF.R.S32.HI R15, RZ, 0x1f, R13 ;  /* 0x0000001fff0f7819 */ /* 0x000fca000001140d */
[C---:B------:R-:W-:Y:S02]  /*25c60*/  IMAD R15, R4.reuse, R15, R5 ;  /* 0x0000000f040f7224 */ /* 0x040fe400078e0205 */
[----:B------:R-:W-:-:S04]  /*25c70*/  IMAD.WIDE.U32 R4, R4, R13, R6 ;  /* 0x0000000d04047225 */ /* 0x000fc800078e0006 */
[----:B------:R-:W-:Y:S01]  /*25c80*/  IMAD.IADD R5, R5, 0x1, R15 ;  /* 0x0000000105057824 */ /* 0x000fe200078e020f */
[----:B-1----:R-:W-:-:S04]  /*25c90*/  LEA R2, P0, R4, R2, 0x2 ;  /* 0x0000000204027211 */ /* 0x002fc800078010ff */
[----:B--2---:R-:W-:Y:S01]  /*25ca0*/  LEA.HI.X R3, R4, R3, R5, 0x2, P0 ;  /* 0x0000000304037211 */ /* 0x004fe200000f1405 */
[----:B------:R-:W-:-:S05]  /*25cb0*/  IMAD.MOV.U32 R5, RZ, RZ, -0x800000 ;  /* 0xff800000ff057424 */ /* 0x000fca00078e00ff */
[----:B------:R2:W-:Y:S03]  /*25cc0*/  STG.E desc[UR60][R2.64], R5 ;  /* 0x0000000502007986 */ /* 0x0005e6000c10193c */
.L_x_2735:
[----:B------:R-:W-:Y:S05]  /*25cd0*/  BSYNC B1 ;  /* 0x0000000000017941 */ /* 0x000fea0003800000 */
.L_x_2734:
        /* <DEDUP_REMOVED lines=21> */
[----:B-1----:R-:W-:Y:S02]  /*25e30*/  IMAD.IADD R8, R223, 0x1, R4 ;  /* 0x00000001df087824 */ /* 0x002fe400078e0204 */
        /* <DEDUP_REMOVED lines=8> */
[----:B------:R-:W-:Y:S01]  /*25ec0*/  SHF.R.S32.HI R4, RZ, 0x1f, R5 ;  /* 0x0000001fff047819 */ /* 0x000fe20000011405 */
[----:B------:R-:W-:Y:S02]  /*25ed0*/  ULDC.64 UR4, c[0x0][0xae0] ;  /* 0x0002b80000047ab9 */ /* 0x000fe40000000a00 */
[----:B------:R-:W-:-:S02]  /*25ee0*/  IMAD.IADD R3, R3, 0x1, R7 ;  /* 0x0000000103037824 */ /* 0x000fc400078e0207 */
[----:B------:R-:W-:Y:S02]  /*25ef0*/  IMAD.MOV R7, RZ, RZ, -R5 ;  /* 0x000000ffff077224 */ /* 0x000fe400078e0a05 */
[----:B------:R-:W-:Y:S02]  /*25f00*/  IMAD R4, R4, UR4, RZ ;  /* 0x0000000404047c24 */ /* 0x000fe4000f8e02ff */
[----:B------:R-:W-:Y:S02]  /*25f10*/  IMAD R7, R13, R7, R8 ;  /* 0x000000070d077224 */ /* 0x000fe400078e0208 */
[----:B------:R-:W-:-:S04]  /*25f20*/  IMAD.WIDE.U32 R2, R5, UR4, R2 ;  /* 0x0000000405027c25 */ /* 0x000fc8000f8e0002 */
[----:B------:R-:W-:Y:S01]  /*25f30*/  IMAD R5, R5, UR5, R4 ;  /* 0x0000000505057c24 */ /* 0x000fe2000f8e0204 */
[----:B------:R-:W-:Y:S01]  /*25f40*/  SHF.R.S32.HI R4, RZ, 0x1f, R7 ;  /* 0x0000001fff047819 */ /* 0x000fe20000011407 */
[----:B------:R-:W-:Y:S01]  /*25f50*/  ULDC.64 UR4, c[0x0][0xad8] ;  /* 0x0002b60000047ab9 */ /* 0x000fe20000000a00 */
[----:B------:R-:W-:Y:S02]  /*25f60*/  IMAD.IADD R8, R12, 0x1, R223 ;  /* 0x000000010c087824 */ /* 0x000fe400078e02df */
[----:B------:R-:W-:Y:S01]  /*25f70*/  IADD3 R3, R3, R5, RZ ;  /* 0x0000000503037210 */ /* 0x000fe20007ffe0ff */
[----:B------:R-:W-:Y:S02]  /*25f80*/  IMAD R6, R4, UR4, RZ ;  /* 0x0000000404067c24 */ /* 0x000fe4000f8e02ff */
[----:B------:R-:W-:Y:S02]  /*25f90*/  IMAD R13, R0, R13, RZ ;  /* 0x0000000d000d7224 */ /* 0x000fe400078e02ff */
        /* <DEDUP_REMOVED lines=13> */
[----:B------:R-:W-:Y:S01]  /*26070*/  IADD3 R15, R21, 0x80, RZ ;  /* 0x00000080150f7810 */ /* 0x000fe20007ffe0ff */
[----:B------:R1:W2:Y:S01]  /*26080*/  SHFL.IDX PT, R2, R4, RZ, 0x181f ;  /* 0x00181fff04027589 */ /* 0x0002a200000e0000 */
[----:B------:R-:W-:Y:S02]  /*26090*/  SHF.R.S32.HI R14, RZ, 0x1f, R21 ;  /* 0x0000001fff0e7819 */ /* 0x000fe40000011415 */
[----:B------:R-:W-:Y:S01]  /*260a0*/  SHF.R.S32.HI R6, RZ, 0x1f, R7 ;  /* 0x0000001fff067819 */ /* 0x000fe20000011407 */
[----:B------:R1:W3:Y:S01]  /*260b0*/  SHFL.IDX PT, R0, R5, RZ, 0x181f ;  /* 0x00181fff05007589 */ /* 0x0002e200000e0000 */
[----:B------:R-:W-:Y:S01]  /*260c0*/  SHF.R.S32.HI R12, RZ, 0x1f, R15 ;  /* 0x0000001fff0c7819 */ /* 0x000fe2000001140f */
[----:B------:R-:W-:Y:S06]  /*260d0*/  @P2 BRA `(.L_x_2737) ;  /* 0x0000000000342947 */ /* 0x000fec0003800000 */
[----:B------:R-:W-:Y:S02]  /*260e0*/  ULDC UR4, c[0x0][0xac8] ;  /* 0x0002b20000047ab9 */ /* 0x000fe40000000800 */
[----:B------:R-:W-:Y:S02]  /*260f0*/  ISETP.GE.AND P4, PT, R21, UR4, PT ;  /* 0x0000000415007c0c */ /* 0x000fe4000bf86270 */
[----:B------:R-:W-:Y:S02]  /*26100*/  ISETP.GE.AND P3, PT, R7, UR4, PT ;  /* 0x0000000407007c0c */ /* 0x000fe4000bf66270 */
[----:B------:R-:W-:-:S09]  /*26110*/  ISETP.GE.AND P2, PT, R15, UR4, PT ;  /* 0x000000040f007c0c */ /* 0x000fd2000bf46270 */
[-C--:B--2---:R-:W-:Y:S02]  /*26120*/  @!P4 LEA R24, P6, R21, R2.reuse, 0x1 ;  /* 0x000000021518c211 */ /* 0x084fe400078c08ff */
[----:B------:R-:W-:Y:S02]  /*26130*/  @!P3 LEA R26, P5, R7, R2, 0x1 ;  /* 0x00000002071ab211 */ /* 0x000fe400078a08ff */
[----:B---3--:R-:W-:Y:S02]  /*26140*/  @!P4 LEA.HI.X R25, R21, R0, R14, 0x1, P6 ;  /* 0x000000001519c211 */ /* 0x008fe400030f0c0e */
[----:B------:R-:W-:Y:S02]  /*26150*/  @!P2 LEA R2, P6, R15, R2, 0x1 ;  /* 0x000000020f02a211 */ /* 0x000fe400078c08ff */
[-C--:B------:R-:W-:Y:S01]  /*26160*/  @!P3 LEA.HI.X R27, R7, R0.reuse, R6, 0x1, P5 ;  /* 0x00000000071bb211 */ /* 0x080fe200028f0c06 */
[----:B------:R4:W-:Y:S01]  /*26170*/  @!P4 ST.E.128 desc[UR60][R24.64], RZ ;  /* 0x000000ff1800c985 */ /* 0x0009e2000c101d3c */
[----:B------:R-:W-:-:S03]  /*26180*/  @!P2 LEA.HI.X R3, R15, R0, R12, 0x1, P6 ;  /* 0x000000000f03a211 */ /* 0x000fc600030f0c0c */
[----:B------:R4:W-:Y:S04]  /*26190*/  @!P3 ST.E.128 desc[UR60][R26.64], RZ ;  /* 0x000000ff1a00b985 */ /* 0x0009e8000c101d3c */
[----:B------:R4:W-:Y:S02]  /*261a0*/  @!P2 ST.E.128 desc[UR60][R2.64], RZ ;  /* 0x000000ff0200a985 */ /* 0x0009e4000c101d3c */
.L_x_2737:
[----:B------:R-:W-:Y:S05]  /*261b0*/  BSYNC B1 ;  /* 0x0000000000017941 */ /* 0x000fea0003800000 */
.L_x_2736:
[----:B---3--:R3:W0:Y:S01]  /*261c0*/  SHFL.IDX PT, R0, R5, 0x1, 0x181f ;  /* 0x00381f0005007f89 */ /* 0x00862200000e0000 */
[----:B------:R-:W-:Y:S03]  /*261d0*/  BSSY B1, `(.L_x_2738) ;  /* 0x0000010000017945 */ /* 0x000fe60003800000 */
[----:B--2-4-:R3:W2:Y:S01]  /*261e0*/  SHFL.IDX PT, R2, R4, 0x1, 0x181f ;  /* 0x00381f0004027f89 */ /* 0x0146a200000e0000 */
[----:B------:R-:W-:Y:S05]  /*261f0*/  @P0 BRA `(.L_x_2739) ;  /* 0x0000000000340947 */ /* 0x000fea0003800000 */
[----:B------:R-:W-:Y:S02]  /*26200*/  ULDC UR4, c[0x0][0xac8] ;  /* 0x0002b20000047ab9 */ /* 0x000fe40000000800 */
        /* <DEDUP_REMOVED lines=12> */
.L_x_2739:
[----:B------:R-:W-:Y:S05]  /*262d0*/  BSYNC B1 ;  /* 0x0000000000017941 */ /* 0x000fea0003800000 */
.L_x_2738:
[----:B0-----:R0:W0:Y:S01]  /*262e0*/  SHFL.IDX PT, R0, R5, 0x2, 0x181f ;  /* 0x00581f0005007f89 */ /* 0x00102200000e0000 */
[----:B------:R-:W-:Y:S03]  /*262f0*/  BSSY B1, `(.L_x_2740) ;  /* 0x0000010000017945 */ /* 0x000fe60003800000 */
[----:B--2-4-:R2:W4:Y:S01]  /*26300*/  SHFL.IDX PT, R2, R4, 0x2, 0x181f ;  /* 0x00581f0004027f89 */ /* 0x01452200000e0000 */
        /* <DEDUP_REMOVED lines=14> */
.L_x_2741:
[----:B------:R-:W-:Y:S05]  /*263f0*/  BSYNC B1 ;  /* 0x0000000000017941 */ /* 0x000fea0003800000 */
.L_x_2740:
[----:B0-----:R-:W-:Y:S01]  /*26400*/  VIADD R0, R8, 0x60 ;  /* 0x0000006008007836 */ /* 0x001fe20000000000 */
[----:B-1-3--:R-:W0:Y:S04]  /*26410*/  SHFL.IDX PT, R5, R5, 0x3, 0x181f ;  /* 0x00781f0005057f89 */ /* 0x00ae2800000e0000 */
[----:B------:R-:W-:Y:S01]  /*26420*/  ISETP.GE.AND P0, PT, R0, R13, PT ;  /* 0x0000000d0000720c */ /* 0x000fe20003f06270 */
[----:B----4-:R1:W3:-:S12]  /*26430*/  SHFL.IDX PT, R2, R4, 0x3, 0x181f ;  /* 0x00781f0004027f89 */ /* 0x0102d800000e0000 */
[----:B-1----:R-:W-:Y:S05]  /*26440*/  @P0 BRA `(.L_x_2730) ;  /* 0x0000000000340947 */ /* 0x002fea0003800000 */
        /* <DEDUP_REMOVED lines=13> */
.L_x_2730:
[----:B------:R-:W-:Y:S05]  /*26520*/  BSYNC B0 ;  /* 0x0000000000007941 */ /* 0x000fea0003800000 */
.L_x_2720:
[----:B------:R-:W-:Y:S02]  /*26530*/  ULDC UR4, c[0x0][0xc3c] ;  /* 0x00030f0000047ab9 */ /* 0x000fe40000000800 */
[----:B-1----:R-:W-:-:S13]  /*26540*/  ISETP.GE.AND P0, PT, R11, UR4, PT ;  /* 0x000000040b007c0c */ /* 0x002fda000bf06270 */
[----:B------:R-:W-:Y:S05]  /*26550*/  @!P0 BRA `(.L_x_2742) ;  /* 0xfffffdac00548947 */ /* 0x000fea000383ffff */
[----:B------:R-:W-:Y:S05]  /*26560*/  BRA `(.L_x_2511) ;  /* 0x0000008c00f87947 */ /* 0x000fea0003800000 */
.L_x_2509:
        /* <DEDUP_REMOVED lines=20> */
.L_x_2743:
        /* <DEDUP_REMOVED lines=43> */
.L_x_2747:
        /* <DEDUP_REMOVED lines=12> */
[----:B------:R-:W-:Y:S01]  /*26a20*/  MOV R8, RZ ;  /* 0x000000ff00087202 */ /* 0x000fe20000000f00 */
        /* <DEDUP_REMOVED lines=25> */
[----:B------:R-:W-:-:S07]  /*26bc0*/  MOV R5, R2 ;  /* 0x0000000200057202 */ /* 0x000fce0000000f00 */
.L_x_2745:
        /* <DEDUP_REMOVED lines=12> */
.L_x_2748:
        /* <DEDUP_REMOVED lines=16> */
[----:B------:R-:W-:Y:S01]  /*26d90*/  IMAD R11, R2, R7, RZ ;  /* 0x00000007020b7224 */ /* 0x000fe200078e02ff */
[----:B------:R-:W-:-:S05]  /*26da0*/  MOV R2, RZ ;  /* 0x000000ff00027202 */ /* 0x000fca0000000f00 */
        /* <DEDUP_REMOVED lines=16> */
[----:B------:R-:W-:Y:S01]  /*26eb0*/  @P0 IADD3 R10, R10, 0x1, RZ ;  /* 0x000000010a0a0810 */ /* 0x000fe20007ffe0ff */
        /* <DEDUP_REMOVED lines=21> */
[----:B------:R-:W-:-:S04]  /*27010*/  @!P1 LOP3.LUT R7, RZ, R8, RZ, 0x33, !PT ;  /* 0x00000008ff079212 */ /* 0x000fc800078e33ff */
[----:B------:R-:W-:Y:S01]  /*27020*/  IADD3 R3, -R7, RZ, RZ ;  /* 0x000000ff07037210 */ /* 0x000fe20007ffe1ff */
[----:B------:R-:W-:-:S04]  /*27030*/  IMAD R7, R8, 0x1000000, R7 ;  /* 0x0100000008077824 */ /* 0x000fc800078e0207 */
[----:B------:R-:W-:-:S04]  /*27040*/  IMAD R8, R8, R3, R10 ;  /* 0x0000000308087224 */ /* 0x000fc800078e020a */
[----:B------:R-:W-:-:S05]  /*27050*/  IMAD R3, R8, 0x10000, R7 ;  /* 0x0001000008037824 */ /* 0x000fca00078e0207 */
[----:B------:R0:W-:Y:S01]  /*27060*/  STL [R1+0x8], R3 ;  /* 0x0000080301007387 */ /* 0x0001e20000100800 */
[----:B------:R-:W-:Y:S05]  /*27070*/  BRA `(.L_x_2750) ;  /* 0x0000000000f47947 */ /* 0x000fea0003800000 */
.L_x_2749:
        /* <DEDUP_REMOVED lines=15> */
[----:B------:R-:W-:Y:S01]  /*27170*/  IMAD.HI.U32 R2, R2, R13, RZ ;  /* 0x0000000d02027227 */ /* 0x000fe200078e00ff */
[----:B------:R-:W-:-:S05]  /*27180*/  IADD3 R3, RZ, -R3, RZ ;  /* 0x80000003ff037210 */ /* 0x000fca0007ffe0ff */
        /* <DEDUP_REMOVED lines=11> */
[----:B------:R-:W-:Y:S01]  /*27240*/  IMAD R9, R7, R2, RZ ;  /* 0x0000000207097224 */ /* 0x000fe200078e02ff */
[----:B------:R-:W-:-:S03]  /*27250*/  IADD3 R2, -R2, RZ, RZ ;  /* 0x000000ff02027210 */ /* 0x000fc60007ffe1ff */
[----:B------:R-:W-:Y:S02]  /*27260*/  IMAD.MOV R10, RZ, RZ, -R9 ;  /* 0x000000ffff0a7224 */ /* 0x000fe400078e0a09 */
[----:B------:R-:W-:Y:S02]  /*27270*/  IMAD R8, R8, R2, R5 ;  /* 0x0000000208087224 */ /* 0x000fe400078e0205 */
[----:B------:R-:W-:Y:S01]  /*27280*/  IMAD.MOV.U32 R2, RZ, RZ, RZ ;  /* 0x000000ffff027224 */ /* 0x000fe200078e00ff */
[----:B------:R-:W-:Y:S02]  /*27290*/  VIADDMNMX R7, R10, UR5, R7, PT ;  /* 0x000000050a077c46 */ /* 0x000fe4000b800107 */
[----:B------:R-:W-:Y:S02]  /*272a0*/  IADD3 R9, R9, 0x1000000, R8 ;  /* 0x0100000009097810 */ /* 0x000fe40007ffe008 */
        /* <DEDUP_REMOVED lines=21> */
[----:B------:R-:W-:Y:S02]  /*27400*/  @!P2 IADD3 R2, -R2, RZ, RZ ;  /* 0x000000ff0202a210 */ /* 0x000fe40007ffe1ff */
[----:B------:R-:W-:Y:S01]  /*27410*/  @!P1 LOP3.LUT R2, RZ, R7, RZ, 0x33, !PT ;  /* 0x00000007ff029212 */ /* 0x000fe200078e33ff */
[----:B------:R-:W-:-:S04]  /*27420*/  IMAD.MOV R7, RZ, RZ, -R7 ;  /* 0x000000ffff077224 */ /* 0x000fc800078e0a07 */
[----:B------:R-:W-:-:S05]  /*27430*/  IMAD R3, R2, R7, R9 ;  /* 0x0000000702037224 */ /* 0x000fca00078e0209 */
[----:B------:R1:W-:Y:S02]  /*27440*/  STL [R1+0x8], R3 ;  /* 0x0000080301007387 */ /* 0x0003e40000100800 */
.L_x_2750:
[----:B01----:R-:W-:-:S05]  /*27450*/  LOP3.LUT R3, RZ, R2, RZ, 0x33, !PT ;  /* 0x00000002ff037212 */ /* 0x003fca00078e33ff */
[----:B------:R-:W-:-:S05]  /*27460*/  IMAD.IADD R2, R4, 0x1, R3 ;  /* 0x0000000104027824 */ /* 0x000fca00078e0203 */
[----:B------:R1:W-:Y:S01]  /*27470*/  STL [R1+0x4], R2 ;  /* 0x0000040201007387 */ /* 0x0003e20000100800 */
[----:B------:R-:W-:Y:S05]  /*27480*/  BRA `(.L_x_2751) ;  /* 0x0000000000107947 */ /* 0x000fea0003800000 */
.L_x_2746:
[----:B------:R-:W-:Y:S01]  /*27490*/  IMAD.U32 R2, RZ, RZ, UR6 ;  /* 0x00000006ff027e24 */ /* 0x000fe2000f8e00ff */
[----:B------:R0:W-:Y:S04]  /*274a0*/  STL [R1+0x4], RZ ;  /* 0x000004ff01007387 */ /* 0x0001e80000100800 */
[----:B------:R0:W-:Y:S04]  /*274b0*/  STL [R1+0x8], RZ ;  /* 0x000008ff01007387 */ /* 0x0001e80000100800 */
[----:B------:R0:W-:Y:S02]  /*274c0*/  STL [R1], R2 ;  /* 0x0000000201007387 */ /* 0x0001e40000100800 */
.L_x_2751:
        /* <DEDUP_REMOVED lines=10> */
.L_x_2744:
[----:B--2---:R-:W2:Y:S01]  /*27570*/  LDL R0, [R1+0xc] ;  /* 0x00000c0001007983 */ /* 0x004ea20000100800 */
[----:B------:R-:W-:Y:S01]  /*27580*/  ULDC UR4, c[0x0][0xc3c] ;  /* 0x00030f0000047ab9 */ /* 0x000fe20000000800 */
[----:B------:R-:W-:Y:S01]  /*27590*/  IMAD.MOV.U32 R19, RZ, RZ, RZ ;  /* 0x000000ffff137224 */ /* 0x000fe200078e00ff */
[----:B--2---:R-:W-:Y:S01]  /*275a0*/  ISETP.GE.AND P0, PT, R0, UR4, PT ;  /* 0x0000000400007c0c */ /* 0x004fe2000bf06270 */
[----:B------:R-:W-:-:S05]  /*275b0*/  IMAD.MOV.U32 R0, RZ, RZ, 0x1 ;  /* 0x00000001ff007424 */ /* 0x000fca00078e00ff */
[----:B------:R2:W-:Y:S04]  /*275c0*/  STL [R1+0x14], R0 ;  /* 0x0000140001007387 */ /* 0x0005e80000100800 */
[----:B------:R2:W-:Y:S03]  /*275d0*/  STL [R1+0x64], RZ ;  /* 0x000064ff01007387 */ /* 0x0005e60000100800 */
        /* <DEDUP_REMOVED lines=8> */
[----:B------:R-:W-:Y:S01]  /*27660*/  ULDC.64 UR36, c[0x0][0x198] ;  /* 0x0000660000247ab9 */ /* 0x000fe20000000a00 */
[----:B01----:R-:W-:Y:S01]  /*27670*/  SHF.L.U32 R2, R4, 0x3, RZ ;  /* 0x0000000304027819 */ /* 0x003fe200000006ff */
[----:B------:R-:W-:Y:S01]  /*27680*/  ULDC UR38, c[0x0][0xc] ;  /* 0x0000030000267ab9 */ /* 0x000fe20000000800 */
[----:B------:R-:W-:Y:S01]  /*27690*/  LOP3.LUT R3, R3, 0x38, R6, 0x78, !PT ;  /* 0x0000003803037812 */ /* 0x000fe200078e7806 */
[----:B------:R-:W-:Y:S01]  /*276a0*/  IMAD.SHL.U32 R6, R6, 0x10, RZ ;  /* 0x0000001006067824 */ /* 0x000fe200078e00ff */
[----:B------:R-:W-:-:S02]  /*276b0*/  LOP3.LUT R0, R0, 0x38, RZ, 0xc0, !PT ;  /* 0x0000003800007812 */ /* 0x000fc400078ec0ff */
[----:B------:R-:W-:Y:S02]  /*276c0*/  LOP3.LUT R3, R3, 0x200, R2, 0xf8, !PT ;  /* 0x0000020003037812 */ /* 0x000fe400078ef802 */
[----:B------:R-:W-:-:S04]  /*276d0*/  SHF.R.U32.HI R2, RZ, 0x3, R4 ;  /* 0x00000003ff027819 */ /* 0x000fc80000011604 */
[----:B------:R-:W-:Y:S01]  /*276e0*/  LOP3.LUT R4, R2, 0x70, R6, 0xf8, !PT ;  /* 0x0000007002047812 */ /* 0x000fe200078ef806 */
[----:B------:R-:W-:Y:S01]  /*276f0*/  IMAD.MOV.U32 R2, RZ, RZ, 0x1 ;  /* 0x00000001ff027424 */ /* 0x000fe200078e00ff */
[----:B---3--:R-:W-:-:S06]  /*27700*/  ULEA UR4, UR5, UR4, 0x18 ;  /* 0x0000000405047291 */ /* 0x008fcc000f8ec03f */
[----:B------:R-:W-:-:S04]  /*27710*/  IMAD.U32 R18, RZ, RZ, UR4 ;  /* 0x00000004ff127e24 */ /* 0x000fc8000f8e00ff */
[----:B------:R-:W-:-:S05]  /*27720*/  IMAD R3, R3, 0x2, R18 ;  /* 0x0000000203037824 */ /* 0x000fca00078e0212 */
[----:B------:R0:W-:Y:S04]  /*27730*/  STL [R1+0x2c], R3 ;  /* 0x00002c0301007387 */ /* 0x0001e80000100800 */
[----:B------:R-:W-:Y:S04]  /*27740*/  STL [R1+0x64], RZ ;  /* 0x000064ff01007387 */ /* 0x000fe80000100800 */
[----:B------:R1:W-:Y:S01]  /*27750*/  STL [R1+0x24], R2 ;  /* 0x0000240201007387 */ /* 0x0003e20000100800 */
[----:B0-----:R-:W-:-:S03]  /*27760*/  IMAD.MOV.U32 R3, RZ, RZ, 0x1 ;  /* 0x00000001ff037424 */ /* 0x001fc600078e00ff */
[----:B------:R0:W-:Y:S04]  /*27770*/  STL [R1+0x1c], RZ ;  /* 0x00001cff01007387 */ /* 0x0001e80000100800 */
[----:B------:R0:W-:Y:S01]  /*27780*/  STL [R1+0x14], R3 ;  /* 0x0000140301007387 */ /* 0x0001e20000100800 */
[C---:B-1----:R-:W-:Y:S02]  /*27790*/  LOP3.LUT R2, R0.reuse, 0x40, RZ, 0xfc, !PT ;  /* 0x0000004000027812 */ /* 0x042fe400078efcff */
[----:B------:R-:W-:-:S07]  /*277a0*/  LOP3.LUT R0, R0, 0x80, RZ, 0xfc, !PT ;  /* 0x0000008000007812 */ /* 0x000fce00078efcff */
.L_x_2902:
[----:B------:R-:W2:Y:S01]  /*277b0*/  LDL R0, [R1+0xc] ;  /* 0x00000c0001007983 */ /* 0x000ea20000100800 */
[----:B0-----:R-:W2:Y:S01]  /*277c0*/  LDC.64 R2, c[0x0][0xc88] ;  /* 0x00032200ff027b82 */ /* 0x001ea20000000a00 */
[----:B------:R-:W-:Y:S05]  /*277d0*/  YIELD ;  /* 0x0000000000007946 */ /* 0x000fea0003800000 */
[----:B------:R-:W-:Y:S01]  /*277e0*/  ULDC.64 UR4, c[0x0][0xa28] ;  /* 0x00028a0000047ab9 */ /* 0x000fe20000000a00 */
[----:B------:R-:W-:Y:S01]  /*277f0*/  IMAD.MOV.U32 R8, RZ, RZ, RZ ;  /* 0x000000ffff087224 */ /* 0x000fe200078e00ff */
[----:B------:R-:W-:Y:S01]  /*27800*/  ISETP.NE.U32.AND P0, PT, RZ, UR4, PT ;  /* 0x00000004ff007c0c */ /* 0x000fe2000bf05070 */
[----:B------:R-:W-:Y:S01]  /*27810*/  ULDC.64 UR10, c[0x0][0xa18] ;  /* 0x00028600000a7ab9 */ /* 0x000fe20000000a00 */
[----:B------:R-:W-:Y:S01]  /*27820*/  ULDC.64 UR8, c[0x0][0xa10] ;  /* 0x0002840000087ab9 */ /* 0x000fe20000000a00 */
[----:B------:R-:W-:Y:S01]  /*27830*/  ULDC.64 UR6, c[0x0][0xa08] ;  /* 0x0002820000067ab9 */ /* 0x000fe20000000a00 */
[----:B--2---:R-:W-:-:S05]  /*27840*/  IMAD.WIDE R2, R0, 0x4, R2 ;  /* 0x0000000400027825 */ /* 0x004fca00078e0202 */
[----:B-1----:R-:W2:Y:S01]  /*27850*/  LDG.E R4, desc[UR60][R2.64] ;  /* 0x0000003c02047981 */ /* 0x002ea2000c1e1900 */
[----:B------:R-:W-:Y:S02]  /*27860*/  ISETP.NE.AND.EX P0, PT, RZ, UR5, PT, P0 ;  /* 0x00000005ff007c0c */ /* 0x000fe4000bf05300 */
[----:B------:R-:W-:Y:S02]  /*27870*/  MOV R0, RZ ;  /* 0x000000ff00007202 */ /* 0x000fe40000000f00 */
[----:B--2---:R-:W-:Y:S01]  /*27880*/  SHF.R.S32.HI R5, RZ, 0x1f, R4 ;  /* 0x0000001fff057819 */ /* 0x004fe20000011404 */
[----:B------:R-:W-:-:S08]  /*27890*/  IMAD.SHL.U32 R15, R4, 0x4, RZ ;  /* 0x00000004040f7824 */ /* 0x000fd000078e00ff */
[C---:B------:R-:W-:Y:S01]  /*278a0*/  @P0 LEA R2, P1, R4.reuse, UR4, 0x2 ;  /* 0x0000000404020c11 */ /* 0x040fe2000f8210ff */
[----:B------:R0:W-:Y:S03]  /*278b0*/  STL [R1+0x34], R4 ;  /* 0x0000340401007387 */ /* 0x0001e60000100800 */
        /* <DEDUP_REMOVED lines=14> */
[C---:B--2---:R-:W-:Y:S02]  /*279a0*/  IADD3 R2, P4, R15.reuse, UR4, RZ ;  /* 0x000000040f027c10 */ /* 0x044fe4000ff9e0ff */
[----:B------:R-:W-:Y:S02]  /*279b0*/  ISETP.NE.AND.EX P3, PT, RZ, UR11, PT, P3 ;  /* 0x0000000bff007c0c */ /* 0x000fe4000bf65330 */
[C---:B------:R-:W-:Y:S02]  /*279c0*/  IADD3.X R3, R14.reuse, UR5, RZ, P4, !PT ;  /* 0x000000050e037c10 */ /* 0x040fe4000a7fe4ff */
[----:B0-----:R-:W-:Y:S02]  /*279d0*/  IADD3 R4, P4, R15, UR8, RZ ;  /* 0x000000080f047c10 */ /* 0x001fe4000ff9e0ff */
[----:B------:R-:W-:Y:S01]  /*279e0*/  ISETP.NE.AND.EX P0, PT, RZ, UR7, PT, P0 ;  /* 0x00000007ff007c0c */ /* 0x000fe2000bf05300 */
[----:B------:R-:W2:Y:S01]  /*279f0*/  @P2 LDG.E R8, desc[UR60][R2.64] ;  /* 0x0000003c02082981 */ /* 0x000ea2000c1e1900 */
[C---:B-1----:R-:W-:Y:S01]  /*27a00*/  IADD3.X R5, R14.reuse, UR9, RZ, P4, !PT ;  /* 0x000000090e057c10 */ /* 0x042fe2000a7fe4ff */
[----:B------:R-:W-:Y:S01]  /*27a10*/  ULDC UR4, c[0x0][0x288] ;  /* 0x0000a20000047ab9 */ /* 0x000fe20000000800 */
[----:B------:R-:W-:Y:S01]  /*27a20*/  ISETP.NE.AND.EX P1, PT, RZ, UR9, PT, P1 ;  /* 0x00000009ff007c0c */ /* 0x000fe2000bf25310 */
[----:B------:R-:W-:Y:S01]  /*27a30*/  IMAD.U32 R12, RZ, RZ, UR4 ;  /* 0x00000004ff0c7e24 */ /* 0x000fe2000f8e00ff */
[----:B------:R-:W-:Y:S01]  /*27a40*/  IADD3.X R7, R14, UR7, RZ, P5, !PT ;  /* 0x000000070e077c10 */ /* 0x000fe2000affe4ff */
[----:B------:R-:W-:-:S06]  /*27a50*/  ULDC.64 UR4, c[0x0][0x418] ;  /* 0x0001060000047ab9 */ /* 0x000fcc0000000a00 */
[----:B------:R0:W5:Y:S04]  /*27a60*/  @P0 LDG.E R11, desc[UR60][R6.64] ;  /* 0x0000003c060b0981 */ /* 0x000168000c1e1900 */
[----:B------:R0:W5:Y:S04]  /*27a70*/  @P1 LDG.E R10, desc[UR60][R4.64] ;  /* 0x0000003c040a1981 */ /* 0x000168000c1e1900 */
[----:B--2---:R1:W-:Y:S02]  /*27a80*/  STL [R1+0x4c], R8 ;  /* 0x00004c0801007387 */ /* 0x0043e40000100800 */
[----:B-1----:R-:W-:-:S04]  /*27a90*/  @P3 IADD3 R8, P4, R15, UR10, RZ ;  /* 0x0000000a0f083c10 */ /* 0x002fc8000ff9e0ff */
[----:B------:R-:W-:-:S05]  /*27aa0*/  @P3 IADD3.X R9, R14, UR11, RZ, P4, !PT ;  /* 0x0000000b0e093c10 */ /* 0x000fca000a7fe4ff */
        /* <DEDUP_REMOVED lines=11> */
[----:B------:R-:W-:Y:S01]  /*27b60*/  IMAD.U32 R8, RZ, RZ, UR4 ;  /* 0x00000004ff087e24 */ /* 0x000fe2000f8e00ff */
[----:B0-----:R-:W-:Y:S06]  /*27b70*/  @P3 BRA `(.L_x_2753) ;  /* 0x0000000000143947 */ /* 0x001fec0003800000 */
[----:B------:R-:W-:Y:S05]  /*27b80*/  @!P2 BRA `(.L_x_2753) ;  /* 0x000000000010a947 */ /* 0x000fea0003800000 */
[----:B------:R-:W2:Y:S04]  /*27b90*/  LDG.E R12, desc[UR60][R2.64] ;  /* 0x0000003c020c7981 */ /* 0x000ea8000c1e1900 */
[----:B------:R-:W2:Y:S02]  /*27ba0*/  LDG.E R2, desc[UR60][R2.64+0x4] ;  /* 0x0000043c02027981 */ /* 0x000ea4000c1e1900 */
[----:B--2--5:R-:W-:-:S05]  /*27bb0*/  IMAD.IADD R13, R2, 0x1, -R12 ;  /* 0x00000001020d7824 */ /* 0x024fca00078e0a0c */
[----:B------:R0:W-:Y:S02]  /*27bc0*/  STL [R1+0x50], R13 ;  /* 0x0000500d01007387 */ /* 0x0001e40000100800 */
.L_x_2753:
[----:B------:R-:W2:Y:S01]  /*27bd0*/  LDL.LU R3, [R1+0x8] ;  /* 0x0000080001037983 */ /* 0x000ea20000300800 */
[----:B------:R-:W-:Y:S02]  /*27be0*/  ULDC.64 UR4, c[0x0][0xa20] ;  /* 0x0002880000047ab9 */ /* 0x000fe40000000a00 */
[----:B------:R-:W-:Y:S01]  /*27bf0*/  ISETP.NE.U32.AND P2, PT, RZ, UR4, PT ;  /* 0x00000004ff007c0c */ /* 0x000fe2000bf45070 */
[----:B------:R-:W3:Y:S03]  /*27c00*/  LDL R12, [R1+0x34] ;  /* 0x00003400010c7983 */ /* 0x000ee60000100800 */
[----:B------:R-:W-:Y:S02]  /*27c10*/  ISETP.NE.AND.EX P2, PT, RZ, UR5, PT, P2 ;  /* 0x00000005ff007c0c */ /* 0x000fe4000bf45320 */
[C---:B--2---:R-:W-:Y:S02]  /*27c20*/  LOP3.LUT R17, R3.reuse, 0xff000000, RZ, 0xc0, !PT ;  /* 0xff00000003117812 */ /* 0x044fe400078ec0ff */
[----:B------:R-:W-:-:S02]  /*27c30*/  LOP3.LUT R2, R3, 0xff0000, RZ, 0xc0, !PT ;  /* 0x00ff000003027812 */ /* 0x000fc400078ec0ff */
[----:B------:R-:W-:Y:S02]  /*27c40*/  SHF.R.U32.HI R17, RZ, 0x8, R17 ;  /* 0x00000008ff117819 */ /* 0x000fe40000011611 */
[----:B------:R-:W-:Y:S02]  /*27c50*/  LOP3.LUT R16, R3, 0xffff, RZ, 0xc0, !PT ;  /* 0x0000ffff03107812 */ /* 0x000fe400078ec0ff */
[----:B------:R-:W-:Y:S02]  /*27c60*/  LEA.HI R17, R2, R17, RZ, 0x10 ;  /* 0x0000001102117211 */ /* 0x000fe400078f80ff */
[----:B-----5:R-:W-:-:S05]  /*27c70*/  IADD3 R2, R11, R0, RZ ;  /* 0x000000000b027210 */ /* 0x020fca0007ffe0ff */
[----:B------:R1:W-:Y:S04]  /*27c80*/  STL [R1+0x18], R2 ;  /* 0x0000180201007387 */ /* 0x0003e80000100800 */
[----:B---3--:R1:W-:Y:S01]  /*27c90*/  STL [R1+0x10], R12 ;  /* 0x0000100c01007387 */ /* 0x0083e20000100800 */
[----:B------:R-:W-:Y:S05]  /*27ca0*/  @!P2 BRA `(.L_x_2754) ;  /* 0x000000000010a947 */ /* 0x000fea0003800000 */
[----:B-1----:R-:W-:-:S04]  /*27cb0*/  IADD3 R2, P0, R15, UR4, RZ ;  /* 0x000000040f027c10 */ /* 0x002fc8000ff1e0ff */
[----:B------:R-:W-:-:S05]  /*27cc0*/  IADD3.X R3, R14, UR5, RZ, P0, !PT ;  /* 0x000000050e037c10 */ /* 0x000fca00087fe4ff */
[----:B------:R2:W5:Y:S01]  /*27cd0*/  LDG.E R8, desc[UR60][R2.64] ;  /* 0x0000003c02087981 */ /* 0x000562000c1e1900 */
[----:B------:R-:W-:Y:S05]  /*27ce0*/  BRA `(.L_x_2755) ;  /* 0x0000000000107947 */ /* 0x000fea0003800000 */
.L_x_2754:
[----:B------:R-:W-:Y:S05]  /*27cf0*/  @!P0 BRA `(.L_x_2755) ;  /* 0x00000000000c8947 */ /* 0x000fea0003800000 */
[----:B------:R-:W2:Y:S04]  /*27d00*/  LDG.E R8, desc[UR60][R6.64] ;  /* 0x0000003c06087981 */ /* 0x000ea8000c1e1900 */
[----:B------:R-:W2:Y:S02]  /*27d10*/  LDG.E R6, desc[UR60][R6.64+0x4] ;  /* 0x0000043c06067981 */ /* 0x000ea4000c1e1900 */
[----:B--2---:R-:W-:-:S07]  /*27d20*/  IMAD.IADD R8, R6, 0x1, -R8 ;  /* 0x0000000106087824 */ /* 0x004fce00078e0a08 */
.L_x_2755:
[----:B-12---:R-:W2:Y:S01]  /*27d30*/  @P1 LDG.E R2, desc[UR60][R4.64] ;  /* 0x0000003c04021981 */ /* 0x006ea2000c1e1900 */
[----:B------:R-:W1:Y:S03]  /*27d40*/  LDC R3, c[0x0][0x448] ;  /* 0x00011200ff037b82 */ /* 0x000e660000000800 */
[----:B------:R-:W3:Y:S04]  /*27d50*/  LDL R6, [R1+0x4] ;  /* 0x0000040001067983 */ /* 0x000ee80000100800 */
[----:B------:R4:W2:Y:S01]  /*27d60*/  @P1 LDG.E R4, desc[UR60][R4.64+0x4] ;  /* 0x0000043c04041981 */ /* 0x0008a2000c1e1900 */
[----:B-1----:R-:W-:-:S13]  /*27d70*/  ISETP.NE.AND P0, PT, R3, 0x1, PT ;  /* 0x000000010300780c */ /* 0x002fda0003f05270 */
[----:B------:R-:W1:Y:S08]  /*27d80*/  @P0 LDC R3, c[0x0][0x44c] ;  /* 0x00011300ff030b82 */ /* 0x000e700000000800 */
[----:B----4-:R-:W4:Y:S01]  /*27d90*/  @P0 LDC R5, c[0x0][0x450] ;  /* 0x00011400ff050b82 */ /* 0x010f220000000800 */
[----:B-----5:R-:W-:Y:S01]  /*27da0*/  IMAD.IADD R7, R8, 0x1, -R0 ;  /* 0x0000000108077824 */ /* 0x020fe200078e0a00 */
[----:B------:R-:W-:-:S05]  /*27db0*/  LOP3.LUT R11, R17, 0xff, RZ, 0xc0, !PT ;  /* 0x000000ff110b7812 */ /* 0x000fca00078ec0ff */
[----:B------:R0:W-:Y:S01]  /*27dc0*/  STL [R1+0x60], R11 ;  /* 0x0000600b01007387 */ /* 0x0001e20000100800 */
[----:B------:R-:W-:Y:S01]  /*27dd0*/  BSSY B0, `(.L_x_2756) ;  /* 0x0000034000007945 */ /* 0x000fe20003800000 */
[----:B------:R-:W-:Y:S01]  /*27de0*/  SHF.R.U32.HI R17, RZ, 0x10, R17 ;  /* 0x00000010ff117819 */ /* 0x000fe20000011611 */
[----:B--2---:R-:W-:Y:S02]  /*27df0*/  @P1 IMAD.IADD R9, R4, 0x1, -R2 ;  /* 0x0000000104091824 */ /* 0x004fe400078e0a02 */
[----:B---3--:R-:W-:-:S04]  /*27e00*/  IMAD.SHL.U32 R2, R6, 0x80, RZ ;  /* 0x0000008006027824 */ /* 0x008fc800078e00ff */
[----:B------:R-:W-:-:S04]  /*27e10*/  VIADD R2, R2, 0x7f ;  /* 0x0000007f02027836 */ /* 0x000fc80000000000 */
[----:B-1----:R-:W-:-:S04]  /*27e20*/  @P0 IMAD.HI.U32 R0, R2, R3, RZ ;  /* 0x0000000302000227 */ /* 0x002fc800078e00ff */
[----:B------:R-:W-:Y:S01]  /*27e30*/  IMAD.MOV.U32 R4, RZ, RZ, R2 ;  /* 0x000000ffff047224 */ /* 0x000fe200078e0002 */
[----:B----4-:R-:W-:Y:S02]  /*27e40*/  @P0 SHF.R.U32.HI R4, RZ, R5, R0 ;  /* 0x00000005ff040219 */ /* 0x010fe40000011600 */
[----:B------:R-:W-:Y:S01]  /*27e50*/  IADD3 R0, R7, R9, RZ ;  /* 0x0000000907007210 */ /* 0x000fe20007ffe0ff */
[----:B------:R-:W-:-:S03]  /*27e60*/  IMAD.MOV.U32 R2, RZ, RZ, RZ ;  /* 0x000000ffff027224 */ /* 0x000fc600078e00ff */
[C---:B------:R-:W-:Y:S01]  /*27e70*/  IADD3 R21, R0.reuse, 0x70, -R13 ;  /* 0x0000007000157810 */ /* 0x040fe20007ffe80d */
[----:B------:R-:W-:-:S04]  /*27e80*/  VIADD R3, R0, 0x6f ;  /* 0x0000006f00037836 */ /* 0x000fc80000000000 */
[----:B------:R-:W-:-:S04]  /*27e90*/  IMAD.HI R5, R3, -0x6db6db6d, R2 ;  /* 0x9249249303057827 */ /* 0x000fc800078e0202 */
[----:B------:R-:W-:-:S04]  /*27ea0*/  IMAD.IADD R3, R21, 0x1, R4 ;  /* 0x0000000115037824 */ /* 0x000fc800078e0204 */
[----:B------:R-:W-:Y:S01]  /*27eb0*/  IMAD.HI R2, R3, -0x6db6db6d, R2 ;  /* 0x9249249303027827 */ /* 0x000fe200078e0202 */
[----:B------:R-:W-:-:S04]  /*27ec0*/  SHF.R.U32.HI R20, RZ, 0x1f, R5 ;  /* 0x0000001fff147819 */ /* 0x000fc80000011605 */
[----:B------:R-:W-:Y:S02]  /*27ed0*/  SHF.R.U32.HI R6, RZ, 0x1f, R2 ;  /* 0x0000001fff067819 */ /* 0x000fe40000011602 */
[----:B------:R-:W-:Y:S02]  /*27ee0*/  LEA.HI.SX32 R20, R5, R20, 0x1a ;  /* 0x0000001405147211 */ /* 0x000fe400078fd2ff */
[----:B------:R-:W-:-:S04]  /*27ef0*/  LEA.HI.SX32 R6, R2, R6, 0x1a ;  /* 0x0000000602067211 */ /* 0x000fc800078fd2ff */
[----:B------:R-:W-:-:S04]  /*27f00*/  VIMNMX R6, R20, R6, PT ;  /* 0x0000000614067248 */ /* 0x000fc80003fe0100 */
[----:B------:R-:W-:Y:S01]  /*27f10*/  ISETP.GE.AND P0, PT, R6, 0x1, PT ;  /* 0x000000010600780c */ /* 0x000fe20003f06270 */
[----:B------:R-:W-:-:S12]  /*27f20*/  IMAD.MOV.U32 R3, RZ, RZ, RZ ;  /* 0x000000ffff037224 */ /* 0x000fd800078e00ff */
[----:B0-----:R-:W-:Y:S05]  /*27f30*/  @!P0 BRA `(.L_x_2757) ;  /* 0x0000000000748947 */ /* 0x001fea0003800000 */
[----:B------:R-:W-:Y:S01]  /*27f40*/  ISETP.NE.AND P0, PT, R17, RZ, PT ;  /* 0x000000ff1100720c */ /* 0x000fe20003f05270 */
[----:B------:R-:W-:-:S03]  /*27f50*/  ULDC UR4, c[0x0][0x9f0] ;  /* 0x00027c0000047ab9 */ /* 0x000fc60000000800 */
[----:B------:R-:W-:-:S04]  /*27f60*/  SEL R0, R17, UR4, P0 ;  /* 0x0000000411007c07 */ /* 0x000fc80008000000 */
[----:B------:R-:W-:Y:S02]  /*27f70*/  IABS R2, R0 ;  /* 0x0000000000027213 */ /* 0x000fe40000000000 */
[----:B------:R-:W-:Y:S02]  /*27f80*/  IADD3 R3, R0, -0x1, R6 ;  /* 0xffffffff00037810 */ /* 0x000fe40007ffe006 */
[----:B------:R-:W0:Y:S08]  /*27f90*/  I2F.RP R4, R2 ;  /* 0x0000000200047306 */ /* 0x000e300000209400 */
[----:B0-----:R-:W0:Y:S02]  /*27fa0*/  MUFU.RCP R4, R4 ;  /* 0x0000000400047308 */ /* 0x001e240000001000 */
[----:B0-----:R-:W-:-:S06]  /*27fb0*/  VIADD R4, R4, 0xffffffe ;  /* 0x0ffffffe04047836 */ /* 0x001fcc0000000000 */
[----:B------:R0:W1:Y:S02]  /*27fc0*/  F2I.FTZ.U32.TRUNC.NTZ R5, R4 ;  /* 0x0000000400057305 */ /* 0x000064000021f000 */
[----:B0-----:R-:W-:-:S04]  /*27fd0*/  LOP3.LUT R4, R3, R0, RZ, 0x3c, !PT ;  /* 0x0000000003047212 */ /* 0x001fc800078e3cff */
[----:B------:R-:W-:Y:S01]  /*27fe0*/  ISETP.GE.AND P3, PT, R4, RZ, PT ;  /* 0x000000ff0400720c */ /* 0x000fe20003f66270 */
[----:B-1----:R-:W-:-:S04]  /*27ff0*/  IMAD.MOV R4, RZ, RZ, -R5 ;  /* 0x000000ffff047224 */ /* 0x002fc800078e0a05 */
[----:B------:R-:W-:Y:S01]  /*28000*/  IMAD R8, R4, R2, RZ ;  /* 0x0000000204087224 */ /* 0x000fe200078e02ff */
[----:B------:R-:W-:-:S05]  /*28010*/  MOV R4, RZ ;  /* 0x000000ff00047202 */ /* 0x000fca0000000f00 */
[----:B------:R-:W-:Y:S01]  /*28020*/  IMAD.HI.U32 R8, R5, R8, R4 ;  /* 0x0000000805087227 */ /* 0x000fe200078e0004 */
[----:B------:R-:W-:Y:S02]  /*28030*/  IABS R4, R3 ;  /* 0x0000000300047213 */ /* 0x000fe40000000000 */
[----:B------:R-:W-:-:S05]  /*28040*/  IABS R3, R0 ;  /* 0x0000000000037213 */ /* 0x000fca0000000000 */
        /* <DEDUP_REMOVED lines=12> */
.L_x_2757:
[----:B------:R-:W-:Y:S05]  /*28110*/  BSYNC B0 ;  /* 0x0000000000007941 */ /* 0x000fea0003800000 */
.L_x_2756:
        /* <DEDUP_REMOVED lines=23> */
[----:B------:R-:W0:Y:S02]  /*28290*/  S2R R3, SR_TID.X ;  /* 0x0000000000037919 */ /* 0x000e240000002100 */
[----:B0-----:R-:W-:-:S04]  /*282a0*/  SHF.R.U32.HI R3, RZ, 0x5, R3 ;  /* 0x00000005ff037819 */ /* 0x001fc80000011603 */
[----:B------:R-:W-:-:S05]  /*282b0*/  LOP3.LUT R3, R3, 0x3, RZ, 0xc0, !PT ;  /* 0x0000000303037812 */ /* 0x000fca00078ec0ff */
[----:B------:R0:W1:Y:S02]  /*282c0*/  SHFL.IDX PT, R14, R3, RZ, 0x1f ;  /* 0x00001fff030e7589 */ /* 0x00006400000e0000 */
.L_x_2945:
[----:B-1----:R-:W-:Y:S02]  /*282d0*/  ISETP.NE.AND P0, PT, R14, RZ, PT ;  /* 0x000000ff0e00720c */ /* 0x002fe40003f05270 */
[----:B------:R-:W-:-:S11]  /*282e0*/  PLOP3.LUT P6, PT, PT, PT, PT, 0x8, 0x0 ;  /* 0x000000000000781c */ /* 0x000fd60003fce170 */
[----:B------:R-:W-:Y:S05]  /*282f0*/  @P0 BRA `(.L_x_2761) ;  /* 0x00000000000c0947 */ /* 0x000fea0003800000 */
[----:B------:R-:W-:-:S03]  /*28300*/  UMOV UR4, 0xffffffff ;  /* 0xffffffff00047882 */ /* 0x000fc60000000000 */
[----:B------:R-:W-:Y:S05]  /*28310*/  BRA.DIV UR4, `(.L_x_2762) ;  /* 0x0000007e04887947 */ /* 0x000fea000b800000 */
[----:B------:R-:W-:-:S13]  /*28320*/  ELECT P6, URZ, PT ;  /* 0x00000000003f782f */ /* 0x000fda00038c0000 */
.L_x_2761:
[----:B0-----:R-:W2:Y:S01]  /*28330*/  LDL R3, [R1+0x64] ;  /* 0x0000640001037983 */ /* 0x001ea20000100800 */
[----:B------:R-:W-:Y:S01]  /*28340*/  BSSY B1, `(.L_x_2763) ;  /* 0x0000008000017945 */ /* 0x000fe20003800000 */
[----:B--2---:R-:W-:-:S05]  /*28350*/  VIADD R3, R3, 0x1 ;  /* 0x0000000103037836 */ /* 0x004fca0000000000 */
[----:B------:R-:W-:-:S04]  /*28360*/  LEA.HI R4, R3, R3, RZ, 0x1 ;  /* 0x0000000303047211 */ /* 0x000fc800078f08ff */
[----:B------:R-:W-:-:S05]  /*28370*/  LOP3.LUT R4, R4, 0xfffffffe, RZ, 0xc0, !PT ;  /* 0xfffffffe04047812 */ /* 0x000fca00078ec0ff */
[----:B------:R-:W-:-:S05]  /*28380*/  IMAD.IADD R3, R3, 0x1, -R4 ;  /* 0x0000000103037824 */ /* 0x000fca00078e0a04 */
[----:B------:R-:W-:-:S04]  /*28390*/  SHF.L.U32 R3, R3, 0x1f, RZ ;  /* 0x0000001f03037819 */ /* 0x000fc800000006ff */
[----:B------:R-:W0:Y:S02]  /*283a0*/  SYNCS.PHASECHK.TRANS64.TRYWAIT P0, [R18+URZ+0x36820], R3 ;  /* 0x03682003120075a7 */ /* 0x000e24000800017f */
[----:B0-----:R-:W-:Y:S05]  /*283b0*/  @!P0 BRA `(.L_x_2764) ;  /* 0x0000007c00808947 */ /* 0x001fea0003800000 */
.L_x_2948:
[----:B------:R-:W-:Y:S05]  /*283c0*/  BSYNC B1 ;  /* 0x0000000000017941 */ /* 0x000fea0003800000 */
.L_x_2763:
[----:B------:R-:W-:Y:S04]  /*283d0*/  BSSY B1, `(.L_x_2765) ;  /* 0x000008e000017945 */ /* 0x000fe80003800000 */
[----:B------:R-:W-:Y:S05]  /*283e0*/  @!P6 BRA `(.L_x_2766) ;  /* 0x000000080030e947 */ /* 0x000fea0003800000 */
[----:B------:R-:W2:Y:S04]  /*283f0*/  LDL R5, [R1+0x1c] ;  /* 0x00001c0001057983 */ /* 0x000ea80000100800 */
[----:B------:R-:W3:Y:S01]  /*28400*/  LDL R6, [R1+0x24] ;  /* 0x0000240001067983 */ /* 0x000ee20000100800 */
[----:B------:R-:W-:Y:S01]  /*28410*/  BSSY B2, `(.L_x_2767) ;  /* 0x0000008000027945 */ /* 0x000fe20003800000 */
[----:B------:R-:W1:Y:S02]  /*28420*/  S2R R4, SR_TID.X ;  /* 0x0000000000047919 */ /* 0x000e640000002100 */
[----:B-1----:R-:W-:-:S04]  /*28430*/  LOP3.LUT R4, R4, 0x7f, RZ, 0xc0, !PT ;  /* 0x0000007f04047812 */ /* 0x002fc800078ec0ff */
[----:B------:R-:W-:Y:S01]  /*28440*/  ISETP.NE.AND P1, PT, R4, RZ, PT ;  /* 0x000000ff0400720c */ /* 0x000fe20003f25270 */
[----:B--2---:R-:W-:Y:S01]  /*28450*/  IMAD R5, R5, 0x8, R18 ;  /* 0x0000000805057824 */ /* 0x004fe200078e0212 */
[----:B---3--:R-:W-:-:S04]  /*28460*/  SHF.L.U32 R9, R6, 0x1f, RZ ;  /* 0x0000001f06097819 */ /* 0x008fc800000006ff */
[----:B------:R-:W1:Y:S02]  /*28470*/  SYNCS.PHASECHK.TRANS64.TRYWAIT P0, [R5+URZ+0x368a0], R9 ;  /* 0x0368a009050075a7 */ /* 0x000e64000800017f */
[----:B-1----:R-:W-:Y:S05]  /*28480*/  @!P0 BRA `(.L_x_2768) ;  /* 0x0000007c00608947 */ /* 0x002fea0003800000 */
.L_x_2949:
[----:B------:R-:W-:Y:S05]  /*28490*/  BSYNC B2 ;  /* 0x0000000000027941 */ /* 0x000fea0003800000 */
.L_x_2767:
[----:B------:R-:W-:Y:S04]  /*284a0*/  BSSY B2, `(.L_x_2769) ;  /* 0x0000009000027945 */ /* 0x000fe80003800000 */
[----:B------:R-:W-:Y:S05]  /*284b0*/  @P1 BRA `(.L_x_2770) ;  /* 0x00000000001c1947 */ /* 0x000fea0003800000 */
[----:B------:R-:W2:Y:S01]  /*284c0*/  S2R R4, SR_TID.X ;  /* 0x0000000000047919 */ /* 0x000ea20000002100 */
[----:B0-----:R-:W-:-:S04]  /*284d0*/  MOV R3, 0xa800 ;  /* 0x0000a80000037802 */ /* 0x001fc80000000f00 */
[----:B------:R3:W-:Y:S01]  /*284e0*/  SYNCS.ARRIVE.TRANS64 RZ, [R5+URZ+0x36890], R3 ;  /* 0x0368900305ff79a7 */ /* 0x0007e2000800003f */
[----:B--2---:R-:W-:-:S04]  /*284f0*/  LOP3.LUT R4, R4, 0x1f, RZ, 0xc0, !PT ;  /* 0x0000001f04047812 */ /* 0x004fc800078ec0ff */
[----:B------:R-:W-:-:S13]  /*28500*/  ISETP.NE.AND P0, PT, R4, RZ, PT ;  /* 0x000000ff0400720c */ /* 0x000fda0003f05270 */
[----:B---3--:R-:W-:Y:S05]  /*28510*/  @!P0 BRA `(.L_x_2770) ;  /* 0x0000000000048947 */ /* 0x008fea0003800000 */
[----:B------:R-:W-:Y:S01]  /*28520*/  BPT.TRAP 0x1 ;  /* 0x000000040000795c */ /* 0x000fe20000300000 */
.L_x_2770:
[----:B------:R-:W-:Y:S05]  /*28530*/  BSYNC B2 ;  /* 0x0000000000027941 */ /* 0x000fea0003800000 */
.L_x_2769:
[----:B0-----:R-:W2:Y:S01]  /*28540*/  LDL R3, [R1+0x1c] ;  /* 0x00001c0001037983 */ /* 0x001ea20000100800 */
        /* <DEDUP_REMOVED lines=9> */
[----:B--2---:R-:W-:-:S02]  /*285e0*/  IMAD R7, R3, 0xa800, R18 ;  /* 0x0000a80003077824 */ /* 0x004fc400078e0212 */
[----:B------:R-:W-:Y:S02]  /*285f0*/  VIADD R3, R5, 0x36890 ;  /* 0x0003689005037836 */ /* 0x000fe40000000000 */
[----:B------:R-:W-:-:S07]  /*28600*/  VIADD R6, R7, 0x21400 ;  /* 0x0002140007067836 */ /* 0x000fce0000000000 */
.L_x_2771:
        /* <DEDUP_REMOVED lines=16> */
.L_x_2772:
        /* <DEDUP_REMOVED lines=16> */
.L_x_2773:
        /* <DEDUP_REMOVED lines=13> */
.L_x_2950:
[----:B------:R-:W-:Y:S05]  /*288e0*/  BSYNC B2 ;  /* 0x0000000000027941 */ /* 0x000fea0003800000 */
.L_x_2774:
[----:B------:R-:W-:Y:S01]  /*288f0*/  BSSY B2, `(.L_x_2776) ;  /* 0x000000b000027945 */ /* 0x000fe20003800000 */
[----:B------:R-:W-:Y:S02]  /*28900*/  IMAD.MOV.U32 R12, RZ, RZ, 0x0 ;  /* 0x00000000ff0c7424 */ /* 0x000fe400078e00ff */
[----:B------:R-:W-:Y:S01]  /*28910*/  IMAD.MOV.U32 R13, RZ, RZ, 0x12f00000 ;  /* 0x12f00000ff0d7424 */ /* 0x000fe200078e00ff */
[----:B------:R-:W-:Y:S06]  /*28920*/  @P1 BRA `(.L_x_2777) ;  /* 0x00000000001c1947 */ /* 0x000fec0003800000 */
[----:B------:R-:W2:Y:S01]  /*28930*/  S2R R6, SR_TID.X ;  /* 0x0000000000067919 */ /* 0x000ea20000002100 */
[----:B------:R-:W-:-:S04]  /*28940*/  IMAD.MOV.U32 R3, RZ, RZ, 0xa800 ;  /* 0x0000a800ff037424 */ /* 0x000fc800078e00ff */
[----:B------:R3:W-:Y:S01]  /*28950*/  SYNCS.ARRIVE.TRANS64 RZ, [R5+URZ+0x368b0], R3 ;  /* 0x0368b00305ff79a7 */ /* 0x0007e2000800003f */
[----:B--2---:R-:W-:-:S04]  /*28960*/  LOP3.LUT R6, R6, 0x1f, RZ, 0xc0, !PT ;  /* 0x0000001f06067812 */ /* 0x004fc800078ec0ff */
[----:B------:R-:W-:-:S13]  /*28970*/  ISETP.NE.AND P0, PT, R6, RZ, PT ;  /* 0x000000ff0600720c */ /* 0x000fda0003f05270 */
[----:B---3--:R-:W-:Y:S05]  /*28980*/  @!P0 BRA `(.L_x_2777) ;  /* 0x0000000000048947 */ /* 0x008fea0003800000 */
[----:B------:R-:W-:Y:S01]  /*28990*/  BPT.TRAP 0x1 ;  /* 0x000000040000795c */ /* 0x000fe20000300000 */
.L_x_2777:
[----:B------:R-:W-:Y:S05]  /*289a0*/  BSYNC B2 ;  /* 0x0000000000027941 */ /* 0x000fea0003800000 */
.L_x_2776:
        /* <DEDUP_REMOVED lines=8> */
.L_x_2778:
        /* <DEDUP_REMOVED lines=15> */
.L_x_2779:
        /* <DEDUP_REMOVED lines=15> */
.L_x_2780:
        /* <DEDUP_REMOVED lines=10> */
.L_x_2766:
[----:B------:R-:W-:Y:S05]  /*28cb0*/  BSYNC B1 ;  /* 0x0000000000017941 */ /* 0x000fea0003800000 */
.L_x_2765:
[----:B0-----:R-:W2:Y:S04]  /*28cc0*/  LDL.LU R3, [R1+0x1c] ;  /* 0x00001c0001037983 */ /* 0x001ea80000300800 */
        /* <DEDUP_REMOVED lines=12> */
.L_x_2797:
[----:B------:R-:W-:Y:S05]  /*28d90*/  YIELD ;  /* 0x0000000000007946 */ /* 0x000fea0003800000 */
[----:B------:R-:W-:Y:S04]  /*28da0*/  BSSY B1, `(.L_x_2781) ;  /* 0x000008d000017945 */ /* 0x000fe80003800000 */
[----:B-1----:R-:W-:Y:S05]  /*28db0*/  @!P6 BRA `(.L_x_2782) ;  /* 0x00000008002ce947 */ /* 0x002fea0003800000 */
[----:B------:R-:W2:Y:S04]  /*28dc0*/  LDL R5, [R1+0x1c] ;  /* 0x00001c0001057983 */ /* 0x000ea80000100800 */
[----:B------:R-:W3:Y:S01]  /*28dd0*/  LDL R4, [R1+0x24] ;  /* 0x0000240001047983 */ /* 0x000ee20000100800 */
[----:B------:R-:W-:Y:S01]  /*28de0*/  BSSY B2, `(.L_x_2783) ;  /* 0x0000008000027945 */ /* 0x000fe20003800000 */
[----:B0-----:R-:W0:Y:S02]  /*28df0*/  S2R R3, SR_TID.X ;  /* 0x0000000000037919 */ /* 0x001e240000002100 */
[----:B0-----:R-:W-:-:S04]  /*28e00*/  LOP3.LUT R3, R3, 0x7f, RZ, 0xc0, !PT ;  /* 0x0000007f03037812 */ /* 0x001fc800078ec0ff */
[----:B------:R-:W-:Y:S01]  /*28e10*/  ISETP.NE.AND P2, PT, R3, RZ, PT ;  /* 0x000000ff0300720c */ /* 0x000fe20003f45270 */
[----:B--2---:R-:W-:Y:S01]  /*28e20*/  IMAD R7, R5, 0x8, R18 ;  /* 0x0000000805077824 */ /* 0x004fe200078e0212 */
[----:B---3--:R-:W-:-:S04]  /*28e30*/  SHF.L.U32 R6, R4, 0x1f, RZ ;  /* 0x0000001f04067819 */ /* 0x008fc800000006ff */
[----:B------:R-:W0:Y:S02]  /*28e40*/  SYNCS.PHASECHK.TRANS64.TRYWAIT P1, [R7+URZ+0x368a0], R6 ;  /* 0x0368a006070075a7 */ /* 0x000e24000802017f */
[----:B0-----:R-:W-:Y:S05]  /*28e50*/  @!P1 BRA `(.L_x_2784) ;  /* 0x0000007400149947 */ /* 0x001fea0003800000 */
.L_x_2951:
[----:B------:R-:W-:Y:S05]  /*28e60*/  BSYNC B2 ;  /* 0x0000000000027941 */ /* 0x000fea0003800000 */
.L_x_2783:
[----:B------:R-:W-:Y:S04]  /*28e70*/  BSSY B2, `(.L_x_2785) ;  /* 0x0000009000027945 */ /* 0x000fe80003800000 */
        /* <DEDUP_REMOVED lines=8> */
.L_x_2786:
[----:B------:R-:W-:Y:S05]  /*28f00*/  BSYNC B2 ;  /* 0x0000000000027941 */ /* 0x000fea0003800000 */
.L_x_2785:
        /* <DEDUP_REMOVED lines=9> */
[----:B--2---:R-:W-:Y:S01]  /*28fa0*/  IMAD R5, R3, 0xa800, R18 ;  /* 0x0000a80003057824 */ /* 0x004fe200078e0212 */
[----:B------:R-:W-:-:S03]  /*28fb0*/  IADD3 R3, R7, 0x36890, RZ ;  /* 0x0003689007037810 */ /* 0x000fc60007ffe0ff */
[----:B------:R-:W-:-:S08]  /*28fc0*/  VIADD R9, R5, 0x21400 ;  /* 0x0002140005097836 */ /* 0x000fd00000000000 */
.L_x_2787:
        /* <DEDUP_REMOVED lines=16> */
.L_x_2788:
        /* <DEDUP_REMOVED lines=16> */
.L_x_2789:
        /* <DEDUP_REMOVED lines=13> */
.L_x_2952:
[----:B------:R-:W-:Y:S05]  /*292a0*/  BSYNC B2 ;  /* 0x0000000000027941 */ /* 0x000fea0003800000 */
.L_x_2790:
        /* <DEDUP_REMOVED lines=11> */
.L_x_2793:
[----:B------:R-:W-:Y:S05]  /*29360*/  BSYNC B2 ;  /* 0x0000000000027941 */ /* 0x000fea0003800000 */
.L_x_2792:
        /* <DEDUP_REMOVED lines=8> */
.L_x_2794:
        /* <DEDUP_REMOVED lines=15> */
.L_x_2795:
        /* <DEDUP_REMOVED lines=15> */
.L_x_2796:
        /* <DEDUP_REMOVED lines=10> */
.L_x_2782:
[----:B------:R-:W-:Y:S05]  /*29670*/  BSYNC B1 ;  /* 0x0000000000017941 */ /* 0x000fea0003800000 */
.L_x_2781:
[----:B0-----:R-:W2:Y:S04]  /*29680*/  LDL.LU R3, [R1+0x1c] ;  /* 0x00001c0001037983 */ /* 0x001ea80000300800 */
[----:B------:R-:W3:Y:S01]  /*29690*/  LDL.LU R6, [R1+0x24] ;  /* 0x0000240001067983 */ /* 0x000ee20000300800 */
[C---:B------:R-:W-:Y:S02]  /*296a0*/  ISETP.GT.AND P2, PT, R8.reuse, R2, PT ;  /* 0x000000020800720c */ /* 0x040fe40003f44270 */
[----:B------:R-:W-:Y:S01]  /*296b0*/  IADD3 R8, R8, -0x1, RZ ;  /* 0xffffffff08087810 */ /* 0x000fe20007ffe0ff */
        /* <DEDUP_REMOVED lines=8> */
.L_x_2759:
[----:B------:R-:W-:Y:S05]  /*29740*/  BSYNC B0 ;  /* 0x0000000000007941 */ /* 0x000fea0003800000 */
.L_x_2758:
[----:B------:R-:W2:Y:S01]  /*29750*/  LDL R4, [R1+0x4] ;  /* 0x0000040001047983 */ /* 0x000ea20000100800 */
[----:B------:R-:W3:Y:S01]  /*29760*/  LDC R0, c[0x0][0x448] ;  /* 0x00011200ff007b82 */ /* 0x000ee20000000800 */
[----:B------:R-:W-:Y:S01]  /*29770*/  ISETP.NE.AND P2, PT, R17, RZ, PT ;  /* 0x000000ff1100720c */ /* 0x000fe20003f45270 */
[----:B------:R-:W-:Y:S05]  /*29780*/  @!P0 WARPSYNC.ALL ;  /* 0x0000000000008948 */ /* 0x000fea0003800000 */
[----:B------:R-:W-:Y:S07]  /*29790*/  BSSY B0, `(.L_x_2798) ;  /* 0x000002e000007945 */ /* 0x000fee0003800000 */
[----:B------:R-:W4:Y:S08]  /*297a0*/  @!P2 LDC R17, c[0x0][0x9f0] ;  /* 0x00027c00ff11ab82 */ /* 0x000f300000000800 */
[----:B------:R-:W-:Y:S01]  /*297b0*/  @!P0 BAR.SYNC.DEFER_BLOCKING 0xc, 0x180 ;  /* 0x0306000000008b1d */ /* 0x000fe20000010000 */
[----:B---3--:R-:W-:-:S13]  /*297c0*/  ISETP.NE.AND P1, PT, R0, 0x1, PT ;  /* 0x000000010000780c */ /* 0x008fda0003f25270 */
[----:B------:R-:W3:Y:S08]  /*297d0*/  @P1 LDC R2, c[0x0][0x44c] ;  /* 0x00011300ff021b82 */ /* 0x000ef00000000800 */
[----:B01----:R-:W0:Y:S01]  /*297e0*/  @P1 LDC R3, c[0x0][0x450] ;  /* 0x00011400ff031b82 */ /* 0x003e220000000800 */
[----:B--2---:R-:W-:-:S05]  /*297f0*/  LEA R0, R4, 0x7f, 0x7 ;  /* 0x0000007f04007811 */ /* 0x004fca00078e38ff */
[----:B---3--:R-:W-:-:S05]  /*29800*/  @P1 IMAD.HI.U32 R2, R0, R2, RZ ;  /* 0x0000000200021227 */ /* 0x008fca00078e00ff */
[----:B0-----:R-:W-:Y:S01]  /*29810*/  @P1 SHF.R.U32.HI R0, RZ, R3, R2 ;  /* 0x00000003ff001219 */ /* 0x001fe20000011602 */
[----:B------:R-:W-:-:S04]  /*29820*/  IMAD.MOV.U32 R2, RZ, RZ, RZ ;  /* 0x000000ffff027224 */ /* 0x000fc800078e00ff */
[----:B------:R-:W-:-:S04]  /*29830*/  IMAD.IADD R3, R21, 0x1, R0 ;  /* 0x0000000115037824 */ /* 0x000fc800078e0200 */
[----:B------:R-:W-:-:S05]  /*29840*/  IMAD.HI R2, R3, -0x6db6db6d, R2 ;  /* 0x9249249303027827 */ /* 0x000fca00078e0202 */
[----:B------:R-:W-:-:S04]  /*29850*/  SHF.R.U32.HI R0, RZ, 0x1f, R2 ;  /* 0x0000001fff007819 */ /* 0x000fc80000011602 */
[----:B------:R-:W-:-:S04]  /*29860*/  LEA.HI.SX32 R2, R2, R0, 0x1a ;  /* 0x0000000002027211 */ /* 0x000fc800078fd2ff */
[----:B------:R-:W-:-:S04]  /*29870*/  VIMNMX R7, R20, R2, PT ;  /* 0x0000000214077248 */ /* 0x000fc80003fe0100 */
[----:B------:R-:W-:Y:S01]  /*29880*/  ISETP.GE.AND P1, PT, R7, 0x1, PT ;  /* 0x000000010700780c */ /* 0x000fe20003f26270 */
[----:B------:R0:W-:Y:S04]  /*29890*/  STL [R1+0x40], R7 ;  /* 0x0000400701007387 */ /* 0x0001e80000100800 */
[----:B------:R0:W-:Y:S08]  /*298a0*/  STL [R1+0x44], RZ ;  /* 0x000044ff01007387 */ /* 0x0001f00000100800 */
[----:B0---4-:R-:W-:Y:S05]  /*298b0*/  @!P1 BRA `(.L_x_2799) ;  /* 0x00000000006c9947 */ /* 0x011fea0003800000 */
        /* <DEDUP_REMOVED lines=9> */
[-C--:B------:R-:W-:Y:S02]  /*29950*/  IABS R2, R17.reuse ;  /* 0x0000001100027213 */ /* 0x080fe40000000000 */
[----:B------:R-:W-:Y:S02]  /*29960*/  IADD3 R4, R17, -0x1, R7 ;  /* 0xffffffff11047810 */ /* 0x000fe40007ffe007 */
[----:B------:R-:W-:Y:S02]  /*29970*/  IADD3 R2, RZ, -R2, RZ ;  /* 0x80000002ff027210 */ /* 0x000fe40007ffe0ff */
[----:B------:R-:W-:Y:S02]  /*29980*/  IABS R3, R4 ;  /* 0x0000000400037213 */ /* 0x000fe40000000000 */
[----:B------:R-:W-:Y:S01]  /*29990*/  LOP3.LUT R4, R4, R17, RZ, 0x3c, !PT ;  /* 0x0000001104047212 */ /* 0x000fe200078e3cff */
[----:B------:R-:W-:-:S02]  /*299a0*/  IMAD.MOV.U32 R5, RZ, RZ, R2 ;  /* 0x000000ffff057224 */ /* 0x000fc400078e0002 */
        /* <DEDUP_REMOVED lines=12> */
.L_x_2799:
[----:B------:R-:W-:Y:S05]  /*29a70*/  BSYNC B0 ;  /* 0x0000000000007941 */ /* 0x000fea0003800000 */
.L_x_2798:
[----:B------:R-:W2:Y:S04]  /*29a80*/  LDL R0, [R1+0x44] ;  /* 0x0000440001007983 */ /* 0x000ea80000100800 */
[----:B0-----:R-:W2:Y:S01]  /*29a90*/  LDL R2, [R1+0x60] ;  /* 0x0000600001027983 */ /* 0x001ea20000100800 */
[----:B------:R-:W-:Y:S01]  /*29aa0*/  BSSY B7, `(.L_x_2800) ;  /* 0x0000450000077945 */ /* 0x000fe20003800000 */
[----:B--2---:R-:W-:-:S05]  /*29ab0*/  IMAD R2, R2, R0, RZ ;  /* 0x0000000002027224 */ /* 0x004fca00078e02ff */
[----:B------:R-:W-:Y:S01]  /*29ac0*/  VIADDMNMX R0, R2, R0, R7, PT ;  /* 0x0000000002007246 */ /* 0x000fe20003800107 */
[----:B------:R0:W-:Y:S03]  /*29ad0*/  STL [R1+0x30], R2 ;  /* 0x0000300201007387 */ /* 0x0001e60000100800 */
[----:B------:R-:W-:Y:S01]  /*29ae0*/  ISETP.GT.AND P0, PT, R0, R2, PT ;  /* 0x000000020000720c */ /* 0x000fe20003f04270 */
[----:B------:R0:W-:-:S12]  /*29af0*/  STL [R1+0x48], R0 ;  /* 0x0000480001007387 */ /* 0x0001d80000100800 */
[----:B0-----:R-:W-:Y:S05]  /*29b00*/  @P0 BRA `(.L_x_2801) ;  /* 0x0000000000480947 */ /* 0x001fea0003800000 */
[----:B------:R-:W0:Y:S02]  /*29b10*/  S2R R0, SR_TID.X ;  /* 0x0000000000007919 */ /* 0x000e240000002100 */
[----:B0-----:R-:W-:-:S04]  /*29b20*/  LOP3.LUT R0, R0, 0x7f, RZ, 0xc0, !PT ;  /* 0x0000007f00007812 */ /* 0x001fc800078ec0ff */
[----:B------:R-:W-:-:S13]  /*29b30*/  ISETP.NE.AND P0, PT, R0, RZ, PT ;  /* 0x000000ff0000720c */ /* 0x000fda0003f05270 */
[----:B------:R-:W-:Y:S05]  /*29b40*/  @P0 BRA `(.L_x_2802) ;  /* 0x0000004400140947 */ /* 0x000fea0003800000 */
[----:B------:R-:W0:Y:S01]  /*29b50*/  S2R R3, SR_LANEID ;  /* 0x0000000000037919 */ /* 0x000e220000000000 */
[----:B------:R-:W-:Y:S02]  /*29b60*/  VOTEU.ANY UR4, UPT, PT ;  /* 0x0000000000047886 */ /* 0x000fe400038e0100 */
[----:B------:R-:W0:Y:S08]  /*29b70*/  FLO.U32 R0, UR4 ;  /* 0x0000000400007d00 */ /* 0x000e3000080e0000 */
[----:B------:R-:W1:Y:S01]  /*29b80*/  POPC R4, UR4 ;  /* 0x0000000400047d09 */ /* 0x000e620008000000 */
[----:B0-----:R-:W-:-:S02]  /*29b90*/  ISETP.EQ.U32.AND P0, PT, R0, R3, PT ;  /* 0x000000030000720c */ /* 0x001fc40003f02070 */
[----:B------:R-:W1:Y:S11]  /*29ba0*/  LDC.64 R2, c[0x0][0xc60] ;  /* 0x00031800ff027b82 */ /* 0x000e760000000a00 */
[----:B-1----:R-:W2:Y:S01]  /*29bb0*/  @P0 ATOMG.E.ADD.STRONG.GPU PT, R3, desc[UR60][R2.64], R4 ;  /* 0x00000004020309a8 */ /* 0x002ea200081ee1fc */
[----:B------:R-:W0:Y:S02]  /*29bc0*/  S2R R5, SR_LTMASK ;  /* 0x0000000000057919 */ /* 0x000e240000003900 */
[----:B0-----:R-:W-:-:S06]  /*29bd0*/  LOP3.LUT R5, R5, UR4, RZ, 0xc0, !PT ;  /* 0x0000000405057c12 */ /* 0x001fcc000f8ec0ff */
[----:B------:R-:W0:Y:S01]  /*29be0*/  POPC R5, R5 ;  /* 0x0000000500057309 */ /* 0x000e220000000000 */
[----:B--2---:R-:W0:Y:S02]  /*29bf0*/  SHFL.IDX PT, R0, R3, R0, 0x1f ;  /* 0x00001f0003007589 */ /* 0x004e2400000e0000 */
[----:B0-----:R-:W-:-:S05]  /*29c00*/  IADD3 R0, R0, UR38, R5 ;  /* 0x0000002600007c10 */ /* 0x001fca000fffe005 */
[----:B------:R0:W-:Y:S01]  /*29c10*/  STL [R1], R0 ;  /* 0x0000000001007387 */ /* 0x0001e20000100800 */
[----:B------:R-:W-:Y:S05]  /*29c20*/  BRA `(.L_x_2802) ;  /* 0x0000004000dc7947 */ /* 0x000fea0003800000 */
.L_x_2801:
[----:B------:R-:W-:Y:S01]  /*29c30*/  IADD3 R0, R18, 0x21400, RZ ;  /* 0x0002140012007810 */ /* 0x000fe20007ffe0ff */
[----:B------:R-:W-:Y:S03]  /*29c40*/  BSSY B6, `(.L_x_2803) ;  /* 0x0000013000067945 */ /* 0x000fe60003800000 */
        /* <DEDUP_REMOVED lines=18> */
.L_x_2804:
[----:B------:R-:W-:Y:S05]  /*29d70*/  BSYNC B6 ;  /* 0x0000000000067941 */ /* 0x000fea0003800000 */
.L_x_2803:
        /* <DEDUP_REMOVED lines=20> */
.L_x_2807:
        /* <DEDUP_REMOVED lines=15> */
.L_x_2806:
[----:B------:R-:W-:Y:S05]  /*29fb0*/  BSYNC B6 ;  /* 0x0000000000067941 */ /* 0x000fea0003800000 */
.L_x_2805:
[----:B------:R-:W2:Y:S01]  /*29fc0*/  LDL.LU R2, [R1+0x28] ;  /* 0x0000280001027983 */ /* 0x000ea20000300800 */
[----:B------:R-:W-:-:S03]  /*29fd0*/  ULDC.64 UR4, c[0x0][0x9f8] ;  /* 0x00027e0000047ab9 */ /* 0x000fc60000000a00 */
[----:B------:R-:W3:Y:S04]  /*29fe0*/  LDL.LU R0, [R1+0x38] ;  /* 0x0000380001007983 */ /* 0x000ee80000300800 */
[----:B------:R-:W4:Y:S01]  /*29ff0*/  LDL R7, [R1+0x10] ;  /* 0x0000100001077983 */ /* 0x000f220000100800 */
[----:B------:R-:W-:-:S03]  /*2a000*/  ISETP.NE.U32.AND P0, PT, RZ, UR4, PT ;  /* 0x00000004ff007c0c */ /* 0x000fc6000bf05070 */
[----:B------:R-:W5:Y:S01]  /*2a010*/  LDL R17, [R1+0x48] ;  /* 0x0000480001117983 */ /* 0x000f620000100800 */
[----:B------:R-:W-:-:S13]  /*2a020*/  ISETP.NE.AND.EX P0, PT, RZ, UR5, PT, P0 ;  /* 0x00000005ff007c0c */ /* 0x000fda000bf05300 */
[----:B--2---:R-:W-:-:S04]  /*2a030*/  @P0 IADD3 R2, P1, R2, UR4, RZ ;  /* 0x0000000402020c10 */ /* 0x004fc8000ff3e0ff */
[----:B---3--:R-:W-:Y:S01]  /*2a040*/  @P0 IADD3.X R3, R0, UR5, RZ, P1, !PT ;  /* 0x0000000500030c10 */ /* 0x008fe20008ffe4ff */
[----:B------:R-:W-:-:S04]  /*2a050*/  ULDC.64 UR4, c[0x0][0xa08] ;  /* 0x0002820000047ab9 */ /* 0x000fc80000000a00 */
[----:B----4-:R0:W2:Y:S02]  /*2a060*/  @P0 LDG.E R7, desc[UR60][R2.64] ;  /* 0x0000003c02070981 */ /* 0x0100a4000c1e1900 */
[----:B0-----:R-:W0:Y:S01]  /*2a070*/  LDC.64 R2, c[0x0][0x418] ;  /* 0x00010600ff027b82 */ /* 0x001e220000000a00 */
[----:B-----5:R-:W-:Y:S01]  /*2a080*/  VIADD R0, R17, 0xffffffff ;  /* 0xffffffff11007836 */ /* 0x020fe20000000000 */
[----:B--2---:R-:W-:Y:S01]  /*2a090*/  SHF.R.S32.HI R8, RZ, 0x1f, R7 ;  /* 0x0000001fff087819 */ /* 0x004fe20000011407 */
        /* <DEDUP_REMOVED lines=11> */
.L_x_2955:
[----:B0-----:R-:W2:Y:S01]  /*2a150*/  LDL.LU R4, [R1+0x20] ;  /* 0x0000200001047983 */ /* 0x001ea20000300800 */
[----:B------:R-:W-:Y:S02]  /*2a160*/  PLOP3.LUT P1, PT, PT, PT, PT, 0x8, 0x0 ;  /* 0x000000000000781c */ /* 0x000fe40003f2e170 */
[----:B-1----:R-:W-:Y:S01]  /*2a170*/  ISETP.NE.AND P0, PT, R14, RZ, PT ;  /* 0x000000ff0e00720c */ /* 0x002fe20003f05270 */
[----:B------:R0:W-:Y:S01]  /*2a180*/  STL [R1+0x8], R0 ;  /* 0x0000080001007387 */ /* 0x0001e20000100800 */
[----:B--2---:R-:W-:-:S09]  /*2a190*/  LOP3.LUT R4, R4, 0xfffffffe, RZ, 0xc0, !PT ;  /* 0xfffffffe04047812 */ /* 0x004fd200078ec0ff */
[----:B------:R-:W-:-:S05]  /*2a1a0*/  @P1 LOP3.LUT R4, R4, 0x1, RZ, 0xfc, !PT ;  /* 0x0000000104041812 */ /* 0x000fca00078efcff */
[----:B------:R0:W-:Y:S01]  /*2a1b0*/  STL [R1+0x20], R4 ;  /* 0x0000200401007387 */ /* 0x0001e20000100800 */
[----:B------:R-:W-:Y:S05]  /*2a1c0*/  @P0 BRA `(.L_x_2809) ;  /* 0x0000000400380947 */ /* 0x000fea0003800000 */
[----:B------:R-:W-:-:S03]  /*2a1d0*/  UMOV UR4, 0xffffffff ;  /* 0xffffffff00047882 */ /* 0x000fc60000000000 */
[----:B------:R-:W-:Y:S05]  /*2a1e0*/  BRA.DIV UR4, `(.L_x_2810) ;  /* 0x00000062048c7947 */ /* 0x000fea000b800000 */
[----:B------:R-:W-:-:S13]  /*2a1f0*/  ELECT P6, URZ, PT ;  /* 0x00000000003f782f */ /* 0x000fda00038c0000 */
.L_x_2958:
[----:B------:R-:W-:Y:S05]  /*2a200*/  @!P6 BRA `(.L_x_2809) ;  /* 0x000000040028e947 */ /* 0x000fea0003800000 */
[----:B------:R-:W-:-:S04]  /*2a210*/  ISETP.NE.U32.AND P0, PT, R2, RZ, PT ;  /* 0x000000ff0200720c */ /* 0x000fc80003f05070 */
[----:B------:R-:W-:-:S13]  /*2a220*/  ISETP.NE.AND.EX P0, PT, R3, RZ, PT, P0 ;  /* 0x000000ff0300720c */ /* 0x000fda0003f05300 */
[----:B------:R-:W-:Y:S05]  /*2a230*/  @!P0 BRA `(.L_x_2811) ;  /* 0x0000000000508947 */ /* 0x000fea0003800000 */
[----:B------:R-:W1:Y:S01]  /*2a240*/  LDC R6, c[0x0][0x43c] ;  /* 0x00010f00ff067b82 */ /* 0x000e620000000800 */
[----:B------:R-:W-:Y:S01]  /*2a250*/  MOV R9, R0 ;  /* 0x0000000000097202 */ /* 0x000fe20000000f00 */
[----:B------:R-:W-:-:S04]  /*2a260*/  ULDC.64 UR4, c[0x0][0x428] ;  /* 0x00010a0000047ab9 */ /* 0x000fc80000000a00 */
        /* <DEDUP_REMOVED lines=17> */
.L_x_2811:
[----:B-1----:R-:W2:Y:S01]  /*2a380*/  LDL R2, [R1+0x14] ;  /* 0x0000140001027983 */ /* 0x002ea20000100800 */
[----:B0-----:R-:W-:Y:S01]  /*2a390*/  IMAD R0, R19, 0x8, R18 ;  /* 0x0000000813007824 */ /* 0x001fe200078e0212 */
[----:B--2---:R-:W-:-:S04]  /*2a3a0*/  SHF.L.U32 R2, R2, 0x1f, RZ ;  /* 0x0000001f02027819 */ /* 0x004fc800000006ff */
[----:B------:R-:W0:Y:S02]  /*2a3b0*/  SYNCS.PHASECHK.TRANS64.TRYWAIT P0, [R0+URZ+0x36840], R2 ;  /* 0x03684002000075a7 */ /* 0x000e24000800017f */
[----:B0-----:R-:W-:Y:S05]  /*2a3c0*/  @!P0 BRA `(.L_x_2812) ;  /* 0x0000006000348947 */ /* 0x001fea0003800000 */
.L_x_2959:
[----:B------:R-:W1:Y:S02]  /*2a3d0*/  S2R R3, SR_TID.X ;  /* 0x0000000000037919 */ /* 0x000e640000002100 */
[----:B-1----:R-:W-:-:S04]  /*2a3e0*/  LOP3.LUT R3, R3, 0x7f, RZ, 0xc0, !PT ;  /* 0x0000007f03037812 */ /* 0x002fc800078ec0ff */
[----:B------:R-:W-:-:S13]  /*2a3f0*/  ISETP.NE.AND P0, PT, R3, RZ, PT ;  /* 0x000000ff0300720c */ /* 0x000fda0003f05270 */
[----:B------:R-:W-:Y:S05]  /*2a400*/  @P0 BRA `(.L_x_2813) ;  /* 0x00000000001c0947 */ /* 0x000fea0003800000 */
[----:B------:R-:W1:Y:S01]  /*2a410*/  S2R R3, SR_TID.X ;  /* 0x0000000000037919 */ /* 0x000e620000002100 */
[----:B0-----:R-:W-:-:S04]  /*2a420*/  MOV R2, 0xa800 ;  /* 0x0000a80000027802 */ /* 0x001fc80000000f00 */
[----:B------:R2:W-:Y:S01]  /*2a430*/  SYNCS.ARRIVE.TRANS64 RZ, [R0+URZ+0x36830], R2 ;  /* 0x0368300200ff79a7 */ /* 0x0005e2000800003f */
[----:B-1----:R-:W-:-:S04]  /*2a440*/  LOP3.LUT R3, R3, 0x1f, RZ, 0xc0, !PT ;  /* 0x0000001f03037812 */ /* 0x002fc800078ec0ff */
[----:B------:R-:W-:-:S13]  /*2a450*/  ISETP.NE.AND P0, PT, R3, RZ, PT ;  /* 0x000000ff0300720c */ /* 0x000fda0003f05270 */
[----:B--2---:R-:W-:Y:S05]  /*2a460*/  @!P0 BRA `(.L_x_2813) ;  /* 0x0000000000048947 */ /* 0x004fea0003800000 */
[----:B------:R-:W-:Y:S01]  /*2a470*/  BPT.TRAP 0x1 ;  /* 0x000000040000795c */ /* 0x000fe20000300000 */
.L_x_2813:
[----:B------:R-:W2:Y:S04]  /*2a480*/  LDL R4, [R1+0x8] ;  /* 0x0000080001047983 */ /* 0x000ea80000100800 */
[----:B------:R-:W3:Y:S04]  /*2a490*/  LDL R3, [R1+0x18] ;  /* 0x0000180001037983 */ /* 0x000ee80000100800 */
[----:B0-----:R-:W4:Y:S01]  /*2a4a0*/  LDL.LU R2, [R1+0x20] ;  /* 0x0000200001027983 */ /* 0x001f220000300800 */
        /* <DEDUP_REMOVED lines=32> */
.L_x_2809:
[----:B------:R-:W2:Y:S04]  /*2a6b0*/  LDL.LU R3, [R1+0x4c] ;  /* 0x00004c0001037983 */ /* 0x000ea80000300800 */
[----:B------:R-:W3:Y:S04]  /*2a6c0*/  LDL.LU R5, [R1+0x34] ;  /* 0x0000340001057983 */ /* 0x000ee80000300800 */
[----:B0-----:R-:W4:Y:S01]  /*2a6d0*/  LDL.LU R4, [R1+0x54] ;  /* 0x0000540001047983 */ /* 0x001f220000300800 */
        /* <DEDUP_REMOVED lines=9> */
[----:B--2---:R-:W-:Y:S02]  /*2a770*/  SHF.R.S32.HI R0, RZ, 0x1f, R3 ;  /* 0x0000001fff007819 */ /* 0x004fe40000011403 */
[----:B---3--:R-:W-:-:S03]  /*2a780*/  SEL R5, R5, RZ, !P0 ;  /* 0x000000ff05057207 */ /* 0x008fc60004000000 */
[----:B------:R-:W-:Y:S01]  /*2a790*/  IMAD R0, R0, UR4, RZ ;  /* 0x0000000400007c24 */ /* 0x000fe2000f8e02ff */
[----:B----4-:R-:W-:-:S03]  /*2a7a0*/  SEL R4, R4, RZ, !P0 ;  /* 0x000000ff04047207 */ /* 0x010fc60004000000 */
        /* <DEDUP_REMOVED lines=24> */
.L_x_2815:
[----:B------:R-:W-:Y:S05]  /*2a930*/  BSYNC B6 ;  /* 0x0000000000067941 */ /* 0x000fea0003800000 */
.L_x_2814:
[----:B0-----:R-:W2:Y:S01]  /*2a940*/  LDL.LU R0, [R1+0x4c] ;  /* 0x00004c0001007983 */ /* 0x001ea20000300800 */
[----:B------:R-:W-:Y:S01]  /*2a950*/  ULDC.64 UR4, c[0x0][0x2d8] ;  /* 0x0000b60000047ab9 */ /* 0x000fe20000000a00 */
[----:B------:R-:W0:Y:S01]  /*2a960*/  LDC R7, c[0x0][0x448] ;  /* 0x00011200ff077b82 */ /* 0x000e220000000800 */
[----:B------:R-:W-:Y:S01]  /*2a970*/  ULDC.64 UR6, c[0x0][0x280] ;  /* 0x0000a00000067ab9 */ /* 0x000fe20000000a00 */
[----:B------:R-:W3:Y:S04]  /*2a980*/  LDL.LU R4, [R1+0x38] ;  /* 0x0000380001047983 */ /* 0x000ee80000300800 */
[----:B------:R-:W3:Y:S04]  /*2a990*/  LDL.LU.64 R2, [R1+0x58] ;  /* 0x0000580001027983 */ /* 0x000ee80000300a00 */
[----:B------:R-:W4:Y:S04]  /*2a9a0*/  LDL.LU R5, [R1+0x34] ;  /* 0x0000340001057983 */ /* 0x000f280000300800 */
[----:B------:R-:W4:Y:S01]  /*2a9b0*/  LDL R9, [R1+0x4] ;  /* 0x0000040001097983 */ /* 0x000f220000100800 */
[----:B------:R-:W1:Y:S01]  /*2a9c0*/  S2R R10, SR_TID.X ;  /* 0x00000000000a7919 */ /* 0x000e620000002100 */
[----:B------:R-:W1:Y:S01]  /*2a9d0*/  S2R R8, SR_TID.X ;  /* 0x0000000000087919 */ /* 0x000e620000002100 */
[----:B0-----:R-:W-:-:S13]  /*2a9e0*/  ISETP.NE.AND P0, PT, R7, 0x1, PT ;  /* 0x000000010700780c */ /* 0x001fda0003f05270 */
[----:B------:R-:W0:Y:S01]  /*2a9f0*/  @P0 LDC R6, c[0x0][0x450] ;  /* 0x00011400ff060b82 */ /* 0x000e220000000800 */
[----:B-1----:R-:W-:Y:S02]  /*2aa00*/  IMAD.SHL.U32 R10, R10, 0x8, RZ ;  /* 0x000000080a0a7824 */ /* 0x002fe400078e00ff */
[----:B------:R-:W-:-:S03]  /*2aa10*/  IMAD.SHL.U32 R8, R8, 0x8, RZ ;  /* 0x0000000808087824 */ /* 0x000fc600078e00ff */
[----:B------:R-:W-:-:S04]  /*2aa20*/  LOP3.LUT R10, R10, 0x38, RZ, 0xc0, !PT ;  /* 0x000000380a0a7812 */ /* 0x000fc800078ec0ff */
[C---:B------:R-:W-:Y:S02]  /*2aa30*/  LOP3.LUT R11, R10.reuse, 0x40, RZ, 0xfc, !PT ;  /* 0x000000400a0b7812 */ /* 0x040fe400078efcff */
[----:B------:R-:W-:Y:S02]  /*2aa40*/  LOP3.LUT R10, R10, 0x80, RZ, 0xfc, !PT ;  /* 0x000000800a0a7812 */ /* 0x000fe400078efcff */
[----:B------:R-:W-:Y:S02]  /*2aa50*/  LOP3.LUT R8, R8, 0x38, RZ, 0xc0, !PT ;  /* 0x0000003808087812 */ /* 0x000fe400078ec0ff */
[----:B---3--:R-:W-:Y:S02]  /*2aa60*/  MOV R3, R4 ;  /* 0x0000000400037202 */ /* 0x008fe40000000f00 */
[----:B------:R-:W1:Y:S01]  /*2aa70*/  S2R R4, SR_TID.X ;  /* 0x0000000000047919 */ /* 0x000e620000002100 */
[----:B------:R-:W-:-:S04]  /*2aa80*/  IMAD.WIDE.U32 R2, R16, UR4, R2 ;  /* 0x0000000410027c25 */ /* 0x000fc8000f8e0002 */
[----:B------:R-:W-:Y:S01]  /*2aa90*/  IMAD R3, R16, UR5, R3 ;  /* 0x0000000510037c24 */ /* 0x000fe2000f8e0203 */
[----:B------:R-:W-:Y:S02]  /*2aaa0*/  ULDC.64 UR4, c[0x0][0x2e0] ;  /* 0x0000b80000047ab9 */ /* 0x000fe40000000a00 */
[----:B--2---:R-:W-:Y:S02]  /*2aab0*/  IMAD R0, R0, UR4, RZ ;  /* 0x0000000400007c24 */ /* 0x004fe4000f8e02ff */
[----:B----4-:R-:W-:-:S04]  /*2aac0*/  IMAD.WIDE.U32 R2, R5, UR4, R2 ;  /* 0x0000000405027c25 */ /* 0x010fc8000f8e0002 */
[----:B------:R-:W-:Y:S01]  /*2aad0*/  IMAD R0, R5, UR5, R0 ;  /* 0x0000000505007c24 */ /* 0x000fe2000f8e0200 */
[----:B------:R-:W-:-:S03]  /*2aae0*/  ULDC.64 UR4, c[0x0][0x2d0] ;  /* 0x0000b40000047ab9 */ /* 0x000fc60000000a00 */
[----:B------:R-:W-:Y:S01]  /*2aaf0*/  IMAD.IADD R3, R3, 0x1, R0 ;  /* 0x0000000103037824 */ /* 0x000fe200078e0200 */
[----:B-1----:R-:W-:-:S04]  /*2ab00*/  LOP3.LUT R4, R4, 0x7f, RZ, 0xc0, !PT ;  /* 0x0000007f04047812 */ /* 0x002fc800078ec0ff */
[----:B------:R-:W-:Y:S02]  /*2ab10*/  SHF.R.U32.HI R5, RZ, 0x3, R4 ;  /* 0x00000003ff057819 */ /* 0x000fe40000011604 */
[----:B------:R-:W1:Y:S02]  /*2ab20*/  S2R R4, SR_TID.X ;  /* 0x0000000000047919 */ /* 0x000e640000002100 */
[----:B-1----:R-:W-:-:S05]  /*2ab30*/  IMAD.SHL.U32 R4, R4, 0x10, RZ ;  /* 0x0000001004047824 */ /* 0x002fca00078e00ff */
[----:B------:R-:W-:Y:S02]  /*2ab40*/  LOP3.LUT R4, R5, 0x70, R4, 0xf8, !PT ;  /* 0x0000007005047812 */ /* 0x000fe400078ef804 */
[----:B------:R-:W1:Y:S03]  /*2ab50*/  @P0 LDC R5, c[0x0][0x44c] ;  /* 0x00011300ff050b82 */ /* 0x000e660000000800 */
[----:B------:R-:W-:-:S04]  /*2ab60*/  IMAD R4, R9, 0x80, R4 ;  /* 0x0000008009047824 */ /* 0x000fc800078e0204 */
        /* <DEDUP_REMOVED lines=9> */
[----:B------:R-:W-:-:S04]  /*2ac00*/  ULDC.64 UR4, c[0x0][0x2c8] ;  /* 0x0000b20000047ab9 */ /* 0x000fc80000000a00 */
[----:B------:R-:W-:Y:S02]  /*2ac10*/  IADD3 R3, R3, R0, RZ ;  /* 0x0000000003037210 */ /* 0x000fe40007ffe0ff */
        /* <DEDUP_REMOVED lines=9> */
[----:B------:R-:W-:Y:S02]  /*2acb0*/  ISETP.GE.AND P2, PT, R8, UR4, PT ;  /* 0x0000000408007c0c */ /* 0x000fe4000bf46270 */
[----:B------:R-:W-:Y:S01]  /*2acc0*/  ISETP.GE.AND P1, PT, R11, UR4, PT ;  /* 0x000000040b007c0c */ /* 0x000fe2000bf26270 */
[----:B------:R-:W-:Y:S01]  /*2acd0*/  UMOV UR4, 0xffffffff ;  /* 0xffffffff00047882 */ /* 0x000fe20000000000 */
[----:B------:R-:W-:-:S02]  /*2ace0*/  LEA.HI.X R3, R2, UR7, R0, 0x1, P3 ;  /* 0x0000000702037c11 */ /* 0x000fc400098f0c00 */
[----:B0-----:R-:W-:Y:S09]  /*2acf0*/  BRA.DIV UR4, `(.L_x_2816) ;  /* 0x0000005604fc7947 */ /* 0x001ff2000b800000 */
[----:B------:R-:W0:Y:S01]  /*2ad00*/  S2R R6, SR_TID.X ;  /* 0x0000000000067919 */ /* 0x000e220000002100 */
[----:B------:R-:W2:Y:S01]  /*2ad10*/  LDL.LU R8, [R1+0x4] ;  /* 0x0000040001087983 */ /* 0x000ea20000300800 */
[----:B0-----:R-:W-:-:S04]  /*2ad20*/  LOP3.LUT R6, R6, 0x7f, RZ, 0xc0, !PT ;  /* 0x0000007f06067812 */ /* 0x001fc800078ec0ff */
[----:B------:R-:W-:Y:S02]  /*2ad30*/  SHF.R.U32.HI R9, RZ, 0x3, R6 ;  /* 0x00000003ff097819 */ /* 0x000fe40000011606 */
[----:B------:R-:W3:Y:S01]  /*2ad40*/  LDL.LU R6, [R1+0x50] ;  /* 0x0000500001067983 */ /* 0x000ee20000300800 */
[----:B------:R-:W0:Y:S02]  /*2ad50*/  S2R R11, SR_TID.X ;  /* 0x00000000000b7919 */ /* 0x000e240000002100 */
[----:B0-----:R-:W-:-:S04]  /*2ad60*/  SHF.L.U32 R11, R11, 0x3, RZ ;  /* 0x000000030b0b7819 */ /* 0x001fc800000006ff */
[----:B------:R-:W-:Y:S01]  /*2ad70*/  LOP3.LUT R11, R11, 0x38, RZ, 0xc0, !PT ;  /* 0x000000380b0b7812 */ /* 0x000fe200078ec0ff */
[----:B--2---:R-:W-:-:S04]  /*2ad80*/  IMAD R0, R8, 0x80, R9 ;  /* 0x0000008008007824 */ /* 0x004fc800078e0209 */
        /* <DEDUP_REMOVED lines=80> */
.L_x_2976:
        /* <DEDUP_REMOVED lines=15> */
.L_x_2818:
[----:B------:R-:W-:Y:S05]  /*2b380*/  BSYNC B0 ;  /* 0x0000000000007941 */ /* 0x000fea0003800000 */
.L_x_2817:
[----:B------:R-:W-:Y:S01]  /*2b390*/  NOP ;  /* 0x0000000000007918 */ /* 0x000fe20000000000 */
[----:B------:R-:W-:Y:S01]  /*2b3a0*/  PLOP3.LUT P0, PT, PT, PT, PT, 0x80, 0x0 ;  /* 0x000000000000781c */ /* 0x000fe20003f0f070 */
[----:B------:R-:W-:-:S12]  /*2b3b0*/  VIADD R11, R18, 0x36800 ;  /* 0x00036800120b7836 */ /* 0x000fd80000000000 */
.L_x_2819:
        /* <DEDUP_REMOVED lines=10> */
[----:B------:R-:W-:-:S04]  /*2b460*/  LOP3.LUT R0, R0, 0xfffffffe, RZ, 0xc0, !PT ;  /* 0xfffffffe00007812 */ /* 0x000fc800078ec0ff */
[----:B------:R-:W-:-:S04]  /*2b470*/  IADD3 R0, R2, -R0, RZ ;  /* 0x8000000002007210 */ /* 0x000fc80007ffe0ff */
[----:B------:R-:W-:Y:S01]  /*2b480*/  SHF.L.U32 R0, R0, 0x1f, RZ ;  /* 0x0000001f00007819 */ /* 0x000fe200000006ff */
[----:B------:R-:W-:Y:S01]  /*2b490*/  NOP ;  /* 0x0000000000007918 */ /* 0x000fe20000000000 */
[----:B------:R4:W-:Y:S01]  /*2b4a0*/  SYNCS.ARRIVE.TRANS64.A1T0 RZ, [R18+URZ+0x36800], RZ ;  /* 0x036800ff12ff79a7 */ /* 0x0009e2000810003f */
[----:B------:R-:W-:Y:S01]  /*2b4b0*/  BSSY B0, `(.L_x_2820) ;  /* 0x0000003000007945 */ /* 0x000fe20003800000 */
[----:B------:R-:W5:Y:S03]  /*2b4c0*/  SYNCS.PHASECHK.TRANS64.TRYWAIT P0, [R18+URZ+0x36820], R0 ;  /* 0x03682000120075a7 */ /* 0x000f66000800017f */
[----:B----45:R-:W-:Y:S05]  /*2b4d0*/  @!P0 BRA `(.L_x_2821) ;  /* 0x0000005800fc8947 */ /* 0x030fea0003800000 */
.L_x_2977:
[----:B------:R-:W-:Y:S05]  /*2b4e0*/  BSYNC B0 ;  /* 0x0000000000007941 */ /* 0x000fea0003800000 */
.L_x_2820:
        /* <DEDUP_REMOVED lines=54> */
.L_x_2828:
[----:B------:R-:W-:Y:S01]  /*2b850*/  IMAD R3, R8, 0x8, R18 ;  /* 0x0000000808037824 */ /* 0x000fe200078e0212 */
[----:B------:R-:W-:Y:S01]  /*2b860*/  SHF.L.U32 R2, R10, 0x1f, RZ ;  /* 0x0000001f0a027819 */ /* 0x000fe200000006ff */
[----:B------:R-:W-:Y:S03]  /*2b870*/  BSSY B3, `(.L_x_2829) ;  /* 0x0000003000037945 */ /* 0x000fe60003800000 */
[----:B------:R-:W1:Y:S02]  /*2b880*/  SYNCS.PHASECHK.TRANS64.TRYWAIT P0, [R3+URZ+0x36840], R2 ;  /* 0x03684002030075a7 */ /* 0x000e64000800017f */
[----:B-1----:R-:W-:Y:S05]  /*2b890*/  @!P0 BRA `(.L_x_2830) ;  /* 0x0000005800208947 */ /* 0x002fea0003800000 */
.L_x_2978:
[----:B------:R-:W-:Y:S05]  /*2b8a0*/  BSYNC B3 ;  /* 0x0000000000037941 */ /* 0x000fea0003800000 */
.L_x_2829:
        /* <DEDUP_REMOVED lines=12> */
.L_x_2832:
[----:B------:R-:W-:Y:S05]  /*2b970*/  BSYNC B3 ;  /* 0x0000000000037941 */ /* 0x000fea0003800000 */
.L_x_2831:
[----:B-1----:R-:W2:Y:S01]  /*2b980*/  LDL R2, [R1+0x18] ;  /* 0x0000180001027983 */ /* 0x002ea20000100800 */
[----:B------:R-:W-:Y:S01]  /*2b990*/  MOV R14, RZ ;  /* 0x000000ff000e7202 */ /* 0x000fe20000000f00 */
[----:B------:R-:W-:Y:S01]  /*2b9a0*/  IMAD R6, R8, 0xa800, R18 ;  /* 0x0000a80008067824 */ /* 0x000fe200078e0212 */
[----:B------:R-:W-:Y:S01]  /*2b9b0*/  UIADD3 UR4, UP0, UR36, 0x370, URZ ;  /* 0x0000037024047890 */ /* 0x000fe2000ff1e03f */
        /* <DEDUP_REMOVED lines=8> */
.L_x_2833:
        /* <DEDUP_REMOVED lines=16> */
.L_x_2834:
        /* <DEDUP_REMOVED lines=12> */
[----:B------:R-:W-:Y:S01]  /*2bc00*/  UMOV UR6, 0x0 ;  /* 0x0000000000067882 */ /* 0x000fe20000000000 */
[----:B------:R-:W-:Y:S01]  /*2bc10*/  IADD3 R5, R6, 0x28400, RZ ;  /* 0x0002840006057810 */ /* 0x000fe20007ffe0ff */
[----:B------:R-:W-:Y:S01]  /*2bc20*/  UMOV UR7, 0x14f00000 ;  /* 0x14f0000000077882 */ /* 0x000fe20000000000 */
[----:B------:R-:W-:-:S15]  /*2bc30*/  R2UR UR10, R15 ;  /* 0x000000000f0a72ca */ /* 0x000fde00000e0000 */
.L_x_2835:
        /* <DEDUP_REMOVED lines=16> */
.L_x_2979:
[----:B------:R-:W-:Y:S05]  /*2bd40*/  BSYNC B3 ;  /* 0x0000000000037941 */ /* 0x000fea0003800000 */
.L_x_2836:
        /* <DEDUP_REMOVED lines=12> */
.L_x_2839:
[----:B------:R-:W-:Y:S05]  /*2be10*/  BSYNC B3 ;  /* 0x0000000000037941 */ /* 0x000fea0003800000 */
.L_x_2838:
        /* <DEDUP_REMOVED lines=13> */
.L_x_2840:
        /* <DEDUP_REMOVED lines=15> */
.L_x_2841:
        /* <DEDUP_REMOVED lines=15> */
.L_x_2842:
        /* <DEDUP_REMOVED lines=12> */
.L_x_2827:
[----:B------:R-:W-:Y:S05]  /*2c190*/  BSYNC B1 ;  /* 0x0000000000017941 */ /* 0x000fea0003800000 */
.L_x_2826:
[----:B0-----:R-:W2:Y:S01]  /*2c1a0*/  LDL.LU R0, [R1+0x48] ;  /* 0x0000480001007983 */ /* 0x001ea20000300800 */
[----:B------:R-:W-:-:S03]  /*2c1b0*/  IMAD.MOV.U32 R19, RZ, RZ, R8 ;  /* 0x000000ffff137224 */ /* 0x000fc600078e0008 */
[----:B------:R0:W-:Y:S02]  /*2c1c0*/  STL [R1+0x14], R10 ;  /* 0x0000140a01007387 */ /* 0x0001e40000100800 */
[----:B0-2---:R-:W-:-:S07]  /*2c1d0*/  IADD3 R0, R0, -0x3, RZ ;  /* 0xfffffffd00007810 */ /* 0x005fce0007ffe0ff */
.L_x_2825:
[----:B------:R-:W-:Y:S05]  /*2c1e0*/  BSYNC B2 ;  /* 0x0000000000027941 */ /* 0x000fea0003800000 */
.L_x_2824:
[----:B------:R-:W-:Y:S01]  /*2c1f0*/  VIADD R9, R9, 0xfffffffe ;  /* 0xfffffffe09097836 */ /* 0x000fe20000000000 */
[----:B------:R-:W-:-:S04]  /*2c200*/  LOP3.LUT R7, RZ, R7, RZ, 0x33, !PT ;  /* 0x00000007ff077212 */ /* 0x000fc800078e33ff */
[----:B------:R-:W-:-:S13]  /*2c210*/  ISETP.NE.AND P0, PT, R9, R7, PT ;  /* 0x000000070900720c */ /* 0x000fda0003f05270 */
[----:B------:R-:W-:Y:S05]  /*2c220*/  @!P0 BRA `(.L_x_2823) ;  /* 0x0000001400c48947 */ /* 0x000fea0003800000 */
[----:B------:R-:W-:-:S07]  /*2c230*/  IMAD.MOV.U32 R9, RZ, RZ, R17 ;  /* 0x000000ffff097224 */ /* 0x000fce00078e0011 */
.L_x_2877:
        /* <DEDUP_REMOVED lines=22> */
[----:B0-----:R-:W-:Y:S01]  /*2c3a0*/  @P0 IMAD.HI.U32 R6, R0, R2, RZ ;  /* 0x0000000200060227 */ /* 0x001fe200078e00ff */
[----:B------:R-:W-:-:S04]  /*2c3b0*/  MOV R2, R0 ;  /* 0x0000000000027202 */ /* 0x000fc80000000f00 */
        /* <DEDUP_REMOVED lines=11> */
.L_x_2845:
[----:B------:R-:W-:Y:S01]  /*2c470*/  IMAD R3, R4, 0x8, R18 ;  /* 0x0000000804037824 */ /* 0x000fe200078e0212 */
[----:B------:R-:W-:Y:S01]  /*2c480*/  SHF.L.U32 R2, R5, 0x1f, RZ ;  /* 0x0000001f05027819 */ /* 0x000fe200000006ff */
[----:B------:R-:W-:Y:S03]  /*2c490*/  BSSY B2, `(.L_x_2846) ;  /* 0x0000003000027945 */ /* 0x000fe60003800000 */
[----:B------:R-:W1:Y:S02]  /*2c4a0*/  SYNCS.PHASECHK.TRANS64.TRYWAIT P0, [R3+URZ+0x36840], R2 ;  /* 0x03684002030075a7 */ /* 0x000e64000800017f */
[----:B-1----:R-:W-:Y:S05]  /*2c4b0*/  @!P0 BRA `(.L_x_2847) ;  /* 0x0000004c00408947 */ /* 0x002fea0003800000 */
.L_x_2980:
[----:B------:R-:W-:Y:S05]  /*2c4c0*/  BSYNC B2 ;  /* 0x0000000000027941 */ /* 0x000fea0003800000 */
.L_x_2846:
        /* <DEDUP_REMOVED lines=12> */
.L_x_2849:
[----:B------:R-:W-:Y:S05]  /*2c590*/  BSYNC B2 ;  /* 0x0000000000027941 */ /* 0x000fea0003800000 */
.L_x_2848:
[----:B-1----:R-:W2:Y:S01]  /*2c5a0*/  LDL R2, [R1+0x18] ;  /* 0x0000180001027983 */ /* 0x002ea20000100800 */
[----:B------:R-:W-:Y:S01]  /*2c5b0*/  IMAD.MOV.U32 R10, RZ, RZ, RZ ;  /* 0x000000ffff0a7224 */ /* 0x000fe200078e00ff */
[----:B------:R-:W-:Y:S01]  /*2c5c0*/  UIADD3 UR4, UP0, UR36, 0x370, URZ ;  /* 0x0000037024047890 */ /* 0x000fe2000ff1e03f */
[----:B------:R-:W-:Y:S01]  /*2c5d0*/  IMAD R7, R4, 0xa800, R18 ;  /* 0x0000a80004077824 */ /* 0x000fe200078e0212 */
[----:B------:R-:W-:Y:S01]  /*2c5e0*/  PLOP3.LUT P0, PT, PT, PT, PT, 0x80, 0x0 ;  /* 0x000000000000781c */ /* 0x000fe20003f0f070 */
[----:B------:R-:W-:Y:S01]  /*2c5f0*/  UMOV UR6, 0x0 ;  /* 0x0000000000067882 */ /* 0x000fe20000000000 */
[----:B------:R-:W-:Y:S01]  /*2c600*/  R2UR UR10, R10 ;  /* 0x000000000a0a72ca */ /* 0x000fe200000e0000 */
[----:B0-----:R-:W-:Y:S01]  /*2c610*/  VIADD R8, R7, 0x21400 ;  /* 0x0002140007087836 */ /* 0x001fe20000000000 */
[----:B------:R-:W-:Y:S01]  /*2c620*/  IADD3 R3, R3, 0x36830, RZ ;  /* 0x0003683003037810 */ /* 0x000fe20007ffe0ff */
[----:B------:R-:W-:Y:S01]  /*2c630*/  UIADD3.X UR5, URZ, UR37, URZ, UP0, !UPT ;  /* 0x000000253f057290 */ /* 0x000fe200087fe43f */
[----:B------:R-:W-:Y:S01]  /*2c640*/  UMOV UR7, 0x14f00000 ;  /* 0x14f0000000077882 */ /* 0x000fe20000000000 */
[----:B--2---:R-:W-:-:S10]  /*2c650*/  IMAD R2, R6, 0x70, R2 ;  /* 0x0000007006027824 */ /* 0x004fd400078e0202 */
.L_x_2850:
        /* <DEDUP_REMOVED lines=16> */
.L_x_2851:
        /* <DEDUP_REMOVED lines=16> */
.L_x_2852:
        /* <DEDUP_REMOVED lines=16> */
.L_x_2981:
[----:B------:R-:W-:Y:S05]  /*2c960*/  BSYNC B2 ;  /* 0x0000000000027941 */ /* 0x000fea0003800000 */
.L_x_2853:
        /* <DEDUP_REMOVED lines=11> */
.L_x_2856:
[----:B------:R-:W-:Y:S05]  /*2ca20*/  BSYNC B2 ;  /* 0x0000000000027941 */ /* 0x000fea0003800000 */
.L_x_2855:
        /* <DEDUP_REMOVED lines=12> */
.L_x_2857:
        /* <DEDUP_REMOVED lines=15> */
.L_x_2858:
        /* <DEDUP_REMOVED lines=15> */
.L_x_2859:
        /* <DEDUP_REMOVED lines=12> */
.L_x_2844:
[----:B------:R-:W-:Y:S05]  /*2cd90*/  BSYNC B1 ;  /* 0x0000000000017941 */ /* 0x000fea0003800000 */
.L_x_2843:
        /* <DEDUP_REMOVED lines=22> */
[----:B-1----:R-:W-:Y:S01]  /*2cf00*/  @P0 IMAD.HI.U32 R7, R6, R2, RZ ;  /* 0x0000000206070227 */ /* 0x002fe200078e00ff */
        /* <DEDUP_REMOVED lines=12> */
.L_x_2862:
[----:B------:R-:W-:Y:S01]  /*2cfd0*/  IMAD R2, R19, 0x8, R18 ;  /* 0x0000000813027824 */ /* 0x000fe200078e0212 */
[----:B------:R-:W-:Y:S01]  /*2cfe0*/  SHF.L.U32 R3, R10, 0x1f, RZ ;  /* 0x0000001f0a037819 */ /* 0x000fe200000006ff */
[----:B------:R-:W-:Y:S03]  /*2cff0*/  BSSY B2, `(.L_x_2863) ;  /* 0x0000003000027945 */ /* 0x000fe60003800000 */
[----:B------:R-:W2:Y:S02]  /*2d000*/  SYNCS.PHASECHK.TRANS64.TRYWAIT P0, [R2+URZ+0x36840], R3 ;  /* 0x03684003020075a7 */ /* 0x000ea4000800017f */
[----:B--2---:R-:W-:Y:S05]  /*2d010*/  @!P0 BRA `(.L_x_2864) ;  /* 0x0000004000908947 */ /* 0x004fea0003800000 */
.L_x_2982:
[----:B------:R-:W-:Y:S05]  /*2d020*/  BSYNC B2 ;  /* 0x0000000000027941 */ /* 0x000fea0003800000 */
.L_x_2863:
        /* <DEDUP_REMOVED lines=12> */
.L_x_2866:
[----:B------:R-:W-:Y:S05]  /*2d0f0*/  BSYNC B2 ;  /* 0x0000000000027941 */ /* 0x000fea0003800000 */
.L_x_2865:
[----:B--2---:R-:W2:Y:S01]  /*2d100*/  LDL R2, [R1+0x18] ;  /* 0x0000180001027983 */ /* 0x004ea20000100800 */
[----:B------:R-:W-:Y:S01]  /*2d110*/  IMAD.MOV.U32 R14, RZ, RZ, RZ ;  /* 0x000000ffff0e7224 */ /* 0x000fe200078e00ff */
[C---:B------:R-:W-:Y:S01]  /*2d120*/  LEA R3, R19.reuse, R11, 0x3 ;  /* 0x0000000b13037211 */ /* 0x040fe200078e18ff */
[----:B------:R-:W-:Y:S01]  /*2d130*/  IMAD R8, R19, 0xa800, R18 ;  /* 0x0000a80013087824 */ /* 0x000fe200078e0212 */
[----:B------:R-:W-:Y:S01]  /*2d140*/  UIADD3 UR4, UP0, UR36, 0x370, URZ ;  /* 0x0000037024047890 */ /* 0x000fe2000ff1e03f */
[----:B------:R-:W-:Y:S01]  /*2d150*/  PLOP3.LUT P0, PT, PT, PT, PT, 0x80, 0x0 ;  /* 0x000000000000781c */ /* 0x000fe20003f0f070 */
[----:B------:R-:W-:Y:S01]  /*2d160*/  UMOV UR6, 0x0 ;  /* 0x0000000000067882 */ /* 0x000fe20000000000 */
[----:B------:R-:W-:Y:S01]  /*2d170*/  R2UR UR10, R14 ;  /* 0x000000000e0a72ca */ /* 0x000fe200000e0000 */
[----:B------:R-:W-:Y:S01]  /*2d180*/  VIADD R3, R3, 0x30 ;  /* 0x0000003003037836 */ /* 0x000fe20000000000 */
[----:B------:R-:W-:Y:S01]  /*2d190*/  UIADD3.X UR5, URZ, UR37, URZ, UP0, !UPT ;  /* 0x000000253f057290 */ /* 0x000fe200087fe43f */
[----:B0-----:R-:W-:Y:S01]  /*2d1a0*/  VIADD R10, R8, 0x21400 ;  /* 0x00021400080a7836 */ /* 0x001fe20000000000 */
[----:B------:R-:W-:Y:S01]  /*2d1b0*/  UMOV UR7, 0x14f00000 ;  /* 0x14f0000000077882 */ /* 0x000fe20000000000 */
[----:B--2---:R-:W-:-:S10]  /*2d1c0*/  IMAD R2, R7, 0x70, R2 ;  /* 0x0000007007027824 */ /* 0x004fd400078e0202 */
.L_x_2867:
        /* <DEDUP_REMOVED lines=16> */
.L_x_2868:
        /* <DEDUP_REMOVED lines=16> */
.L_x_2869:
        /* <DEDUP_REMOVED lines=15> */
.L_x_2983:
[----:B------:R-:W-:Y:S05]  /*2d4c0*/  BSYNC B2 ;  /* 0x0000000000027941 */ /* 0x000fea0003800000 */
.L_x_2870:
        /* <DEDUP_REMOVED lines=11> */
.L_x_2873:
[----:B------:R-:W-:Y:S05]  /*2d580*/  BSYNC B2 ;  /* 0x0000000000027941 */ /* 0x000fea0003800000 */
.L_x_2872:
        /* <DEDUP_REMOVED lines=10> */
[----:B--2---:R-:W-:Y:S01]  /*2d630*/  IMAD R3, R3, 0x70, R5 ;  /* 0x0000007003037824 */ /* 0x004fe200078e0205 */
[----:B------:R-:W-:-:S10]  /*2d640*/  IADD3 R5, R4, 0x400, RZ ;  /* 0x0000040004057810 */ /* 0x000fd40007ffe0ff */
.L_x_2874:
        /* <DEDUP_REMOVED lines=15> */
.L_x_2875:
        /* <DEDUP_REMOVED lines=15> */
.L_x_2876:
        /* <DEDUP_REMOVED lines=12> */
.L_x_2861:
[----:B------:R-:W-:Y:S05]  /*2d8f0*/  BSYNC B1 ;  /* 0x0000000000017941 */ /* 0x000fea0003800000 */
.L_x_2860:
[----:B------:R-:W2:Y:S01]  /*2d900*/  LDL R2, [R1+0x30] ;  /* 0x0000300001027983 */ /* 0x000ea20000100800 */
[----:B------:R-:W-:Y:S01]  /*2d910*/  VIADD R0, R0, 0xfffffffe ;  /* 0xfffffffe00007836 */ /* 0x000fe20000000000 */
[----:B--2---:R-:W-:-:S13]  /*2d920*/  ISETP.GT.AND P0, PT, R6, R2, PT ;  /* 0x000000020600720c */ /* 0x004fda0003f04270 */
[----:B------:R-:W-:Y:S05]  /*2d930*/  @P0 BRA `(.L_x_2877) ;  /* 0xffffffe800400947 */ /* 0x000fea000383ffff */
.L_x_2823:
[----:B------:R-:W-:Y:S05]  /*2d940*/  BSYNC B0 ;  /* 0x0000000000007941 */ /* 0x000fea0003800000 */
.L_x_2822:
        /* <DEDUP_REMOVED lines=18> */
.L_x_2879:
[----:B------:R-:W-:Y:S05]  /*2da70*/  BSYNC B0 ;  /* 0x0000000000007941 */ /* 0x000fea0003800000 */
.L_x_2878:
        /* <DEDUP_REMOVED lines=11> */
.L_x_2984:
[----:B------:R-:W-:Y:S05]  /*2db30*/  BSYNC B1 ;  /* 0x0000000000017941 */ /* 0x000fea0003800000 */
.L_x_2882:
        /* <DEDUP_REMOVED lines=9> */
.L_x_2885:
[----:B------:R-:W-:Y:S05]  /*2dbd0*/  BSYNC B1 ;  /* 0x0000000000017941 */ /* 0x000fea0003800000 */
.L_x_2884:
        /* <DEDUP_REMOVED lines=12> */
.L_x_2886:
        /* <DEDUP_REMOVED lines=15> */
.L_x_2887:
        /* <DEDUP_REMOVED lines=15> */
.L_x_2888:
        /* <DEDUP_REMOVED lines=10> */
.L_x_2881:
[----:B------:R-:W-:Y:S05]  /*2df20*/  BSYNC B0 ;  /* 0x0000000000007941 */ /* 0x000fea0003800000 */
.L_x_2880:
[----:B------:R-:W3:Y:S01]  /*2df30*/  LDL.LU R4, [R1+0x14] ;  /* 0x0000140001047983 */ /* 0x000ee20000300800 */
[----:B------:R-:W-:-:S05]  /*2df40*/  VIADD R19, R19, 0x1 ;  /* 0x0000000113137836 */ /* 0x000fca0000000000 */
[----:B------:R-:W-:-:S04]  /*2df50*/  ISETP.NE.AND P0, PT, R19, 0x2, PT ;  /* 0x000000021300780c */ /* 0x000fc80003f05270 */
[----:B------:R-:W-:Y:S02]  /*2df60*/  SEL R0, RZ, 0x1, P0 ;  /* 0x00000001ff007807 */ /* 0x000fe40000000000 */
[----:B------:R-:W-:Y:S02]  /*2df70*/  SEL R19, R19, RZ, P0 ;  /* 0x000000ff13137207 */ /* 0x000fe40000000000 */
[----:B---3--:R-:W-:-:S05]  /*2df80*/  LOP3.LUT R4, R4, R0, RZ, 0x3c, !PT ;  /* 0x0000000004047212 */ /* 0x008fca00078e3cff */
[----:B------:R3:W-:Y:S02]  /*2df90*/  STL [R1+0x14], R4 ;  /* 0x0000140401007387 */ /* 0x0007e40000100800 */
.L_x_2802:
[----:B------:R-:W-:Y:S05]  /*2dfa0*/  BSYNC B7 ;  /* 0x0000000000077941 */ /* 0x000fea0003800000 */
.L_x_2800:
[----:B0-----:R-:W4:Y:S02]  /*2dfb0*/  LDL R0, [R1+0x20] ;  /* 0x0000200001007983 */ /* 0x001f240000100800 */
[----:B----4-:R-:W-:-:S13]  /*2dfc0*/  LOP3.LUT P0, RZ, R0, 0x2, RZ, 0xc0, !PT ;  /* 0x0000000200ff7812 */ /* 0x010fda000780c0ff */
[----:B------:R-:W-:Y:S05]  /*2dfd0*/  @!P0 BRA `(.L_x_2889) ;  /* 0x00000000002c8947 */ /* 0x000fea0003800000 */
[----:B------:R-:W-:Y:S05]  /*2dfe0*/  WARPSYNC.ALL ;  /* 0x0000000000007948 */ /* 0x000fea0003800000 */
[----:B------:R-:W0:Y:S08]  /*2dff0*/  S2UR UR5, SR_CgaCtaId ;  /* 0x00000000000579c3 */ /* 0x000e300000008800 */
[----:B------:R-:W-:Y:S06]  /*2e000*/  BAR.SYNC.DEFER_BLOCKING 0x5, 0x180 ;  /* 0x0146000000007b1d */ /* 0x000fec0000010000 */
[----:B------:R-:W-:-:S02]  /*2e010*/  UMOV UR4, 0x400 ;  /* 0x0000040000047882 */ /* 0x000fc40000000000 */
[----:B0-----:R-:W-:-:S06]  /*2e020*/  ULEA UR4, UR5, UR4, 0x18 ;  /* 0x0000000405047291 */ /* 0x001fcc000f8ec03f */
[----:B------:R-:W-:-:S05]  /*2e030*/  MOV R18, UR4 ;  /* 0x0000000400127c02 */ /* 0x000fca0008000f00 */
[----:B-123--:R-:W0:Y:S04]  /*2e040*/  LDS.128 R4, [R18+0x368d0] ;  /* 0x0368d00012047984 */ /* 0x00ee280000000c00 */
[----:B0-----:R1:W-:Y:S04]  /*2e050*/  STL.64 [R1], R4 ;  /* 0x0000000401007387 */ /* 0x0013e80000100a00 */
[----:B------:R1:W-:Y:S01]  /*2e060*/  STL.64 [R1+0x8], R6 ;  /* 0x0000080601007387 */ /* 0x0003e20000100a00 */
[----:B------:R-:W-:Y:S06]  /*2e070*/  BAR.ARV 0x4, 0x180 ;  /* 0x0106000000007b1d */ /* 0x000fec0000002000 */
[----:B------:R-:W-:Y:S05]  /*2e080*/  BRA `(.L_x_2890) ;  /* 0x0000001000347947 */ /* 0x000fea0003800000 */
.L_x_2889:
[----:B------:R-:W0:Y:S01]  /*2e090*/  S2R R16, SR_TID.X ;  /* 0x0000000000107919 */ /* 0x000e220000002100 */
[----:B------:R-:W-:Y:S01]  /*2e0a0*/  UMOV UR4, 0xffffffff ;  /* 0xffffffff00047882 */ /* 0x000fe20000000000 */
[----:B0-----:R-:W-:-:S04]  /*2e0b0*/  LOP3.LUT R16, R16, 0x1f, RZ, 0xc0, !PT ;  /* 0x0000001f10107812 */ /* 0x001fc800078ec0ff */
[----:B------:R-:W-:Y:S01]  /*2e0c0*/  ISETP.NE.AND P0, PT, R16, 0x1f, PT ;  /* 0x0000001f1000780c */ /* 0x000fe20003f05270 */
[----:B------:R-:W-:-:S12]  /*2e0d0*/  BRA.DIV UR4, `(.L_x_2891) ;  /* 0x00000032049c7947 */ /* 0x000fd8000b800000 */
[----:B------:R-:W4:Y:S01]  /*2e0e0*/  LDL.LU R2, [R1] ;  /* 0x0000000001027983 */ /* 0x000f220000300800 */
[----:B------:R-:W-:-:S03]  /*2e0f0*/  ULDC UR4, c[0x0][0xc3c] ;  /* 0x00030f0000047ab9 */ /* 0x000fc60000000800 */
[----:B------:R-:W5:Y:S01]  /*2e100*/  LDL R3, [R1+0xc] ;  /* 0x00000c0001037983 */ /* 0x000f620000100800 */
[----:B----4-:R-:W-:Y:S02]  /*2e110*/  IMAD.MOV.U32 R10, RZ, RZ, R2 ;  /* 0x000000ffff0a7224 */ /* 0x010fe400078e0002 */
[----:B-----5:R-:W-:-:S05]  /*2e120*/  IMAD.IADD R0, R3, 0x1, R16 ;  /* 0x0000000103007824 */ /* 0x020fca00078e0210 */
[----:B------:R-:W-:-:S13]  /*2e130*/  ISETP.GE.OR P1, PT, R0, UR4, !P0 ;  /* 0x0000000400007c0c */ /* 0x000fda000c726670 */
[----:B------:R-:W0:Y:S08]  /*2e140*/  @!P1 LDC.64 R2, c[0x0][0xc80] ;  /* 0x00032000ff029b82 */ /* 0x000e300000000a00 */
[----:B-1----:R-:W1:Y:S01]  /*2e150*/  @!P1 LDC.64 R6, c[0x0][0xc78] ;  /* 0x00031e00ff069b82 */ /* 0x002e620000000a00 */
[----:B0-----:R-:W-:-:S05]  /*2e160*/  @!P1 IMAD.WIDE R2, R0, 0x4, R2 ;  /* 0x0000000400029825 */ /* 0x001fca00078e0202 */
[----:B------:R1:W4:Y:S02]  /*2e170*/  @!P1 LDG.E R8, desc[UR60][R2.64] ;  /* 0x0000003c02089981 */ /* 0x000324000c1e1900 */
[----:B-1----:R-:W-:-:S06]  /*2e180*/  @!P1 IMAD.WIDE R2, R0, 0x4, R6 ;  /* 0x0000000400029825 */ /* 0x002fcc00078e0206 */
[----:B------:R-:W5:Y:S01]  /*2e190*/  @!P1 LDG.E R2, desc[UR60][R2.64] ;  /* 0x0000003c02029981 */ /* 0x000f62000c1e1900 */
[----:B------:R-:W-:Y:S01]  /*2e1a0*/  IMAD.MOV.U32 R6, RZ, RZ, RZ ;  /* 0x000000ffff067224 */ /* 0x000fe200078e00ff */
[C---:B------:R-:W-:Y:S01]  /*2e1b0*/  ISETP.GE.U32.AND P2, PT, R16.reuse, 0x2, PT ;  /* 0x000000021000780c */ /* 0x040fe20003f46070 */
[----:B---3--:R-:W-:Y:S01]  /*2e1c0*/  IMAD.MOV.U32 R4, RZ, RZ, RZ ;  /* 0x000000ffff047224 */ /* 0x008fe200078e00ff */
[C---:B------:R-:W-:Y:S01]  /*2e1d0*/  ISETP.GE.U32.AND P3, PT, R16.reuse, 0x4, PT ;  /* 0x000000041000780c */ /* 0x040fe20003f66070 */
[----:B--2---:R-:W-:Y:S01]  /*2e1e0*/  SHFL.IDX PT, R5, R10, RZ, 0x1f ;  /* 0x00001fff0a057589 */ /* 0x004fe200000e0000 */
[C---:B------:R-:W-:Y:S02]  /*2e1f0*/  ISETP.GE.U32.AND P4, PT, R16.reuse, 0x8, PT ;  /* 0x000000081000780c */ /* 0x040fe40003f86070 */
[----:B------:R-:W-:Y:S01]  /*2e200*/  ISETP.GE.U32.AND P5, PT, R16, 0x10, PT ;  /* 0x000000101000780c */ /* 0x000fe20003fa6070 */
[----:B------:R-:W-:Y:S01]  /*2e210*/  SHFL.IDX PT, R0, R10, 0x1, 0x1f ;  /* 0x00201f000a007f89 */ /* 0x000fe200000e0000 */
[----:B----4-:R-:W-:Y:S01]  /*2e220*/  @!P1 IMAD.MOV.U32 R4, RZ, RZ, R8 ;  /* 0x000000ffff049224 */ /* 0x010fe200078e0008 */
[----:B------:R-:W-:-:S02]  /*2e230*/  MOV R8, RZ ;  /* 0x000000ff00087202 */ /* 0x000fc40000000f00 */
[----:B-----5:R-:W-:Y:S02]  /*2e240*/  @!P1 MOV R6, R2 ;  /* 0x0000000200069202 */ /* 0x020fe40000000f00 */
        /* <DEDUP_REMOVED lines=18> */
.L_x_2994:
[----:B------:R-:W-:Y:S02]  /*2e370*/  ULDC UR4, c[0x0][0xc38] ;  /* 0x00030e0000047ab9 */ /* 0x000fe40000000800 */
[----:B------:R-:W-:-:S04]  /*2e380*/  IMAD.U32 R2, RZ, RZ, UR4 ;  /* 0x00000004ff027e24 */ /* 0x000fc8000f8e00ff */
[----:B-1----:R-:W-:-:S04]  /*2e390*/  IMAD R9, R9, R2, RZ ;  /* 0x0000000209097224 */ /* 0x002fc800078e02ff */
[----:B------:R-:W-:-:S05]  /*2e3a0*/  IMAD.IADD R0, R0, 0x1, R9 ;  /* 0x0000000100007824 */ /* 0x000fca00078e0209 */
[----:B------:R-:W-:-:S13]  /*2e3b0*/  ISETP.GT.AND P6, PT, R0, R5, PT ;  /* 0x000000050000720c */ /* 0x000fda0003fc4270 */
[----:B------:R-:W-:Y:S05]  /*2e3c0*/  @P6 BRA `(.L_x_2892) ;  /* 0x0000000000ac6947 */ /* 0x000fea0003800000 */
.L_x_2895:
        /* <DEDUP_REMOVED lines=15> */
[----:B-1----:R-:W-:Y:S01]  /*2e4c0*/  @!P6 IMAD.WIDE R2, R6, 0x4, R2 ;  /* 0x000000040602e825 */ /* 0x002fe200078e0202 */
[----:B------:R-:W-:-:S06]  /*2e4d0*/  MOV R6, RZ ;  /* 0x000000ff00067202 */ /* 0x000fcc0000000f00 */
        /* <DEDUP_REMOVED lines=20> */
.L_x_3002:
[----:B------:R-:W-:Y:S02]  /*2e620*/  ULDC UR4, c[0x0][0xc38] ;  /* 0x00030e0000047ab9 */ /* 0x000fe40000000800 */
[----:B------:R-:W-:-:S05]  /*2e630*/  MOV R2, UR4 ;  /* 0x0000000400027c02 */ /* 0x000fca0008000f00 */
[----:B-1----:R-:W-:-:S04]  /*2e640*/  IMAD R9, R9, R2, RZ ;  /* 0x0000000209097224 */ /* 0x002fc800078e02ff */
[----:B------:R-:W-:-:S05]  /*2e650*/  IMAD.IADD R0, R9, 0x1, R0 ;  /* 0x0000000109007824 */ /* 0x000fca00078e0200 */
[----:B------:R-:W-:-:S13]  /*2e660*/  ISETP.GT.AND P6, PT, R0, R5, PT ;  /* 0x000000050000720c */ /* 0x000fda0003fc4270 */
[----:B------:R-:W-:Y:S05]  /*2e670*/  @!P6 BRA `(.L_x_2895) ;  /* 0xfffffffc0054e947 */ /* 0x000fea000383ffff */
.L_x_2892:
        /* <DEDUP_REMOVED lines=12> */
.L_x_3007:
[----:B------:R-:W-:-:S13]  /*2e740*/  ISETP.NE.AND P0, PT, R0, RZ, PT ;  /* 0x000000ff0000720c */ /* 0x000fda0003f05270 */
[----:B------:R-:W-:Y:S05]  /*2e750*/  @!P0 BRA `(.L_x_2897) ;  /* 0x0000000000148947 */ /* 0x000fea0003800000 */
[----:B------:R-:W-:Y:S01]  /*2e760*/  UMOV UR4, 0xffffffff ;  /* 0xffffffff00047882 */ /* 0x000fe20000000000 */
[----:B-1----:R-:W-:Y:S02]  /*2e770*/  VIADD R3, R3, 0xffffffff ;  /* 0xffffffff03037836 */ /* 0x002fe40000000000 */
[----:B------:R-:W-:Y:S05]  /*2e780*/  BRA.DIV UR4, `(.L_x_2898) ;  /* 0x0000003604907947 */ /* 0x000fea000b800000 */
[----:B------:R1:W2:Y:S02]  /*2e790*/  SHFL.IDX PT, R3, R7, R3, 0x1f ;  /* 0x00001f0307037589 */ /* 0x0002a400000e0000 */
.L_x_3010:
[----:B--2---:R-:W-:-:S07]  /*2e7a0*/  IMAD.MOV.U32 R8, RZ, RZ, R3 ;  /* 0x000000ffff087224 */ /* 0x004fce00078e0003 */
.L_x_2897:
[----:B------:R-:W-:Y:S01]  /*2e7b0*/  ISETP.NE.AND P0, PT, R6, 0x1, PT ;  /* 0x000000010600780c */ /* 0x000fe20003f05270 */
[----:B------:R-:W-:-:S05]  /*2e7c0*/  IMAD R0, R8, R2, R9 ;  /* 0x0000000208007224 */ /* 0x000fca00078e0209 */
[----:B------:R2:W-:Y:S02]  /*2e7d0*/  STL [R1], R0 ;  /* 0x0000000001007387 */ /* 0x0005e40000100800 */
[----:B--2---:R-:W-:-:S05]  /*2e7e0*/  IADD3 R0, R5, -R0, RZ ;  /* 0x8000000005007210 */ /* 0x004fca0007ffe0ff */
        /* <DEDUP_REMOVED lines=24> */
[----:B-1----:R-:W-:-:S06]  /*2e970*/  IADD3 R2, R2, 0xffffffe, RZ ;  /* 0x0ffffffe02027810 */ /* 0x002fcc0007ffe0ff */
[----:B------:R-:W1:Y:S02]  /*2e980*/  F2I.FTZ.U32.TRUNC.NTZ R3, R2 ;  /* 0x0000000200037305 */ /* 0x000e64000021f000 */
[----:B-1----:R-:W-:-:S04]  /*2e990*/  IMAD.MOV R2, RZ, RZ, -R3 ;  /* 0x000000ffff027224 */ /* 0x002fc800078e0a03 */
        /* <DEDUP_REMOVED lines=8> */
[----:B------:R-:W-:Y:S02]  /*2ea20*/  @!P2 IADD3 R3, -R3, RZ, RZ ;  /* 0x000000ff0303a210 */ /* 0x000fe40007ffe1ff */
        /* <DEDUP_REMOVED lines=14> */
[----:B------:R-:W-:Y:S02]  /*2eb10*/  @!P2 IADD3 R7, -R7, RZ, RZ ;  /* 0x000000ff0707a210 */ /* 0x000fe40007ffe1ff */
[----:B------:R-:W-:-:S05]  /*2eb20*/  @!P1 LOP3.LUT R7, RZ, R6, RZ, 0x33, !PT ;  /* 0x00000006ff079212 */ /* 0x000fca00078e33ff */
[----:B------:R-:W-:-:S04]  /*2eb30*/  IMAD.MOV R2, RZ, RZ, -R7 ;  /* 0x000000ffff027224 */ /* 0x000fc800078e0a07 */
[C---:B------:R-:W-:Y:S02]  /*2eb40*/  IMAD R2, R6.reuse, R2, R3 ;  /* 0x0000000206027224 */ /* 0x040fe400078e0203 */
[----:B------:R-:W-:-:S04]  /*2eb50*/  IMAD R6, R6, 0x1000000, R7 ;  /* 0x0100000006067824 */ /* 0x000fc800078e0207 */
[----:B------:R-:W-:-:S05]  /*2eb60*/  IMAD R2, R2, 0x10000, R6 ;  /* 0x0001000002027824 */ /* 0x000fca00078e0206 */
[----:B------:R0:W-:Y:S01]  /*2eb70*/  STL [R1+0x8], R2 ;  /* 0x0000080201007387 */ /* 0x0001e20000100800 */
[----:B------:R-:W-:Y:S05]  /*2eb80*/  BRA `(.L_x_2900) ;  /* 0x0000000000fc7947 */ /* 0x000fea0003800000 */
.L_x_2899:
        /* <DEDUP_REMOVED lines=11> */
[----:B------:R-:W-:Y:S01]  /*2ec40*/  IMAD R9, R6, R8, RZ ;  /* 0x0000000806097224 */ /* 0x000fe200078e02ff */
[----:B------:R-:W-:-:S05]  /*2ec50*/  MOV R6, RZ ;  /* 0x000000ff00067202 */ /* 0x000fca0000000f00 */
        /* <DEDUP_REMOVED lines=17> */
[----:B------:R-:W-:-:S03]  /*2ed70*/  IMAD.MOV R6, RZ, RZ, -R6 ;  /* 0x000000ffff067224 */ /* 0x000fc600078e0a06 */
[----:B------:R-:W-:Y:S01]  /*2ed80*/  IADD3 R8, -R7, RZ, RZ ;  /* 0x000000ff07087210 */ /* 0x000fe20007ffe1ff */
        /* <DEDUP_REMOVED lines=17> */
[-C--:B------:R-:W-:Y:S01]  /*2eea0*/  @!P1 IADD3 R0, R0, -R9.reuse, RZ ;  /* 0x8000000900009210 */ /* 0x080fe20007ffe0ff */
[----:B------:R-:W-:Y:S01]  /*2eeb0*/  @!P1 VIADD R2, R2, 0x1 ;  /* 0x0000000102029836 */ /* 0x000fe20000000000 */
        /* <DEDUP_REMOVED lines=12> */
.L_x_2900:
[----:B------:R-:W-:-:S04]  /*2ef80*/  LOP3.LUT R0, RZ, R0, RZ, 0x33, !PT ;  /* 0x00000000ff007212 */ /* 0x000fc800078e33ff */
[----:B------:R-:W-:-:S05]  /*2ef90*/  IADD3 R0, R4, R0, RZ ;  /* 0x0000000004007210 */ /* 0x000fca0007ffe0ff */
[----:B------:R2:W-:Y:S01]  /*2efa0*/  STL [R1+0x4], R0 ;  /* 0x0000040001007387 */ /* 0x0005e20000100800 */
[----:B------:R-:W-:Y:S05]  /*2efb0*/  BRA `(.L_x_2901) ;  /* 0x0000000000287947 */ /* 0x000fea0003800000 */
.L_x_2893:
        /* <DEDUP_REMOVED lines=10> */
.L_x_2901:
[----:B01----:R-:W3:Y:S04]  /*2f060*/  LDL R2, [R1+0xc] ;  /* 0x00000c0001027983 */ /* 0x003ee80000100800 */
        /* <DEDUP_REMOVED lines=15> */
.L_x_2890:
[----:B------:R-:W2:Y:S01]  /*2f160*/  LDL R0, [R1+0xc] ;  /* 0x00000c0001007983 */ /* 0x000ea20000100800 */
[----:B------:R-:W-:Y:S02]  /*2f170*/  ULDC UR4, c[0x0][0xc3c] ;  /* 0x00030f0000047ab9 */ /* 0x000fe40000000800 */
[----:B--2---:R-:W-:-:S13]  /*2f180*/  ISETP.GE.AND P0, PT, R0, UR4, PT ;  /* 0x0000000400007c0c */ /* 0x004fda000bf06270 */
[----:B------:R-:W-:Y:S05]  /*2f190*/  @!P0 BRA `(.L_x_2902) ;  /* 0xffffff8400848947 */ /* 0x000fea000383ffff */
[----:B------:R-:W-:Y:S05]  /*2f1a0*/  BSYNC B8 ;  /* 0x0000000000087941 */ /* 0x000fea0003800000 */
.L_x_2752:
[----:B--2---:R-:W2:Y:S01]  /*2f1b0*/  LDL.LU R0, [R1+0x64] ;  /* 0x0000640001007983 */ /* 0x004ea20000300800 */
[----:B------:R-:W-:Y:S01]  /*2f1c0*/  BSSY B0, `(.L_x_2903) ;  /* 0x000000b000007945 */ /* 0x000fe20003800000 */
[----:B01----:R-:W0:Y:S01]  /*2f1d0*/  S2R R5, SR_CgaCtaId ;  /* 0x0000000000057919 */ /* 0x003e220000008800 */
[----:B--2---:R-:W-:-:S04]  /*2f1e0*/  IADD3 R0, R0, 0x1, RZ ;  /* 0x0000000100007810 */ /* 0x004fc80007ffe0ff */
        /* <DEDUP_REMOVED lines=8> */
.L_x_3011:
[----:B------:R-:W-:Y:S05]  /*2f270*/  BSYNC B0 ;  /* 0x0000000000007941 */ /* 0x000fea0003800000 */
.L_x_2903:
[----:B------:R-:W-:-:S03]  /*2f280*/  UMOV UR4, 0xffffffff ;  /* 0xffffffff00047882 */ /* 0x000fc60000000000 */
[----:B------:R-:W-:Y:S05]  /*2f290*/  BRA.DIV UR4, `(.L_x_2905) ;  /* 0x0000002e040c7947 */ /* 0x000fea000b800000 */
[----:B------:R-:W1:Y:S02]  /*2f2a0*/  S2R R2, SR_TID.X ;  /* 0x0000000000027919 */ /* 0x000e640000002100 */
[----:B-1----:R-:W-:-:S04]  /*2f2b0*/  SHF.R.U32.HI R2, RZ, 0x5, R2 ;  /* 0x00000005ff027819 */ /* 0x002fc80000011602 */
[----:B------:R-:W-:-:S05]  /*2f2c0*/  LOP3.LUT R2, R2, 0x3, RZ, 0xc0, !PT ;  /* 0x0000000302027812 */ /* 0x000fca00078ec0ff */
[----:B------:R1:W2:Y:S02]  /*2f2d0*/  SHFL.IDX PT, R14, R2, RZ, 0x1f ;  /* 0x00001fff020e7589 */ /* 0x0002a400000e0000 */
.L_x_3014:
[----:B--2---:R-:W-:-:S13]  /*2f2e0*/  ISETP.NE.AND P0, PT, R14, RZ, PT ;  /* 0x000000ff0e00720c */ /* 0x004fda0003f05270 */
[----:B------:R-:W-:Y:S05]  /*2f2f0*/  @P0 BRA `(.L_x_2511) ;  /* 0x0000000000940947 */ /* 0x000fea0003800000 */
[----:B------:R-:W-:-:S03]  /*2f300*/  UMOV UR4, 0xffffffff ;  /* 0xffffffff00047882 */ /* 0x000fc60000000000 */
[----:B------:R-:W-:Y:S05]  /*2f310*/  BRA.DIV UR4, `(.L_x_2906) ;  /* 0x0000002e04207947 */ /* 0x000fea000b800000 */
[----:B------:R-:W-:-:S13]  /*2f320*/  ELECT P6, URZ, PT ;  /* 0x00000000003f782f */ /* 0x000fda00038c0000 */
.L_x_3017:
        /* <DEDUP_REMOVED lines=8> */
.L_x_2907:
        /* <DEDUP_REMOVED lines=8> */
[----:B------:R-:W-:Y:S02]  /*2f430*/  LOP3.LUT R4, R7, R4, RZ, 0x3c, !PT ;  /* 0x0000000407047212 */ /* 0x000fe400078e3cff */
[----:B------:R-:W0:Y:S01]  /*2f440*/  SYNCS.PHASECHK.TRANS64.TRYWAIT P0, [R6+URZ], R5 ;  /* 0x00000005060075a7 */ /* 0x000e22000800017f */
[----:B------:R-:W-:Y:S02]  /*2f450*/  LEA R7, R3, R2, 0x3 ;  /* 0x0000000203077211 */ /* 0x000fe400078e18ff */
[----:B------:R-:W-:Y:S01]  /*2f460*/  SHF.L.U32 R2, R4, 0x1f, RZ ;  /* 0x0000001f04027819 */ /* 0x000fe200000006ff */
[----:B0-----:R-:W-:Y:S06]  /*2f470*/  @!P0 BRA `(.L_x_2908) ;  /* 0x0000002800e88947 */ /* 0x001fec0003800000 */
.L_x_3018:
[----:B------:R-:W1:Y:S02]  /*2f480*/  SYNCS.PHASECHK.TRANS64.TRYWAIT P0, [R7+URZ], R2 ;  /* 0x00000002070075a7 */ /* 0x000e64000800017f */
[----:B-1----:R-:W-:Y:S05]  /*2f490*/  @!P0 BRA `(.L_x_2909) ;  /* 0x0000002800f48947 */ /* 0x002fea0003800000 */
.L_x_3019:
[----:B------:R-:W-:Y:S05]  /*2f4a0*/  @!P2 BRA `(.L_x_2910) ;  /* 0x000000000004a947 */ /* 0x000fea0003800000 */
[----:B------:R-:W-:Y:S01]  /*2f4b0*/  BPT.TRAP 0x1 ;  /* 0x000000040000795c */ /* 0x000fe20000300000 */
.L_x_2910:
[----:B------:R-:W-:-:S04]  /*2f4c0*/  VIADD R0, R0, 0x36860 ;  /* 0x0003686000007836 */ /* 0x000fc80000000000 */
[----:B------:R-:W-:-:S04]  /*2f4d0*/  IMAD R4, R19, 0x8, R0 ;  /* 0x0000000813047824 */ /* 0x000fc800078e0200 */
[----:B------:R-:W2:Y:S02]  /*2f4e0*/  SYNCS.PHASECHK.TRANS64.TRYWAIT P0, [R4+URZ], R5 ;  /* 0x00000005040075a7 */ /* 0x000ea4000800017f */
[----:B--2---:R-:W-:Y:S05]  /*2f4f0*/  @!P0 BRA `(.L_x_2911) ;  /* 0x0000002800f08947 */ /* 0x004fea0003800000 */
.L_x_3020:
[----:B------:R-:W-:-:S07]  /*2f500*/  IMAD R3, R3, 0x8, R0 ;  /* 0x0000000803037824 */ /* 0x000fce00078e0200 */
.L_x_2912:
[----:B---3--:R3:W4:Y:S02]  /*2f510*/  SYNCS.PHASECHK.TRANS64.TRYWAIT P0, [R3+URZ], R2 ;  /* 0x00000002030075a7 */ /* 0x008724000800017f */
[----:B----4-:R-:W-:Y:S05]  /*2f520*/  @!P0 NANOSLEEP.SYNCS 0x989680 ;  /* 0x009896800000895d */ /* 0x010fea0003900000 */
[----:B------:R-:W4:Y:S02]  /*2f530*/  @!P0 SYNCS.PHASECHK.TRANS64 P0, [R3+URZ], R2 ;  /* 0x00000002030085a7 */ /* 0x000f24000800007f */
[----:B----4-:R-:W-:Y:S05]  /*2f540*/  @!P0 BRA `(.L_x_2912) ;  /* 0xfffffffc00f08947 */ /* 0x010fea000383ffff */
.L_x_2511:
[----:B------:R-:W-:Y:S05]  /*2f550*/  BSYNC B9 ;  /* 0x0000000000097941 */ /* 0x000fea0003800000 */
.L_x_2508:
[----:B------:R-:W-:Y:S05]  /*2f560*/  EXIT ;  /* 0x000000000000794d */ /* 0x000fea0003800000 */
.L_x_2531:
[----:B0-----:R0:W1:Y:S02]  /*2f570*/  SYNCS.PHASECHK.TRANS64.TRYWAIT P5, [R96+URZ+0x36890], R97 ;  /* 0x03689061600075a7 */ /* 0x00106400080a017f */
[----:B-1----:R-:W-:Y:S05]  /*2f580*/  @!P5 NANOSLEEP.SYNCS 0x989680 ;  /* 0x009896800000d95d */ /* 0x002fea0003900000 */
[----:B------:R-:W1:Y:S02]  /*2f590*/  @!P5 SYNCS.PHASECHK.TRANS64 P5, [R96+URZ+0x36890], R97 ;  /* 0x036890616000d5a7 */ /* 0x000e6400080a007f */
[----:B-1----:R-:W-:Y:S05]  /*2f5a0*/  @!P5 BRA `(.L_x_2531) ;  /* 0xfffffffc00f0d947 */ /* 0x002fea000383ffff */
[----:B------:R-:W-:Y:S05]  /*2f5b0*/  BRA `(.L_x_2913) ;  /* 0xfffffd4400287947 */ /* 0x000fea000383ffff */
.L_x_2585:
[----:B-1----:R1:W3:Y:S02]  /*2f5c0*/  SYNCS.PHASECHK.TRANS64.TRYWAIT P5, [R96+URZ+0x36890], R97 ;  /* 0x03689061600075a7 */ /* 0x0022e400080a017f */
[----:B---3--:R-:W-:Y:S05]  /*2f5d0*/  @!P5 NANOSLEEP.SYNCS 0x989680 ;  /* 0x009896800000d95d */ /* 0x008fea0003900000 */
[----:B------:R-:W3:Y:S02]  /*2f5e0*/  @!P5 SYNCS.PHASECHK.TRANS64 P5, [R96+URZ+0x36890], R97 ;  /* 0x036890616000d5a7 */ /* 0x000ee400080a007f */
[----:B---3--:R-:W-:Y:S05]  /*2f5f0*/  @!P5 BRA `(.L_x_2585) ;  /* 0xfffffffc00f0d947 */ /* 0x008fea000383ffff */
[----:B------:R-:W-:Y:S05]  /*2f600*/  BRA `(.L_x_2914) ;  /* 0xfffffd7800047947 */ /* 0x000fea000383ffff */
.L_x_2610:
[----:B-1----:R1:W2:Y:S02]  /*2f610*/  SYNCS.PHASECHK.TRANS64.TRYWAIT P3, [R96+URZ+0x36890], R97 ;  /* 0x03689061600075a7 */ /* 0x0022a4000806017f */
[----:B--2---:R-:W-:Y:S05]  /*2f620*/  @!P3 NANOSLEEP.SYNCS 0x989680 ;  /* 0x009896800000b95d */ /* 0x004fea0003900000 */
[----:B------:R-:W2:Y:S02]  /*2f630*/  @!P3 SYNCS.PHASECHK.TRANS64 P3, [R96+URZ+0x36890], R97 ;  /* 0x036890616000b5a7 */ /* 0x000ea4000806007f */
[----:B--2---:R-:W-:Y:S05]  /*2f640*/  @!P3 BRA `(.L_x_2610) ;  /* 0xfffffffc00f0b947 */ /* 0x004fea000383ffff */
[----:B------:R-:W-:Y:S05]  /*2f650*/  BRA `(.L_x_2915) ;  /* 0xfffffda800187947 */ /* 0x000fea000383ffff */
.L_x_2616:
[----:B0-----:R0:W1:Y:S02]  /*2f660*/  SYNCS.PHASECHK.TRANS64.TRYWAIT P2, [R96+URZ+0x368b0], R97 ;  /* 0x0368b061600075a7 */ /* 0x001064000804017f */
[----:B-1----:R-:W-:Y:S05]  /*2f670*/  @!P2 NANOSLEEP.SYNCS 0x989680 ;  /* 0x009896800000a95d */ /* 0x002fea0003900000 */
[----:B------:R-:W1:Y:S02]  /*2f680*/  @!P2 SYNCS.PHASECHK.TRANS64 P2, [R96+URZ+0x368b0], R97 ;  /* 0x0368b0616000a5a7 */ /* 0x000e64000804007f */
[----:B-1----:R-:W-:Y:S05]  /*2f690*/  @!P2 BRA `(.L_x_2616) ;  /* 0xfffffffc00f0a947 */ /* 0x002fea000383ffff */
[----:B------:R-:W-:Y:S05]  /*2f6a0*/  BRA `(.L_x_2916) ;  /* 0xfffffdac00307947 */ /* 0x000fea000383ffff */
.L_x_2636:
[----:B------:R-:W-:Y:S01]  /*2f6b0*/  BSSY B1, `(.L_x_2917) ;  /* 0x0000008000017945 */ /* 0x000fe20003800000 */
[----:B------:R-:W-:Y:S01]  /*2f6c0*/  IMAD.MOV.U32 R13, RZ, RZ, R0 ;  /* 0x000000ffff0d7224 */ /* 0x000fe200078e0000 */
[----:B------:R-:W-:Y:S01]  /*2f6d0*/  MOV R11, 0x1c1f ;  /* 0x00001c1f000b7802 */ /* 0x000fe20000000f00 */
[----:B------:R-:W-:Y:S02]  /*2f6e0*/  IMAD.MOV.U32 R12, RZ, RZ, RZ ;  /* 0x000000ffff0c7224 */ /* 0x000fe400078e00ff */
[----:B------:R-:W-:-:S07]  /*2f6f0*/  IMAD.MOV.U32 R15, RZ, RZ, -0x1 ;  /* 0xffffffffff0f7424 */ /* 0x000fce00078e00ff */
[----:B------:R-:W-:Y:S05]  /*2f700*/  WARPSYNC.COLLECTIVE R15, `(.L_x_2918) ;  /* 0x000000000f087348 */ /* 0x000fea0003c00000 */
[----:B------:R0:W1:Y:S02]  /*2f710*/  SHFL.IDX P6, R14, R13, R12, R11 ;  /* 0x0000000c0d0e7389 */ /* 0x00006400000c000b */
[----:B01----:R-:W-:Y:S01]  /*2f720*/  ENDCOLLECTIVE ;  /* 0x000000000000791b */ /* 0x003fe20003800000 */
.L_x_2918:
[----:B------:R-:W-:Y:S05]  /*2f730*/  BSYNC B1 ;  /* 0x0000000000017941 */ /* 0x000fea0003800000 */
.L_x_2917:
        /* <DEDUP_REMOVED lines=8> */
.L_x_2919:
[----:B------:R-:W-:Y:S02]  /*2f7c0*/  IMAD.MOV.U32 R13, RZ, RZ, R63 ;  /* 0x000000ffff0d7224 */ /* 0x000fe400078e003f */
[----:B------:R-:W-:-:S07]  /*2f7d0*/  IMAD.MOV.U32 R6, RZ, RZ, R14 ;  /* 0x000000ffff067224 */ /* 0x000fce00078e000e */
[----:B------:R-:W-:Y:S05]  /*2f7e0*/  WARPSYNC.COLLECTIVE R15, `(.L_x_2920) ;  /* 0x000000000f087348 */ /* 0x000fea0003c00000 */
[----:B------:R0:W1:Y:S02]  /*2f7f0*/  SHFL.IDX P6, R14, R13, R12, R11 ;  /* 0x0000000c0d0e7389 */ /* 0x00006400000c000b */
[----:B01----:R-:W-:Y:S01]  /*2f800*/  ENDCOLLECTIVE ;  /* 0x000000000000791b */ /* 0x003fe20003800000 */
.L_x_2920:
[----:B------:R-:W-:Y:S02]  /*2f810*/  IMAD.MOV.U32 R13, RZ, RZ, R3 ;  /* 0x000000ffff0d7224 */ /* 0x000fe400078e0003 */
[----:B------:R-:W-:-:S07]  /*2f820*/  IMAD.MOV.U32 R7, RZ, RZ, R14 ;  /* 0x000000ffff077224 */ /* 0x000fce00078e000e */
[----:B------:R-:W-:Y:S05]  /*2f830*/  WARPSYNC.COLLECTIVE R15, `(.L_x_2921) ;  /* 0x000000000f087348 */ /* 0x000fea0003c00000 */
[----:B------:R0:W1:Y:S02]  /*2f840*/  SHFL.IDX P6, R14, R13, R12, R11 ;  /* 0x0000000c0d0e7389 */ /* 0x00006400000c000b */
[----:B01----:R-:W-:Y:S01]  /*2f850*/  ENDCOLLECTIVE ;  /* 0x000000000000791b */ /* 0x003fe20003800000 */
.L_x_2921:
[----:B------:R-:W-:Y:S05]  /*2f860*/  BRA `(.L_x_2922) ;  /* 0xfffffdbc00f47947 */ /* 0x000fea000383ffff */
.L_x_2639:
[----:B------:R-:W-:Y:S01]  /*2f870*/  BSSY B1, `(.L_x_2923) ;  /* 0x0000008000017945 */ /* 0x000fe20003800000 */
[----:B------:R-:W-:Y:S01]  /*2f880*/  IMAD.MOV.U32 R13, RZ, RZ, R0 ;  /* 0x000000ffff0d7224 */ /* 0x000fe200078e0000 */
[----:B------:R-:W-:Y:S01]  /*2f890*/  MOV R12, 0x1 ;  /* 0x00000001000c7802 */ /* 0x000fe20000000f00 */
[----:B------:R-:W-:Y:S02]  /*2f8a0*/  IMAD.MOV.U32 R11, RZ, RZ, 0x1c1f ;  /* 0x00001c1fff0b7424 */ /* 0x000fe400078e00ff */
[----:B------:R-:W-:-:S07]  /*2f8b0*/  IMAD.MOV.U32 R15, RZ, RZ, -0x1 ;  /* 0xffffffffff0f7424 */ /* 0x000fce00078e00ff */
[----:B0---4-:R-:W-:Y:S05]  /*2f8c0*/  WARPSYNC.COLLECTIVE R15, `(.L_x_2924) ;  /* 0x000000000f087348 */ /* 0x011fea0003c00000 */
[----:B----4-:R1:W2:Y:S02]  /*2f8d0*/  SHFL.IDX P6, R14, R13, R12, R11 ;  /* 0x0000000c0d0e7389 */ /* 0x0102a400000c000b */
[----:B012---:R-:W-:Y:S01]  /*2f8e0*/  ENDCOLLECTIVE ;  /* 0x000000000000791b */ /* 0x007fe20003800000 */
.L_x_2924:
[----:B------:R-:W-:Y:S05]  /*2f8f0*/  BSYNC B1 ;  /* 0x0000000000017941 */ /* 0x000fea0003800000 */
.L_x_2923:
[----:B------:R-:W-:Y:S01]  /*2f900*/  IMAD.MOV.U32 R13, RZ, RZ, R4 ;  /* 0x000000ffff0d7224 */ /* 0x000fe200078e0004 */
[----:B------:R-:W-:Y:S01]  /*2f910*/  MOV R11, 0x1c1f ;  /* 0x00001c1f000b7802 */ /* 0x000fe20000000f00 */
[----:B------:R-:W-:Y:S02]  /*2f920*/  IMAD.MOV.U32 R12, RZ, RZ, 0x1 ;  /* 0x00000001ff0c7424 */ /* 0x000fe400078e00ff */
[----:B------:R-:W-:Y:S02]  /*2f930*/  IMAD.MOV.U32 R15, RZ, RZ, -0x1 ;  /* 0xffffffffff0f7424 */ /* 0x000fe400078e00ff */
[----:B------:R-:W-:-:S07]  /*2f940*/  IMAD.MOV.U32 R0, RZ, RZ, R14 ;  /* 0x000000ffff007224 */ /* 0x000fce00078e000e */
[----:B------:R-:W-:Y:S05]  /*2f950*/  WARPSYNC.COLLECTIVE R15, `(.L_x_2925) ;  /* 0x000000000f087348 */ /* 0x000fea0003c00000 */
[----:B------:R0:W1:Y:S02]  /*2f960*/  SHFL.IDX P6, R14, R13, R12, R11 ;  /* 0x0000000c0d0e7389 */ /* 0x00006400000c000b */
[----:B01----:R-:W-:Y:S01]  /*2f970*/  ENDCOLLECTIVE ;  /* 0x000000000000791b */ /* 0x003fe20003800000 */
.L_x_2925:
[----:B------:R-:W-:Y:S02]  /*2f980*/  IMAD.MOV.U32 R13, RZ, RZ, R63 ;  /* 0x000000ffff0d7224 */ /* 0x000fe400078e003f */
[----:B------:R-:W-:-:S07]  /*2f990*/  IMAD.MOV.U32 R65, RZ, RZ, R14 ;  /* 0x000000ffff417224 */ /* 0x000fce00078e000e */
[----:B------:R-:W-:Y:S05]  /*2f9a0*/  WARPSYNC.COLLECTIVE R15, `(.L_x_2926) ;  /* 0x000000000f087348 */ /* 0x000fea0003c00000 */
[----:B------:R0:W1:Y:S02]  /*2f9b0*/  SHFL.IDX P6, R14, R13, R12, R11 ;  /* 0x0000000c0d0e7389 */ /* 0x00006400000c000b */
[----:B01----:R-:W-:Y:S01]  /*2f9c0*/  ENDCOLLECTIVE ;  /* 0x000000000000791b */ /* 0x003fe20003800000 */
.L_x_2926:
[----:B------:R-:W-:Y:S02]  /*2f9d0*/  IMAD.MOV.U32 R13, RZ, RZ, R3 ;  /* 0x000000ffff0d7224 */ /* 0x000fe400078e0003 */
[----:B------:R-:W-:-:S07]  /*2f9e0*/  IMAD.MOV.U32 R63, RZ, RZ, R14 ;  /* 0x000000ffff3f7224 */ /* 0x000fce00078e000e */
[----:B------:R-:W-:Y:S05]  /*2f9f0*/  WARPSYNC.COLLECTIVE R15, `(.L_x_2927) ;  /* 0x000000000f087348 */ /* 0x000fea0003c00000 */
[----:B------:R0:W1:Y:S02]  /*2fa00*/  SHFL.IDX P6, R14, R13, R12, R11 ;  /* 0x0000000c0d0e7389 */ /* 0x00006400000c000b */
[----:B01----:R-:W-:Y:S01]  /*2fa10*/  ENDCOLLECTIVE ;  /* 0x000000000000791b */ /* 0x003fe20003800000 */
.L_x_2927:
[----:B------:R-:W-:Y:S01]  /*2fa20*/  MOV R62, R14 ;  /* 0x0000000e003e7202 */ /* 0x000fe20000000f00 */
[----:B------:R-:W-:Y:S06]  /*2fa30*/  BRA `(.L_x_2928) ;  /* 0xfffffdc4008c7947 */ /* 0x000fec000383ffff */
.L_x_2643:
[----:B0-----:R0:W1:Y:S02]  /*2fa40*/  SYNCS.PHASECHK.TRANS64.TRYWAIT P0, [R16+URZ+0x36800], R5 ;  /* 0x03680005100075a7 */ /* 0x001064000800017f */
[----:B-1----:R-:W-:Y:S05]  /*2fa50*/  @!P0 NANOSLEEP.SYNCS 0x989680 ;  /* 0x009896800000895d */ /* 0x002fea0003900000 */
[----:B------:R-:W1:Y:S02]  /*2fa60*/  @!P0 SYNCS.PHASECHK.TRANS64 P0, [R16+URZ+0x36800], R5 ;  /* 0x03680005100085a7 */ /* 0x000e64000800007f */
[----:B-1----:R-:W-:Y:S05]  /*2fa70*/  @!P0 BRA `(.L_x_2643) ;  /* 0xfffffffc00f08947 */ /* 0x002fea000383ffff */
[----:B------:R-:W-:Y:S05]  /*2fa80*/  BRA `(.L_x_2929) ;  /* 0xfffffdcc00b47947 */ /* 0x000fea000383ffff */
.L_x_2667:
        /* <DEDUP_REMOVED lines=8> */
.L_x_2931:
[----:B------:R-:W-:Y:S05]  /*2fb10*/  BSYNC B1 ;  /* 0x0000000000017941 */ /* 0x000fea0003800000 */
.L_x_2930:
        /* <DEDUP_REMOVED lines=8> */
.L_x_2932:
[----:B------:R-:W-:Y:S02]  /*2fba0*/  IMAD.MOV.U32 R9, RZ, RZ, R5 ;  /* 0x000000ffff097224 */ /* 0x000fe400078e0005 */
[----:B------:R-:W-:Y:S02]  /*2fbb0*/  IMAD.MOV.U32 R13, RZ, RZ, R71 ;  /* 0x000000ffff0d7224 */ /* 0x000fe400078e0047 */
[----:B------:R-:W-:-:S07]  /*2fbc0*/  IMAD.MOV.U32 R4, RZ, RZ, R14 ;  /* 0x000000ffff047224 */ /* 0x000fce00078e000e */
[----:B------:R-:W-:Y:S05]  /*2fbd0*/  WARPSYNC.COLLECTIVE R15, `(.L_x_2933) ;  /* 0x000000000f087348 */ /* 0x000fea0003c00000 */
[----:B------:R0:W1:Y:S02]  /*2fbe0*/  SHFL.IDX P6, R14, R13, R12, R11 ;  /* 0x0000000c0d0e7389 */ /* 0x00006400000c000b */
[----:B01----:R-:W-:Y:S01]  /*2fbf0*/  ENDCOLLECTIVE ;  /* 0x000000000000791b */ /* 0x003fe20003800000 */
.L_x_2933:
[----:B------:R-:W-:Y:S02]  /*2fc00*/  IMAD.MOV.U32 R8, RZ, RZ, R4 ;  /* 0x000000ffff087224 */ /* 0x000fe400078e0004 */
[----:B------:R-:W-:Y:S01]  /*2fc10*/  IMAD.MOV.U32 R13, RZ, RZ, R70 ;  /* 0x000000ffff0d7224 */ /* 0x000fe200078e0046 */
[----:B------:R-:W-:-:S07]  /*2fc20*/  MOV R7, R14 ;  /* 0x0000000e00077202 */ /* 0x000fce0000000f00 */
[----:B------:R-:W-:Y:S05]  /*2fc30*/  WARPSYNC.COLLECTIVE R15, `(.L_x_2934) ;  /* 0x000000000f087348 */ /* 0x000fea0003c00000 */
[----:B------:R0:W1:Y:S02]  /*2fc40*/  SHFL.IDX P6, R14, R13, R12, R11 ;  /* 0x0000000c0d0e7389 */ /* 0x00006400000c000b */
[----:B01----:R-:W-:Y:S01]  /*2fc50*/  ENDCOLLECTIVE ;  /* 0x000000000000791b */ /* 0x003fe20003800000 */
.L_x_2934:
[----:B------:R-:W-:Y:S05]  /*2fc60*/  BRA `(.L_x_2935) ;  /* 0xfffffdf000a87947 */ /* 0x000fea000383ffff */
.L_x_2670:
[----:B------:R-:W-:Y:S01]  /*2fc70*/  BSSY B1, `(.L_x_2936) ;  /* 0x0000008000017945 */ /* 0x000fe20003800000 */
[----:B------:R-:W-:Y:S01]  /*2fc80*/  IMAD.MOV.U32 R13, RZ, RZ, R63 ;  /* 0x000000ffff0d7224 */ /* 0x000fe200078e003f */
[----:B------:R-:W-:Y:S01]  /*2fc90*/  MOV R11, 0x1c1f ;  /* 0x00001c1f000b7802 */ /* 0x000fe20000000f00 */
[----:B------:R-:W-:Y:S02]  /*2fca0*/  IMAD.MOV.U32 R12, RZ, RZ, 0x1 ;  /* 0x00000001ff0c7424 */ /* 0x000fe400078e00ff */
[----:B------:R-:W-:-:S07]  /*2fcb0*/  IMAD.MOV.U32 R15, RZ, RZ, -0x1 ;  /* 0xffffffffff0f7424 */ /* 0x000fce00078e00ff */
[----:B----4-:R-:W-:Y:S05]  /*2fcc0*/  WARPSYNC.COLLECTIVE R15, `(.L_x_2937) ;  /* 0x000000000f087348 */ /* 0x010fea0003c00000 */
[----:B----4-:R0:W1:Y:S02]  /*2fcd0*/  SHFL.IDX P6, R14, R13, R12, R11 ;  /* 0x0000000c0d0e7389 */ /* 0x01006400000c000b */
[----:B01----:R-:W-:Y:S01]  /*2fce0*/  ENDCOLLECTIVE ;  /* 0x000000000000791b */ /* 0x003fe20003800000 */
.L_x_2937:
[----:B------:R-:W-:Y:S05]  /*2fcf0*/  BSYNC B1 ;  /* 0x0000000000017941 */ /* 0x000fea0003800000 */
.L_x_2936:
[----:B------:R-:W-:Y:S01]  /*2fd00*/  IMAD.MOV.U32 R13, RZ, RZ, R62 ;  /* 0x000000ffff0d7224 */ /* 0x000fe200078e003e */
[----:B------:R-:W-:Y:S01]  /*2fd10*/  MOV R15, 0xffffffff ;  /* 0xffffffff000f7802 */ /* 0x000fe20000000f00 */
[----:B------:R-:W-:Y:S02]  /*2fd20*/  IMAD.MOV.U32 R12, RZ, RZ, 0x1 ;  /* 0x00000001ff0c7424 */ /* 0x000fe400078e00ff */
[----:B------:R-:W-:Y:S02]  /*2fd30*/  IMAD.MOV.U32 R11, RZ, RZ, 0x1c1f ;  /* 0x00001c1fff0b7424 */ /* 0x000fe400078e00ff */
[----:B------:R-:W-:-:S07]  /*2fd40*/  IMAD.MOV.U32 R63, RZ, RZ, R14 ;  /* 0x000000ffff3f7224 */ /* 0x000fce00078e000e */
[----:B------:R-:W-:Y:S05]  /*2fd50*/  WARPSYNC.COLLECTIVE R15, `(.L_x_2938) ;  /* 0x000000000f087348 */ /* 0x000fea0003c00000 */
[----:B------:R0:W1:Y:S02]  /*2fd60*/  SHFL.IDX P6, R14, R13, R12, R11 ;  /* 0x0000000c0d0e7389 */ /* 0x00006400000c000b */
[----:B01----:R-:W-:Y:S01]  /*2fd70*/  ENDCOLLECTIVE ;  /* 0x000000000000791b */ /* 0x003fe20003800000 */
.L_x_2938:
[----:B------:R-:W-:Y:S02]  /*2fd80*/  IMAD.MOV.U32 R13, RZ, RZ, R71 ;  /* 0x000000ffff0d7224 */ /* 0x000fe400078e0047 */
[----:B------:R-:W-:-:S07]  /*2fd90*/  IMAD.MOV.U32 R62, RZ, RZ, R14 ;  /* 0x000000ffff3e7224 */ /* 0x000fce00078e000e */
[----:B------:R-:W-:Y:S05]  /*2fda0*/  WARPSYNC.COLLECTIVE R15, `(.L_x_2939) ;  /* 0x000000000f087348 */ /* 0x000fea0003c00000 */
[----:B------:R0:W1:Y:S02]  /*2fdb0*/  SHFL.IDX P6, R14, R13, R12, R11 ;  /* 0x0000000c0d0e7389 */ /* 0x00006400000c000b */
[----:B01----:R-:W-:Y:S01]  /*2fdc0*/  ENDCOLLECTIVE ;  /* 0x000000000000791b */ /* 0x003fe20003800000 */
.L_x_2939:
[----:B------:R-:W-:Y:S02]  /*2fdd0*/  IMAD.MOV.U32 R13, RZ, RZ, R70 ;  /* 0x000000ffff0d7224 */ /* 0x000fe400078e0046 */
[----:B------:R-:W-:-:S07]  /*2fde0*/  IMAD.MOV.U32 R71, RZ, RZ, R14 ;  /* 0x000000ffff477224 */ /* 0x000fce00078e000e */
[----:B------:R-:W-:Y:S05]  /*2fdf0*/  WARPSYNC.COLLECTIVE R15, `(.L_x_2940) ;  /* 0x000000000f087348 */ /* 0x000fea0003c00000 */
[----:B------:R0:W1:Y:S02]  /*2fe00*/  SHFL.IDX P6, R14, R13, R12, R11 ;  /* 0x0000000c0d0e7389 */ /* 0x00006400000c000b */
[----:B01----:R-:W-:Y:S01]  /*2fe10*/  ENDCOLLECTIVE ;  /* 0x000000000000791b */ /* 0x003fe20003800000 */
.L_x_2940:
[----:B------:R-:W-:Y:S01]  /*2fe20*/  IMAD.MOV.U32 R70, RZ, RZ, R14 ;  /* 0x000000ffff467224 */ /* 0x000fe200078e000e */
[----:B------:R-:W-:Y:S06]  /*2fe30*/  BRA `(.L_x_2941) ;  /* 0xfffffdf400b87947 */ /* 0x000fec000383ffff */
.L_x_2674:
[----:B0-----:R0:W1:Y:S02]  /*2fe40*/  SYNCS.PHASECHK.TRANS64.TRYWAIT P0, [R16+URZ+0x36800], R61 ;  /* 0x0368003d100075a7 */ /* 0x001064000800017f */
[----:B-1----:R-:W-:Y:S05]  /*2fe50*/  @!P0 NANOSLEEP.SYNCS 0x989680 ;  /* 0x009896800000895d */ /* 0x002fea0003900000 */
[----:B------:R-:W1:Y:S02]  /*2fe60*/  @!P0 SYNCS.PHASECHK.TRANS64 P0, [R16+URZ+0x36800], R61 ;  /* 0x0368003d100085a7 */ /* 0x000e64000800007f */
[----:B-1----:R-:W-:Y:S05]  /*2fe70*/  @!P0 BRA `(.L_x_2674) ;  /* 0xfffffffc00f08947 */ /* 0x002fea000383ffff */
[----:B------:R-:W-:Y:S05]  /*2fe80*/  BRA `(.L_x_2942) ;  /* 0xfffffdfc00187947 */ /* 0x000fea000383ffff */
.L_x_2688:
[----:B-1----:R1:W2:Y:S02]  /*2fe90*/  SYNCS.PHASECHK.TRANS64.TRYWAIT P2, [R3+URZ+0x36830], R0 ;  /* 0x03683000030075a7 */ /* 0x0022a4000804017f */
[----:B--2---:R-:W-:Y:S05]  /*2fea0*/  @!P2 NANOSLEEP.SYNCS 0x989680 ;  /* 0x009896800000a95d */ /* 0x004fea0003900000 */
[----:B------:R-:W2:Y:S02]  /*2feb0*/  @!P2 SYNCS.PHASECHK.TRANS64 P2, [R3+URZ+0x36830], R0 ;  /* 0x036830000300a5a7 */ /* 0x000ea4000804007f */
[----:B--2---:R-:W-:Y:S05]  /*2fec0*/  @!P2 BRA `(.L_x_2688) ;  /* 0xfffffffc00f0a947 */ /* 0x004fea000383ffff */
[----:B------:R-:W-:Y:S05]  /*2fed0*/  BRA `(.L_x_2687) ;  /* 0xfffffe2400607947 */ /* 0x000fea000383ffff */
.L_x_2695:
[----:B-1----:R1:W2:Y:S02]  /*2fee0*/  SYNCS.PHASECHK.TRANS64.TRYWAIT P3, [R13+URZ+0x36830], R4 ;  /* 0x036830040d0075a7 */ /* 0x0022a4000806017f */
[----:B--2---:R-:W-:Y:S05]  /*2fef0*/  @!P3 NANOSLEEP.SYNCS 0x989680 ;  /* 0x009896800000b95d */ /* 0x004fea0003900000 */
[----:B------:R-:W2:Y:S02]  /*2ff00*/  @!P3 SYNCS.PHASECHK.TRANS64 P3, [R13+URZ+0x36830], R4 ;  /* 0x036830040d00b5a7 */ /* 0x000ea4000806007f */
[----:B--2---:R-:W-:Y:S05]  /*2ff10*/  @!P3 BRA `(.L_x_2695) ;  /* 0xfffffffc00f0b947 */ /* 0x004fea000383ffff */
[----:B------:R-:W-:Y:S05]  /*2ff20*/  BRA `(.L_x_2694) ;  /* 0xfffffe7400447947 */ /* 0x000fea000383ffff */
.L_x_2700:
[----:B-1----:R1:W2:Y:S02]  /*2ff30*/  SYNCS.PHASECHK.TRANS64.TRYWAIT P3, [R11+URZ+0x36850], R0 ;  /* 0x036850000b0075a7 */ /* 0x0022a4000806017f */
[----:B--2---:R-:W-:Y:S05]  /*2ff40*/  @!P3 NANOSLEEP.SYNCS 0x989680 ;  /* 0x009896800000b95d */ /* 0x004fea0003900000 */
[----:B------:R-:W2:Y:S02]  /*2ff50*/  @!P3 SYNCS.PHASECHK.TRANS64 P3, [R11+URZ+0x36850], R0 ;  /* 0x036850000b00b5a7 */ /* 0x000ea4000806007f */
[----:B--2---:R-:W-:Y:S05]  /*2ff60*/  @!P3 BRA `(.L_x_2700) ;  /* 0xfffffffc00f0b947 */ /* 0x004fea000383ffff */
[----:B------:R-:W-:Y:S05]  /*2ff70*/  BRA `(.L_x_2699) ;  /* 0xfffffea800e07947 */ /* 0x000fea000383ffff */
.L_x_2708:
[----:B-1----:R1:W2:Y:S02]  /*2ff80*/  SYNCS.PHASECHK.TRANS64.TRYWAIT P2, [R4+URZ+0x36830], R5 ;  /* 0x03683005040075a7 */ /* 0x0022a4000804017f */
[----:B--2---:R-:W-:Y:S05]  /*2ff90*/  @!P2 NANOSLEEP.SYNCS 0x989680 ;  /* 0x009896800000a95d */ /* 0x004fea0003900000 */
[----:B------:R-:W2:Y:S02]  /*2ffa0*/  @!P2 SYNCS.PHASECHK.TRANS64 P2, [R4+URZ+0x36830], R5 ;  /* 0x036830050400a5a7 */ /* 0x000ea4000804007f */
[----:B--2---:R-:W-:Y:S05]  /*2ffb0*/  @!P2 BRA `(.L_x_2708) ;  /* 0xfffffffc00f0a947 */ /* 0x004fea000383ffff */
[----:B------:R-:W-:Y:S05]  /*2ffc0*/  BRA `(.L_x_2707) ;  /* 0xfffffec8008c7947 */ /* 0x000fea000383ffff */
.L_x_2713:
[----:B-1----:R1:W2:Y:S02]  /*2ffd0*/  SYNCS.PHASECHK.TRANS64.TRYWAIT P2, [R11+URZ+0x36850], R0 ;  /* 0x036850000b0075a7 */ /* 0x0022a4000804017f */
[----:B--2---:R-:W-:Y:S05]  /*2ffe0*/  @!P2 NANOSLEEP.SYNCS 0x989680 ;  /* 0x009896800000a95d */ /* 0x004fea0003900000 */
[----:B------:R-:W2:Y:S02]  /*2fff0*/  @!P2 SYNCS.PHASECHK.TRANS64 P2, [R11+URZ+0x36850], R0 ;  /* 0x036850000b00a5a7 */ /* 0x000ea4000804007f */
[----:B--2---:R-:W-:Y:S05]  /*30000*/  @!P2 BRA `(.L_x_2713) ;  /* 0xfffffffc00f0a947 */ /* 0x004fea000383ffff */
[----:B------:R-:W-:Y:S05]  /*30010*/  BRA `(.L_x_2712) ;  /* 0xffffff0000287947 */ /* 0x000fea000383ffff */
.L_x_2719:
[----:B-1----:R1:W2:Y:S02]  /*30020*/  SYNCS.PHASECHK.TRANS64.TRYWAIT P0, [R8+URZ+0x36850], R3 ;  /* 0x03685003080075a7 */ /* 0x0022a4000800017f */
[----:B--2---:R-:W-:Y:S05]  /*30030*/  @!P0 NANOSLEEP.SYNCS 0x989680 ;  /* 0x009896800000895d */ /* 0x004fea0003900000 */
[----:B------:R-:W2:Y:S02]  /*30040*/  @!P0 SYNCS.PHASECHK.TRANS64 P0, [R8+URZ+0x36850], R3 ;  /* 0x03685003080085a7 */ /* 0x000ea4000800007f */
[----:B--2---:R-:W-:Y:S05]  /*30050*/  @!P0 BRA `(.L_x_2719) ;  /* 0xfffffffc00f08947 */ /* 0x004fea000383ffff */
[----:B------:R-:W-:Y:S05]  /*30060*/  BRA `(.L_x_2718) ;  /* 0xffffff1c00247947 */ /* 0x000fea000383ffff */
.L_x_2760:
[----:B------:R-:W0:Y:S01]  /*30070*/  S2R R11, SR_TID.X ;  /* 0x00000000000b7919 */ /* 0x000e220000002100 */
[----:B------:R-:W-:Y:S01]  /*30080*/  BSSY B1, `(.L_x_2943) ;  /* 0x000000a000017945 */ /* 0x000fe20003800000 */
[----:B------:R-:W-:Y:S02]  /*30090*/  IMAD.MOV.U32 R12, RZ, RZ, RZ ;  /* 0x000000ffff0c7224 */ /* 0x000fe400078e00ff */
[----:B------:R-:W-:Y:S01]  /*300a0*/  IMAD.MOV.U32 R15, RZ, RZ, -0x1 ;  /* 0xffffffffff0f7424 */ /* 0x000fe200078e00ff */
[----:B0-----:R-:W-:-:S04]  /*300b0*/  SHF.R.U32.HI R11, RZ, 0x5, R11 ;  /* 0x00000005ff0b7819 */ /* 0x001fc8000001160b */
[----:B------:R-:W-:-:S04]  /*300c0*/  LOP3.LUT R11, R11, 0x3, RZ, 0xc0, !PT ;  /* 0x000000030b0b7812 */ /* 0x000fc800078ec0ff */
[----:B------:R-:W-:Y:S01]  /*300d0*/  MOV R13, R11 ;  /* 0x0000000b000d7202 */ /* 0x000fe20000000f00 */
[----:B------:R-:W-:-:S07]  /*300e0*/  IMAD.MOV.U32 R11, RZ, RZ, 0x1f ;  /* 0x0000001fff0b7424 */ /* 0x000fce00078e00ff */
[----:B------:R-:W-:Y:S05]  /*300f0*/  WARPSYNC.COLLECTIVE R15, `(.L_x_2944) ;  /* 0x000000000f087348 */ /* 0x000fea0003c00000 */
[----:B------:R0:W1:Y:S02]  /*30100*/  SHFL.IDX P6, R14, R13, R12, R11 ;  /* 0x0000000c0d0e7389 */ /* 0x00006400000c000b */
[----:B01----:R-:W-:Y:S01]  /*30110*/  ENDCOLLECTIVE ;  /* 0x000000000000791b */ /* 0x003fe20003800000 */
.L_x_2944:
[----:B------:R-:W-:Y:S05]  /*30120*/  BSYNC B1 ;  /* 0x0000000000017941 */ /* 0x000fea0003800000 */
.L_x_2943:
[----:B------:R-:W-:Y:S05]  /*30130*/  BRA `(.L_x_2945) ;  /* 0xffffff8000647947 */ /* 0x000fea000383ffff */
.L_x_2762:
[----:B------:R-:W-:Y:S01]  /*30140*/  BSSY B1, `(.L_x_2946) ;  /* 0x0000006000017945 */ /* 0x000fe20003800000 */
[----:B------:R-:W-:-:S07]  /*30150*/  IMAD.MOV.U32 R15, RZ, RZ, -0x1 ;  /* 0xffffffffff0f7424 */ /* 0x000fce00078e00ff */
[----:B0-----:R-:W-:Y:S05]  /*30160*/  WARPSYNC.COLLECTIVE R15, `(.L_x_2947) ;  /* 0x000000000f0c7348 */ /* 0x001fea0003c00000 */
[----:B------:R-:W-:Y:S02]  /*30170*/  ELECT P6, UR62, PT ;  /* 0x00000000003e782f */ /* 0x000fe400038c0000 */
[----:B------:R-:W-:Y:S01]  /*30180*/  MOV R14, UR62 ;  /* 0x0000003e000e7c02 */ /* 0x000fe20008000f00 */
[----:B0-----:R-:W-:Y:S10]  /*30190*/  ENDCOLLECTIVE ;  /* 0x000000000000791b */ /* 0x001ff40003800000 */
.L_x_2947:
[----:B------:R-:W-:Y:S05]  /*301a0*/  BSYNC B1 ;  /* 0x0000000000017941 */ /* 0x000fea0003800000 */
.L_x_2946:
[----:B------:R-:W-:Y:S05]  /*301b0*/  BRA `(.L_x_2761) ;  /* 0xffffff80005c7947 */ /* 0x000fea000383ffff */
.L_x_2764:
[----:B0-----:R0:W1:Y:S02]  /*301c0*/  SYNCS.PHASECHK.TRANS64.TRYWAIT P0, [R18+URZ+0x36820], R3 ;  /* 0x03682003120075a7 */ /* 0x001064000800017f */
[----:B-1----:R-:W-:Y:S05]  /*301d0*/  @!P0 NANOSLEEP.SYNCS 0x989680 ;  /* 0x009896800000895d */ /* 0x002fea0003900000 */
[----:B------:R-:W1:Y:S02]  /*301e0*/  @!P0 SYNCS.PHASECHK.TRANS64 P0, [R18+URZ+0x36820], R3 ;  /* 0x03682003120085a7 */ /* 0x000e64000800007f */
[----:B-1----:R-:W-:Y:S05]  /*301f0*/  @!P0 BRA `(.L_x_2764) ;  /* 0xfffffffc00f08947 */ /* 0x002fea000383ffff */
[----:B------:R-:W-:Y:S05]  /*30200*/  BRA `(.L_x_2948) ;  /* 0xffffff80006c7947 */ /* 0x000fea000383ffff */
.L_x_2768:
[----:B-1----:R1:W2:Y:S02]  /*30210*/  SYNCS.PHASECHK.TRANS64.TRYWAIT P0, [R5+URZ+0x368a0], R9 ;  /* 0x0368a009050075a7 */ /* 0x0022a4000800017f */
[----:B--2---:R-:W-:Y:S05]  /*30220*/  @!P0 NANOSLEEP.SYNCS 0x989680 ;  /* 0x009896800000895d */ /* 0x004fea0003900000 */
[----:B------:R-:W2:Y:S02]  /*30230*/  @!P0 SYNCS.PHASECHK.TRANS64 P0, [R5+URZ+0x368a0], R9 ;  /* 0x0368a009050085a7 */ /* 0x000ea4000800007f */
[----:B--2---:R-:W-:Y:S05]  /*30240*/  @!P0 BRA `(.L_x_2768) ;  /* 0xfffffffc00f08947 */ /* 0x004fea000383ffff */
[----:B------:R-:W-:Y:S05]  /*30250*/  BRA `(.L_x_2949) ;  /* 0xffffff80008c7947 */ /* 0x000fea000383ffff */
.L_x_2775:
[----:B0-----:R0:W2:Y:S02]  /*30260*/  SYNCS.PHASECHK.TRANS64.TRYWAIT P0, [R5+URZ+0x368c0], R9 ;  /* 0x0368c009050075a7 */ /* 0x0010a4000800017f */
[----:B--2---:R-:W-:Y:S05]  /*30270*/  @!P0 NANOSLEEP.SYNCS 0x989680 ;  /* 0x009896800000895d */ /* 0x004fea0003900000 */
[----:B------:R-:W2:Y:S02]  /*30280*/  @!P0 SYNCS.PHASECHK.TRANS64 P0, [R5+URZ+0x368c0], R9 ;  /* 0x0368c009050085a7 */ /* 0x000ea4000800007f */
[----:B--2---:R-:W-:Y:S05]  /*30290*/  @!P0 BRA `(.L_x_2775) ;  /* 0xfffffffc00f08947 */ /* 0x004fea000383ffff */
[----:B------:R-:W-:Y:S05]  /*302a0*/  BRA `(.L_x_2950) ;  /* 0xffffff84008c7947 */ /* 0x000fea000383ffff */
.L_x_2784:
[----:B0-----:R0:W1:Y:S02]  /*302b0*/  SYNCS.PHASECHK.TRANS64.TRYWAIT P1, [R7+URZ+0x368a0], R6 ;  /* 0x0368a006070075a7 */ /* 0x001064000802017f */
[----:B-1----:R-:W-:Y:S05]  /*302c0*/  @!P1 NANOSLEEP.SYNCS 0x989680 ;  /* 0x009896800000995d */ /* 0x002fea0003900000 */
[----:B------:R-:W1:Y:S02]  /*302d0*/  @!P1 SYNCS.PHASECHK.TRANS64 P1, [R7+URZ+0x368a0], R6 ;  /* 0x0368a006070095a7 */ /* 0x000e64000802007f */
[----:B-1----:R-:W-:Y:S05]  /*302e0*/  @!P1 BRA `(.L_x_2784) ;  /* 0xfffffffc00f09947 */ /* 0x002fea000383ffff */
[----:B------:R-:W-:Y:S05]  /*302f0*/  BRA `(.L_x_2951) ;  /* 0xffffff8800d87947 */ /* 0x000fea000383ffff */
.L_x_2791:
[----:B-1----:R1:W2:Y:S02]  /*30300*/  SYNCS.PHASECHK.TRANS64.TRYWAIT P1, [R7+URZ+0x368c0], R6 ;  /* 0x0368c006070075a7 */ /* 0x0022a4000802017f */
[----:B--2---:R-:W-:Y:S05]  /*30310*/  @!P1 NANOSLEEP.SYNCS 0x989680 ;  /* 0x009896800000995d */ /* 0x004fea0003900000 */
[----:B------:R-:W2:Y:S02]  /*30320*/  @!P1 SYNCS.PHASECHK.TRANS64 P1, [R7+URZ+0x368c0], R6 ;  /* 0x0368c006070095a7 */ /* 0x000ea4000802007f */
[----:B--2---:R-:W-:Y:S05]  /*30330*/  @!P1 BRA `(.L_x_2791) ;  /* 0xfffffffc00f09947 */ /* 0x004fea000383ffff */
[----:B------:R-:W-:Y:S05]  /*30340*/  BRA `(.L_x_2952) ;  /* 0xffffff8c00d47947 */ /* 0x000fea000383ffff */
.L_x_2808:
[----:B------:R-:W0:Y:S01]  /*30350*/  S2R R4, SR_TID.X ;  /* 0x0000000000047919 */ /* 0x000e220000002100 */
[----:B------:R-:W-:Y:S01]  /*30360*/  BSSY B0, `(.L_x_2953) ;  /* 0x000000a000007945 */ /* 0x000fe20003800000 */
[----:B------:R-:W-:Y:S01]  /*30370*/  MOV R12, RZ ;  /* 0x000000ff000c7202 */ /* 0x000fe20000000f00 */
[----:B------:R-:W-:Y:S02]  /*30380*/  IMAD.MOV.U32 R11, RZ, RZ, 0x1f ;  /* 0x0000001fff0b7424 */ /* 0x000fe400078e00ff */
[----:B------:R-:W-:Y:S01]  /*30390*/  IMAD.MOV.U32 R15, RZ, RZ, -0x1 ;  /* 0xffffffffff0f7424 */ /* 0x000fe200078e00ff */
[----:B0-----:R-:W-:-:S04]  /*303a0*/  SHF.R.U32.HI R4, RZ, 0x5, R4 ;  /* 0x00000005ff047819 */ /* 0x001fc80000011604 */
[----:B------:R-:W-:-:S05]  /*303b0*/  LOP3.LUT R4, R4, 0x3, RZ, 0xc0, !PT ;  /* 0x0000000304047812 */ /* 0x000fca00078ec0ff */
[----:B------:R-:W-:-:S07]  /*303c0*/  IMAD.MOV.U32 R13, RZ, RZ, R4 ;  /* 0x000000ffff0d7224 */ /* 0x000fce00078e0004 */
[----:B------:R-:W-:Y:S05]  /*303d0*/  WARPSYNC.COLLECTIVE R15, `(.L_x_2954) ;  /* 0x000000000f087348 */ /* 0x000fea0003c00000 */
[----:B------:R0:W1:Y:S02]  /*303e0*/  SHFL.IDX P6, R14, R13, R12, R11 ;  /* 0x0000000c0d0e7389 */ /* 0x00006400000c000b */
[----:B01----:R-:W-:Y:S01]  /*303f0*/  ENDCOLLECTIVE ;  /* 0x000000000000791b */ /* 0x003fe20003800000 */
.L_x_2954:
[----:B------:R-:W-:Y:S05]  /*30400*/  BSYNC B0 ;  /* 0x0000000000007941 */ /* 0x000fea0003800000 */
.L_x_2953:
[----:B------:R-:W-:Y:S05]  /*30410*/  BRA `(.L_x_2955) ;  /* 0xffffff9c004c7947 */ /* 0x000fea000383ffff */
.L_x_2810:
[----:B------:R-:W-:Y:S01]  /*30420*/  BSSY B0, `(.L_x_2956) ;  /* 0x0000006000007945 */ /* 0x000fe20003800000 */
[----:B------:R-:W-:-:S07]  /*30430*/  IMAD.MOV.U32 R15, RZ, RZ, -0x1 ;  /* 0xffffffffff0f7424 */ /* 0x000fce00078e00ff */
[----:B0-----:R-:W-:Y:S05]  /*30440*/  WARPSYNC.COLLECTIVE R15, `(.L_x_2957) ;  /* 0x000000000f0c7348 */ /* 0x001fea0003c00000 */
[----:B------:R-:W-:Y:S02]  /*30450*/  ELECT P6, UR62, PT ;  /* 0x00000000003e782f */ /* 0x000fe400038c0000 */
[----:B------:R-:W-:Y:S01]  /*30460*/  MOV R14, UR62 ;  /* 0x0000003e000e7c02 */ /* 0x000fe20008000f00 */
[----:B0-----:R-:W-:Y:S10]  /*30470*/  ENDCOLLECTIVE ;  /* 0x000000000000791b */ /* 0x001ff40003800000 */
.L_x_2957:
[----:B------:R-:W-:Y:S05]  /*30480*/  BSYNC B0 ;  /* 0x0000000000007941 */ /* 0x000fea0003800000 */
.L_x_2956:
[----:B------:R-:W-:Y:S05]  /*30490*/  BRA `(.L_x_2958) ;  /* 0xffffff9c00587947 */ /* 0x000fea000383ffff */
.L_x_2812:
[----:B0-----:R0:W1:Y:S02]  /*304a0*/  SYNCS.PHASECHK.TRANS64.TRYWAIT P0, [R0+URZ+0x36840], R2 ;  /* 0x03684002000075a7 */ /* 0x001064000800017f */
[----:B-1----:R-:W-:Y:S05]  /*304b0*/  @!P0 NANOSLEEP.SYNCS 0x989680 ;  /* 0x009896800000895d */ /* 0x002fea0003900000 */
[----:B------:R-:W1:Y:S02]  /*304c0*/  @!P0 SYNCS.PHASECHK.TRANS64 P0, [R0+URZ+0x36840], R2 ;  /* 0x03684002000085a7 */ /* 0x000e64000800007f */
[----:B-1----:R-:W-:Y:S05]  /*304d0*/  @!P0 BRA `(.L_x_2812) ;  /* 0xfffffffc00f08947 */ /* 0x002fea000383ffff */
[----:B------:R-:W-:Y:S05]  /*304e0*/  BRA `(.L_x_2959) ;  /* 0xffffff9c00b87947 */ /* 0x000fea000383ffff */
.L_x_2816:
[----:B------:R-:W2:Y:S01]  /*304f0*/  LDL.LU R11, [R1+0x50] ;  /* 0x00005000010b7983 */ /* 0x000ea20000300800 */
[----:B------:R-:W-:Y:S02]  /*30500*/  IMAD.MOV.U32 R13, RZ, RZ, R3 ;  /* 0x000000ffff0d7224 */ /* 0x000fe400078e0003 */
[----:B------:R-:W-:Y:S01]  /*30510*/  IMAD.MOV.U32 R12, RZ, RZ, RZ ;  /* 0x000000ffff0c7224 */ /* 0x000fe200078e00ff */
[----:B------:R-:W0:Y:S01]  /*30520*/  S2R R5, SR_TID.X ;  /* 0x0000000000057919 */ /* 0x000e220000002100 */
[----:B------:R-:W-:Y:S01]  /*30530*/  IMAD.MOV.U32 R15, RZ, RZ, -0x1 ;  /* 0xffffffffff0f7424 */ /* 0x000fe200078e00ff */
[----:B0-----:R-:W-:-:S04]  /*30540*/  LOP3.LUT R5, R5, 0x7f, RZ, 0xc0, !PT ;  /* 0x0000007f05057812 */ /* 0x001fc800078ec0ff */
[----:B------:R-:W-:-:S05]  /*30550*/  SHF.R.U32.HI R5, RZ, 0x3, R5 ;  /* 0x00000003ff057819 */ /* 0x000fca0000011605 */
[----:B------:R-:W-:-:S04]  /*30560*/  IMAD R0, R9, 0x80, R5 ;  /* 0x0000008009007824 */ /* 0x000fc800078e0205 */
[----:B------:R-:W-:Y:S02]  /*30570*/  VIADD R5, R0, 0x10 ;  /* 0x0000001000057836 */ /* 0x000fe40000000000 */
[----:B--2---:R-:W-:Y:S01]  /*30580*/  IMAD R2, R11, R7, RZ ;  /* 0x000000070b027224 */ /* 0x004fe200078e02ff */
[----:B------:R-:W-:-:S04]  /*30590*/  MOV R11, 0x181f ;  /* 0x0000181f000b7802 */ /* 0x000fc80000000f00 */
[----:B------:R-:W-:-:S13]  /*305a0*/  ISETP.GE.AND P3, PT, R0, R2, PT ;  /* 0x000000020000720c */ /* 0x000fda0003f66270 */
[----:B-----5:R-:W-:Y:S05]  /*305b0*/  WARPSYNC.COLLECTIVE R15, `(.L_x_2960) ;  /* 0x000000000f087348 */ /* 0x020fea0003c00000 */
[----:B------:R0:W1:Y:S02]  /*305c0*/  SHFL.IDX P6, R14, R13, R12, R11 ;  /* 0x0000000c0d0e7389 */ /* 0x00006400000c000b */
[----:B01---5:R-:W-:Y:S01]  /*305d0*/  ENDCOLLECTIVE ;  /* 0x000000000000791b */ /* 0x023fe20003800000 */
.L_x_2960:
[----:B------:R-:W-:Y:S02]  /*305e0*/  IMAD.MOV.U32 R13, RZ, RZ, R4 ;  /* 0x000000ffff0d7224 */ /* 0x000fe400078e0004 */
[----:B------:R-:W-:-:S07]  /*305f0*/  IMAD.MOV.U32 R6, RZ, RZ, R14 ;  /* 0x000000ffff067224 */ /* 0x000fce00078e000e */
[----:B------:R-:W-:Y:S05]  /*30600*/  WARPSYNC.COLLECTIVE R15, `(.L_x_2961) ;  /* 0x000000000f087348 */ /* 0x000fea0003c00000 */
[----:B------:R0:W1:Y:S02]  /*30610*/  SHFL.IDX P6, R14, R13, R12, R11 ;  /* 0x0000000c0d0e7389 */ /* 0x00006400000c000b */
[----:B01----:R-:W-:Y:S01]  /*30620*/  ENDCOLLECTIVE ;  /* 0x000000000000791b */ /* 0x003fe20003800000 */
.L_x_2961:
[----:B------:R-:W-:Y:S02]  /*30630*/  IMAD.MOV.U32 R13, RZ, RZ, R3 ;  /* 0x000000ffff0d7224 */ /* 0x000fe400078e0003 */
[----:B------:R-:W-:Y:S02]  /*30640*/  IMAD.MOV.U32 R12, RZ, RZ, 0x1 ;  /* 0x00000001ff0c7424 */ /* 0x000fe400078e00ff */
[----:B------:R-:W-:-:S07]  /*30650*/  IMAD.MOV.U32 R7, RZ, RZ, R14 ;  /* 0x000000ffff077224 */ /* 0x000fce00078e000e */
[----:B------:R-:W-:Y:S05]  /*30660*/  WARPSYNC.COLLECTIVE R15, `(.L_x_2962) ;  /* 0x000000000f087348 */ /* 0x000fea0003c00000 */
[----:B------:R0:W1:Y:S02]  /*30670*/  SHFL.IDX P6, R14, R13, R12, R11 ;  /* 0x0000000c0d0e7389 */ /* 0x00006400000c000b */
[----:B01----:R-:W-:Y:S01]  /*30680*/  ENDCOLLECTIVE ;  /* 0x000000000000791b */ /* 0x003fe20003800000 */
.L_x_2962:
[----:B------:R-:W-:-:S04]  /*30690*/  @!P3 LEA R7, P5, R8, R7, 0x1 ;  /* 0x000000070807b211 */ /* 0x000fc800078a08ff */
[----:B------:R-:W-:-:S04]  /*306a0*/  @!P3 IADD3.X R6, RZ, R6, RZ, P5, !PT ;  /* 0x00000006ff06b210 */ /* 0x000fc80002ffe4ff */
[----:B------:R-:W-:Y:S01]  /*306b0*/  @!P3 LOP3.LUT R7, R7, R6, RZ, 0x3c, !PT ;  /* 0x000000060707b212 */ /* 0x000fe200078e3cff */
[----:B------:R-:W-:-:S03]  /*306c0*/  IMAD.MOV.U32 R13, RZ, RZ, R4 ;  /* 0x000000ffff0d7224 */ /* 0x000fc600078e0004 */
[----:B------:R-:W-:-:S04]  /*306d0*/  @!P3 LOP3.LUT R6, R7, R6, RZ, 0x3c, !PT ;  /* 0x000000060706b212 */ /* 0x000fc800078e3cff */
[----:B------:R-:W-:Y:S01]  /*306e0*/  @!P3 LOP3.LUT R7, R7, R6, RZ, 0x3c, !PT ;  /* 0x000000060707b212 */ /* 0x000fe200078e3cff */
[----:B------:R-:W-:-:S04]  /*306f0*/  IMAD.MOV.U32 R9, RZ, RZ, R14 ;  /* 0x000000ffff097224 */ /* 0x000fc800078e000e */
[----:B------:R-:W-:Y:S01]  /*30700*/  @!PT LDS RZ, [RZ] ;  /* 0x00000000fffff984 */ /* 0x000fe20000000800 */
[----:B------:R-:W-:Y:S01]  /*30710*/  @!PT LDS RZ, [RZ] ;  /* 0x00000000fffff984 */ /* 0x000fe20000000800 */
[----:B------:R-:W-:Y:S01]  /*30720*/  @!PT LDS RZ, [RZ] ;  /* 0x00000000fffff984 */ /* 0x000fe20000000800 */
[----:B------:R0:W-:Y:S03]  /*30730*/  @!P3 LDGSTS.E.BYPASS.LTC128B.128 [R10+0x15400], desc[UR60][R6.64], !P2 ;  /* 0x15400000060abfae */ /* 0x0001e6000d101d7c */
[----:B0-----:R-:W-:Y:S05]  /*30740*/  WARPSYNC.COLLECTIVE R15, `(.L_x_2963) ;  /* 0x000000000f087348 */ /* 0x001fea0003c00000 */
[----:B------:R1:W2:Y:S02]  /*30750*/  SHFL.IDX P6, R14, R13, R12, R11 ;  /* 0x0000000c0d0e7389 */ /* 0x0002a400000c000b */
[----:B012---:R-:W-:Y:S01]  /*30760*/  ENDCOLLECTIVE ;  /* 0x000000000000791b */ /* 0x007fe20003800000 */
.L_x_2963:
[----:B------:R-:W-:Y:S01]  /*30770*/  @!PT LDS RZ, [RZ] ;  /* 0x00000000fffff984 */ /* 0x000fe20000000800 */
[----:B------:R-:W-:Y:S01]  /*30780*/  @!PT LDS RZ, [RZ] ;  /* 0x00000000fffff984 */ /* 0x000fe20000000800 */
[----:B------:R-:W-:Y:S01]  /*30790*/  @!PT LDS RZ, [RZ] ;  /* 0x00000000fffff984 */ /* 0x000fe20000000800 */
[----:B------:R0:W-:Y:S04]  /*307a0*/  @!P3 LDGSTS.E.BYPASS.LTC128B.128 [R10+0x19400], desc[UR60][R6.64+0x80], !P1 ;  /* 0x19400080060abfae */ /* 0x0001e8000c901d7c */
[----:B------:R0:W-:Y:S01]  /*307b0*/  @!P3 LDGSTS.E.BYPASS.LTC128B.128 [R10+0x1d400], desc[UR60][R6.64+0x100], !P0 ;  /* 0x1d400100060abfae */ /* 0x0001e2000c101d7c */
[----:B------:R-:W-:Y:S01]  /*307c0*/  ISETP.GE.AND P3, PT, R5, R2, PT ;  /* 0x000000020500720c */ /* 0x000fe20003f66270 */
[----:B------:R-:W-:Y:S01]  /*307d0*/  IMAD.MOV.U32 R13, RZ, RZ, R3 ;  /* 0x000000ffff0d7224 */ /* 0x000fe200078e0003 */
[----:B------:R-:W-:Y:S02]  /*307e0*/  MOV R12, 0x2 ;  /* 0x00000002000c7802 */ /* 0x000fe40000000f00 */
[----:B------:R-:W-:-:S09]  /*307f0*/  MOV R5, R14 ;  /* 0x0000000e00057202 */ /* 0x000fd20000000f00 */
[----:B0-----:R-:W-:Y:S05]  /*30800*/  WARPSYNC.COLLECTIVE R15, `(.L_x_2964) ;  /* 0x000000000f087348 */ /* 0x001fea0003c00000 */
[----:B------:R1:W2:Y:S02]  /*30810*/  SHFL.IDX P6, R14, R13, R12, R11 ;  /* 0x0000000c0d0e7389 */ /* 0x0002a400000c000b */
[----:B012---:R-:W-:Y:S01]  /*30820*/  ENDCOLLECTIVE ;  /* 0x000000000000791b */ /* 0x007fe20003800000 */
.L_x_2964:
[----:B------:R-:W-:-:S05]  /*30830*/  @!P3 LEA R8, P5, R8, R5, 0x1 ;  /* 0x000000050808b211 */ /* 0x000fca00078a08ff */
[----:B------:R-:W-:Y:S02]  /*30840*/  @!P3 IMAD.X R5, RZ, RZ, R9, P5 ;  /* 0x000000ffff05b224 */ /* 0x000fe400028e0609 */
[----:B------:R-:W0:Y:S01]  /*30850*/  S2R R9, SR_TID.X ;  /* 0x0000000000097919 */ /* 0x000e220000002100 */
[----:B------:R-:W-:Y:S02]  /*30860*/  @!P3 IMAD.MOV.U32 R6, RZ, RZ, R8 ;  /* 0x000000ffff06b224 */ /* 0x000fe400078e0008 */
[----:B------:R-:W-:Y:S02]  /*30870*/  @!P3 IMAD.MOV.U32 R7, RZ, RZ, R5 ;  /* 0x000000ffff07b224 */ /* 0x000fe400078e0005 */
[----:B------:R-:W-:Y:S02]  /*30880*/  IMAD.MOV.U32 R13, RZ, RZ, R4 ;  /* 0x000000ffff0d7224 */ /* 0x000fe400078e0004 */
[----:B------:R-:W-:Y:S01]  /*30890*/  VIADD R5, R0, 0x20 ;  /* 0x0000002000057836 */ /* 0x000fe20000000000 */
[----:B------:R-:W-:Y:S01]  /*308a0*/  @!PT LDS RZ, [RZ] ;  /* 0x00000000fffff984 */ /* 0x000fe20000000800 */
[----:B------:R-:W-:Y:S01]  /*308b0*/  @!PT LDS RZ, [RZ] ;  /* 0x00000000fffff984 */ /* 0x000fe20000000800 */
[----:B------:R-:W-:Y:S01]  /*308c0*/  @!PT LDS RZ, [RZ] ;  /* 0x00000000fffff984 */ /* 0x000fe20000000800 */
[----:B------:R1:W-:Y:S04]  /*308d0*/  @!P3 LDGSTS.E.BYPASS.LTC128B.128 [R10+0x15c00], desc[UR60][R6.64], !P2 ;  /* 0x15c00000060abfae */ /* 0x0003e8000d101d7c */
[----:B------:R1:W-:Y:S01]  /*308e0*/  @!P3 LDGSTS.E.BYPASS.LTC128B.128 [R10+0x19c00], desc[UR60][R6.64+0x80], !P1 ;  /* 0x19c00080060abfae */ /* 0x0003e2000c901d7c */
[----:B------:R-:W-:-:S03]  /*308f0*/  IMAD.MOV.U32 R8, RZ, RZ, R14 ;  /* 0x000000ffff087224 */ /* 0x000fc600078e000e */
[----:B------:R1:W-:Y:S01]  /*30900*/  @!P3 LDGSTS.E.BYPASS.LTC128B.128 [R10+0x1dc00], desc[UR60][R6.64+0x100], !P0 ;  /* 0x1dc00100060abfae */ /* 0x0003e2000c101d7c */
[----:B------:R-:W-:-:S13]  /*30910*/  ISETP.GE.AND P3, PT, R5, R2, PT ;  /* 0x000000020500720c */ /* 0x000fda0003f66270 */
[----:B01----:R-:W-:Y:S05]  /*30920*/  WARPSYNC.COLLECTIVE R15, `(.L_x_2965) ;  /* 0x000000000f087348 */ /* 0x003fea0003c00000 */
[----:B------:R2:W3:Y:S02]  /*30930*/  SHFL.IDX P6, R14, R13, R12, R11 ;  /* 0x0000000c0d0e7389 */ /* 0x0004e400000c000b */
[----:B0123--:R-:W-:Y:S01]  /*30940*/  ENDCOLLECTIVE ;  /* 0x000000000000791b */ /* 0x00ffe20003800000 */
.L_x_2965:
[----:B------:R-:W-:Y:S02]  /*30950*/  IMAD.SHL.U32 R9, R9, 0x8, RZ ;  /* 0x0000000809097824 */ /* 0x000fe400078e00ff */
[----:B------:R-:W-:Y:S02]  /*30960*/  IMAD.MOV.U32 R13, RZ, RZ, R3 ;  /* 0x000000ffff0d7224 */ /* 0x000fe400078e0003 */
[----:B------:R-:W-:Y:S01]  /*30970*/  IMAD.MOV.U32 R12, RZ, RZ, 0x3 ;  /* 0x00000003ff0c7424 */ /* 0x000fe200078e00ff */
[----:B------:R-:W-:Y:S01]  /*30980*/  LOP3.LUT R9, R9, 0x38, RZ, 0xc0, !PT ;  /* 0x0000003809097812 */ /* 0x000fe200078ec0ff */
[----:B------:R-:W-:-:S07]  /*30990*/  IMAD.MOV.U32 R5, RZ, RZ, R14 ;  /* 0x000000ffff057224 */ /* 0x000fce00078e000e */
[----:B------:R-:W-:Y:S05]  /*309a0*/  WARPSYNC.COLLECTIVE R15, `(.L_x_2966) ;  /* 0x000000000f087348 */ /* 0x000fea0003c00000 */
[----:B------:R0:W1:Y:S02]  /*309b0*/  SHFL.IDX P6, R14, R13, R12, R11 ;  /* 0x0000000c0d0e7389 */ /* 0x00006400000c000b */
[----:B01----:R-:W-:Y:S01]  /*309c0*/  ENDCOLLECTIVE ;  /* 0x000000000000791b */ /* 0x003fe20003800000 */
.L_x_2966:
[----:B------:R-:W-:-:S05]  /*309d0*/  @!P3 LEA R5, P4, R9, R5, 0x1 ;  /* 0x000000050905b211 */ /* 0x000fca00078808ff */
[----:B------:R-:W-:-:S05]  /*309e0*/  @!P3 IMAD.X R6, RZ, RZ, R8, P4 ;  /* 0x000000ffff06b224 */ /* 0x000fca00020e0608 */
[----:B------:R-:W-:Y:S01]  /*309f0*/  @!P3 MOV R7, R6 ;  /* 0x000000060007b202 */ /* 0x000fe20000000f00 */
        /* <DEDUP_REMOVED lines=14> */
.L_x_2967:
[----:B------:R-:W-:Y:S01]  /*30ae0*/  MOV R13, R3 ;  /* 0x00000003000d7202 */ /* 0x000fe20000000f00 */
[----:B------:R-:W-:Y:S02]  /*30af0*/  IMAD.MOV.U32 R12, RZ, RZ, 0x4 ;  /* 0x00000004ff0c7424 */ /* 0x000fe400078e00ff */
[----:B------:R-:W-:-:S07]  /*30b00*/  IMAD.MOV.U32 R5, RZ, RZ, R14 ;  /* 0x000000ffff057224 */ /* 0x000fce00078e000e */
[----:B------:R-:W-:Y:S05]  /*30b10*/  WARPSYNC.COLLECTIVE R15, `(.L_x_2968) ;  /* 0x000000000f087348 */ /* 0x000fea0003c00000 */
[----:B------:R0:W1:Y:S02]  /*30b20*/  SHFL.IDX P6, R14, R13, R12, R11 ;  /* 0x0000000c0d0e7389 */ /* 0x00006400000c000b */
[----:B01----:R-:W-:Y:S01]  /*30b30*/  ENDCOLLECTIVE ;  /* 0x000000000000791b */ /* 0x003fe20003800000 */
.L_x_2968:
        /* <DEDUP_REMOVED lines=17> */
.L_x_2969:
[----:B------:R-:W-:Y:S02]  /*30c50*/  IMAD.MOV.U32 R13, RZ, RZ, R3 ;  /* 0x000000ffff0d7224 */ /* 0x000fe400078e0003 */
[----:B------:R-:W-:Y:S02]  /*30c60*/  IMAD.MOV.U32 R12, RZ, RZ, 0x5 ;  /* 0x00000005ff0c7424 */ /* 0x000fe400078e00ff */
[----:B------:R-:W-:-:S07]  /*30c70*/  IMAD.MOV.U32 R5, RZ, RZ, R14 ;  /* 0x000000ffff057224 */ /* 0x000fce00078e000e */
[----:B------:R-:W-:Y:S05]  /*30c80*/  WARPSYNC.COLLECTIVE R15, `(.L_x_2970) ;  /* 0x000000000f087348 */ /* 0x000fea0003c00000 */
[----:B------:R0:W1:Y:S02]  /*30c90*/  SHFL.IDX P6, R14, R13, R12, R11 ;  /* 0x0000000c0d0e7389 */ /* 0x00006400000c000b */
[----:B01----:R-:W-:Y:S01]  /*30ca0*/  ENDCOLLECTIVE ;  /* 0x000000000000791b */ /* 0x003fe20003800000 */
.L_x_2970:
        /* <DEDUP_REMOVED lines=17> */
.L_x_2971:
[----:B------:R-:W-:Y:S01]  /*30dc0*/  IMAD.MOV.U32 R13, RZ, RZ, R3 ;  /* 0x000000ffff0d7224 */ /* 0x000fe200078e0003 */
[----:B------:R-:W-:Y:S01]  /*30dd0*/  MOV R12, 0x6 ;  /* 0x00000006000c7802 */ /* 0x000fe20000000f00 */
[----:B------:R-:W-:-:S07]  /*30de0*/  IMAD.MOV.U32 R5, RZ, RZ, R14 ;  /* 0x000000ffff057224 */ /* 0x000fce00078e000e */
[----:B------:R-:W-:Y:S05]  /*30df0*/  WARPSYNC.COLLECTIVE R15, `(.L_x_2972) ;  /* 0x000000000f087348 */ /* 0x000fea0003c00000 */
[----:B------:R0:W1:Y:S02]  /*30e00*/  SHFL.IDX P6, R14, R13, R12, R11 ;  /* 0x0000000c0d0e7389 */ /* 0x00006400000c000b */
[----:B01----:R-:W-:Y:S01]  /*30e10*/  ENDCOLLECTIVE ;  /* 0x000000000000791b */ /* 0x003fe20003800000 */
.L_x_2972:
        /* <DEDUP_REMOVED lines=15> */
.L_x_2973:
[----:B------:R-:W-:-:S05]  /*30f10*/  VIADD R7, R0, 0x60 ;  /* 0x0000006000077836 */ /* 0x000fca0000000000 */
[----:B------:R-:W-:Y:S01]  /*30f20*/  ISETP.GE.AND P4, PT, R7, R2, PT ;  /* 0x000000020700720c */ /* 0x000fe20003f86270 */
[----:B------:R-:W-:Y:S02]  /*30f30*/  IMAD.MOV.U32 R13, RZ, RZ, R3 ;  /* 0x000000ffff0d7224 */ /* 0x000fe400078e0003 */
[----:B------:R-:W-:Y:S02]  /*30f40*/  IMAD.MOV.U32 R12, RZ, RZ, 0x7 ;  /* 0x00000007ff0c7424 */ /* 0x000fe400078e00ff */
[----:B------:R-:W-:-:S08]  /*30f50*/  IMAD.MOV.U32 R5, RZ, RZ, R14 ;  /* 0x000000ffff057224 */ /* 0x000fd000078e000e */
[----:B------:R-:W-:Y:S05]  /*30f60*/  WARPSYNC.COLLECTIVE R15, `(.L_x_2974) ;  /* 0x000000000f087348 */ /* 0x000fea0003c00000 */
[----:B------:R0:W1:Y:S02]  /*30f70*/  SHFL.IDX P6, R14, R13, R12, R11 ;  /* 0x0000000c0d0e7389 */ /* 0x00006400000c000b */
[----:B01----:R-:W-:Y:S01]  /*30f80*/  ENDCOLLECTIVE ;  /* 0x000000000000791b */ /* 0x003fe20003800000 */
.L_x_2974:
[----:B------:R-:W-:-:S05]  /*30f90*/  @!P4 LEA R5, P3, R9, R5, 0x1 ;  /* 0x000000050905c211 */ /* 0x000fca00078608ff */
[----:B------:R-:W-:-:S05]  /*30fa0*/  @!P4 IMAD.X R6, RZ, RZ, R6, P3 ;  /* 0x000000ffff06c224 */ /* 0x000fca00018e0606 */
[----:B------:R-:W-:Y:S01]  /*30fb0*/  @!P4 MOV R7, R6 ;  /* 0x000000060007c202 */ /* 0x000fe20000000f00 */
        /* <DEDUP_REMOVED lines=11> */
.L_x_2975:
[----:B------:R-:W-:Y:S01]  /*31070*/  @!PT LDS RZ, [RZ] ;  /* 0x00000000fffff984 */ /* 0x000fe20000000800 */
[----:B------:R-:W-:Y:S01]  /*31080*/  @!PT LDS RZ, [RZ] ;  /* 0x00000000fffff984 */ /* 0x000fe20000000800 */
[----:B------:R-:W-:Y:S01]  /*31090*/  @!PT LDS RZ, [RZ] ;  /* 0x00000000fffff984 */ /* 0x000fe20000000800 */
[----:B------:R0:W-:Y:S01]  /*310a0*/  @!P4 LDGSTS.E.BYPASS.LTC128B.128 [R10+0x20400], desc[UR60][R6.64+0x100], !P0 ;  /* 0x20400100060acfae */ /* 0x0001e2000c101d7c */
[----:B------:R-:W-:Y:S01]  /*310b0*/  MOV R3, R14 ;  /* 0x0000000e00037202 */ /* 0x000fe20000000f00 */
[----:B------:R-:W-:Y:S06]  /*310c0*/  BRA `(.L_x_2976) ;  /* 0xffffffa000707947 */ /* 0x000fec000383ffff */
.L_x_2821:
[----:B----4-:R4:W0:Y:S02]  /*310d0*/  SYNCS.PHASECHK.TRANS64.TRYWAIT P0, [R18+URZ+0x36820], R0 ;  /* 0x03682000120075a7 */ /* 0x010824000800017f */
[----:B0-----:R-:W-:Y:S05]  /*310e0*/  @!P0 NANOSLEEP.SYNCS 0x989680 ;  /* 0x009896800000895d */ /* 0x001fea0003900000 */
[----:B------:R-:W0:Y:S02]  /*310f0*/  @!P0 SYNCS.PHASECHK.TRANS64 P0, [R18+URZ+0x36820], R0 ;  /* 0x03682000120085a7 */ /* 0x000e24000800007f */
[----:B0-----:R-:W-:Y:S05]  /*31100*/  @!P0 BRA `(.L_x_2821) ;  /* 0xfffffffc00f08947 */ /* 0x001fea000383ffff */
[----:B------:R-:W-:Y:S05]  /*31110*/  BRA `(.L_x_2977) ;  /* 0xffffffa000f07947 */ /* 0x000fea000383ffff */
.L_x_2830:
[----:B-1----:R1:W2:Y:S02]  /*31120*/  SYNCS.PHASECHK.TRANS64.TRYWAIT P0, [R3+URZ+0x36840], R2 ;  /* 0x03684002030075a7 */ /* 0x0022a4000800017f */
[----:B--2---:R-:W-:Y:S05]  /*31130*/  @!P0 NANOSLEEP.SYNCS 0x989680 ;  /* 0x009896800000895d */ /* 0x004fea0003900000 */
[----:B------:R-:W2:Y:S02]  /*31140*/  @!P0 SYNCS.PHASECHK.TRANS64 P0, [R3+URZ+0x36840], R2 ;  /* 0x03684002030085a7 */ /* 0x000ea4000800007f */
[----:B--2---:R-:W-:Y:S05]  /*31150*/  @!P0 BRA `(.L_x_2830) ;  /* 0xfffffffc00f08947 */ /* 0x004fea000383ffff */
[----:B------:R-:W-:Y:S05]  /*31160*/  BRA `(.L_x_2978) ;  /* 0xffffffa400cc7947 */ /* 0x000fea000383ffff */
.L_x_2837:
[----:B0-----:R0:W1:Y:S02]  /*31170*/  SYNCS.PHASECHK.TRANS64.TRYWAIT P0, [R3+URZ+0x60], R2 ;  /* 0x00006002030075a7 */ /* 0x001064000800017f */
[----:B-1----:R-:W-:Y:S05]  /*31180*/  @!P0 NANOSLEEP.SYNCS 0x989680 ;  /* 0x009896800000895d */ /* 0x002fea0003900000 */
[----:B------:R-:W1:Y:S02]  /*31190*/  @!P0 SYNCS.PHASECHK.TRANS64 P0, [R3+URZ+0x60], R2 ;  /* 0x00006002030085a7 */ /* 0x000e64000800007f */
[----:B-1----:R-:W-:Y:S05]  /*311a0*/  @!P0 BRA `(.L_x_2837) ;  /* 0xfffffffc00f08947 */ /* 0x002fea000383ffff */
[----:B------:R-:W-:Y:S05]  /*311b0*/  BRA `(.L_x_2979) ;  /* 0xffffffa800e07947 */ /* 0x000fea000383ffff */
.L_x_2847:
[----:B-1----:R1:W2:Y:S02]  /*311c0*/  SYNCS.PHASECHK.TRANS64.TRYWAIT P0, [R3+URZ+0x36840], R2 ;  /* 0x03684002030075a7 */ /* 0x0022a4000800017f */
[----:B--2---:R-:W-:Y:S05]  /*311d0*/  @!P0 NANOSLEEP.SYNCS 0x989680 ;  /* 0x009896800000895d */ /* 0x004fea0003900000 */
[----:B------:R-:W2:Y:S02]  /*311e0*/  @!P0 SYNCS.PHASECHK.TRANS64 P0, [R3+URZ+0x36840], R2 ;  /* 0x03684002030085a7 */ /* 0x000ea4000800007f */
[----:B--2---:R-:W-:Y:S05]  /*311f0*/  @!P0 BRA `(.L_x_2847) ;  /* 0xfffffffc00f08947 */ /* 0x004fea000383ffff */
[----:B------:R-:W-:Y:S05]  /*31200*/  BRA `(.L_x_2980) ;  /* 0xffffffb000ac7947 */ /* 0x000fea000383ffff */
.L_x_2854:
[----:B0-----:R0:W1:Y:S02]  /*31210*/  SYNCS.PHASECHK.TRANS64.TRYWAIT P0, [R2+URZ+0x60], R3 ;  /* 0x00006003020075a7 */ /* 0x001064000800017f */
[----:B-1----:R-:W-:Y:S05]  /*31220*/  @!P0 NANOSLEEP.SYNCS 0x989680 ;  /* 0x009896800000895d */ /* 0x002fea0003900000 */
[----:B------:R-:W1:Y:S02]  /*31230*/  @!P0 SYNCS.PHASECHK.TRANS64 P0, [R2+URZ+0x60], R3 ;  /* 0x00006003020085a7 */ /* 0x000e64000800007f */
[----:B-1----:R-:W-:Y:S05]  /*31240*/  @!P0 BRA `(.L_x_2854) ;  /* 0xfffffffc00f08947 */ /* 0x002fea000383ffff */
[----:B------:R-:W-:Y:S05]  /*31250*/  BRA `(.L_x_2981) ;  /* 0xffffffb400c07947 */ /* 0x000fea000383ffff */
.L_x_2864:
[----:B--2---:R2:W3:Y:S02]  /*31260*/  SYNCS.PHASECHK.TRANS64.TRYWAIT P0, [R2+URZ+0x36840], R3 ;  /* 0x03684003020075a7 */ /* 0x0044e4000800017f */
[----:B---3--:R-:W-:Y:S05]  /*31270*/  @!P0 NANOSLEEP.SYNCS 0x989680 ;  /* 0x009896800000895d */ /* 0x008fea0003900000 */
[----:B------:R-:W3:Y:S02]  /*31280*/  @!P0 SYNCS.PHASECHK.TRANS64 P0, [R2+URZ+0x36840], R3 ;  /* 0x03684003020085a7 */ /* 0x000ee4000800007f */
[----:B---3--:R-:W-:Y:S05]  /*31290*/  @!P0 BRA `(.L_x_2864) ;  /* 0xfffffffc00f08947 */ /* 0x008fea000383ffff */
[----:B------:R-:W-:Y:S05]  /*312a0*/  BRA `(.L_x_2982) ;  /* 0xffffffbc005c7947 */ /* 0x000fea000383ffff */
.L_x_2871:
[----:B0-----:R0:W1:Y:S02]  /*312b0*/  SYNCS.PHASECHK.TRANS64.TRYWAIT P0, [R2+URZ+0x60], R5 ;  /* 0x00006005020075a7 */ /* 0x001064000800017f */
[----:B-1----:R-:W-:Y:S05]  /*312c0*/  @!P0 NANOSLEEP.SYNCS 0x989680 ;  /* 0x009896800000895d */ /* 0x002fea0003900000 */
[----:B------:R-:W1:Y:S02]  /*312d0*/  @!P0 SYNCS.PHASECHK.TRANS64 P0, [R2+URZ+0x60], R5 ;  /* 0x00006005020085a7 */ /* 0x000e64000800007f */
[----:B-1----:R-:W-:Y:S05]  /*312e0*/  @!P0 BRA `(.L_x_2871) ;  /* 0xfffffffc00f08947 */ /* 0x002fea000383ffff */
[----:B------:R-:W-:Y:S05]  /*312f0*/  BRA `(.L_x_2983) ;  /* 0xffffffc000707947 */ /* 0x000fea000383ffff */
.L_x_2883:
[----:B---3--:R3:W4:Y:S02]  /*31300*/  SYNCS.PHASECHK.TRANS64.TRYWAIT P0, [R0+URZ+0x36860], R2 ;  /* 0x03686002000075a7 */ /* 0x008724000800017f */
[----:B----4-:R-:W-:Y:S05]  /*31310*/  @!P0 NANOSLEEP.SYNCS 0x989680 ;  /* 0x009896800000895d */ /* 0x010fea0003900000 */
[----:B------:R-:W4:Y:S02]  /*31320*/  @!P0 SYNCS.PHASECHK.TRANS64 P0, [R0+URZ+0x36860], R2 ;  /* 0x03686002000085a7 */ /* 0x000f24000800007f */
[----:B----4-:R-:W-:Y:S05]  /*31330*/  @!P0 BRA `(.L_x_2883) ;  /* 0xfffffffc00f08947 */ /* 0x010fea000383ffff */
[----:B------:R-:W-:Y:S05]  /*31340*/  BRA `(.L_x_2984) ;  /* 0xffffffc400f87947 */ /* 0x000fea000383ffff */
.L_x_2891:
[----:B------:R-:W4:Y:S01]  /*31350*/  LDL R0, [R1] ;  /* 0x0000000001007983 */ /* 0x000f220000100800 */
[----:B------:R-:W-:Y:S01]  /*31360*/  BSSY B0, `(.L_x_2985) ;  /* 0x0000008000007945 */ /* 0x000fe20003800000 */
[----:B------:R-:W-:Y:S02]  /*31370*/  IMAD.MOV.U32 R12, RZ, RZ, RZ ;  /* 0x000000ffff0c7224 */ /* 0x000fe400078e00ff */
[----:B------:R-:W-:Y:S02]  /*31380*/  IMAD.MOV.U32 R11, RZ, RZ, 0x1f ;  /* 0x0000001fff0b7424 */ /* 0x000fe400078e00ff */
[----:B------:R-:W-:Y:S02]  /*31390*/  IMAD.MOV.U32 R15, RZ, RZ, -0x1 ;  /* 0xffffffffff0f7424 */ /* 0x000fe400078e00ff */
[----:B----4-:R-:W-:-:S07]  /*313a0*/  IMAD.MOV.U32 R13, RZ, RZ, R0 ;  /* 0x000000ffff0d7224 */ /* 0x010fce00078e0000 */
[----:B-123--:R-:W-:Y:S05]  /*313b0*/  WARPSYNC.COLLECTIVE R15, `(.L_x_2986) ;  /* 0x000000000f087348 */ /* 0x00efea0003c00000 */
[----:B------:R0:W4:Y:S02]  /*313c0*/  SHFL.IDX P6, R14, R13, R12, R11 ;  /* 0x0000000c0d0e7389 */ /* 0x00012400000c000b */
[----:B01234-:R-:W-:Y:S01]  /*313d0*/  ENDCOLLECTIVE ;  /* 0x000000000000791b */ /* 0x01ffe20003800000 */
.L_x_2986:
[----:B------:R-:W-:Y:S05]  /*313e0*/  BSYNC B0 ;  /* 0x0000000000007941 */ /* 0x000fea0003800000 */
.L_x_2985:
        /* <DEDUP_REMOVED lines=9> */
.L_x_2987:
        /* <DEDUP_REMOVED lines=11> */
[----:B------:R-:W-:Y:S01]  /*31530*/  MOV R4, RZ ;  /* 0x000000ff00047202 */ /* 0x000fe20000000f00 */
[----:B------:R-:W-:Y:S01]  /*31540*/  IMAD.MOV.U32 R6, RZ, RZ, RZ ;  /* 0x000000ffff067224 */ /* 0x000fe200078e00ff */
        /* <DEDUP_REMOVED lines=13> */
.L_x_2988:
        /* <DEDUP_REMOVED lines=8> */
.L_x_2989:
        /* <DEDUP_REMOVED lines=8> */
.L_x_2990:
        /* <DEDUP_REMOVED lines=8> */
.L_x_2991:
        /* <DEDUP_REMOVED lines=8> */
.L_x_2992:
        /* <DEDUP_REMOVED lines=9> */
.L_x_2993:
[----:B------:R-:W-:Y:S01]  /*318b0*/  IMAD.MOV.U32 R9, RZ, RZ, R14 ;  /* 0x000000ffff097224 */ /* 0x000fe200078e000e */
[----:B------:R-:W-:Y:S06]  /*318c0*/  BRA `(.L_x_2994) ;  /* 0xffffffc800a87947 */ /* 0x000fec000383ffff */
.L_x_2894:
[----:B------:R-:W-:Y:S01]  /*318d0*/  BSSY B0, `(.L_x_2995) ;  /* 0x0000008000007945 */ /* 0x000fe20003800000 */
[----:B------:R-:W-:Y:S01]  /*318e0*/  IMAD.MOV.U32 R13, RZ, RZ, R2 ;  /* 0x000000ffff0d7224 */ /* 0x000fe200078e0002 */
[----:B------:R-:W-:Y:S01]  /*318f0*/  MOV R12, 0x1 ;  /* 0x00000001000c7802 */ /* 0x000fe20000000f00 */
[----:B------:R-:W-:Y:S02]  /*31900*/  IMAD.MOV.U32 R11, RZ, RZ, RZ ;  /* 0x000000ffff0b7224 */ /* 0x000fe400078e00ff */
[----:B------:R-:W-:-:S07]  /*31910*/  IMAD.MOV.U32 R15, RZ, RZ, -0x1 ;  /* 0xffffffffff0f7424 */ /* 0x000fce00078e00ff */
[----:B0-----:R-:W-:Y:S05]  /*31920*/  WARPSYNC.COLLECTIVE R15, `(.L_x_2996) ;  /* 0x000000000f087348 */ /* 0x001fea0003c00000 */
[----:B------:R1:W2:Y:S02]  /*31930*/  SHFL.UP P6, R14, R13, R12, R11 ;  /* 0x0400000c0d0e7389 */ /* 0x0002a400000c000b */
[----:B012---:R-:W-:Y:S01]  /*31940*/  ENDCOLLECTIVE ;  /* 0x000000000000791b */ /* 0x007fe20003800000 */
.L_x_2996:
[----:B------:R-:W-:Y:S05]  /*31950*/  BSYNC B0 ;  /* 0x0000000000007941 */ /* 0x000fea0003800000 */
.L_x_2995:
        /* <DEDUP_REMOVED lines=10> */
.L_x_2997:
        /* <DEDUP_REMOVED lines=8> */
.L_x_2998:
        /* <DEDUP_REMOVED lines=8> */
.L_x_2999:
        /* <DEDUP_REMOVED lines=8> */
.L_x_3000:
        /* <DEDUP_REMOVED lines=9> */
.L_x_3001:
[----:B------:R-:W-:Y:S01]  /*31c10*/  IMAD.MOV.U32 R9, RZ, RZ, R14 ;  /* 0x000000ffff097224 */ /* 0x000fe200078e000e */
[----:B------:R-:W-:Y:S06]  /*31c20*/  BRA `(.L_x_3002) ;  /* 0xffffffc8007c7947 */ /* 0x000fec000383ffff */
.L_x_2896:
[----:B------:R-:W-:Y:S01]  /*31c30*/  BSSY B0, `(.L_x_3003) ;  /* 0x0000006000007945 */ /* 0x000fe20003800000 */
[----:B------:R-:W-:Y:S01]  /*31c40*/  PLOP3.LUT P6, PT, P6, PT, PT, 0x8, 0x0 ;  /* 0x000000000000781c */ /* 0x000fe200037ce170 */
[----:B------:R-:W-:-:S12]  /*31c50*/  IMAD.MOV.U32 R15, RZ, RZ, -0x1 ;  /* 0xffffffffff0f7424 */ /* 0x000fd800078e00ff */
[----:B0-----:R-:W-:Y:S05]  /*31c60*/  WARPSYNC.COLLECTIVE R15, `(.L_x_3004) ;  /* 0x000000000f087348 */ /* 0x001fea0003c00000 */
[----:B------:R-:W-:Y:S01]  /*31c70*/  VOTE.ANY R14, PT, P6 ;  /* 0x00000000000e7806 */ /* 0x000fe200030e0100 */
[----:B0-----:R-:W-:Y:S06]  /*31c80*/  ENDCOLLECTIVE ;  /* 0x000000000000791b */ /* 0x001fec0003800000 */
.L_x_3004:
[----:B------:R-:W-:Y:S05]  /*31c90*/  BSYNC B0 ;  /* 0x0000000000007941 */ /* 0x000fea0003800000 */
.L_x_3003:
[----:B------:R0:W5:Y:S01]  /*31ca0*/  LDL.LU R10, [R1+0xc] ;  /* 0x00000c00010a7983 */ /* 0x0001620000300800 */
[----:B------:R-:W-:Y:S02]  /*31cb0*/  IMAD.MOV.U32 R0, RZ, RZ, R14 ;  /* 0x000000ffff007224 */ /* 0x000fe400078e000e */
[----:B------:R-:W-:Y:S02]  /*31cc0*/  IMAD.MOV.U32 R13, RZ, RZ, R4 ;  /* 0x000000ffff0d7224 */ /* 0x000fe400078e0004 */
[----:B------:R-:W1:Y:S01]  /*31cd0*/  POPC R3, R0 ;  /* 0x0000000000037309 */ /* 0x000e620000000000 */
[----:B------:R-:W-:Y:S02]  /*31ce0*/  IMAD.MOV.U32 R11, RZ, RZ, 0x1f ;  /* 0x0000001fff0b7424 */ /* 0x000fe400078e00ff */
[----:B------:R-:W-:Y:S01]  /*31cf0*/  IMAD.MOV.U32 R15, RZ, RZ, -0x1 ;  /* 0xffffffffff0f7424 */ /* 0x000fe200078e00ff */
[----:B01----:R-:W-:-:S07]  /*31d00*/  MOV R12, R3 ;  /* 0x00000003000c7202 */ /* 0x003fce0000000f00 */
[----:B-----5:R-:W-:Y:S05]  /*31d10*/  WARPSYNC.COLLECTIVE R15, `(.L_x_3005) ;  /* 0x000000000f087348 */ /* 0x020fea0003c00000 */
[----:B------:R0:W1:Y:S02]  /*31d20*/  SHFL.IDX P6, R14, R13, R12, R11 ;  /* 0x0000000c0d0e7389 */ /* 0x00006400000c000b */
[----:B01---5:R-:W-:Y:S01]  /*31d30*/  ENDCOLLECTIVE ;  /* 0x000000000000791b */ /* 0x023fe20003800000 */
.L_x_3005:
[----:B------:R-:W-:Y:S02]  /*31d40*/  IMAD.MOV.U32 R13, RZ, RZ, R6 ;  /* 0x000000ffff0d7224 */ /* 0x000fe400078e0006 */
[----:B------:R-:W-:-:S07]  /*31d50*/  IMAD.MOV.U32 R4, RZ, RZ, R14 ;  /* 0x000000ffff047224 */ /* 0x000fce00078e000e */
[----:B------:R-:W-:Y:S05]  /*31d60*/  WARPSYNC.COLLECTIVE R15, `(.L_x_3006) ;  /* 0x000000000f087348 */ /* 0x000fea0003c00000 */
[----:B------:R0:W1:Y:S02]  /*31d70*/  SHFL.IDX P6, R14, R13, R12, R11 ;  /* 0x0000000c0d0e7389 */ /* 0x00006400000c000b */
[----:B01----:R-:W-:Y:S01]  /*31d80*/  ENDCOLLECTIVE ;  /* 0x000000000000791b */ /* 0x003fe20003800000 */
.L_x_3006:
[----:B------:R-:W-:Y:S01]  /*31d90*/  IMAD.MOV.U32 R6, RZ, RZ, R14 ;  /* 0x000000ffff067224 */ /* 0x000fe200078e000e */
[----:B------:R-:W-:-:S05]  /*31da0*/  IADD3 R10, R3, R10, RZ ;  /* 0x0000000a030a7210 */ /* 0x000fca0007ffe0ff */
[----:B------:R0:W-:Y:S01]  /*31db0*/  STL [R1+0xc], R10 ;  /* 0x00000c0a01007387 */ /* 0x0001e20000100800 */
[----:B------:R-:W-:Y:S05]  /*31dc0*/  BRA `(.L_x_3007) ;  /* 0xffffffc8005c7947 */ /* 0x000fea000383ffff */
.L_x_2898:
        /* <DEDUP_REMOVED lines=8> */
.L_x_3009:
[----:B------:R-:W-:Y:S05]  /*31e50*/  BSYNC B0 ;  /* 0x0000000000007941 */ /* 0x000fea0003800000 */
.L_x_3008:
[----:B------:R-:W-:Y:S01]  /*31e60*/  IMAD.MOV.U32 R3, RZ, RZ, R14 ;  /* 0x000000ffff037224 */ /* 0x000fe200078e000e */
[----:B------:R-:W-:Y:S06]  /*31e70*/  BRA `(.L_x_3010) ;  /* 0xffffffc800487947 */ /* 0x000fec000383ffff */
.L_x_2904:
[----:B0-----:R0:W1:Y:S02]  /*31e80*/  SYNCS.PHASECHK.TRANS64.TRYWAIT P0, [R0+URZ+0x36820], R3 ;  /* 0x03682003000075a7 */ /* 0x001064000800017f */
[----:B-1----:R-:W-:Y:S05]  /*31e90*/  @!P0 NANOSLEEP.SYNCS 0x989680 ;  /* 0x009896800000895d */ /* 0x002fea0003900000 */
[----:B------:R-:W1:Y:S02]  /*31ea0*/  @!P0 SYNCS.PHASECHK.TRANS64 P0, [R0+URZ+0x36820], R3 ;  /* 0x03682003000085a7 */ /* 0x000e64000800007f */
[----:B-1----:R-:W-:Y:S05]  /*31eb0*/  @!P0 BRA `(.L_x_2904) ;  /* 0xfffffffc00f08947 */ /* 0x002fea000383ffff */
[----:B------:R-:W-:Y:S05]  /*31ec0*/  BRA `(.L_x_3011) ;  /* 0xffffffd000e87947 */ /* 0x000fea000383ffff */
.L_x_2905:
[----:B------:R-:W1:Y:S01]  /*31ed0*/  S2R R2, SR_TID.X ;  /* 0x0000000000027919 */ /* 0x000e620000002100 */
[----:B------:R-:W-:Y:S01]  /*31ee0*/  BSSY B0, `(.L_x_3012) ;  /* 0x000000a000007945 */ /* 0x000fe20003800000 */
[----:B------:R-:W-:Y:S02]  /*31ef0*/  IMAD.MOV.U32 R12, RZ, RZ, RZ ;  /* 0x000000ffff0c7224 */ /* 0x000fe400078e00ff */
[----:B------:R-:W-:Y:S02]  /*31f00*/  IMAD.MOV.U32 R11, RZ, RZ, 0x1f ;  /* 0x0000001fff0b7424 */ /* 0x000fe400078e00ff */
[----:B------:R-:W-:Y:S01]  /*31f10*/  IMAD.MOV.U32 R15, RZ, RZ, -0x1 ;  /* 0xffffffffff0f7424 */ /* 0x000fe200078e00ff */
[----:B-1----:R-:W-:-:S04]  /*31f20*/  SHF.R.U32.HI R2, RZ, 0x5, R2 ;  /* 0x00000005ff027819 */ /* 0x002fc80000011602 */
[----:B------:R-:W-:-:S04]  /*31f30*/  LOP3.LUT R2, R2, 0x3, RZ, 0xc0, !PT ;  /* 0x0000000302027812 */ /* 0x000fc800078ec0ff */
[----:B------:R-:W-:-:S07]  /*31f40*/  MOV R13, R2 ;  /* 0x00000002000d7202 */ /* 0x000fce0000000f00 */
[----:B0-----:R-:W-:Y:S05]  /*31f50*/  WARPSYNC.COLLECTIVE R15, `(.L_x_3013) ;  /* 0x000000000f087348 */ /* 0x001fea0003c00000 */
[----:B------:R1:W2:Y:S02]  /*31f60*/  SHFL.IDX P6, R14, R13, R12, R11 ;  /* 0x0000000c0d0e7389 */ /* 0x0002a400000c000b */
[----:B012---:R-:W-:Y:S01]  /*31f70*/  ENDCOLLECTIVE ;  /* 0x000000000000791b */ /* 0x007fe20003800000 */
.L_x_3013:
[----:B------:R-:W-:Y:S05]  /*31f80*/  BSYNC B0 ;  /* 0x0000000000007941 */ /* 0x000fea0003800000 */
.L_x_3012:
[----:B------:R-:W-:Y:S05]  /*31f90*/  BRA `(.L_x_3014) ;  /* 0xffffffd000d07947 */ /* 0x000fea000383ffff */
.L_x_2906:
[----:B------:R-:W-:Y:S01]  /*31fa0*/  BSSY B0, `(.L_x_3015) ;  /* 0x0000006000007945 */ /* 0x000fe20003800000 */
[----:B------:R-:W-:-:S07]  /*31fb0*/  IMAD.MOV.U32 R15, RZ, RZ, -0x1 ;  /* 0xffffffffff0f7424 */ /* 0x000fce00078e00ff */
[----:B01----:R-:W-:Y:S05]  /*31fc0*/  WARPSYNC.COLLECTIVE R15, `(.L_x_3016) ;  /* 0x000000000f0c7348 */ /* 0x003fea0003c00000 */
[----:B------:R-:W-:Y:S02]  /*31fd0*/  ELECT P6, UR62, PT ;  /* 0x00000000003e782f */ /* 0x000fe400038c0000 */
[----:B------:R-:W-:Y:S01]  /*31fe0*/  MOV R14, UR62 ;  /* 0x0000003e000e7c02 */ /* 0x000fe20008000f00 */
[----:B01----:R-:W-:Y:S10]  /*31ff0*/  ENDCOLLECTIVE ;  /* 0x000000000000791b */ /* 0x003ff40003800000 */
.L_x_3016:
[----:B------:R-:W-:Y:S05]  /*32000*/  BSYNC B0 ;  /* 0x0000000000007941 */ /* 0x000fea0003800000 */
.L_x_3015:
[----:B------:R-:W-:Y:S05]  /*32010*/  BRA `(.L_x_3017) ;  /* 0xffffffd000c47947 */ /* 0x000fea000383ffff */
.L_x_2908:
[----:B0-----:R0:W1:Y:S02]  /*32020*/  SYNCS.PHASECHK.TRANS64.TRYWAIT P0, [R6+URZ], R5 ;  /* 0x00000005060075a7 */ /* 0x001064000800017f */
[----:B-1----:R-:W-:Y:S05]  /*32030*/  @!P0 NANOSLEEP.SYNCS 0x989680 ;  /* 0x009896800000895d */ /* 0x002fea0003900000 */
[----:B------:R-:W1:Y:S02]  /*32040*/  @!P0 SYNCS.PHASECHK.TRANS64 P0, [R6+URZ], R5 ;  /* 0x00000005060085a7 */ /* 0x000e64000800007f */
[----:B-1----:R-:W-:Y:S05]  /*32050*/  @!P0 BRA `(.L_x_2908) ;  /* 0xfffffffc00f08947 */ /* 0x002fea000383ffff */
[----:B------:R-:W-:Y:S05]  /*32060*/  BRA `(.L_x_3018) ;  /* 0xffffffd400047947 */ /* 0x000fea000383ffff */
.L_x_2909:
[----:B-1----:R1:W2:Y:S02]  /*32070*/  SYNCS.PHASECHK.TRANS64.TRYWAIT P0, [R7+URZ], R2 ;  /* 0x00000002070075a7 */ /* 0x0022a4000800017f */
[----:B--2---:R-:W-:Y:S05]  /*32080*/  @!P0 NANOSLEEP.SYNCS 0x989680 ;  /* 0x009896800000895d */ /* 0x004fea0003900000 */
[----:B------:R-:W2:Y:S02]  /*32090*/  @!P0 SYNCS.PHASECHK.TRANS64 P0, [R7+URZ], R2 ;  /* 0x00000002070085a7 */ /* 0x000ea4000800007f */
[----:B--2---:R-:W-:Y:S05]  /*320a0*/  @!P0 BRA `(.L_x_2909) ;  /* 0xfffffffc00f08947 */ /* 0x004fea000383ffff */
[----:B------:R-:W-:Y:S05]  /*320b0*/  BRA `(.L_x_3019) ;  /* 0xffffffd000f87947 */ /* 0x000fea000383ffff */
.L_x_2911:
[----:B--2---:R2:W3:Y:S02]  /*320c0*/  SYNCS.PHASECHK.TRANS64.TRYWAIT P0, [R4+URZ], R5 ;  /* 0x00000005040075a7 */ /* 0x0044e4000800017f */
[----:B---3--:R-:W-:Y:S05]  /*320d0*/  @!P0 NANOSLEEP.SYNCS 0x989680 ;  /* 0x009896800000895d */ /* 0x008fea0003900000 */
[----:B------:R-:W3:Y:S02]  /*320e0*/  @!P0 SYNCS.PHASECHK.TRANS64 P0, [R4+URZ], R5 ;  /* 0x00000005040085a7 */ /* 0x000ee4000800007f */
[----:B---3--:R-:W-:Y:S05]  /*320f0*/  @!P0 BRA `(.L_x_2911) ;  /* 0xfffffffc00f08947 */ /* 0x008fea000383ffff */
[----:B------:R-:W-:Y:S05]  /*32100*/  BRA `(.L_x_3020) ;  /* 0xffffffd000fc7947 */ /* 0x000fea000383ffff */
.L_x_3021:
        /* <DEDUP_REMOVED lines=15> */
.L_x_3030:


//--------------------- .nv.global.init           --------------------------
	.section	.nv.global.init,"aw",@progbits
.nv.global.init:
	.type		$str$20,@object
	.size		$str$20,($str$21 - $str$20)
$str$20:
        /*0000*/ 	.byte	0x28, 0x61, 0x64, 0x64, 0x72, 0x65, 0x73, 0x73, 0x20, 0x26, 0x20, 0x6d, 0x61, 0x73, 0x6b, 0x29
        /*0010*/ 	.byte	0x20, 0x3d, 0x3d, 0x20, 0x30, 0x00
	.type		$str$21,@object
	.size		$str$21,(__unnamed_9 - $str$21)
$str$21:
        /*0016*/ 	.byte	0x2f, 0x74, 0x6d, 0x70, 0x2f, 0x6f, 0x73, 0x73, 0x5f, 0x6b, 0x65, 0x72, 0x6e, 0x65, 0x6c, 0x73
        /*0026*/ 	.byte	0x5f, 0x73, 0x72, 0x63, 0x2f, 0x66, 0x6c, 0x61, 0x73, 0x68, 0x5f, 0x61, 0x74, 0x74, 0x65, 0x6e
        /*0036*/ 	.byte	0x74, 0x69, 0x6f, 0x6e, 0x2f, 0x63, 0x73, 0x72, 0x63, 0x2f, 0x63, 0x75, 0x74, 0x6c, 0x61, 0x73
        /*0046*/ 	.byte	0x73, 0x2f, 0x69, 0x6e, 0x63, 0x6c, 0x75, 0x64, 0x65, 0x2f, 0x63, 0x75, 0x74, 0x65, 0x2f, 0x70
        /*0056*/ 	.byte	0x6f, 0x69, 0x6e, 0x74, 0x65, 0x72, 0x5f, 0x66, 0x6c, 0x61, 0x67, 0x67, 0x65, 0x64, 0x2e, 0x68
        /*0066*/ 	.byte	0x70, 0x70, 0x00
	.type		__unnamed_9,@object
	.size		__unnamed_9,(__unnamed_5 - __unnamed_9)
__unnamed_9:
        /* <DEDUP_REMOVED lines=24> */
	.type		__unnamed_5,@object
	.size		__unnamed_5,(__unnamed_4 - __unnamed_5)
__unnamed_5:
        /* <DEDUP_REMOVED lines=24> */
	.type		__unnamed_4,@object
	.size		__unnamed_4,(__unnamed_3 - __unnamed_4)
__unnamed_4:
        /* <DEDUP_REMOVED lines=24> */
	.type		__unnamed_3,@object
	.size		__unnamed_3,(__unnamed_7 - __unnamed_3)
__unnamed_3:
        /* <DEDUP_REMOVED lines=29> */
	.type		__unnamed_7,@object
	.size		__unnamed_7,(__unnamed_2 - __unnamed_7)
__unnamed_7:
        /* <DEDUP_REMOVED lines=29> */
	.type		__unnamed_2,@object
	.size		__unnamed_2,(__unnamed_8 - __unnamed_2)
__unnamed_2:
        /* <DEDUP_REMOVED lines=29> */
	.type		__unnamed_8,@object
	.size		__unnamed_8,(__unnamed_1 - __unnamed_8)
__unnamed_8:
        /* <DEDUP_REMOVED lines=29> */
	.type		__unnamed_1,@object
	.size		__unnamed_1,(__unnamed_6 - __unnamed_1)
__unnamed_1:
        /* <DEDUP_REMOVED lines=28> */
        /*0dd9*/ 	.byte	0x32, 0x31, 0x35, 0x30, 0x34, 0x3e, 0x3e, 0x3e, 0x3e, 0x3e, 0x20, 0x26, 0x5d, 0x00
	.type		__unnamed_6,@object
	.size		__unnamed_6,(.L_5 - __unnamed_6)
__unnamed_6:
        /* <DEDUP_REMOVED lines=29> */
.L_5:


//--------------------- .nv.shared._ZN7cutlass13device_kernelIN5flash11enable_sm90INS1_16FlashAttnFwdSm90INS1_25CollectiveMainloopFwdSm90ILi2EN4cute5tupleIJNS5_1CILi1EEES8_S8_EEENS6_IJNS7_ILi128EEENS7_ILi112EEENS7_ILi192EEEEEELi192ENS_6half_tEfNS_4arch4Sm90ELb0ELb0ELb0ELb0ELb0ELb0ELb0ELb1ELb1ELb1ELb1ELb0EEENS1_21CollectiveEpilogueFwdINS6_IJSA_SC_SB_EEES9_SE_SG_Li256ELb0ELb1ELb1ELb0EEENS1_19SingleTileSchedulerILb0ELb1ELb1ELi128EEEEEEEEEvNT_6ParamsE --------------------------
	.section	.nv.shared._ZN7cutlass13device_kernelIN5flash11enable_sm90INS1_16FlashAttnFwdSm90INS1_25CollectiveMainloopFwdSm90ILi2EN4cute5tupleIJNS5_1CILi1EEES8_S8_EEENS6_IJNS7_ILi128EEENS7_ILi112EEENS7_ILi192EEEEEELi192ENS_6half_tEfNS_4arch4Sm90ELb0ELb0ELb0ELb0ELb0ELb0ELb0ELb1ELb1ELb1ELb1ELb0EEENS1_21CollectiveEpilogueFwdINS6_IJSA_SC_SB_EEES9_SE_SG_Li256ELb0ELb1ELb1ELb0EEENS1_19SingleTileSchedulerILb0ELb1ELb1ELi128EEEEEEEEEvNT_6ParamsE,"aw",@nobits
	.sectionflags	@""
	.align	16
	.zero		1024


//--------------------- .nv.shared.reserved.0     --------------------------
	.section	.nv.shared.reserved.0,"aw",@nobits
	.weak		__nv_reservedSMEM_offset_0_alias
	.size		__nv_reservedSMEM_offset_0_alias, 0, 0
	.other		__nv_reservedSMEM_offset_0_alias,@"STO_CUDA_RESERVED_SHARED STV_DEFAULT"
__nv_reservedSMEM_offset_0_alias:
	.zero		0


//--------------------- .nv.global                --------------------------
	.section	.nv.global,"aw",@nobits
.nv.global:
	.type		_ZN72_INTERNAL_8379c483_36_flash_fwd_hdim192_fp16_split_sm90_cu_ceb34e2a_34274cute1_E,@object
	.size		_ZN72_INTERNAL_8379c483_36_flash_fwd_hdim192_fp16_split_sm90_cu_ceb34e2a_34274cute1_E,(_ZN72_INTERNAL_8379c483_36_flash_fwd_hdim192_fp16_split_sm90_cu_ceb34e2a_34274cuda3std3__45__cpo6cbeginE - _ZN72_INTERNAL_8379c483_36_flash_fwd_hdim192_fp16_split_sm90_cu_ceb34e2a_34274cute1_E)
_ZN72_INTERNAL_8379c483_36_flash_fwd_hdim192_fp16_split_sm90_cu_ceb34e2a_34274cute1_E:
	.zero		1
	.type		_ZN72_INTERNAL_8379c483_36_flash_fwd_hdim192_fp16_split_sm90_cu_ceb34e2a_34274cuda3std3__45__cpo6cbeginE,@object
	.size		_ZN72_INTERNAL_8379c483_36_flash_fwd_hdim192_fp16_split_sm90_cu_ceb34e2a_34274cuda3std3__45__cpo6cbeginE,(_ZN72_INTERNAL_8379c483_36_flash_fwd_hdim192_fp16_split_sm90_cu_ceb34e2a_34274cuda3std3__48in_placeE - _ZN72_INTERNAL_8379c483_36_flash_fwd_hdim192_fp16_split_sm90_cu_ceb34e2a_34274cuda3std3__45__cpo6cbeginE)
_ZN72_INTERNAL_8379c483_36_flash_fwd_hdim192_fp16_split_sm90_cu_ceb34e2a_34274cuda3std3__45__cpo6cbeginE:
	.zero		1
	.type		_ZN72_INTERNAL_8379c483_36_flash_fwd_hdim192_fp16_split_sm90_cu_ceb34e2a_34274cuda3std3__48in_placeE,@object
	.size		_ZN72_INTERNAL_8379c483_36_flash_fwd_hdim192_fp16_split_sm90_cu_ceb34e2a_34274cuda3std3__48in_placeE,(_ZN72_INTERNAL_8379c483_36_flash_fwd_hdim192_fp16_split_sm90_cu_ceb34e2a_34274cuda3std6ranges3__45__cpo9iter_moveE - _ZN72_INTERNAL_8379c483_36_flash_fwd_hdim192_fp16_split_sm90_cu_ceb34e2a_34274cuda3std3__48in_placeE)
_ZN72_INTERNAL_8379c483_36_flash_fwd_hdim192_fp16_split_sm90_cu_ceb34e2a_34274cuda3std3__48in_placeE:
	.zero		1
	.type		_ZN72_INTERNAL_8379c483_36_flash_fwd_hdim192_fp16_split_sm90_cu_ceb34e2a_34274cuda3std6ranges3__45__cpo9iter_moveE,@object
	.size		_ZN72_INTERNAL_8379c483_36_flash_fwd_hdim192_fp16_split_sm90_cu_ceb34e2a_34274cuda3std6ranges3__45__cpo9iter_moveE,(_ZN72_INTERNAL_8379c483_36_flash_fwd_hdim192_fp16_split_sm90_cu_ceb34e2a_34274cuda3std3__45__cpo5beginE - _ZN72_INTERNAL_8379c483_36_flash_fwd_hdim192_fp16_split_sm90_cu_ceb34e2a_34274cuda3std6ranges3__45__cpo9iter_moveE)
_ZN72_INTERNAL_8379c483_36_flash_fwd_hdim192_fp16_split_sm90_cu_ceb34e2a_34274cuda3std6ranges3__45__cpo9iter_moveE:
	.zero		1
	.type		_ZN72_INTERNAL_8379c483_36_flash_fwd_hdim192_fp16_split_sm90_cu_ceb34e2a_34274cuda3std3__45__cpo5beginE,@object
	.size		_ZN72_INTERNAL_8379c483_36_flash_fwd_hdim192_fp16_split_sm90_cu_ceb34e2a_34274cuda3std3__45__cpo5beginE,(_ZN72_INTERNAL_8379c483_36_flash_fwd_hdim192_fp16_split_sm90_cu_ceb34e2a_34274cuda3std3__474_GLOBAL__N__8379c483_36_flash_fwd_hdim192_fp16_split_sm90_cu_ceb34e2a_34276ignoreE - _ZN72_INTERNAL_8379c483_36_flash_fwd_hdim192_fp16_split_sm90_cu_ceb34e2a_34274cuda3std3__45__cpo5beginE)
_ZN72_INTERNAL_8379c483_36_flash_fwd_hdim192_fp16_split_sm90_cu_ceb34e2a_34274cuda3std3__45__cpo5beginE:
	.zero		1
	.type		_ZN72_INTERNAL_8379c483_36_flash_fwd_hdim192_fp16_split_sm90_cu_ceb34e2a_34274cuda3std3__474_GLOBAL__N__8379c483_36_flash_fwd_hdim192_fp16_split_sm90_cu_ceb34e2a_34276ignoreE,@object
	.size		_ZN72_INTERNAL_8379c483_36_flash_fwd_hdim192_fp16_split_sm90_cu_ceb34e2a_34274cuda3std3__474_GLOBAL__N__8379c483_36_flash_fwd_hdim192_fp16_split_sm90_cu_ceb34e2a_34276ignoreE,(_ZN72_INTERNAL_8379c483_36_flash_fwd_hdim192_fp16_split_sm90_cu_ceb34e2a_34274cute7productE - _ZN72_INTERNAL_8379c483_36_flash_fwd_hdim192_fp16_split_sm90_cu_ceb34e2a_34274cuda3std3__474_GLOBAL__N__8379c483_36_flash_fwd_hdim192_fp16_split_sm90_cu_ceb34e2a_34276ignoreE)
_ZN72_INTERNAL_8379c483_36_flash_fwd_hdim192_fp16_split_sm90_cu_ceb34e2a_34274cuda3std3__474_GLOBAL__N__8379c483_36_flash_fwd_hdim192_fp16_split_sm90_cu_ceb34e2a_34276ignoreE:
	.zero		1
	.type		_ZN72_INTERNAL_8379c483_36_flash_fwd_hdim192_fp16_split_sm90_cu_ceb34e2a_34274cute7productE,@object
	.size		_ZN72_INTERNAL_8379c483_36_flash_fwd_hdim192_fp16_split_sm90_cu_ceb34e2a_34274cute7productE,(_ZN72_INTERNAL_8379c483_36_flash_fwd_hdim192_fp16_split_sm90_cu_ceb34e2a_34274cuda3std3__45__cpo3endE - _ZN72_INTERNAL_8379c483_36_flash_fwd_hdim192_fp16_split_sm90_cu_ceb34e2a_34274cute7productE)
_ZN72_INTERNAL_8379c483_36_flash_fwd_hdim192_fp16_split_sm90_cu_ceb34e2a_34274cute7productE:
	.zero		1
	.type		_ZN72_INTERNAL_8379c483_36_flash_fwd_hdim192_fp16_split_sm90_cu_ceb34e2a_34274cuda3std3__45__cpo3endE,@object
	.size		_ZN72_INTERNAL_8379c483_36_flash_fwd_hdim192_fp16_split_sm90_cu_ceb34e2a_34274cuda3std3__45__cpo3endE,(_ZN72_INTERNAL_8379c483_36_flash_fwd_hdim192_fp16_split_sm90_cu_ceb34e2a_34274cuda3std3__419piecewise_constructE - _ZN72_INTERNAL_8379c483_36_flash_fwd_hdim192_fp16_split_sm90_cu_ceb34e2a_34274cuda3std3__45__cpo3endE)
_ZN72_INTERNAL_8379c483_36_flash_fwd_hdim192_fp16_split_sm90_cu_ceb34e2a_34274cuda3std3__45__cpo3endE:
	.zero		1
	.type		_ZN72_INTERNAL_8379c483_36_flash_fwd_hdim192_fp16_split_sm90_cu_ceb34e2a_34274cuda3std3__419piecewise_constructE,@object
	.size		_ZN72_INTERNAL_8379c483_36_flash_fwd_hdim192_fp16_split_sm90_cu_ceb34e2a_34274cuda3std3__419piecewise_constructE,(_ZN72_INTERNAL_8379c483_36_flash_fwd_hdim192_fp16_split_sm90_cu_ceb34e2a_34274cuda3std3__45__cpo4cendE - _ZN72_INTERNAL_8379c483_36_flash_fwd_hdim192_fp16_split_sm90_cu_ceb34e2a_34274cuda3std3__419piecewise_constructE)
_ZN72_INTERNAL_8379c483_36_flash_fwd_hdim192_fp16_split_sm90_cu_ceb34e2a_34274cuda3std3__419piecewise_constructE:
	.zero		1
	.type		_ZN72_INTERNAL_8379c483_36_flash_fwd_hdim192_fp16_split_sm90_cu_ceb34e2a_34274cuda3std3__45__cpo4cendE,@object
	.size		_ZN72_INTERNAL_8379c483_36_flash_fwd_hdim192_fp16_split_sm90_cu_ceb34e2a_34274cuda3std3__45__cpo4cendE,(_ZN72_INTERNAL_8379c483_36_flash_fwd_hdim192_fp16_split_sm90_cu_ceb34e2a_34274cuda3std6ranges3__45__cpo4swapE - _ZN72_INTERNAL_8379c483_36_flash_fwd_hdim192_fp16_split_sm90_cu_ceb34e2a_34274cuda3std3__45__cpo4cendE)
_ZN72_INTERNAL_8379c483_36_flash_fwd_hdim192_fp16_split_sm90_cu_ceb34e2a_34274cuda3std3__45__cpo4cendE:
	.zero		1
	.type		_ZN72_INTERNAL_8379c483_36_flash_fwd_hdim192_fp16_split_sm90_cu_ceb34e2a_34274cuda3std6ranges3__45__cpo4swapE,@object
	.size		_ZN72_INTERNAL_8379c483_36_flash_fwd_hdim192_fp16_split_sm90_cu_ceb34e2a_34274cuda3std6ranges3__45__cpo4swapE,(.L_16 - _ZN72_INTERNAL_8379c483_36_flash_fwd_hdim192_fp16_split_sm90_cu_ceb34e2a_34274cuda3std6ranges3__45__cpo4swapE)
_ZN72_INTERNAL_8379c483_36_flash_fwd_hdim192_fp16_split_sm90_cu_ceb34e2a_34274cuda3std6ranges3__45__cpo4swapE:
	.zero		1
.L_16:


//--------------------- .nv.shared._ZN7cutlass13device_kernelIN5flash11enable_sm90INS1_16FlashAttnFwdSm90INS1_25CollectiveMainloopFwdSm90ILi2EN4cute5tupleIJNS5_1CILi1EEES8_S8_EEENS6_IJNS7_ILi128EEENS7_ILi112EEENS7_ILi192EEEEEELi192ENS_6half_tEfNS_4arch4Sm90ELb0ELb0ELb0ELb1ELb0ELb0ELb0ELb1ELb1ELb1ELb1ELb0EEENS1_21CollectiveEpilogueFwdINS6_IJSA_SC_SB_EEES9_SE_SG_Li256ELb1ELb1ELb1ELb0EEENS1_36VarlenDynamicPersistentTileSchedulerILi128ELi112ELi256ELi128ELb1ELb1ELb1ELb0ELb1ELb1EEEEEEEEEvNT_6ParamsE --------------------------
	.section	.nv.shared._ZN7cutlass13device_kernelIN5flash11enable_sm90INS1_16FlashAttnFwdSm90INS1_25CollectiveMainloopFwdSm90ILi2EN4cute5tupleIJNS5_1CILi1EEES8_S8_EEENS6_IJNS7_ILi128EEENS7_ILi112EEENS7_ILi192EEEEEELi192ENS_6half_tEfNS_4arch4Sm90ELb0ELb0ELb0ELb1ELb0ELb0ELb0ELb1ELb1ELb1ELb1ELb0EEENS1_21CollectiveEpilogueFwdINS6_IJSA_SC_SB_EEES9_SE_SG_Li256ELb1ELb1ELb1ELb0EEENS1_36VarlenDynamicPersistentTileSchedulerILi128ELi112ELi256ELi128ELb1ELb1ELb1ELb0ELb1ELb1EEEEEEEEEvNT_6ParamsE,"aw",@nobits
	.sectionflags	@""
	.align	16
	.zero		1024


//--------------------- .nv.shared._ZN7cutlass13device_kernelIN5flash11enable_sm90INS1_16FlashAttnFwdSm90INS1_25CollectiveMainloopFwdSm90ILi2EN4cute5tupleIJNS5_1CILi1EEES8_S8_EEENS6_IJNS7_ILi128EEENS7_ILi112EEENS7_ILi192EEEEEELi192ENS_6half_tEfNS_4arch4Sm90ELb0ELb0ELb0ELb1ELb0ELb1ELb0ELb1ELb1ELb1ELb1ELb0EEENS1_21CollectiveEpilogueFwdINS6_IJSA_SC_SB_EEES9_SE_SG_Li256ELb1ELb1ELb1ELb0EEENS1_36VarlenDynamicPersistentTileSchedulerILi128ELi112ELi256ELi128ELb1ELb1ELb1ELb0ELb1ELb1EEEEEEEEEvNT_6ParamsE --------------------------
	.section	.nv.shared._ZN7cutlass13device_kernelIN5flash11enable_sm90INS1_16FlashAttnFwdSm90INS1_25CollectiveMainloopFwdSm90ILi2EN4cute5tupleIJNS5_1CILi1EEES8_S8_EEENS6_IJNS7_ILi128EEENS7_ILi112EEENS7_ILi192EEEEEELi192ENS_6half_tEfNS_4arch4Sm90ELb0ELb0ELb0ELb1ELb0ELb1ELb0ELb1ELb1ELb1ELb1ELb0EEENS1_21CollectiveEpilogueFwdINS6_IJSA_SC_SB_EEES9_SE_SG_Li256ELb1ELb1ELb1ELb0EEENS1_36VarlenDynamicPersistentTileSchedulerILi128ELi112ELi256ELi128ELb1ELb1ELb1ELb0ELb1ELb1EEEEEEEEEvNT_6ParamsE,"aw",@nobits
	.sectionflags	@""
	.align	16
	.zero		1024


//--------------------- .nv.shared._ZN7cutlass13device_kernelIN5flash11enable_sm90INS1_16FlashAttnFwdSm90INS1_25CollectiveMainloopFwdSm90ILi2EN4cute5tupleIJNS5_1CILi1EEES8_S8_EEENS6_IJNS7_ILi128EEENS7_ILi96EEENS7_ILi192EEEEEELi192ENS_6half_tEfNS_4arch4Sm90ELb0ELb1ELb0ELb0ELb0ELb0ELb0ELb1ELb1ELb1ELb1ELb0EEENS1_21CollectiveEpilogueFwdINS6_IJSA_SC_SB_EEES9_SE_SG_Li256ELb0ELb1ELb1ELb0EEENS1_19SingleTileSchedulerILb0ELb1ELb1ELi128EEEEEEEEEvNT_6ParamsE --------------------------
	.section	.nv.shared._ZN7cutlass13device_kernelIN5flash11enable_sm90INS1_16FlashAttnFwdSm90INS1_25CollectiveMainloopFwdSm90ILi2EN4cute5tupleIJNS5_1CILi1EEES8_S8_EEENS6_IJNS7_ILi128EEENS7_ILi96EEENS7_ILi192EEEEEELi192ENS_6half_tEfNS_4arch4Sm90ELb0ELb1ELb0ELb0ELb0ELb0ELb0ELb1ELb1ELb1ELb1ELb0EEENS1_21CollectiveEpilogueFwdINS6_IJSA_SC_SB_EEES9_SE_SG_Li256ELb0ELb1ELb1ELb0EEENS1_19SingleTileSchedulerILb0ELb1ELb1ELi128EEEEEEEEEvNT_6ParamsE,"aw",@nobits
	.sectionflags	@""
	.align	16
	.zero		1024


//--------------------- .nv.shared._ZN7cutlass13device_kernelIN5flash11enable_sm90INS1_16FlashAttnFwdSm90INS1_25CollectiveMainloopFwdSm90ILi2EN4cute5tupleIJNS5_1CILi1EEES8_S8_EEENS6_IJNS7_ILi128EEENS7_ILi96EEENS7_ILi192EEEEEELi192ENS_6half_tEfNS_4arch4Sm90ELb0ELb1ELb0ELb1ELb0ELb0ELb0ELb1ELb1ELb1ELb1ELb0EEENS1_21CollectiveEpilogueFwdINS6_IJSA_SC_SB_EEES9_SE_SG_Li256ELb1ELb1ELb1ELb0EEENS1_36VarlenDynamicPersistentTileSchedulerILi128ELi96ELi256ELi128ELb1ELb1ELb1ELb1ELb0ELb1EEEEEEEEEvNT_6ParamsE --------------------------
	.section	.nv.shared._ZN7cutlass13device_kernelIN5flash11enable_sm90INS1_16FlashAttnFwdSm90INS1_25CollectiveMainloopFwdSm90ILi2EN4cute5tupleIJNS5_1CILi1EEES8_S8_EEENS6_IJNS7_ILi128EEENS7_ILi96EEENS7_ILi192EEEEEELi192ENS_6half_tEfNS_4arch4Sm90ELb0ELb1ELb0ELb1ELb0ELb0ELb0ELb1ELb1ELb1ELb1ELb0EEENS1_21CollectiveEpilogueFwdINS6_IJSA_SC_SB_EEES9_SE_SG_Li256ELb1ELb1ELb1ELb0EEENS1_36VarlenDynamicPersistentTileSchedulerILi128ELi96ELi256ELi128ELb1ELb1ELb1ELb1ELb0ELb1EEEEEEEEEvNT_6ParamsE,"aw",@nobits
	.sectionflags	@""
	.align	16
	.zero		1024


//--------------------- .nv.shared._ZN7cutlass13device_kernelIN5flash11enable_sm90INS1_16FlashAttnFwdSm90INS1_25CollectiveMainloopFwdSm90ILi2EN4cute5tupleIJNS5_1CILi1EEES8_S8_EEENS6_IJNS7_ILi128EEENS7_ILi96EEENS7_ILi192EEEEEELi192ENS_6half_tEfNS_4arch4Sm90ELb0ELb1ELb0ELb1ELb0ELb1ELb0ELb1ELb1ELb1ELb1ELb0EEENS1_21CollectiveEpilogueFwdINS6_IJSA_SC_SB_EEES9_SE_SG_Li256ELb1ELb1ELb1ELb0EEENS1_36VarlenDynamicPersistentTileSchedulerILi128ELi96ELi256ELi128ELb1ELb1ELb1ELb1ELb0ELb1EEEEEEEEEvNT_6ParamsE --------------------------
	.section	.nv.shared._ZN7cutlass13device_kernelIN5flash11enable_sm90INS1_16FlashAttnFwdSm90INS1_25CollectiveMainloopFwdSm90ILi2EN4cute5tupleIJNS5_1CILi1EEES8_S8_EEENS6_IJNS7_ILi128EEENS7_ILi96EEENS7_ILi192EEEEEELi192ENS_6half_tEfNS_4arch4Sm90ELb0ELb1ELb0ELb1ELb0ELb1ELb0ELb1ELb1ELb1ELb1ELb0EEENS1_21CollectiveEpilogueFwdINS6_IJSA_SC_SB_EEES9_SE_SG_Li256ELb1ELb1ELb1ELb0EEENS1_36VarlenDynamicPersistentTileSchedulerILi128ELi96ELi256ELi128ELb1ELb1ELb1ELb1ELb0ELb1EEEEEEEEEvNT_6ParamsE,"aw",@nobits
	.sectionflags	@""
	.align	16
	.zero		1024


//--------------------- .nv.shared._ZN7cutlass13device_kernelIN5flash11enable_sm90INS1_16FlashAttnFwdSm90INS1_25CollectiveMainloopFwdSm90ILi2EN4cute5tupleIJNS5_1CILi1EEES8_S8_EEENS6_IJNS7_ILi128EEENS7_ILi112EEENS7_ILi192EEEEEELi192ENS_6half_tEfNS_4arch4Sm90ELb1ELb0ELb0ELb0ELb0ELb0ELb0ELb1ELb1ELb1ELb1ELb0EEENS1_21CollectiveEpilogueFwdINS6_IJSA_SC_SB_EEES9_SE_SG_Li256ELb0ELb1ELb1ELb0EEENS1_19SingleTileSchedulerILb0ELb1ELb1ELi128EEEEEEEEEvNT_6ParamsE --------------------------
	.section	.nv.shared._ZN7cutlass13device_kernelIN5flash11enable_sm90INS1_16FlashAttnFwdSm90INS1_25CollectiveMainloopFwdSm90ILi2EN4cute5tupleIJNS5_1CILi1EEES8_S8_EEENS6_IJNS7_ILi128EEENS7_ILi112EEENS7_ILi192EEEEEELi192ENS_6half_tEfNS_4arch4Sm90ELb1ELb0ELb0ELb0ELb0ELb0ELb0ELb1ELb1ELb1ELb1ELb0EEENS1_21CollectiveEpilogueFwdINS6_IJSA_SC_SB_EEES9_SE_SG_Li256ELb0ELb1ELb1ELb0EEENS1_19SingleTileSchedulerILb0ELb1ELb1ELi128EEEEEEEEEvNT_6ParamsE,"aw",@nobits
	.sectionflags	@""
	.align	16
	.zero		1024


//--------------------- .nv.shared._ZN7cutlass13device_kernelIN5flash11enable_sm90INS1_16FlashAttnFwdSm90INS1_25CollectiveMainloopFwdSm90ILi2EN4cute5tupleIJNS5_1CILi1EEES8_S8_EEENS6_IJNS7_ILi128EEENS7_ILi112EEENS7_ILi192EEEEEELi192ENS_6half_tEfNS_4arch4Sm90ELb1ELb0ELb0ELb1ELb0ELb0ELb0ELb1ELb1ELb1ELb1ELb0EEENS1_21CollectiveEpilogueFwdINS6_IJSA_SC_SB_EEES9_SE_SG_Li256ELb1ELb1ELb1ELb0EEENS1_36VarlenDynamicPersistentTileSchedulerILi128ELi112ELi256ELi128ELb1ELb1ELb1ELb1ELb1ELb1EEEEEEEEEvNT_6ParamsE --------------------------
	.section	.nv.shared._ZN7cutlass13device_kernelIN5flash11enable_sm90INS1_16FlashAttnFwdSm90INS1_25CollectiveMainloopFwdSm90ILi2EN4cute5tupleIJNS5_1CILi1EEES8_S8_EEENS6_IJNS7_ILi128EEENS7_ILi112EEENS7_ILi192EEEEEELi192ENS_6half_tEfNS_4arch4Sm90ELb1ELb0ELb0ELb1ELb0ELb0ELb0ELb1ELb1ELb1ELb1ELb0EEENS1_21CollectiveEpilogueFwdINS6_IJSA_SC_SB_EEES9_SE_SG_Li256ELb1ELb1ELb1ELb0EEENS1_36VarlenDynamicPersistentTileSchedulerILi128ELi112ELi256ELi128ELb1ELb1ELb1ELb1ELb1ELb1EEEEEEEEEvNT_6ParamsE,"aw",@nobits
	.sectionflags	@""
	.align	16
	.zero		1024


//--------------------- .nv.shared._ZN7cutlass13device_kernelIN5flash11enable_sm90INS1_16FlashAttnFwdSm90INS1_25CollectiveMainloopFwdSm90ILi2EN4cute5tupleIJNS5_1CILi1EEES8_S8_EEENS6_IJNS7_ILi128EEENS7_ILi112EEENS7_ILi192EEEEEELi192ENS_6half_tEfNS_4arch4Sm90ELb1ELb0ELb0ELb1ELb0ELb1ELb0ELb1ELb1ELb1ELb1ELb0EEENS1_21CollectiveEpilogueFwdINS6_IJSA_SC_SB_EEES9_SE_SG_Li256ELb1ELb1ELb1ELb0EEENS1_36VarlenDynamicPersistentTileSchedulerILi128ELi112ELi256ELi128ELb1ELb1ELb1ELb1ELb1ELb1EEEEEEEEEvNT_6ParamsE --------------------------
	.section	.nv.shared._ZN7cutlass13device_kernelIN5flash11enable_sm90INS1_16FlashAttnFwdSm90INS1_25CollectiveMainloopFwdSm90ILi2EN4cute5tupleIJNS5_1CILi1EEES8_S8_EEENS6_IJNS7_ILi128EEENS7_ILi112EEENS7_ILi192EEEEEELi192ENS_6half_tEfNS_4arch4Sm90ELb1ELb0ELb0ELb1ELb0ELb1ELb0ELb1ELb1ELb1ELb1ELb0EEENS1_21CollectiveEpilogueFwdINS6_IJSA_SC_SB_EEES9_SE_SG_Li256ELb1ELb1ELb1ELb0EEENS1_36VarlenDynamicPersistentTileSchedulerILi128ELi112ELi256ELi128ELb1ELb1ELb1ELb1ELb1ELb1EEEEEEEEEvNT_6ParamsE,"aw",@nobits
	.sectionflags	@""
	.align	16
	.zero		1024


//--------------------- .nv.constant0._ZN7cutlass13device_kernelIN5flash11enable_sm90INS1_16FlashAttnFwdSm90INS1_25CollectiveMainloopFwdSm90ILi2EN4cute5tupleIJNS5_1CILi1EEES8_S8_EEENS6_IJNS7_ILi128EEENS7_ILi112EEENS7_ILi192EEEEEELi192ENS_6half_tEfNS_4arch4Sm90ELb0ELb0ELb0ELb0ELb0ELb0ELb0ELb1ELb1ELb1ELb1ELb0EEENS1_21CollectiveEpilogueFwdINS6_IJSA_SC_SB_EEES9_SE_SG_Li256ELb0ELb1ELb1ELb0EEENS1_19SingleTileSchedulerILb0ELb1ELb1ELi128EEEEEEEEEvNT_6ParamsE --------------------------
	.section	.nv.constant0._ZN7cutlass13device_kernelIN5flash11enable_sm90INS1_16FlashAttnFwdSm90INS1_25CollectiveMainloopFwdSm90ILi2EN4cute5tupleIJNS5_1CILi1EEES8_S8_EEENS6_IJNS7_ILi128EEENS7_ILi112EEENS7_ILi192EEEEEELi192ENS_6half_tEfNS_4arch4Sm90ELb0ELb0ELb0ELb0ELb0ELb0ELb0ELb1ELb1ELb1ELb1ELb0EEENS1_21CollectiveEpilogueFwdINS6_IJSA_SC_SB_EEES9_SE_SG_Li256ELb0ELb1ELb1ELb0EEENS1_19SingleTileSchedulerILb0ELb1ELb1ELi128EEEEEEEEEvNT_6ParamsE,"a",@progbits
	.sectionflags	@""
	.align	4
.nv.constant0._ZN7cutlass13device_kernelIN5flash11enable_sm90INS1_16FlashAttnFwdSm90INS1_25CollectiveMainloopFwdSm90ILi2EN4cute5tupleIJNS5_1CILi1EEES8_S8_EEENS6_IJNS7_ILi128EEENS7_ILi112EEENS7_ILi192EEEEEELi192ENS_6half_tEfNS_4arch4Sm90ELb0ELb0ELb0ELb0ELb0ELb0ELb0ELb1ELb1ELb1ELb1ELb0EEENS1_21CollectiveEpilogueFwdINS6_IJSA_SC_SB_EEES9_SE_SG_Li256ELb0ELb1ELb1ELb0EEENS1_19SingleTileSchedulerILb0ELb1ELb1ELi128EEEEEEEEEvNT_6ParamsE:
	.zero		3200


//--------------------- .nv.constant0._ZN7cutlass13device_kernelIN5flash11enable_sm90INS1_16FlashAttnFwdSm90INS1_25CollectiveMainloopFwdSm90ILi2EN4cute5tupleIJNS5_1CILi1EEES8_S8_EEENS6_IJNS7_ILi128EEENS7_ILi112EEENS7_ILi192EEEEEELi192ENS_6half_tEfNS_4arch4Sm90ELb0ELb0ELb0ELb1ELb0ELb0ELb0ELb1ELb1ELb1ELb1ELb0EEENS1_21CollectiveEpilogueFwdINS6_IJSA_SC_SB_EEES9_SE_SG_Li256ELb1ELb1ELb1ELb0EEENS1_36VarlenDynamicPersistentTileSchedulerILi128ELi112ELi256ELi128ELb1ELb1ELb1ELb0ELb1ELb1EEEEEEEEEvNT_6ParamsE --------------------------
	.section	.nv.constant0._ZN7cutlass13device_kernelIN5flash11enable_sm90INS1_16FlashAttnFwdSm90INS1_25CollectiveMainloopFwdSm90ILi2EN4cute5tupleIJNS5_1CILi1EEES8_S8_EEENS6_IJNS7_ILi128EEENS7_ILi112EEENS7_ILi192EEEEEELi192ENS_6half_tEfNS_4arch4Sm90ELb0ELb0ELb0ELb1ELb0ELb0ELb0ELb1ELb1ELb1ELb1ELb0EEENS1_21CollectiveEpilogueFwdINS6_IJSA_SC_SB_EEES9_SE_SG_Li256ELb1ELb1ELb1ELb0EEENS1_36VarlenDynamicPersistentTileSchedulerILi128ELi112ELi256ELi128ELb1ELb1ELb1ELb0ELb1ELb1EEEEEEEEEvNT_6ParamsE,"a",@progbits
	.sectionflags	@""
	.align	4
.nv.constant0._ZN7cutlass13device_kernelIN5flash11enable_sm90INS1_16FlashAttnFwdSm90INS1_25CollectiveMainloopFwdSm90ILi2EN4cute5tupleIJNS5_1CILi1EEES8_S8_EEENS6_IJNS7_ILi128EEENS7_ILi112EEENS7_ILi192EEEEEELi192ENS_6half_tEfNS_4arch4Sm90ELb0ELb0ELb0ELb1ELb0ELb0ELb0ELb1ELb1ELb1ELb1ELb0EEENS1_21CollectiveEpilogueFwdINS6_IJSA_SC_SB_EEES9_SE_SG_Li256ELb1ELb1ELb1ELb0EEENS1_36VarlenDynamicPersistentTileSchedulerILi128ELi112ELi256ELi128ELb1ELb1ELb1ELb0ELb1ELb1EEEEEEEEEvNT_6ParamsE:
	.zero		3328


//--------------------- .nv.constant0._ZN7cutlass13device_kernelIN5flash11enable_sm90INS1_16FlashAttnFwdSm90INS1_25CollectiveMainloopFwdSm90ILi2EN4cute5tupleIJNS5_1CILi1EEES8_S8_EEENS6_IJNS7_ILi128EEENS7_ILi112EEENS7_ILi192EEEEEELi192ENS_6half_tEfNS_4arch4Sm90ELb0ELb0ELb0ELb1ELb0ELb1ELb0ELb1ELb1ELb1ELb1ELb0EEENS1_21CollectiveEpilogueFwdINS6_IJSA_SC_SB_EEES9_SE_SG_Li256ELb1ELb1ELb1ELb0EEENS1_36VarlenDynamicPersistentTileSchedulerILi128ELi112ELi256ELi128ELb1ELb1ELb1ELb0ELb1ELb1EEEEEEEEEvNT_6ParamsE --------------------------
	.section	.nv.constant0._ZN7cutlass13device_kernelIN5flash11enable_sm90INS1_16FlashAttnFwdSm90INS1_25CollectiveMainloopFwdSm90ILi2EN4cute5tupleIJNS5_1CILi1EEES8_S8_EEENS6_IJNS7_ILi128EEENS7_ILi112EEENS7_ILi192EEEEEELi192ENS_6half_tEfNS_4arch4Sm90ELb0ELb0ELb0ELb1ELb0ELb1ELb0ELb1ELb1ELb1ELb1ELb0EEENS1_21CollectiveEpilogueFwdINS6_IJSA_SC_SB_EEES9_SE_SG_Li256ELb1ELb1ELb1ELb0EEENS1_36VarlenDynamicPersistentTileSchedulerILi128ELi112ELi256ELi128ELb1ELb1ELb1ELb0ELb1ELb1EEEEEEEEEvNT_6ParamsE,"a",@progbits
	.sectionflags	@""
	.align	4
.nv.constant0._ZN7cutlass13device_kernelIN5flash11enable_sm90INS1_16FlashAttnFwdSm90INS1_25CollectiveMainloopFwdSm90ILi2EN4cute5tupleIJNS5_1CILi1EEES8_S8_EEENS6_IJNS7_ILi128EEENS7_ILi112EEENS7_ILi192EEEEEELi192ENS_6half_tEfNS_4arch4Sm90ELb0ELb0ELb0ELb1ELb0ELb1ELb0ELb1ELb1ELb1ELb1ELb0EEENS1_21CollectiveEpilogueFwdINS6_IJSA_SC_SB_EEES9_SE_SG_Li256ELb1ELb1ELb1ELb0EEENS1_36VarlenDynamicPersistentTileSchedulerILi128ELi112ELi256ELi128ELb1ELb1ELb1ELb0ELb1ELb1EEEEEEEEEvNT_6ParamsE:
	.zero		3328


//--------------------- .nv.constant0._ZN7cutlass13device_kernelIN5flash11enable_sm90INS1_16FlashAttnFwdSm90INS1_25CollectiveMainloopFwdSm90ILi2EN4cute5tupleIJNS5_1CILi1EEES8_S8_EEENS6_IJNS7_ILi128EEENS7_ILi96EEENS7_ILi192EEEEEELi192ENS_6half_tEfNS_4arch4Sm90ELb0ELb1ELb0ELb0ELb0ELb0ELb0ELb1ELb1ELb1ELb1ELb0EEENS1_21CollectiveEpilogueFwdINS6_IJSA_SC_SB_EEES9_SE_SG_Li256ELb0ELb1ELb1ELb0EEENS1_19SingleTileSchedulerILb0ELb1ELb1ELi128EEEEEEEEEvNT_6ParamsE --------------------------
	.section	.nv.constant0._ZN7cutlass13device_kernelIN5flash11enable_sm90INS1_16FlashAttnFwdSm90INS1_25CollectiveMainloopFwdSm90ILi2EN4cute5tupleIJNS5_1CILi1EEES8_S8_EEENS6_IJNS7_ILi128EEENS7_ILi96EEENS7_ILi192EEEEEELi192ENS_6half_tEfNS_4arch4Sm90ELb0ELb1ELb0ELb0ELb0ELb0ELb0ELb1ELb1ELb1ELb1ELb0EEENS1_21CollectiveEpilogueFwdINS6_IJSA_SC_SB_EEES9_SE_SG_Li256ELb0ELb1ELb1ELb0EEENS1_19SingleTileSchedulerILb0ELb1ELb1ELi128EEEEEEEEEvNT_6ParamsE,"a",@progbits
	.sectionflags	@""
	.align	4
.nv.constant0._ZN7cutlass13device_kernelIN5flash11enable_sm90INS1_16FlashAttnFwdSm90INS1_25CollectiveMainloopFwdSm90ILi2EN4cute5tupleIJNS5_1CILi1EEES8_S8_EEENS6_IJNS7_ILi128EEENS7_ILi96EEENS7_ILi192EEEEEELi192ENS_6half_tEfNS_4arch4Sm90ELb0ELb1ELb0ELb0ELb0ELb0ELb0ELb1ELb1ELb1ELb1ELb0EEENS1_21CollectiveEpilogueFwdINS6_IJSA_SC_SB_EEES9_SE_SG_Li256ELb0ELb1ELb1ELb0EEENS1_19SingleTileSchedulerILb0ELb1ELb1ELi128EEEEEEEEEvNT_6ParamsE:
	.zero		3200


//--------------------- .nv.constant0._ZN7cutlass13device_kernelIN5flash11enable_sm90INS1_16FlashAttnFwdSm90INS1_25CollectiveMainloopFwdSm90ILi2EN4cute5tupleIJNS5_1CILi1EEES8_S8_EEENS6_IJNS7_ILi128EEENS7_ILi96EEENS7_ILi192EEEEEELi192ENS_6half_tEfNS_4arch4Sm90ELb0ELb1ELb0ELb1ELb0ELb0ELb0ELb1ELb1ELb1ELb1ELb0EEENS1_21CollectiveEpilogueFwdINS6_IJSA_SC_SB_EEES9_SE_SG_Li256ELb1ELb1ELb1ELb0EEENS1_36VarlenDynamicPersistentTileSchedulerILi128ELi96ELi256ELi128ELb1ELb1ELb1ELb1ELb0ELb1EEEEEEEEEvNT_6ParamsE --------------------------
	.section	.nv.constant0._ZN7cutlass13device_kernelIN5flash11enable_sm90INS1_16FlashAttnFwdSm90INS1_25CollectiveMainloopFwdSm90ILi2EN4cute5tupleIJNS5_1CILi1EEES8_S8_EEENS6_IJNS7_ILi128EEENS7_ILi96EEENS7_ILi192EEEEEELi192ENS_6half_tEfNS_4arch4Sm90ELb0ELb1ELb0ELb1ELb0ELb0ELb0ELb1ELb1ELb1ELb1ELb0EEENS1_21CollectiveEpilogueFwdINS6_IJSA_SC_SB_EEES9_SE_SG_Li256ELb1ELb1ELb1ELb0EEENS1_36VarlenDynamicPersistentTileSchedulerILi128ELi96ELi256ELi128ELb1ELb1ELb1ELb1ELb0ELb1EEEEEEEEEvNT_6ParamsE,"a",@progbits
	.sectionflags	@""
	.align	4
.nv.constant0._ZN7cutlass13device_kernelIN5flash11enable_sm90INS1_16FlashAttnFwdSm90INS1_25CollectiveMainloopFwdSm90ILi2EN4cute5tupleIJNS5_1CILi1EEES8_S8_EEENS6_IJNS7_ILi128EEENS7_ILi96EEENS7_ILi192EEEEEELi192ENS_6half_tEfNS_4arch4Sm90ELb0ELb1ELb0ELb1ELb0ELb0ELb0ELb1ELb1ELb1ELb1ELb0EEENS1_21CollectiveEpilogueFwdINS6_IJSA_SC_SB_EEES9_SE_SG_Li256ELb1ELb1ELb1ELb0EEENS1_36VarlenDynamicPersistentTileSchedulerILi128ELi96ELi256ELi128ELb1ELb1ELb1ELb1ELb0ELb1EEEEEEEEEvNT_6ParamsE:
	.zero		3328


//--------------------- .nv.constant0._ZN7cutlass13device_kernelIN5flash11enable_sm90INS1_16FlashAttnFwdSm90INS1_25CollectiveMainloopFwdSm90ILi2EN4cute5tupleIJNS5_1CILi1EEES8_S8_EEENS6_IJNS7_ILi128EEENS7_ILi96EEENS7_ILi192EEEEEELi192ENS_6half_tEfNS_4arch4Sm90ELb0ELb1ELb0ELb1ELb0ELb1ELb0ELb1ELb1ELb1ELb1ELb0EEENS1_21CollectiveEpilogueFwdINS6_IJSA_SC_SB_EEES9_SE_SG_Li256ELb1ELb1ELb1ELb0EEENS1_36VarlenDynamicPersistentTileSchedulerILi128ELi96ELi256ELi128ELb1ELb1ELb1ELb1ELb0ELb1EEEEEEEEEvNT_6ParamsE --------------------------
	.section	.nv.constant0._ZN7cutlass13device_kernelIN5flash11enable_sm90INS1_16FlashAttnFwdSm90INS1_25CollectiveMainloopFwdSm90ILi2EN4cute5tupleIJNS5_1CILi1EEES8_S8_EEENS6_IJNS7_ILi128EEENS7_ILi96EEENS7_ILi192EEEEEELi192ENS_6half_tEfNS_4arch4Sm90ELb0ELb1ELb0ELb1ELb0ELb1ELb0ELb1ELb1ELb1ELb1ELb0EEENS1_21CollectiveEpilogueFwdINS6_IJSA_SC_SB_EEES9_SE_SG_Li256ELb1ELb1ELb1ELb0EEENS1_36VarlenDynamicPersistentTileSchedulerILi128ELi96ELi256ELi128ELb1ELb1ELb1ELb1ELb0ELb1EEEEEEEEEvNT_6ParamsE,"a",@progbits
	.sectionflags	@""
	.align	4
.nv.constant0._ZN7cutlass13device_kernelIN5flash11enable_sm90INS1_16FlashAttnFwdSm90INS1_25CollectiveMainloopFwdSm90ILi2EN4cute5tupleIJNS5_1CILi1EEES8_S8_EEENS6_IJNS7_ILi128EEENS7_ILi96EEENS7_ILi192EEEEEELi192ENS_6half_tEfNS_4arch4Sm90ELb0ELb1ELb0ELb1ELb0ELb1ELb0ELb1ELb1ELb1ELb1ELb0EEENS1_21CollectiveEpilogueFwdINS6_IJSA_SC_SB_EEES9_SE_SG_Li256ELb1ELb1ELb1ELb0EEENS1_36VarlenDynamicPersistentTileSchedulerILi128ELi96ELi256ELi128ELb1ELb1ELb1ELb1ELb0ELb1EEEEEEEEEvNT_6ParamsE:
	.zero		3328


//--------------------- .nv.constant0._ZN7cutlass13device_kernelIN5flash11enable_sm90INS1_16FlashAttnFwdSm90INS1_25CollectiveMainloopFwdSm90ILi2EN4cute5tupleIJNS5_1CILi1EEES8_S8_EEENS6_IJNS7_ILi128EEENS7_ILi112EEENS7_ILi192EEEEEELi192ENS_6half_tEfNS_4arch4Sm90ELb1ELb0ELb0ELb0ELb0ELb0ELb0ELb1ELb1ELb1ELb1ELb0EEENS1_21CollectiveEpilogueFwdINS6_IJSA_SC_SB_EEES9_SE_SG_Li256ELb0ELb1ELb1ELb0EEENS1_19SingleTileSchedulerILb0ELb1ELb1ELi128EEEEEEEEEvNT_6ParamsE --------------------------
	.section	.nv.constant0._ZN7cutlass13device_kernelIN5flash11enable_sm90INS1_16FlashAttnFwdSm90INS1_25CollectiveMainloopFwdSm90ILi2EN4cute5tupleIJNS5_1CILi1EEES8_S8_EEENS6_IJNS7_ILi128EEENS7_ILi112EEENS7_ILi192EEEEEELi192ENS_6half_tEfNS_4arch4Sm90ELb1ELb0ELb0ELb0ELb0ELb0ELb0ELb1ELb1ELb1ELb1ELb0EEENS1_21CollectiveEpilogueFwdINS6_IJSA_SC_SB_EEES9_SE_SG_Li256ELb0ELb1ELb1ELb0EEENS1_19SingleTileSchedulerILb0ELb1ELb1ELi128EEEEEEEEEvNT_6ParamsE,"a",@progbits
	.sectionflags	@""
	.align	4
.nv.constant0._ZN7cutlass13device_kernelIN5flash11enable_sm90INS1_16FlashAttnFwdSm90INS1_25CollectiveMainloopFwdSm90ILi2EN4cute5tupleIJNS5_1CILi1EEES8_S8_EEENS6_IJNS7_ILi128EEENS7_ILi112EEENS7_ILi192EEEEEELi192ENS_6half_tEfNS_4arch4Sm90ELb1ELb0ELb0ELb0ELb0ELb0ELb0ELb1ELb1ELb1ELb1ELb0EEENS1_21CollectiveEpilogueFwdINS6_IJSA_SC_SB_EEES9_SE_SG_Li256ELb0ELb1ELb1ELb0EEENS1_19SingleTileSchedulerILb0ELb1ELb1ELi128EEEEEEEEEvNT_6ParamsE:
	.zero		3200


//--------------------- .nv.constant0._ZN7cutlass13device_kernelIN5flash11enable_sm90INS1_16FlashAttnFwdSm90INS1_25CollectiveMainloopFwdSm90ILi2EN4cute5tupleIJNS5_1CILi1EEES8_S8_EEENS6_IJNS7_ILi128EEENS7_ILi112EEENS7_ILi192EEEEEELi192ENS_6half_tEfNS_4arch4Sm90ELb1ELb0ELb0ELb1ELb0ELb0ELb0ELb1ELb1ELb1ELb1ELb0EEENS1_21CollectiveEpilogueFwdINS6_IJSA_SC_SB_EEES9_SE_SG_Li256ELb1ELb1ELb1ELb0EEENS1_36VarlenDynamicPersistentTileSchedulerILi128ELi112ELi256ELi128ELb1ELb1ELb1ELb1ELb1ELb1EEEEEEEEEvNT_6ParamsE --------------------------
	.section	.nv.constant0._ZN7cutlass13device_kernelIN5flash11enable_sm90INS1_16FlashAttnFwdSm90INS1_25CollectiveMainloopFwdSm90ILi2EN4cute5tupleIJNS5_1CILi1EEES8_S8_EEENS6_IJNS7_ILi128EEENS7_ILi112EEENS7_ILi192EEEEEELi192ENS_6half_tEfNS_4arch4Sm90ELb1ELb0ELb0ELb1ELb0ELb0ELb0ELb1ELb1ELb1ELb1ELb0EEENS1_21CollectiveEpilogueFwdINS6_IJSA_SC_SB_EEES9_SE_SG_Li256ELb1ELb1ELb1ELb0EEENS1_36VarlenDynamicPersistentTileSchedulerILi128ELi112ELi256ELi128ELb1ELb1ELb1ELb1ELb1ELb1EEEEEEEEEvNT_6ParamsE,"a",@progbits
	.sectionflags	@""
	.align	4
.nv.constant0._ZN7cutlass13device_kernelIN5flash11enable_sm90INS1_16FlashAttnFwdSm90INS1_25CollectiveMainloopFwdSm90ILi2EN4cute5tupleIJNS5_1CILi1EEES8_S8_EEENS6_IJNS7_ILi128EEENS7_ILi112EEENS7_ILi192EEEEEELi192ENS_6half_tEfNS_4arch4Sm90ELb1ELb0ELb0ELb1ELb0ELb0ELb0ELb1ELb1ELb1ELb1ELb0EEENS1_21CollectiveEpilogueFwdINS6_IJSA_SC_SB_EEES9_SE_SG_Li256ELb1ELb1ELb1ELb0EEENS1_36VarlenDynamicPersistentTileSchedulerILi128ELi112ELi256ELi128ELb1ELb1ELb1ELb1ELb1ELb1EEEEEEEEEvNT_6ParamsE:
	.zero		3328


//--------------------- .nv.constant0._ZN7cutlass13device_kernelIN5flash11enable_sm90INS1_16FlashAttnFwdSm90INS1_25CollectiveMainloopFwdSm90ILi2EN4cute5tupleIJNS5_1CILi1EEES8_S8_EEENS6_IJNS7_ILi128EEENS7_ILi112EEENS7_ILi192EEEEEELi192ENS_6half_tEfNS_4arch4Sm90ELb1ELb0ELb0ELb1ELb0ELb1ELb0ELb1ELb1ELb1ELb1ELb0EEENS1_21CollectiveEpilogueFwdINS6_IJSA_SC_SB_EEES9_SE_SG_Li256ELb1ELb1ELb1ELb0EEENS1_36VarlenDynamicPersistentTileSchedulerILi128ELi112ELi256ELi128ELb1ELb1ELb1ELb1ELb1ELb1EEEEEEEEEvNT_6ParamsE --------------------------
	.section	.nv.constant0._ZN7cutlass13device_kernelIN5flash11enable_sm90INS1_16FlashAttnFwdSm90INS1_25CollectiveMainloopFwdSm90ILi2EN4cute5tupleIJNS5_1CILi1EEES8_S8_EEENS6_IJNS7_ILi128EEENS7_ILi112EEENS7_ILi192EEEEEELi192ENS_6half_tEfNS_4arch4Sm90ELb1ELb0ELb0ELb1ELb0ELb1ELb0ELb1ELb1ELb1ELb1ELb0EEENS1_21CollectiveEpilogueFwdINS6_IJSA_SC_SB_EEES9_SE_SG_Li256ELb1ELb1ELb1ELb0EEENS1_36VarlenDynamicPersistentTileSchedulerILi128ELi112ELi256ELi128ELb1ELb1ELb1ELb1ELb1ELb1EEEEEEEEEvNT_6ParamsE,"a",@progbits
	.sectionflags	@""
	.align	4
.nv.constant0._ZN7cutlass13device_kernelIN5flash11enable_sm90INS1_16FlashAttnFwdSm90INS1_25CollectiveMainloopFwdSm90ILi2EN4cute5tupleIJNS5_1CILi1EEES8_S8_EEENS6_IJNS7_ILi128EEENS7_ILi112EEENS7_ILi192EEEEEELi192ENS_6half_tEfNS_4arch4Sm90ELb1ELb0ELb0ELb1ELb0ELb1ELb0ELb1ELb1ELb1ELb1ELb0EEENS1_21CollectiveEpilogueFwdINS6_IJSA_SC_SB_EEES9_SE_SG_Li256ELb1ELb1ELb1ELb0EEENS1_36VarlenDynamicPersistentTileSchedulerILi128ELi112ELi256ELi128ELb1ELb1ELb1ELb1ELb1ELb1EEEEEEEEEvNT_6ParamsE:
	.zero		3328


//--------------------- SYMBOLS --------------------------

	.type		.nv.reservedSmem.offset0,@object
	.size		.nv.reservedSmem.offset0,0x4
	.type		__assertfail,@function
